def matmul_kernel(
    a_ptr,
    b_ptr,
    c_ptr,
    M,
    N,
    K,
    stride_am,
    stride_ak,
    stride_bk,
    stride_bn,
    stride_cm,
    stride_cn,
    BLOCK_M: tl.constexpr,
    BLOCK_N: tl.constexpr,
    BLOCK_K: tl.constexpr,
    GROUP_M: tl.constexpr,
):
    pid = tl.program_id(axis=0)
    num_pid_m = tl.cdiv(M, BLOCK_M)
    num_pid_n = tl.cdiv(N, BLOCK_N)
    num_pid_in_group = GROUP_M * num_pid_n
    group_id = pid // num_pid_in_group
    first_pid_m = group_id * GROUP_M
    group_size_m = min(num_pid_m - first_pid_m, GROUP_M)
    pid_m = first_pid_m + ((pid % num_pid_in_group) % group_size_m)
    pid_n = (pid % num_pid_in_group) // group_size_m

    offs_am = (pid_m * BLOCK_M + tl.arange(0, BLOCK_M)) % M
    offs_bn = (pid_n * BLOCK_N + tl.arange(0, BLOCK_N)) % N
    offs_k = tl.arange(0, BLOCK_K)
    a_ptrs = a_ptr + offs_am[:, None] * stride_am + offs_k[None, :] * stride_ak
    b_ptrs = b_ptr + offs_k[:, None] * stride_bk + offs_bn[None, :] * stride_bn

    acc = tl.zeros((BLOCK_M, BLOCK_N), dtype=tl.float32)
    for kk in range(0, tl.cdiv(K, BLOCK_K)):
        a = tl.load(a_ptrs, mask=offs_k[None, :] < K - kk * BLOCK_K, other=0.0)
        b = tl.load(b_ptrs, mask=offs_k[:, None] < K - kk * BLOCK_K, other=0.0)
        acc = tl.dot(a, b, acc)
        a_ptrs += BLOCK_K * stride_ak
        b_ptrs += BLOCK_K * stride_bk

    c = acc.to(c_ptr.dtype.element_ty)
    offs_cm = pid_m * BLOCK_M + tl.arange(0, BLOCK_M)
    offs_cn = pid_n * BLOCK_N + tl.arange(0, BLOCK_N)
    c_ptrs = c_ptr + offs_cm[:, None] * stride_cm + offs_cn[None, :] * stride_cn
    mask = (offs_cm[:, None] < M) & (offs_cn[None, :] < N)
    tl.store(c_ptrs, c, mask=mask)

# config = {"BLOCK_K": 64, "BLOCK_M": 128, "BLOCK_N": 512, "GROUP_M": 8, "arch": "sm_90", "dtype": "fp8e5m2", "num_ctas": 1, "num_stages": 3, "num_warps": 1}
# arch = sm_90


// ===== COMPILED SASS (sm_90a) =====

	.target	sm_90a

	.elftype	@"ET_EXEC"


//--------------------- .note.nv.tkinfo           --------------------------
	.section	.note.nv.tkinfo,"",@"SHT_NOTE"
	.sectionflags	@"SHF_NOTE_NV_TKINFO"
	.tkinfo
        /*0018*/ 	.word	0x00000002
        /*0030*/ 	.string	""
        /*0030*/ 	.string	"ptxas"
        /*0030*/ 	.string	"Cuda compilation tools, release 13.0, V13.0.88"
        /*0030*/ 	.string	"Build cuda_13.0.r13.0/compiler.36424714_0"
        /*0030*/ 	.string	"-v  -suppress-debug-info  -lineinfo  -arch sm_90a "



//--------------------- .note.nv.cuinfo           --------------------------
	.section	.note.nv.cuinfo,"",@"SHT_NOTE"
	.sectionflags	@"SHF_NOTE_NV_CUINFO"
        /*0018*/ 	.short	0x0002
        /*001a*/ 	.short	0x005a
        /*001c*/ 	.short	0x0082
	.zero		2


//--------------------- .nv.info                  --------------------------
	.section	.nv.info,"",@"SHT_CUDA_INFO"
	.align	4


	//----- nvinfo : EIATTR_REGCOUNT
	.align		4
        /*0000*/ 	.byte	0x04, 0x2f
        /*0002*/ 	.short	(.L_1 - .L_0)
	.align		4
.L_0:
        /*0004*/ 	.word	index@(matmul_kernel)
        /*0008*/ 	.word	0x00000040


	//----- nvinfo : EIATTR_FRAME_SIZE
	.align		4
.L_1:
        /*000c*/ 	.byte	0x04, 0x11
        /*000e*/ 	.short	(.L_3 - .L_2)
	.align		4
.L_2:
        /*0010*/ 	.word	index@(matmul_kernel)
        /*0014*/ 	.word	0x0000b048


	//----- nvinfo : EIATTR_MIN_STACK_SIZE
	.align		4
.L_3:
        /*0018*/ 	.byte	0x04, 0x12
        /*001a*/ 	.short	(.L_5 - .L_4)
	.align		4
.L_4:
        /*001c*/ 	.word	index@(matmul_kernel)
        /*0020*/ 	.word	0x0000b048
.L_5:


//--------------------- .nv.compat                --------------------------
	.section	.nv.compat,"",@"SHT_CUDA_COMPAT_INFO"
	.align	4
        /*0000*/ 	.byte	0x02, 0x09, 0x01, 0x00, 0x02, 0x02, 0x02, 0x00, 0x02, 0x05, 0x05, 0x00, 0x03, 0x07, 0x01, 0x01
        /*0010*/ 	.byte	0x02, 0x03, 0x00, 0x00, 0x02, 0x06, 0x01, 0x00, 0x04, 0x0b, 0x08, 0x00, 0x00, 0x00, 0x00, 0x00
        /*0020*/ 	.byte	0x00, 0x00, 0x00, 0x00


//--------------------- .nv.info.matmul_kernel    --------------------------
	.section	.nv.info.matmul_kernel,"",@"SHT_CUDA_INFO"
	.sectionflags	@""
	.align	4


	//----- nvinfo : EIATTR_CUDA_API_VERSION
	.align		4
        /*0000*/ 	.byte	0x04, 0x37
        /*0002*/ 	.short	(.L_7 - .L_6)
.L_6:
        /*0004*/ 	.word	0x00000082


	//----- nvinfo : EIATTR_KPARAM_INFO
	.align		4
.L_7:
        /*0008*/ 	.byte	0x04, 0x17
        /*000a*/ 	.short	(.L_9 - .L_8)
.L_8:
        /*000c*/ 	.word	0x00000000
        /*0010*/ 	.short	0x000d
        /*0012*/ 	.short	0x0048
        /*0014*/ 	.byte	0x00, 0xf4, 0x21, 0x00


	//----- nvinfo : EIATTR_KPARAM_INFO
	.align		4
.L_9:
        /*0018*/ 	.byte	0x04, 0x17
        /*001a*/ 	.short	(.L_11 - .L_10)
.L_10:
        /*001c*/ 	.word	0x00000000
        /*0020*/ 	.short	0x000c
        /*0022*/ 	.short	0x0040
        /*0024*/ 	.byte	0x00, 0xf4, 0x21, 0x00


	//----- nvinfo : EIATTR_KPARAM_INFO
	.align		4
.L_11:
        /*0028*/ 	.byte	0x04, 0x17
        /*002a*/ 	.short	(.L_13 - .L_12)
.L_12:
        /*002c*/ 	.word	0x00000000
        /*0030*/ 	.short	0x000b
        /*0032*/ 	.short	0x0038
        /*0034*/ 	.byte	0x00, 0xf0, 0x11, 0x00


	//----- nvinfo : EIATTR_KPARAM_INFO
	.align		4
.L_13:
        /*0038*/ 	.byte	0x04, 0x17
        /*003a*/ 	.short	(.L_15 - .L_14)
.L_14:
        /*003c*/ 	.word	0x00000000
        /*0040*/ 	.short	0x000a
        /*0042*/ 	.short	0x0034
        /*0044*/ 	.byte	0x00, 0xf0, 0x11, 0x00


	//----- nvinfo : EIATTR_KPARAM_INFO
	.align		4
.L_15:
        /*0048*/ 	.byte	0x04, 0x17
        /*004a*/ 	.short	(.L_17 - .L_16)
.L_16:
        /*004c*/ 	.word	0x00000000
        /*0050*/ 	.short	0x0009
        /*0052*/ 	.short	0x0030
        /*0054*/ 	.byte	0x00, 0xf0, 0x11, 0x00


	//----- nvinfo : EIATTR_KPARAM_INFO
	.align		4
.L_17:
        /*0058*/ 	.byte	0x04, 0x17
        /*005a*/ 	.short	(.L_19 - .L_18)
.L_18:
        /*005c*/ 	.word	0x00000000
        /*0060*/ 	.short	0x0008
        /*0062*/ 	.short	0x002c
        /*0064*/ 	.byte	0x00, 0xf0, 0x11, 0x00


	//----- nvinfo : EIATTR_KPARAM_INFO
	.align		4
.L_19:
        /*0068*/ 	.byte	0x04, 0x17
        /*006a*/ 	.short	(.L_21 - .L_20)
.L_20:
        /*006c*/ 	.word	0x00000000
        /*0070*/ 	.short	0x0007
        /*0072*/ 	.short	0x0028
        /*0074*/ 	.byte	0x00, 0xf0, 0x11, 0x00


	//----- nvinfo : EIATTR_KPARAM_INFO
	.align		4
.L_21:
        /*0078*/ 	.byte	0x04, 0x17
        /*007a*/ 	.short	(.L_23 - .L_22)
.L_22:
        /*007c*/ 	.word	0x00000000
        /*0080*/ 	.short	0x0006
        /*0082*/ 	.short	0x0024
        /*0084*/ 	.byte	0x00, 0xf0, 0x11, 0x00


	//----- nvinfo : EIATTR_KPARAM_INFO
	.align		4
.L_23:
        /*0088*/ 	.byte	0x04, 0x17
        /*008a*/ 	.short	(.L_25 - .L_24)
.L_24:
        /*008c*/ 	.word	0x00000000
        /*0090*/ 	.short	0x0005
        /*0092*/ 	.short	0x0020
        /*0094*/ 	.byte	0x00, 0xf0, 0x11, 0x00


	//----- nvinfo : EIATTR_KPARAM_INFO
	.align		4
.L_25:
        /*0098*/ 	.byte	0x04, 0x17
        /*009a*/ 	.short	(.L_27 - .L_26)
.L_26:
        /*009c*/ 	.word	0x00000000
        /*00a0*/ 	.short	0x0004
        /*00a2*/ 	.short	0x001c
        /*00a4*/ 	.byte	0x00, 0xf0, 0x11, 0x00


	//----- nvinfo : EIATTR_KPARAM_INFO
	.align		4
.L_27:
        /*00a8*/ 	.byte	0x04, 0x17
        /*00aa*/ 	.short	(.L_29 - .L_28)
.L_28:
        /*00ac*/ 	.word	0x00000000
        /*00b0*/ 	.short	0x0003
        /*00b2*/ 	.short	0x0018
        /*00b4*/ 	.byte	0x00, 0xf0, 0x11, 0x00


	//----- nvinfo : EIATTR_KPARAM_INFO
	.align		4
.L_29:
        /*00b8*/ 	.byte	0x04, 0x17
        /*00ba*/ 	.short	(.L_31 - .L_30)
.L_30:
        /*00bc*/ 	.word	0x00000000
        /*00c0*/ 	.short	0x0002
        /*00c2*/ 	.short	0x0010
        /*00c4*/ 	.byte	0x00, 0xf4, 0x21, 0x00


	//----- nvinfo : EIATTR_KPARAM_INFO
	.align		4
.L_31:
        /*00c8*/ 	.byte	0x04, 0x17
        /*00ca*/ 	.short	(.L_33 - .L_32)
.L_32:
        /*00cc*/ 	.word	0x00000000
        /*00d0*/ 	.short	0x0001
        /*00d2*/ 	.short	0x0008
        /*00d4*/ 	.byte	0x00, 0xf4, 0x21, 0x00


	//----- nvinfo : EIATTR_KPARAM_INFO
	.align		4
.L_33:
        /*00d8*/ 	.byte	0x04, 0x17
        /*00da*/ 	.short	(.L_35 - .L_34)
.L_34:
        /*00dc*/ 	.word	0x00000000
        /*00e0*/ 	.short	0x0000
        /*00e2*/ 	.short	0x0000
        /*00e4*/ 	.byte	0x00, 0xf4, 0x21, 0x00


	//----- nvinfo : EIATTR_SPARSE_MMA_MASK
	.align		4
.L_35:
        /*00e8*/ 	.byte	0x03, 0x50
        /*00ea*/ 	.short	0x0000


	//----- nvinfo : EIATTR_MAXREG_COUNT
	.align		4
        /*00ec*/ 	.byte	0x03, 0x1b
        /*00ee*/ 	.short	0x00ff


	//----- nvinfo : EIATTR_NUM_BARRIERS
	.align		4
        /*00f0*/ 	.byte	0x02, 0x4c
        /*00f2*/ 	.byte	0x01
	.zero		1


	//----- nvinfo : EIATTR_ANNOTATIONS
	.align		4
        /*00f4*/ 	.byte	0x04, 0x55
        /*00f6*/ 	.short	(.L_37 - .L_36)


	//   ....[0]....
.L_36:
        /*00f8*/ 	.word	0x00000001
        /*00fc*/ 	.byte	0x70, 0x00, 0x00, 0x00, 0x01, 0x00, 0x00, 0x00, 0x90, 0x00, 0x00, 0x00, 0x01, 0x00, 0x00, 0x00
        /* <DEDUP_REMOVED lines=461> */
        /*1ddc*/ 	.byte	0x30, 0x42, 0x00, 0x00


	//----- nvinfo : EIATTR_MERCURY_ISA_VERSION
	.align		4
.L_37:
        /*1de0*/ 	.byte	0x03, 0x5f
        /*1de2*/ 	.short	0x0101


	//----- nvinfo : EIATTR_COOP_GROUP_MASK_REGIDS
	.align		4
        /*1de4*/ 	.byte	0x04, 0x29
        /*1de6*/ 	.short	(.L_39 - .L_38)


	//   ....[0]....
.L_38:
        /*1de8*/ 	.word	0xffffffff


	//   ....[1]....
        /*1dec*/ 	.word	0xffffffff


	//   ....[2]....
        /*1df0*/ 	.word	0xffffffff


	//   ....[3]....
        /*1df4*/ 	.word	0xffffffff


	//   ....[4]....
        /*1df8*/ 	.word	0xffffffff


	//   ....[5]....
        /*1dfc*/ 	.word	0xffffffff


	//   ....[6]....
        /*1e00*/ 	.word	0xffffffff


	//   ....[7]....
        /*1e04*/ 	.word	0xffffffff


	//   ....[8]....
        /*1e08*/ 	.word	0xffffffff


	//   ....[9]....
        /*1e0c*/ 	.word	0xffffffff


	//   ....[10]....
        /*1e10*/ 	.word	0xffffffff


	//   ....[11]....
        /*1e14*/ 	.word	0xffffffff


	//   ....[12]....
        /*1e18*/ 	.word	0xffffffff


	//   ....[13]....
        /*1e1c*/ 	.word	0xffffffff


	//   ....[14]....
        /*1e20*/ 	.word	0xffffffff


	//   ....[15]....
        /*1e24*/ 	.word	0xffffffff


	//   ....[16]....
        /*1e28*/ 	.word	0xffffffff


	//   ....[17]....
        /*1e2c*/ 	.word	0xffffffff


	//   ....[18]....
        /*1e30*/ 	.word	0xffffffff


	//   ....[19]....
        /*1e34*/ 	.word	0xffffffff


	//   ....[20]....
        /*1e38*/ 	.word	0xffffffff


	//   ....[21]....
        /*1e3c*/ 	.word	0xffffffff


	//   ....[22]....
        /*1e40*/ 	.word	0xffffffff


	//   ....[23]....
        /*1e44*/ 	.word	0xffffffff


	//   ....[24]....
        /*1e48*/ 	.word	0xffffffff


	//   ....[25]....
        /*1e4c*/ 	.word	0xffffffff


	//   ....[26]....
        /*1e50*/ 	.word	0xffffffff


	//   ....[27]....
        /*1e54*/ 	.word	0xffffffff


	//   ....[28]....
        /*1e58*/ 	.word	0xffffffff


	//   ....[29]....
        /*1e5c*/ 	.word	0xffffffff


	//   ....[30]....
        /*1e60*/ 	.word	0xffffffff


	//   ....[31]....
        /*1e64*/ 	.word	0xffffffff


	//   ....[32]....
        /*1e68*/ 	.word	0xffffffff


	//   ....[33]....
        /*1e6c*/ 	.word	0xffffffff


	//   ....[34]....
        /*1e70*/ 	.word	0xffffffff


	//   ....[35]....
        /*1e74*/ 	.word	0xffffffff


	//   ....[36]....
        /*1e78*/ 	.word	0xffffffff


	//   ....[37]....
        /*1e7c*/ 	.word	0xffffffff


	//   ....[38]....
        /*1e80*/ 	.word	0xffffffff


	//   ....[39]....
        /*1e84*/ 	.word	0xffffffff


	//   ....[40]....
        /*1e88*/ 	.word	0xffffffff


	//   ....[41]....
        /*1e8c*/ 	.word	0xffffffff


	//   ....[42]....
        /*1e90*/ 	.word	0xffffffff


	//   ....[43]....
        /*1e94*/ 	.word	0xffffffff


	//   ....[44]....
        /*1e98*/ 	.word	0xffffffff


	//   ....[45]....
        /*1e9c*/ 	.word	0xffffffff


	//   ....[46]....
        /*1ea0*/ 	.word	0xffffffff


	//   ....[47]....
        /*1ea4*/ 	.word	0xffffffff


	//   ....[48]....
        /*1ea8*/ 	.word	0xffffffff


	//   ....[49]....
        /*1eac*/ 	.word	0xffffffff


	//   ....[50]....
        /*1eb0*/ 	.word	0xffffffff


	//   ....[51]....
        /*1eb4*/ 	.word	0xffffffff


	//   ....[52]....
        /*1eb8*/ 	.word	0xffffffff


	//   ....[53]....
        /*1ebc*/ 	.word	0xffffffff


	//   ....[54]....
        /*1ec0*/ 	.word	0xffffffff


	//   ....[55]....
        /*1ec4*/ 	.word	0xffffffff


	//   ....[56]....
        /*1ec8*/ 	.word	0xffffffff


	//   ....[57]....
        /*1ecc*/ 	.word	0xffffffff


	//   ....[58]....
        /*1ed0*/ 	.word	0xffffffff


	//   ....[59]....
        /*1ed4*/ 	.word	0xffffffff


	//   ....[60]....
        /*1ed8*/ 	.word	0xffffffff


	//   ....[61]....
        /*1edc*/ 	.word	0xffffffff


	//   ....[62]....
        /*1ee0*/ 	.word	0xffffffff


	//   ....[63]....
        /*1ee4*/ 	.word	0xffffffff


	//   ....[64]....
        /*1ee8*/ 	.word	0xffffffff


	//   ....[65]....
        /*1eec*/ 	.word	0xffffffff


	//   ....[66]....
        /*1ef0*/ 	.word	0xffffffff


	//   ....[67]....
        /*1ef4*/ 	.word	0xffffffff


	//   ....[68]....
        /*1ef8*/ 	.word	0xffffffff


	//   ....[69]....
        /*1efc*/ 	.word	0xffffffff


	//   ....[70]....
        /*1f00*/ 	.word	0xffffffff


	//   ....[71]....
        /*1f04*/ 	.word	0xffffffff


	//   ....[72]....
        /*1f08*/ 	.word	0xffffffff


	//   ....[73]....
        /*1f0c*/ 	.word	0xffffffff


	//   ....[74]....
        /*1f10*/ 	.word	0xffffffff


	//   ....[75]....
        /*1f14*/ 	.word	0xffffffff


	//   ....[76]....
        /*1f18*/ 	.word	0xffffffff


	//   ....[77]....
        /*1f1c*/ 	.word	0xffffffff


	//   ....[78]....
        /*1f20*/ 	.word	0xffffffff


	//   ....[79]....
        /*1f24*/ 	.word	0xffffffff


	//   ....[80]....
        /*1f28*/ 	.word	0xffffffff


	//   ....[81]....
        /*1f2c*/ 	.word	0xffffffff


	//   ....[82]....
        /*1f30*/ 	.word	0xffffffff


	//   ....[83]....
        /*1f34*/ 	.word	0xffffffff


	//   ....[84]....
        /*1f38*/ 	.word	0xffffffff


	//   ....[85]....
        /*1f3c*/ 	.word	0xffffffff


	//   ....[86]....
        /*1f40*/ 	.word	0xffffffff


	//   ....[87]....
        /*1f44*/ 	.word	0xffffffff


	//   ....[88]....
        /*1f48*/ 	.word	0xffffffff


	//   ....[89]....
        /*1f4c*/ 	.word	0xffffffff


	//   ....[90]....
        /*1f50*/ 	.word	0xffffffff


	//   ....[91]....
        /*1f54*/ 	.word	0xffffffff


	//   ....[92]....
        /*1f58*/ 	.word	0xffffffff


	//   ....[93]....
        /*1f5c*/ 	.word	0xffffffff


	//   ....[94]....
        /*1f60*/ 	.word	0xffffffff


	//   ....[95]....
        /*1f64*/ 	.word	0xffffffff


	//   ....[96]....
        /*1f68*/ 	.word	0xffffffff


	//   ....[97]....
        /*1f6c*/ 	.word	0xffffffff


	//   ....[98]....
        /*1f70*/ 	.word	0xffffffff


	//   ....[99]....
        /*1f74*/ 	.word	0xffffffff


	//   ....[100]....
        /*1f78*/ 	.word	0xffffffff


	//   ....[101]....
        /*1f7c*/ 	.word	0xffffffff


	//   ....[102]....
        /*1f80*/ 	.word	0xffffffff


	//   ....[103]....
        /*1f84*/ 	.word	0xffffffff


	//   ....[104]....
        /*1f88*/ 	.word	0xffffffff


	//   ....[105]....
        /*1f8c*/ 	.word	0xffffffff


	//   ....[106]....
        /*1f90*/ 	.word	0xffffffff


	//   ....[107]....
        /*1f94*/ 	.word	0xffffffff


	//   ....[108]....
        /*1f98*/ 	.word	0xffffffff


	//   ....[109]....
        /*1f9c*/ 	.word	0xffffffff


	//   ....[110]....
        /*1fa0*/ 	.word	0xffffffff


	//   ....[111]....
        /*1fa4*/ 	.word	0xffffffff


	//   ....[112]....
        /*1fa8*/ 	.word	0xffffffff


	//   ....[113]....
        /*1fac*/ 	.word	0xffffffff


	//   ....[114]....
        /*1fb0*/ 	.word	0xffffffff


	//   ....[115]....
        /*1fb4*/ 	.word	0xffffffff


	//   ....[116]....
        /*1fb8*/ 	.word	0xffffffff


	//   ....[117]....
        /*1fbc*/ 	.word	0xffffffff


	//   ....[118]....
        /*1fc0*/ 	.word	0xffffffff


	//   ....[119]....
        /*1fc4*/ 	.word	0xffffffff


	//   ....[120]....
        /*1fc8*/ 	.word	0xffffffff


	//   ....[121]....
        /*1fcc*/ 	.word	0xffffffff


	//   ....[122]....
        /*1fd0*/ 	.word	0xffffffff


	//   ....[123]....
        /*1fd4*/ 	.word	0xffffffff


	//   ....[124]....
        /*1fd8*/ 	.word	0xffffffff


	//   ....[125]....
        /*1fdc*/ 	.word	0xffffffff


	//   ....[126]....
        /*1fe0*/ 	.word	0xffffffff


	//   ....[127]....
        /*1fe4*/ 	.word	0xffffffff


	//   ....[128]....
        /*1fe8*/ 	.word	0xffffffff


	//   ....[129]....
        /*1fec*/ 	.word	0xffffffff


	//   ....[130]....
        /*1ff0*/ 	.word	0xffffffff


	//   ....[131]....
        /*1ff4*/ 	.word	0xffffffff


	//   ....[132]....
        /*1ff8*/ 	.word	0xffffffff


	//   ....[133]....
        /*1ffc*/ 	.word	0xffffffff


	//   ....[134]....
        /*2000*/ 	.word	0xffffffff


	//   ....[135]....
        /*2004*/ 	.word	0xffffffff


	//   ....[136]....
        /*2008*/ 	.word	0xffffffff


	//   ....[137]....
        /*200c*/ 	.word	0xffffffff


	//   ....[138]....
        /*2010*/ 	.word	0xffffffff


	//   ....[139]....
        /*2014*/ 	.word	0xffffffff


	//   ....[140]....
        /*2018*/ 	.word	0xffffffff


	//   ....[141]....
        /*201c*/ 	.word	0xffffffff


	//   ....[142]....
        /*2020*/ 	.word	0xffffffff


	//   ....[143]....
        /*2024*/ 	.word	0xffffffff


	//   ....[144]....
        /*2028*/ 	.word	0xffffffff


	//   ....[145]....
        /*202c*/ 	.word	0xffffffff


	//   ....[146]....
        /*2030*/ 	.word	0xffffffff


	//   ....[147]....
        /*2034*/ 	.word	0xffffffff


	//   ....[148]....
        /*2038*/ 	.word	0xffffffff


	//   ....[149]....
        /*203c*/ 	.word	0xffffffff


	//   ....[150]....
        /*2040*/ 	.word	0xffffffff


	//   ....[151]....
        /*2044*/ 	.word	0xffffffff


	//   ....[152]....
        /*2048*/ 	.word	0xffffffff


	//   ....[153]....
        /*204c*/ 	.word	0xffffffff


	//   ....[154]....
        /*2050*/ 	.word	0xffffffff


	//   ....[155]....
        /*2054*/ 	.word	0xffffffff


	//   ....[156]....
        /*2058*/ 	.word	0xffffffff


	//   ....[157]....
        /*205c*/ 	.word	0xffffffff


	//   ....[158]....
        /*2060*/ 	.word	0xffffffff


	//   ....[159]....
        /*2064*/ 	.word	0xffffffff


	//   ....[160]....
        /*2068*/ 	.word	0xffffffff


	//   ....[161]....
        /*206c*/ 	.word	0xffffffff


	//   ....[162]....
        /*2070*/ 	.word	0xffffffff


	//   ....[163]....
        /*2074*/ 	.word	0xffffffff


	//   ....[164]....
        /*2078*/ 	.word	0xffffffff


	//   ....[165]....
        /*207c*/ 	.word	0xffffffff


	//   ....[166]....
        /*2080*/ 	.word	0xffffffff


	//   ....[167]....
        /*2084*/ 	.word	0xffffffff


	//   ....[168]....
        /*2088*/ 	.word	0xffffffff


	//   ....[169]....
        /*208c*/ 	.word	0xffffffff


	//   ....[170]....
        /*2090*/ 	.word	0xffffffff


	//   ....[171]....
        /*2094*/ 	.word	0xffffffff


	//   ....[172]....
        /*2098*/ 	.word	0xffffffff


	//   ....[173]....
        /*209c*/ 	.word	0xffffffff


	//   ....[174]....
        /*20a0*/ 	.word	0xffffffff


	//   ....[175]....
        /*20a4*/ 	.word	0xffffffff


	//   ....[176]....
        /*20a8*/ 	.word	0xffffffff


	//   ....[177]....
        /*20ac*/ 	.word	0xffffffff


	//   ....[178]....
        /*20b0*/ 	.word	0xffffffff


	//   ....[179]....
        /*20b4*/ 	.word	0xffffffff


	//   ....[180]....
        /*20b8*/ 	.word	0xffffffff


	//   ....[181]....
        /*20bc*/ 	.word	0xffffffff


	//   ....[182]....
        /*20c0*/ 	.word	0xffffffff


	//   ....[183]....
        /*20c4*/ 	.word	0xffffffff


	//   ....[184]....
        /*20c8*/ 	.word	0xffffffff


	//   ....[185]....
        /*20cc*/ 	.word	0xffffffff


	//   ....[186]....
        /*20d0*/ 	.word	0xffffffff


	//   ....[187]....
        /*20d4*/ 	.word	0xffffffff


	//   ....[188]....
        /*20d8*/ 	.word	0xffffffff


	//   ....[189]....
        /*20dc*/ 	.word	0xffffffff


	//   ....[190]....
        /*20e0*/ 	.word	0xffffffff


	//   ....[191]....
        /*20e4*/ 	.word	0xffffffff


	//   ....[192]....
        /*20e8*/ 	.word	0xffffffff


	//   ....[193]....
        /*20ec*/ 	.word	0xffffffff


	//   ....[194]....
        /*20f0*/ 	.word	0xffffffff


	//   ....[195]....
        /*20f4*/ 	.word	0xffffffff


	//   ....[196]....
        /*20f8*/ 	.word	0xffffffff


	//   ....[197]....
        /*20fc*/ 	.word	0xffffffff


	//   ....[198]....
        /*2100*/ 	.word	0xffffffff


	//   ....[199]....
        /*2104*/ 	.word	0xffffffff


	//   ....[200]....
        /*2108*/ 	.word	0xffffffff


	//   ....[201]....
        /*210c*/ 	.word	0xffffffff


	//   ....[202]....
        /*2110*/ 	.word	0xffffffff


	//   ....[203]....
        /*2114*/ 	.word	0xffffffff


	//   ....[204]....
        /*2118*/ 	.word	0xffffffff


	//   ....[205]....
        /*211c*/ 	.word	0xffffffff


	//   ....[206]....
        /*2120*/ 	.word	0xffffffff


	//   ....[207]....
        /*2124*/ 	.word	0xffffffff


	//   ....[208]....
        /*2128*/ 	.word	0xffffffff


	//   ....[209]....
        /*212c*/ 	.word	0xffffffff


	//   ....[210]....
        /*2130*/ 	.word	0xffffffff


	//   ....[211]....
        /*2134*/ 	.word	0xffffffff


	//   ....[212]....
        /*2138*/ 	.word	0xffffffff


	//   ....[213]....
        /*213c*/ 	.word	0xffffffff


	//   ....[214]....
        /*2140*/ 	.word	0xffffffff


	//   ....[215]....
        /*2144*/ 	.word	0xffffffff


	//   ....[216]....
        /*2148*/ 	.word	0xffffffff


	//   ....[217]....
        /*214c*/ 	.word	0xffffffff


	//   ....[218]....
        /*2150*/ 	.word	0xffffffff


	//   ....[219]....
        /*2154*/ 	.word	0xffffffff


	//   ....[220]....
        /*2158*/ 	.word	0xffffffff


	//   ....[221]....
        /*215c*/ 	.word	0xffffffff


	//   ....[222]....
        /*2160*/ 	.word	0xffffffff


	//   ....[223]....
        /*2164*/ 	.word	0xffffffff


	//   ....[224]....
        /*2168*/ 	.word	0xffffffff


	//   ....[225]....
        /*216c*/ 	.word	0xffffffff


	//   ....[226]....
        /*2170*/ 	.word	0xffffffff


	//   ....[227]....
        /*2174*/ 	.word	0xffffffff


	//   ....[228]....
        /*2178*/ 	.word	0xffffffff


	//   ....[229]....
        /*217c*/ 	.word	0xffffffff


	//   ....[230]....
        /*2180*/ 	.word	0xffffffff


	//   ....[231]....
        /*2184*/ 	.word	0xffffffff


	//   ....[232]....
        /*2188*/ 	.word	0xffffffff


	//   ....[233]....
        /*218c*/ 	.word	0xffffffff


	//   ....[234]....
        /*2190*/ 	.word	0xffffffff


	//   ....[235]....
        /*2194*/ 	.word	0xffffffff


	//   ....[236]....
        /*2198*/ 	.word	0xffffffff


	//   ....[237]....
        /*219c*/ 	.word	0xffffffff


	//   ....[238]....
        /*21a0*/ 	.word	0xffffffff


	//   ....[239]....
        /*21a4*/ 	.word	0xffffffff


	//   ....[240]....
        /*21a8*/ 	.word	0xffffffff


	//   ....[241]....
        /*21ac*/ 	.word	0xffffffff


	//   ....[242]....
        /*21b0*/ 	.word	0xffffffff


	//   ....[243]....
        /*21b4*/ 	.word	0xffffffff


	//   ....[244]....
        /*21b8*/ 	.word	0xffffffff


	//   ....[245]....
        /*21bc*/ 	.word	0xffffffff


	//   ....[246]....
        /*21c0*/ 	.word	0xffffffff


	//   ....[247]....
        /*21c4*/ 	.word	0xffffffff


	//   ....[248]....
        /*21c8*/ 	.word	0xffffffff


	//   ....[249]....
        /*21cc*/ 	.word	0xffffffff


	//   ....[250]....
        /*21d0*/ 	.word	0xffffffff


	//   ....[251]....
        /*21d4*/ 	.word	0xffffffff


	//   ....[252]....
        /*21d8*/ 	.word	0xffffffff


	//   ....[253]....
        /*21dc*/ 	.word	0xffffffff


	//   ....[254]....
        /*21e0*/ 	.word	0xffffffff


	//----- nvinfo : EIATTR_COOP_GROUP_INSTR_OFFSETS
	.align		4
.L_39:
        /*21e4*/ 	.byte	0x04, 0x28
        /*21e6*/ 	.short	(.L_41 - .L_40)


	//   ....[0]....
.L_40:
        /*21e8*/ 	.word	0x001889d0


	//   ....[1]....
        /*21ec*/ 	.word	0x00188a10


	//   ....[2]....
        /*21f0*/ 	.word	0x00188a30


	//   ....[3]....
        /*21f4*/ 	.word	0x00188b80


	//   ....[4]....
        /*21f8*/ 	.word	0x00188be0


	//   ....[5]....
        /*21fc*/ 	.word	0x00188c30


	//   ....[6]....
        /*2200*/ 	.word	0x00188c60


	//   ....[7]....
        /*2204*/ 	.word	0x00188dc0


	//   ....[8]....
        /*2208*/ 	.word	0x00188e20


	//   ....[9]....
        /*220c*/ 	.word	0x00188e70


	//   ....[10]....
        /*2210*/ 	.word	0x00188ea0


	//   ....[11]....
        /*2214*/ 	.word	0x00189000


	//   ....[12]....
        /*2218*/ 	.word	0x00189060


	//   ....[13]....
        /*221c*/ 	.word	0x001890b0


	//   ....[14]....
        /*2220*/ 	.word	0x001890e0


	//   ....[15]....
        /*2224*/ 	.word	0x00189240


	//   ....[16]....
        /*2228*/ 	.word	0x001892a0


	//   ....[17]....
        /*222c*/ 	.word	0x001892f0


	//   ....[18]....
        /*2230*/ 	.word	0x00189320


	//   ....[19]....
        /*2234*/ 	.word	0x00189480


	//   ....[20]....
        /*2238*/ 	.word	0x001894e0


	//   ....[21]....
        /*223c*/ 	.word	0x00189530


	//   ....[22]....
        /*2240*/ 	.word	0x00189560


	//   ....[23]....
        /*2244*/ 	.word	0x001896c0


	//   ....[24]....
        /*2248*/ 	.word	0x00189720


	//   ....[25]....
        /*224c*/ 	.word	0x00189770


	//   ....[26]....
        /*2250*/ 	.word	0x001897a0


	//   ....[27]....
        /*2254*/ 	.word	0x00189900


	//   ....[28]....
        /*2258*/ 	.word	0x00189960


	//   ....[29]....
        /*225c*/ 	.word	0x001899b0


	//   ....[30]....
        /*2260*/ 	.word	0x00189a00


	//   ....[31]....
        /*2264*/ 	.word	0x00189b40


	//   ....[32]....
        /*2268*/ 	.word	0x00189ba0


	//   ....[33]....
        /*226c*/ 	.word	0x00189bf0


	//   ....[34]....
        /*2270*/ 	.word	0x00189c40


	//   ....[35]....
        /*2274*/ 	.word	0x00189d80


	//   ....[36]....
        /*2278*/ 	.word	0x00189de0


	//   ....[37]....
        /*227c*/ 	.word	0x00189e30


	//   ....[38]....
        /*2280*/ 	.word	0x00189e80


	//   ....[39]....
        /*2284*/ 	.word	0x00189fc0


	//   ....[40]....
        /*2288*/ 	.word	0x0018a020


	//   ....[41]....
        /*228c*/ 	.word	0x0018a070


	//   ....[42]....
        /*2290*/ 	.word	0x0018a0c0


	//   ....[43]....
        /*2294*/ 	.word	0x0018a200


	//   ....[44]....
        /*2298*/ 	.word	0x0018a260


	//   ....[45]....
        /*229c*/ 	.word	0x0018a2b0


	//   ....[46]....
        /*22a0*/ 	.word	0x0018a300


	//   ....[47]....
        /*22a4*/ 	.word	0x0018a440


	//   ....[48]....
        /*22a8*/ 	.word	0x0018a4a0


	//   ....[49]....
        /*22ac*/ 	.word	0x0018a4f0


	//   ....[50]....
        /*22b0*/ 	.word	0x0018a540


	//   ....[51]....
        /*22b4*/ 	.word	0x0018a680


	//   ....[52]....
        /*22b8*/ 	.word	0x0018a6e0


	//   ....[53]....
        /*22bc*/ 	.word	0x0018a730


	//   ....[54]....
        /*22c0*/ 	.word	0x0018a780


	//   ....[55]....
        /*22c4*/ 	.word	0x0018a8c0


	//   ....[56]....
        /*22c8*/ 	.word	0x0018a920


	//   ....[57]....
        /*22cc*/ 	.word	0x0018a970


	//   ....[58]....
        /*22d0*/ 	.word	0x0018a9c0


	//   ....[59]....
        /*22d4*/ 	.word	0x0018ab00


	//   ....[60]....
        /*22d8*/ 	.word	0x0018ab60


	//   ....[61]....
        /*22dc*/ 	.word	0x0018abb0


	//   ....[62]....
        /*22e0*/ 	.word	0x0018ac00


	//   ....[63]....
        /*22e4*/ 	.word	0x0018ad40


	//   ....[64]....
        /*22e8*/ 	.word	0x0018ada0


	//   ....[65]....
        /*22ec*/ 	.word	0x0018adf0


	//   ....[66]....
        /*22f0*/ 	.word	0x0018ae40


	//   ....[67]....
        /*22f4*/ 	.word	0x0018af80


	//   ....[68]....
        /*22f8*/ 	.word	0x0018afe0


	//   ....[69]....
        /*22fc*/ 	.word	0x0018b030


	//   ....[70]....
        /*2300*/ 	.word	0x0018b080


	//   ....[71]....
        /*2304*/ 	.word	0x0018b1c0


	//   ....[72]....
        /*2308*/ 	.word	0x0018b220


	//   ....[73]....
        /*230c*/ 	.word	0x0018b270


	//   ....[74]....
        /*2310*/ 	.word	0x0018b2c0


	//   ....[75]....
        /*2314*/ 	.word	0x0018b400


	//   ....[76]....
        /*2318*/ 	.word	0x0018b460


	//   ....[77]....
        /*231c*/ 	.word	0x0018b4b0


	//   ....[78]....
        /*2320*/ 	.word	0x0018b500


	//   ....[79]....
        /*2324*/ 	.word	0x0018b640


	//   ....[80]....
        /*2328*/ 	.word	0x0018b6a0


	//   ....[81]....
        /*232c*/ 	.word	0x0018b6f0


	//   ....[82]....
        /*2330*/ 	.word	0x0018b740


	//   ....[83]....
        /*2334*/ 	.word	0x0018b880


	//   ....[84]....
        /*2338*/ 	.word	0x0018b8e0


	//   ....[85]....
        /*233c*/ 	.word	0x0018b930


	//   ....[86]....
        /*2340*/ 	.word	0x0018b980


	//   ....[87]....
        /*2344*/ 	.word	0x0018bac0


	//   ....[88]....
        /*2348*/ 	.word	0x0018bb20


	//   ....[89]....
        /*234c*/ 	.word	0x0018bb70


	//   ....[90]....
        /*2350*/ 	.word	0x0018bbc0


	//   ....[91]....
        /*2354*/ 	.word	0x0018bd00


	//   ....[92]....
        /*2358*/ 	.word	0x0018bd60


	//   ....[93]....
        /*235c*/ 	.word	0x0018bdb0


	//   ....[94]....
        /*2360*/ 	.word	0x0018be00


	//   ....[95]....
        /*2364*/ 	.word	0x0018bf40


	//   ....[96]....
        /*2368*/ 	.word	0x0018bfa0


	//   ....[97]....
        /*236c*/ 	.word	0x0018bff0


	//   ....[98]....
        /*2370*/ 	.word	0x0018c040


	//   ....[99]....
        /*2374*/ 	.word	0x0018c180


	//   ....[100]....
        /*2378*/ 	.word	0x0018c1e0


	//   ....[101]....
        /*237c*/ 	.word	0x0018c230


	//   ....[102]....
        /*2380*/ 	.word	0x0018c280


	//   ....[103]....
        /*2384*/ 	.word	0x0018c3b0


	//   ....[104]....
        /*2388*/ 	.word	0x0018c420


	//   ....[105]....
        /*238c*/ 	.word	0x0018c470


	//   ....[106]....
        /*2390*/ 	.word	0x0018c4c0


	//   ....[107]....
        /*2394*/ 	.word	0x0018c5f0


	//   ....[108]....
        /*2398*/ 	.word	0x0018c660


	//   ....[109]....
        /*239c*/ 	.word	0x0018c6b0


	//   ....[110]....
        /*23a0*/ 	.word	0x0018c700


	//   ....[111]....
        /*23a4*/ 	.word	0x0018c820


	//   ....[112]....
        /*23a8*/ 	.word	0x0018c8a0


	//   ....[113]....
        /*23ac*/ 	.word	0x0018c8f0


	//   ....[114]....
        /*23b0*/ 	.word	0x0018c940


	//   ....[115]....
        /*23b4*/ 	.word	0x0018ca60


	//   ....[116]....
        /*23b8*/ 	.word	0x0018cae0


	//   ....[117]....
        /*23bc*/ 	.word	0x0018cb30


	//   ....[118]....
        /*23c0*/ 	.word	0x0018cb80


	//   ....[119]....
        /*23c4*/ 	.word	0x0018cc90


	//   ....[120]....
        /*23c8*/ 	.word	0x0018cd20


	//   ....[121]....
        /*23cc*/ 	.word	0x0018cd70


	//   ....[122]....
        /*23d0*/ 	.word	0x0018cdc0


	//   ....[123]....
        /*23d4*/ 	.word	0x0018ced0


	//   ....[124]....
        /*23d8*/ 	.word	0x0018cf60


	//   ....[125]....
        /*23dc*/ 	.word	0x0018cfb0


	//   ....[126]....
        /*23e0*/ 	.word	0x0018d000


	//   ....[127]....
        /*23e4*/ 	.word	0x0018d110


	//   ....[128]....
        /*23e8*/ 	.word	0x0018d1a0


	//   ....[129]....
        /*23ec*/ 	.word	0x0018d1f0


	//   ....[130]....
        /*23f0*/ 	.word	0x0018d240


	//   ....[131]....
        /*23f4*/ 	.word	0x0018d350


	//   ....[132]....
        /*23f8*/ 	.word	0x0018d3e0


	//   ....[133]....
        /*23fc*/ 	.word	0x0018d430


	//   ....[134]....
        /*2400*/ 	.word	0x0018d480


	//   ....[135]....
        /*2404*/ 	.word	0x0018d5a0


	//   ....[136]....
        /*2408*/ 	.word	0x0018d620


	//   ....[137]....
        /*240c*/ 	.word	0x0018d6a0


	//   ....[138]....
        /*2410*/ 	.word	0x0018d6c0


	//   ....[139]....
        /*2414*/ 	.word	0x0018d7d0


	//   ....[140]....
        /*2418*/ 	.word	0x0018d870


	//   ....[141]....
        /*241c*/ 	.word	0x0018d8c0


	//   ....[142]....
        /*2420*/ 	.word	0x0018d8e0


	//   ....[143]....
        /*2424*/ 	.word	0x0018da20


	//   ....[144]....
        /*2428*/ 	.word	0x0018dac0


	//   ....[145]....
        /*242c*/ 	.word	0x0018daf0


	//   ....[146]....
        /*2430*/ 	.word	0x0018db20


	//   ....[147]....
        /*2434*/ 	.word	0x0018dc70


	//   ....[148]....
        /*2438*/ 	.word	0x0018dcf0


	//   ....[149]....
        /*243c*/ 	.word	0x0018dd30


	//   ....[150]....
        /*2440*/ 	.word	0x0018dd60


	//   ....[151]....
        /*2444*/ 	.word	0x0018deb0


	//   ....[152]....
        /*2448*/ 	.word	0x0018df50


	//   ....[153]....
        /*244c*/ 	.word	0x0018df80


	//   ....[154]....
        /*2450*/ 	.word	0x0018dfa0


	//   ....[155]....
        /*2454*/ 	.word	0x0018e0e0


	//   ....[156]....
        /*2458*/ 	.word	0x0018e1a0


	//   ....[157]....
        /*245c*/ 	.word	0x0018e1c0


	//   ....[158]....
        /*2460*/ 	.word	0x0018e1e0


	//   ....[159]....
        /*2464*/ 	.word	0x0018e330


	//   ....[160]....
        /*2468*/ 	.word	0x0018e3d0


	//   ....[161]....
        /*246c*/ 	.word	0x0018e4b0


	//   ....[162]....
        /*2470*/ 	.word	0x0018e4d0


	//   ....[163]....
        /*2474*/ 	.word	0x0018e570


	//   ....[164]....
        /*2478*/ 	.word	0x0018e590


	//   ....[165]....
        /*247c*/ 	.word	0x0018e630


	//   ....[166]....
        /*2480*/ 	.word	0x0018e940


	//   ....[167]....
        /*2484*/ 	.word	0x00195e20


	//   ....[168]....
        /*2488*/ 	.word	0x001960c0


	//   ....[169]....
        /*248c*/ 	.word	0x00196180


	//   ....[170]....
        /*2490*/ 	.word	0x001961a0


	//   ....[171]....
        /*2494*/ 	.word	0x00196290


	//   ....[172]....
        /*2498*/ 	.word	0x001962c0


	//   ....[173]....
        /*249c*/ 	.word	0x001963b0


	//   ....[174]....
        /*24a0*/ 	.word	0x00196400


	//   ....[175]....
        /*24a4*/ 	.word	0x00196520


	//   ....[176]....
        /*24a8*/ 	.word	0x00196540


	//   ....[177]....
        /*24ac*/ 	.word	0x001965d0


	//   ....[178]....
        /*24b0*/ 	.word	0x00196610


	//   ....[179]....
        /*24b4*/ 	.word	0x00196740


	//   ....[180]....
        /*24b8*/ 	.word	0x001967c0


	//   ....[181]....
        /*24bc*/ 	.word	0x00196870


	//   ....[182]....
        /*24c0*/ 	.word	0x001968f0


	//   ....[183]....
        /*24c4*/ 	.word	0x00196980


	//   ....[184]....
        /*24c8*/ 	.word	0x00196a10


	//   ....[185]....
        /*24cc*/ 	.word	0x00196a70


	//   ....[186]....
        /*24d0*/ 	.word	0x00196ac0


	//   ....[187]....
        /*24d4*/ 	.word	0x00196b30


	//   ....[188]....
        /*24d8*/ 	.word	0x00196b80


	//   ....[189]....
        /*24dc*/ 	.word	0x00196bd0


	//   ....[190]....
        /*24e0*/ 	.word	0x00196c20


	//   ....[191]....
        /*24e4*/ 	.word	0x00196cd0


	//   ....[192]....
        /*24e8*/ 	.word	0x00196d90


	//   ....[193]....
        /*24ec*/ 	.word	0x00196df0


	//   ....[194]....
        /*24f0*/ 	.word	0x00196e40


	//   ....[195]....
        /*24f4*/ 	.word	0x00196ea0


	//   ....[196]....
        /*24f8*/ 	.word	0x00196ee0


	//   ....[197]....
        /*24fc*/ 	.word	0x00196f20


	//   ....[198]....
        /*2500*/ 	.word	0x00196fa0


	//   ....[199]....
        /*2504*/ 	.word	0x00197000


	//   ....[200]....
        /*2508*/ 	.word	0x00197060


	//   ....[201]....
        /*250c*/ 	.word	0x001970d0


	//   ....[202]....
        /*2510*/ 	.word	0x00197100


	//   ....[203]....
        /*2514*/ 	.word	0x00197220


	//   ....[204]....
        /*2518*/ 	.word	0x00197250


	//   ....[205]....
        /*251c*/ 	.word	0x00197280


	//   ....[206]....
        /*2520*/ 	.word	0x001972a0


	//   ....[207]....
        /*2524*/ 	.word	0x00197340


	//   ....[208]....
        /*2528*/ 	.word	0x00197390


	//   ....[209]....
        /*252c*/ 	.word	0x00197410


	//   ....[210]....
        /*2530*/ 	.word	0x001974a0


	//   ....[211]....
        /*2534*/ 	.word	0x001974d0


	//   ....[212]....
        /*2538*/ 	.word	0x001974f0


	//   ....[213]....
        /*253c*/ 	.word	0x001975a0


	//   ....[214]....
        /*2540*/ 	.word	0x001975d0


	//   ....[215]....
        /*2544*/ 	.word	0x00197650


	//   ....[216]....
        /*2548*/ 	.word	0x001976d0


	//   ....[217]....
        /*254c*/ 	.word	0x00197700


	//   ....[218]....
        /*2550*/ 	.word	0x00197730


	//   ....[219]....
        /*2554*/ 	.word	0x001977e0


	//   ....[220]....
        /*2558*/ 	.word	0x00197830


	//   ....[221]....
        /*255c*/ 	.word	0x00197870


	//   ....[222]....
        /*2560*/ 	.word	0x00197890


	//   ....[223]....
        /*2564*/ 	.word	0x00197990


	//   ....[224]....
        /*2568*/ 	.word	0x00197a10


	//   ....[225]....
        /*256c*/ 	.word	0x00197a40


	//   ....[226]....
        /*2570*/ 	.word	0x00197a60


	//   ....[227]....
        /*2574*/ 	.word	0x00197b50


	//   ....[228]....
        /*2578*/ 	.word	0x00197b80


	//   ....[229]....
        /*257c*/ 	.word	0x00197be0


	//   ....[230]....
        /*2580*/ 	.word	0x00197cb0


	//   ....[231]....
        /*2584*/ 	.word	0x00197cd0


	//   ....[232]....
        /*2588*/ 	.word	0x00197cf0


	//   ....[233]....
        /*258c*/ 	.word	0x00197d90


	//   ....[234]....
        /*2590*/ 	.word	0x00197db0


	//   ....[235]....
        /*2594*/ 	.word	0x00197ed0


	//   ....[236]....
        /*2598*/ 	.word	0x00197f30


	//   ....[237]....
        /*259c*/ 	.word	0x00197f50


	//   ....[238]....
        /*25a0*/ 	.word	0x00197f70


	//   ....[239]....
        /*25a4*/ 	.word	0x00198040


	//   ....[240]....
        /*25a8*/ 	.word	0x00198070


	//   ....[241]....
        /*25ac*/ 	.word	0x00198110


	//   ....[242]....
        /*25b0*/ 	.word	0x00198170


	//   ....[243]....
        /*25b4*/ 	.word	0x001981c0


	//   ....[244]....
        /*25b8*/ 	.word	0x00198270


	//   ....[245]....
        /*25bc*/ 	.word	0x001982a0


	//   ....[246]....
        /*25c0*/ 	.word	0x001983f0


	//   ....[247]....
        /*25c4*/ 	.word	0x00198410


	//   ....[248]....
        /*25c8*/ 	.word	0x00198430


	//   ....[249]....
        /*25cc*/ 	.word	0x00198520


	//   ....[250]....
        /*25d0*/ 	.word	0x00198540


	//   ....[251]....
        /*25d4*/ 	.word	0x001986c0


	//   ....[252]....
        /*25d8*/ 	.word	0x001987c0


	//   ....[253]....
        /*25dc*/ 	.word	0x001987f0


	//   ....[254]....
        /*25e0*/ 	.word	0x00198810


	//----- nvinfo : EIATTR_EXIT_INSTR_OFFSETS
	.align		4
.L_41:
        /*25e4*/ 	.byte	0x04, 0x1c
        /*25e6*/ 	.short	(.L_43 - .L_42)


	//   ....[0]....
.L_42:
        /*25e8*/ 	.word	0x001c47f0


	//   ....[1]....
        /*25ec*/ 	.word	0x001c4820


	//----- nvinfo : EIATTR_REQNTID
	.align		4
.L_43:
        /*25f0*/ 	.byte	0x04, 0x10
        /*25f2*/ 	.short	(.L_45 - .L_44)
.L_44:
        /*25f4*/ 	.word	0x00000020
        /*25f8*/ 	.word	0x00000001
        /*25fc*/ 	.word	0x00000001


	//----- nvinfo : EIATTR_CBANK_PARAM_SIZE
	.align		4
.L_45:
        /*2600*/ 	.byte	0x03, 0x19
        /*2602*/ 	.short	0x0050


	//----- nvinfo : EIATTR_PARAM_CBANK
	.align		4
        /*2604*/ 	.byte	0x04, 0x0a
        /*2606*/ 	.short	(.L_47 - .L_46)
	.align		4
.L_46:
        /*2608*/ 	.word	index@(.nv.constant0.matmul_kernel)
        /*260c*/ 	.short	0x0210
        /*260e*/ 	.short	0x0050


	//----- nvinfo : EIATTR_SW_WAR
	.align		4
.L_47:
        /*2610*/ 	.byte	0x04, 0x36
        /*2612*/ 	.short	(.L_49 - .L_48)
.L_48:
        /*2614*/ 	.word	0x00000008
.L_49:


//--------------------- .nv.callgraph             --------------------------
	.section	.nv.callgraph,"",@"SHT_CUDA_CALLGRAPH"
	.align	4
	.sectionentsize	8
	.align		4
        /*0000*/ 	.word	0x00000000
	.align		4
        /*0004*/ 	.word	0xffffffff
	.align		4
        /*0008*/ 	.word	0x00000000
	.align		4
        /*000c*/ 	.word	0xfffffffe
	.align		4
        /*0010*/ 	.word	0x00000000
	.align		4
        /*0014*/ 	.word	0xfffffffd
	.align		4
        /*0018*/ 	.word	0x00000000
	.align		4
        /*001c*/ 	.word	0xfffffffc


//--------------------- .text.matmul_kernel       --------------------------
	.section	.text.matmul_kernel,"ax",@progbits
	.align	128
        .global         matmul_kernel
        .type           matmul_kernel,@function
        .size           matmul_kernel,(.L_x_3 - matmul_kernel)
        .other          matmul_kernel,@"STO_CUDA_ENTRY STV_DEFAULT"
matmul_kernel:
.text.matmul_kernel:
[----:B------:R-:W0:Y:S08]  /*0000*/  LDC R1, c[0x0][0x28] ;  /* 0x00000a00ff017b82 */ /* 0x000e300000000800 */
[----:B------:R-:W1:Y:S01]  /*0010*/  LDC.64 R2, c[0x0][0x228] ;  /* 0x00008a00ff027b82 */ /* 0x000e620000000a00 */
[----:B0-----:R-:W-:Y:S01]  /*0020*/  VIADD R1, R1, 0xffff4fb8 ;  /* 0xffff4fb801017836 */ /* 0x001fe20000000000 */
[----:B------:R-:W0:Y:S01]  /*0030*/  S2R R7, SR_CTAID.X ;  /* 0x0000000000077919 */ /* 0x000e220000002500 */
[----:B------:R-:W-:Y:S01]  /*0040*/  UMOV UR23, 0x400 ;  /* 0x0000040000177882 */ /* 0x000fe20000000000 */
[----:B------:R-:W2:Y:S04]  /*0050*/  S2R R14, SR_TID.X ;  /* 0x00000000000e7919 */ /* 0x000ea80000002100 */
[----:B------:R-:W3:Y:S01]  /*0060*/  S2UR UR4, SR_CgaCtaId ;  /* 0x00000000000479c3 */ /* 0x000ee20000008800 */
[----:B-1----:R1:W-:Y:S01]  /*0070*/  STL [R1+0x68f0], R3 ;  /* 0x0068f00301007387 */ /* 0x0023e20000100800 */
[----:B------:R-:W-:-:S03]  /*0080*/  VIADD R0, R3, 0x1ff ;  /* 0x000001ff03007836 */ /* 0x000fc60000000000 */
[----:B------:R-:W-:Y:S02]  /*0090*/  STL [R1+0x190], RZ ;  /* 0x000190ff01007387 */ /* 0x000fe40000100800 */
[----:B------:R-:W-:Y:S02]  /*00a0*/  SHF.R.S32.HI R5, RZ, 0x1f, R0 ;  /* 0x0000001fff057819 */ /* 0x000fe40000011400 */
[----:B------:R-:W-:Y:S01]  /*00b0*/  STL [R1+0x194], RZ ;  /* 0x000194ff01007387 */ /* 0x000fe20000100800 */
[----:B---3--:R-:W-:Y:S01]  /*00c0*/  ULEA UR23, UR4, UR23, 0x18 ;  /* 0x0000001704177291 */ /* 0x008fe2000f8ec03f */
[----:B------:R-:W-:Y:S02]  /*00d0*/  LEA.HI R5, R5, R0, RZ, 0x9 ;  /* 0x0000000005057211 */ /* 0x000fe400078f48ff */
[----:B------:R-:W-:Y:S01]  /*00e0*/  STL [R1+0x198], RZ ;  /* 0x000198ff01007387 */ /* 0x000fe20000100800 */
[----:B0-----:R-:W-:Y:S02]  /*00f0*/  IABS R10, R7 ;  /* 0x00000007000a7213 */ /* 0x001fe40000000000 */
[----:B------:R-:W-:Y:S01]  /*0100*/  SHF.R.S32.HI R5, RZ, 0x9, R5 ;  /* 0x00000009ff057819 */ /* 0x000fe20000011405 */
[----:B------:R-:W-:Y:S04]  /*0110*/  STL [R1+0x19c], RZ ;  /* 0x00019cff01007387 */ /* 0x000fe80000100800 */
[----:B------:R-:W-:Y:S01]  /*0120*/  STL [R1+0x1a0], RZ ;  /* 0x0001a0ff01007387 */ /* 0x000fe20000100800 */
[----:B------:R-:W-:-:S03]  /*0130*/  IMAD.SHL.U32 R6, R5, 0x8, RZ ;  /* 0x0000000805067824 */ /* 0x000fc600078e00ff */
[----:B------:R-:W-:Y:S02]  /*0140*/  STL [R1+0x1a4], RZ ;  /* 0x0001a4ff01007387 */ /* 0x000fe40000100800 */
[-C--:B------:R-:W-:Y:S02]  /*0150*/  IABS R9, R6.reuse ;  /* 0x0000000600097213 */ /* 0x080fe40000000000 */
[----:B------:R-:W-:Y:S01]  /*0160*/  STL [R1+0x1a8], RZ ;  /* 0x0001a8ff01007387 */ /* 0x000fe20000100800 */
[----:B------:R-:W-:Y:S01]  /*0170*/  IABS R12, R6 ;  /* 0x00000006000c7213 */ /* 0x000fe20000000000 */
[----:B------:R-:W0:Y:S02]  /*0180*/  I2F.RP R0, R9 ;  /* 0x0000000900007306 */ /* 0x000e240000209400 */
[----:B------:R-:W-:Y:S04]  /*0190*/  STL [R1+0x1ac], RZ ;  /* 0x0001acff01007387 */ /* 0x000fe80000100800 */
[----:B------:R-:W-:Y:S04]  /*01a0*/  STL [R1+0x1e0], RZ ;  /* 0x0001e0ff01007387 */ /* 0x000fe80000100800 */
[----:B------:R-:W-:Y:S04]  /*01b0*/  STL [R1+0x1e4], RZ ;  /* 0x0001e4ff01007387 */ /* 0x000fe80000100800 */
[----:B------:R-:W-:Y:S01]  /*01c0*/  STL [R1+0x1e8], RZ ;  /* 0x0001e8ff01007387 */ /* 0x000fe20000100800 */
[----:B0-----:R-:W0:Y:S03]  /*01d0*/  MUFU.RCP R0, R0 ;  /* 0x0000000000007308 */ /* 0x001e260000001000 */
[----:B------:R-:W-:Y:S04]  /*01e0*/  STL [R1+0x1ec], RZ ;  /* 0x0001ecff01007387 */ /* 0x000fe80000100800 */
[----:B------:R-:W-:Y:S04]  /*01f0*/  STL [R1+0x200], RZ ;  /* 0x000200ff01007387 */ /* 0x000fe80000100800 */
[----:B------:R-:W-:Y:S04]  /*0200*/  STL [R1+0x204], RZ ;  /* 0x000204ff01007387 */ /* 0x000fe80000100800 */
[----:B------:R-:W-:Y:S01]  /*0210*/  STL [R1+0x208], RZ ;  /* 0x000208ff01007387 */ /* 0x000fe20000100800 */
[----:B0-----:R-:W-:-:S03]  /*0220*/  VIADD R4, R0, 0xffffffe ;  /* 0x0ffffffe00047836 */ /* 0x001fc60000000000 */
[----:B------:R-:W-:Y:S01]  /*0230*/  STL [R1+0x20c], RZ ;  /* 0x00020cff01007387 */ /* 0x000fe20000100800 */
[----:B------:R-:W-:Y:S01]  /*0240*/  IMAD.MOV R0, RZ, RZ, -R12 ;  /* 0x000000ffff007224 */ /* 0x000fe200078e0a0c */
[----:B------:R0:W3:Y:S02]  /*0250*/  F2I.FTZ.U32.TRUNC.NTZ R5, R4 ;  /* 0x0000000400057305 */ /* 0x0000e4000021f000 */
[----:B------:R-:W-:Y:S04]  /*0260*/  STL [R1+0x220], RZ ;  /* 0x000220ff01007387 */ /* 0x000fe80000100800 */
[----:B------:R-:W-:Y:S01]  /*0270*/  STL [R1+0x224], RZ ;  /* 0x000224ff01007387 */ /* 0x000fe20000100800 */
[----:B0-----:R-:W-:-:S03]  /*0280*/  IMAD.MOV.U32 R4, RZ, RZ, RZ ;  /* 0x000000ffff047224 */ /* 0x001fc600078e00ff */
[----:B------:R-:W-:Y:S04]  /*0290*/  STL [R1+0x228], RZ ;  /* 0x000228ff01007387 */ /* 0x000fe80000100800 */
[----:B------:R-:W-:Y:S01]  /*02a0*/  STL [R1+0x22c], RZ ;  /* 0x00022cff01007387 */ /* 0x000fe20000100800 */
[----:B---3--:R-:W-:-:S03]  /*02b0*/  IMAD.MOV R8, RZ, RZ, -R5 ;  /* 0x000000ffff087224 */ /* 0x008fc600078e0a05 */
[----:B------:R-:W-:Y:S01]  /*02c0*/  STL [R1+0x230], RZ ;  /* 0x000230ff01007387 */ /* 0x000fe20000100800 */
[----:B------:R-:W-:Y:S02]  /*02d0*/  IMAD R11, R8, R9, RZ ;  /* 0x00000009080b7224 */ /* 0x000fe400078e02ff */
[----:B------:R-:W-:Y:S01]  /*02e0*/  IMAD.MOV.U32 R8, RZ, RZ, R10 ;  /* 0x000000ffff087224 */ /* 0x000fe200078e000a */
[----:B------:R-:W-:Y:S01]  /*02f0*/  STL [R1+0x234], RZ ;  /* 0x000234ff01007387 */ /* 0x000fe20000100800 */
[----:B------:R-:W-:-:S03]  /*0300*/  IMAD.HI.U32 R5, R5, R11, R4 ;  /* 0x0000000b05057227 */ /* 0x000fc600078e0004 */
[----:B------:R-:W-:Y:S03]  /*0310*/  STL [R1+0x238], RZ ;  /* 0x000238ff01007387 */ /* 0x000fe60000100800 */
[----:B------:R-:W-:Y:S01]  /*0320*/  IMAD.HI.U32 R5, R5, R8, RZ ;  /* 0x0000000805057227 */ /* 0x000fe200078e00ff */
[----:B------:R-:W-:Y:S03]  /*0330*/  STL [R1+0x23c], RZ ;  /* 0x00023cff01007387 */ /* 0x000fe60000100800 */
[----:B------:R-:W-:Y:S01]  /*0340*/  IMAD R0, R5, R0, R8 ;  /* 0x0000000005007224 */ /* 0x000fe200078e0208 */
[----:B------:R-:W-:Y:S04]  /*0350*/  STL [R1+0x240], RZ ;  /* 0x000240ff01007387 */ /* 0x000fe80000100800 */
[----:B------:R-:W-:Y:S01]  /*0360*/  STL [R1+0x244], RZ ;  /* 0x000244ff01007387 */ /* 0x000fe20000100800 */
[----:B------:R-:W-:-:S03]  /*0370*/  ISETP.GT.U32.AND P1, PT, R9, R0, PT ;  /* 0x000000000900720c */ /* 0x000fc60003f24070 */
[----:B------:R-:W-:Y:S04]  /*0380*/  STL [R1+0x248], RZ ;  /* 0x000248ff01007387 */ /* 0x000fe80000100800 */
[----:B------:R-:W-:Y:S04]  /*0390*/  STL [R1+0x24c], RZ ;  /* 0x00024cff01007387 */ /* 0x000fe80000100800 */
[----:B------:R-:W-:Y:S02]  /*03a0*/  STL [R1+0x270], RZ ;  /* 0x000270ff01007387 */ /* 0x000fe40000100800 */
[----:B------:R-:W-:-:S02]  /*03b0*/  @!P1 IMAD.IADD R0, R0, 0x1, -R9 ;  /* 0x0000000100009824 */ /* 0x000fc400078e0a09 */
[----:B------:R-:W-:Y:S01]  /*03c0*/  STL [R1+0x274], RZ ;  /* 0x000274ff01007387 */ /* 0x000fe20000100800 */
[----:B------:R-:W-:Y:S01]  /*03d0*/  @!P1 VIADD R5, R5, 0x1 ;  /* 0x0000000105059836 */ /* 0x000fe20000000000 */
[----:B------:R-:W-:Y:S02]  /*03e0*/  ISETP.NE.AND P1, PT, R6, RZ, PT ;  /* 0x000000ff0600720c */ /* 0x000fe40003f25270 */
[----:B------:R-:W-:Y:S01]  /*03f0*/  STL [R1+0x278], RZ ;  /* 0x000278ff01007387 */ /* 0x000fe20000100800 */
[----:B------:R-:W-:Y:S02]  /*0400*/  ISETP.GE.U32.AND P0, PT, R0, R9, PT ;  /* 0x000000090000720c */ /* 0x000fe40003f06070 */
[----:B------:R-:W-:Y:S01]  /*0410*/  LOP3.LUT R0, R7, R6, RZ, 0x3c, !PT ;  /* 0x0000000607007212 */ /* 0x000fe200078e3cff */
[----:B------:R-:W-:Y:S03]  /*0420*/  STL [R1+0x27c], RZ ;  /* 0x00027cff01007387 */ /* 0x000fe60000100800 */
[----:B------:R-:W-:Y:S01]  /*0430*/  ISETP.GE.AND P2, PT, R0, RZ, PT ;  /* 0x000000ff0000720c */ /* 0x000fe20003f46270 */
[----:B------:R-:W-:Y:S01]  /*0440*/  STL [R1+0x2a0], RZ ;  /* 0x0002a0ff01007387 */ /* 0x000fe20000100800 */
[----:B------:R-:W-:-:S03]  /*0450*/  VIADD R0, R2, 0x7f ;  /* 0x0000007f02007836 */ /* 0x000fc60000000000 */
[----:B------:R-:W-:Y:S02]  /*0460*/  STL [R1+0x2a4], RZ ;  /* 0x0002a4ff01007387 */ /* 0x000fe40000100800 */
[----:B------:R-:W-:Y:S02]  /*0470*/  @P0 VIADD R5, R5, 0x1 ;  /* 0x0000000105050836 */ /* 0x000fe40000000000 */
[----:B------:R-:W-:Y:S02]  /*0480*/  STL [R1+0x2a8], RZ ;  /* 0x0002a8ff01007387 */ /* 0x000fe40000100800 */
[----:B------:R-:W-:Y:S01]  /*0490*/  IMAD.MOV.U32 R4, RZ, RZ, R5 ;  /* 0x000000ffff047224 */ /* 0x000fe200078e0005 */
[----:B------:R-:W-:Y:S01]  /*04a0*/  SHF.R.S32.HI R5, RZ, 0x1f, R0 ;  /* 0x0000001fff057819 */ /* 0x000fe20000011400 */
[----:B------:R-:W-:Y:S02]  /*04b0*/  STL [R1+0x2ac], RZ ;  /* 0x0002acff01007387 */ /* 0x000fe40000100800 */
[----:B------:R-:W-:Y:S01]  /*04c0*/  @!P2 IMAD.MOV R4, RZ, RZ, -R4 ;  /* 0x000000ffff04a224 */ /* 0x000fe200078e0a04 */
[----:B------:R-:W-:Y:S01]  /*04d0*/  @!P1 LOP3.LUT R4, RZ, R6, RZ, 0x33, !PT ;  /* 0x00000006ff049212 */ /* 0x000fe200078e33ff */
[----:B------:R-:W-:Y:S01]  /*04e0*/  STL [R1+0x2d0], RZ ;  /* 0x0002d0ff01007387 */ /* 0x000fe20000100800 */
[----:B------:R-:W-:-:S03]  /*04f0*/  LEA.HI R5, R5, R0, RZ, 0x7 ;  /* 0x0000000005057211 */ /* 0x000fc600078f38ff */
[----:B------:R-:W-:Y:S01]  /*0500*/  STL [R1+0x2d4], RZ ;  /* 0x0002d4ff01007387 */ /* 0x000fe20000100800 */
[----:B------:R-:W-:Y:S02]  /*0510*/  IMAD.SHL.U32 R8, R4, 0x8, RZ ;  /* 0x0000000804087824 */ /* 0x000fe400078e00ff */
[----:B------:R-:W-:Y:S01]  /*0520*/  IMAD.MOV R4, RZ, RZ, -R4 ;  /* 0x000000ffff047224 */ /* 0x000fe200078e0a04 */
[----:B------:R-:W-:Y:S02]  /*0530*/  STL [R1+0x2d8], RZ ;  /* 0x0002d8ff01007387 */ /* 0x000fe40000100800 */
[----:B------:R-:W-:Y:S01]  /*0540*/  LEA.HI.SX32 R5, R5, -R8, 0x19 ;  /* 0x8000000805057211 */ /* 0x000fe200078fcaff */
[----:B------:R-:W-:Y:S01]  /*0550*/  IMAD R6, R6, R4, R7 ;  /* 0x0000000406067224 */ /* 0x000fe200078e0207 */
[----:B------:R-:W-:Y:S02]  /*0560*/  STL [R1+0x2dc], RZ ;  /* 0x0002dcff01007387 */ /* 0x000fe40000100800 */
[----:B------:R-:W-:-:S02]  /*0570*/  VIMNMX R13, R5, 0x8, PT ;  /* 0x00000008050d7848 */ /* 0x000fc40003fe0100 */
[----:B------:R-:W-:Y:S01]  /*0580*/  STL [R1+0x2e0], RZ ;  /* 0x0002e0ff01007387 */ /* 0x000fe20000100800 */
[----:B------:R-:W-:Y:S02]  /*0590*/  IABS R11, R6 ;  /* 0x00000006000b7213 */ /* 0x000fe40000000000 */
[----:B------:R-:W-:Y:S01]  /*05a0*/  IABS R9, R13 ;  /* 0x0000000d00097213 */ /* 0x000fe20000000000 */
[----:B------:R-:W-:Y:S03]  /*05b0*/  STL [R1+0x2e4], RZ ;  /* 0x0002e4ff01007387 */ /* 0x000fe60000100800 */
[----:B------:R-:W0:Y:S01]  /*05c0*/  I2F.RP R0, R9 ;  /* 0x0000000900007306 */ /* 0x000e220000209400 */
        /* <DEDUP_REMOVED lines=10> */
[----:B------:R-:W-:Y:S04]  /*0670*/  STL [R1+0x338], RZ ;  /* 0x000338ff01007387 */ /* 0x000fe80000100800 */
[----:B------:R-:W-:Y:S01]  /*0680*/  STL [R1+0x33c], RZ ;  /* 0x00033cff01007387 */ /* 0x000fe20000100800 */
[----:B------:R-:W0:Y:S03]  /*0690*/  F2I.FTZ.U32.TRUNC.NTZ R5, R5 ;  /* 0x0000000500057305 */ /* 0x000e26000021f000 */
[----:B------:R-:W-:Y:S04]  /*06a0*/  STL [R1+0x350], RZ ;  /* 0x000350ff01007387 */ /* 0x000fe80000100800 */
[----:B------:R-:W-:Y:S04]  /*06b0*/  STL [R1+0x354], RZ ;  /* 0x000354ff01007387 */ /* 0x000fe80000100800 */
[----:B------:R-:W-:Y:S04]  /*06c0*/  STL [R1+0x358], RZ ;  /* 0x000358ff01007387 */ /* 0x000fe80000100800 */
[----:B------:R-:W-:Y:S01]  /*06d0*/  STL [R1+0x35c], RZ ;  /* 0x00035cff01007387 */ /* 0x000fe20000100800 */
[----:B0-----:R-:W-:-:S03]  /*06e0*/  IMAD.MOV R10, RZ, RZ, -R5 ;  /* 0x000000ffff0a7224 */ /* 0x001fc600078e0a05 */
[----:B------:R-:W-:Y:S01]  /*06f0*/  STL [R1+0x370], RZ ;  /* 0x000370ff01007387 */ /* 0x000fe20000100800 */
[----:B------:R-:W-:Y:S01]  /*0700*/  IMAD.MOV.U32 R4, RZ, RZ, R10 ;  /* 0x000000ffff047224 */ /* 0x000fe200078e000a */
[----:B------:R-:W-:Y:S02]  /*0710*/  IABS R10, R13 ;  /* 0x0000000d000a7213 */ /* 0x000fe40000000000 */
[----:B------:R-:W-:Y:S01]  /*0720*/  STL [R1+0x374], RZ ;  /* 0x000374ff01007387 */ /* 0x000fe20000100800 */
[----:B------:R-:W-:Y:S02]  /*0730*/  IMAD R7, R4, R9, RZ ;  /* 0x0000000904077224 */ /* 0x000fe400078e02ff */
[----:B------:R-:W-:Y:S01]  /*0740*/  IMAD.MOV.U32 R4, RZ, RZ, RZ ;  /* 0x000000ffff047224 */ /* 0x000fe200078e00ff */
[----:B------:R-:W-:Y:S03]  /*0750*/  STL [R1+0x378], RZ ;  /* 0x000378ff01007387 */ /* 0x000fe60000100800 */
[----:B------:R-:W-:Y:S01]  /*0760*/  IMAD.HI.U32 R4, R5, R7, R4 ;  /* 0x0000000705047227 */ /* 0x000fe200078e0004 */
[----:B------:R-:W-:Y:S03]  /*0770*/  STL [R1+0x37c], RZ ;  /* 0x00037cff01007387 */ /* 0x000fe60000100800 */
[----:B------:R-:W-:Y:S01]  /*0780*/  IMAD.MOV R5, RZ, RZ, -R10 ;  /* 0x000000ffff057224 */ /* 0x000fe200078e0a0a */
[----:B------:R-:W-:Y:S01]  /*0790*/  STL [R1+0x390], RZ ;  /* 0x000390ff01007387 */ /* 0x000fe20000100800 */
[----:B------:R-:W-:-:S03]  /*07a0*/  IMAD.HI.U32 R0, R4, R11, RZ ;  /* 0x0000000b04007227 */ /* 0x000fc600078e00ff */
[----:B------:R-:W-:Y:S01]  /*07b0*/  STL [R1+0x394], RZ ;  /* 0x000394ff01007387 */ /* 0x000fe20000100800 */
[----:B------:R-:W-:Y:S02]  /*07c0*/  IMAD R4, R0, R5, R11 ;  /* 0x0000000500047224 */ /* 0x000fe400078e020b */
[----:B------:R-:W0:Y:S01]  /*07d0*/  LDC R5, c[0x0][0x230] ;  /* 0x00008c00ff057b82 */ /* 0x000e220000000800 */
[----:B------:R-:W-:Y:S02]  /*07e0*/  STL [R1+0x398], RZ ;  /* 0x000398ff01007387 */ /* 0x000fe40000100800 */
[----:B------:R-:W-:Y:S02]  /*07f0*/  ISETP.GT.U32.AND P1, PT, R9, R4, PT ;  /* 0x000000040900720c */ /* 0x000fe40003f24070 */
[----:B------:R-:W-:Y:S04]  /*0800*/  STL [R1+0x39c], RZ ;  /* 0x00039cff01007387 */ /* 0x000fe80000100800 */
[----:B------:R-:W-:Y:S04]  /*0810*/  STL [R1+0x3b0], RZ ;  /* 0x0003b0ff01007387 */ /* 0x000fe80000100800 */
[----:B------:R-:W-:Y:S03]  /*0820*/  STL [R1+0x3b4], RZ ;  /* 0x0003b4ff01007387 */ /* 0x000fe60000100800 */
[----:B------:R-:W-:Y:S01]  /*0830*/  @!P1 IMAD.IADD R4, R4, 0x1, -R9 ;  /* 0x0000000104049824 */ /* 0x000fe200078e0a09 */
[----:B------:R-:W-:Y:S01]  /*0840*/  STL [R1+0x3b8], RZ ;  /* 0x0003b8ff01007387 */ /* 0x000fe20000100800 */
[----:B------:R-:W-:Y:S01]  /*0850*/  @!P1 VIADD R0, R0, 0x1 ;  /* 0x0000000100009836 */ /* 0x000fe20000000000 */
[----:B------:R-:W-:-:S02]  /*0860*/  ISETP.NE.AND P1, PT, R13, RZ, PT ;  /* 0x000000ff0d00720c */ /* 0x000fc40003f25270 */
[----:B------:R-:W-:Y:S01]  /*0870*/  STL [R1+0x3bc], RZ ;  /* 0x0003bcff01007387 */ /* 0x000fe20000100800 */
[----:B------:R-:W-:Y:S02]  /*0880*/  ISETP.GE.U32.AND P0, PT, R4, R9, PT ;  /* 0x000000090400720c */ /* 0x000fe40003f06070 */
[-C--:B------:R-:W-:Y:S01]  /*0890*/  LOP3.LUT R4, R6, R13.reuse, RZ, 0x3c, !PT ;  /* 0x0000000d06047212 */ /* 0x080fe200078e3cff */
[----:B------:R-:W-:Y:S01]  /*08a0*/  STL [R1+0x3c0], RZ ;  /* 0x0003c0ff01007387 */ /* 0x000fe20000100800 */
[----:B0-----:R-:W-:Y:S02]  /*08b0*/  VIADD R5, R5, 0x3f ;  /* 0x0000003f05057836 */ /* 0x001fe40000000000 */
[----:B------:R-:W-:Y:S01]  /*08c0*/  ISETP.GE.AND P2, PT, R4, RZ, PT ;  /* 0x000000ff0400720c */ /* 0x000fe20003f46270 */
[----:B------:R-:W-:Y:S04]  /*08d0*/  STL [R1+0x3c4], RZ ;  /* 0x0003c4ff01007387 */ /* 0x000fe80000100800 */
[----:B------:R-:W-:Y:S02]  /*08e0*/  STL [R1+0x3c8], RZ ;  /* 0x0003c8ff01007387 */ /* 0x000fe40000100800 */
[----:B------:R-:W-:Y:S01]  /*08f0*/  @P0 VIADD R0, R0, 0x1 ;  /* 0x0000000100000836 */ /* 0x000fe20000000000 */
[----:B------:R-:W-:Y:S01]  /*0900*/  ISETP.GE.AND P0, PT, R5, 0x40, PT ;  /* 0x000000400500780c */ /* 0x000fe20003f06270 */
[----:B------:R-:W-:Y:S04]  /*0910*/  STL [R1+0x3cc], RZ ;  /* 0x0003ccff01007387 */ /* 0x000fe80000100800 */
[----:B------:R-:W-:Y:S01]  /*0920*/  STL [R1+0x3e0], RZ ;  /* 0x0003e0ff01007387 */ /* 0x000fe20000100800 */
[----:B------:R-:W-:Y:S01]  /*0930*/  @!P2 IMAD.MOV R0, RZ, RZ, -R0 ;  /* 0x000000ffff00a224 */ /* 0x000fe200078e0a00 */
[----:B------:R-:W-:-:S02]  /*0940*/  @!P1 LOP3.LUT R0, RZ, R13, RZ, 0x33, !PT ;  /* 0x0000000dff009212 */ /* 0x000fc400078e33ff */
[----:B------:R-:W-:Y:S03]  /*0950*/  STL [R1+0x3e4], RZ ;  /* 0x0003e4ff01007387 */ /* 0x000fe60000100800 */
[----:B-1----:R-:W-:Y:S01]  /*0960*/  IMAD.SHL.U32 R3, R0, 0x200, RZ ;  /* 0x0000020000037824 */ /* 0x002fe200078e00ff */
[----:B------:R-:W-:Y:S01]  /*0970*/  STL [R1+0x3e8], RZ ;  /* 0x0003e8ff01007387 */ /* 0x000fe20000100800 */
[----:B------:R-:W-:Y:S02]  /*0980*/  IMAD.MOV R4, RZ, RZ, -R0 ;  /* 0x000000ffff047224 */ /* 0x000fe400078e0a00 */
[C---:B------:R-:W-:Y:S01]  /*0990*/  VIADD R5, R3.reuse, 0x1 ;  /* 0x0000000103057836 */ /* 0x040fe20000000000 */
[----:B------:R-:W-:Y:S01]  /*09a0*/  STL [R1+0x3ec], RZ ;  /* 0x0003ecff01007387 */ /* 0x000fe20000100800 */
[C---:B------:R-:W-:Y:S02]  /*09b0*/  VIADD R0, R3.reuse, 0x2 ;  /* 0x0000000203007836 */ /* 0x040fe40000000000 */
[----:B------:R-:W-:Y:S01]  /*09c0*/  VIADD R7, R3, 0x3 ;  /* 0x0000000303077836 */ /* 0x000fe20000000000 */
[----:B------:R-:W-:Y:S01]  /*09d0*/  STL [R1+0x400], RZ ;  /* 0x000400ff01007387 */ /* 0x000fe20000100800 */
[----:B------:R-:W-:Y:S01]  /*09e0*/  IMAD R4, R13, R4, R6 ;  /* 0x000000040d047224 */ /* 0x000fe200078e0206 */
[----:B--2---:R-:W-:Y:S01]  /*09f0*/  LOP3.LUT R6, R14, 0x1f, RZ, 0xc0, !PT ;  /* 0x0000001f0e067812 */ /* 0x004fe200078ec0ff */
[----:B------:R-:W-:Y:S01]  /*0a00*/  VIADD R48, R3, 0x18e ;  /* 0x0000018e03307836 */ /* 0x000fe20000000000 */
[----:B------:R-:W-:Y:S01]  /*0a10*/  STL [R1+0x404], RZ ;  /* 0x000404ff01007387 */ /* 0x000fe20000100800 */
[----:B------:R-:W-:-:S02]  /*0a20*/  IMAD.IADD R4, R8, 0x1, R4 ;  /* 0x0000000108047824 */ /* 0x000fc400078e0204 */
[C---:B------:R-:W-:Y:S01]  /*0a30*/  VIADD R26, R3.reuse, 0x191 ;  /* 0x00000191031a7836 */ /* 0x040fe20000000000 */
[----:B------:R-:W-:Y:S01]  /*0a40*/  STL [R1+0x408], RZ ;  /* 0x000408ff01007387 */ /* 0x000fe20000100800 */
[C---:B------:R-:W-:Y:S02]  /*0a50*/  VIADD R54, R3.reuse, 0x199 ;  /* 0x0000019903367836 */ /* 0x040fe40000000000 */
[C---:B------:R-:W-:Y:S01]  /*0a60*/  VIADD R27, R3.reuse, 0x1a5 ;  /* 0x000001a5031b7836 */ /* 0x040fe20000000000 */
[----:B------:R-:W-:Y:S01]  /*0a70*/  STL [R1+0x40c], RZ ;  /* 0x00040cff01007387 */ /* 0x000fe20000100800 */
[C---:B------:R-:W-:Y:S02]  /*0a80*/  VIADD R50, R3.reuse, 0x1b0 ;  /* 0x000001b003327836 */ /* 0x040fe40000000000 */
[C---:B------:R-:W-:Y:S01]  /*0a90*/  VIADD R53, R3.reuse, 0x1be ;  /* 0x000001be03357836 */ /* 0x040fe20000000000 */
[----:B------:R-:W-:Y:S01]  /*0aa0*/  STL [R1+0x420], RZ ;  /* 0x000420ff01007387 */ /* 0x000fe20000100800 */
[----:B------:R-:W-:-:S02]  /*0ab0*/  VIADD R52, R3, 0x1c9 ;  /* 0x000001c903347836 */ /* 0x000fc40000000000 */
        /* <DEDUP_REMOVED lines=67> */
[----:B------:R-:W-:Y:S04]  /*0ef0*/  STL [R1+0x4ec], RZ ;  /* 0x0004ecff01007387 */ /* 0x000fe80000100800 */
        /* <DEDUP_REMOVED lines=1944> */
[----:B------:R-:W-:Y:S04]  /*8880*/  STL [R1+0x150], R3 ;  /* 0x0001500301007387 */ /* 0x000fe80000100800 */
[----:B------:R0:W-:Y:S04]  /*8890*/  STL [R1+0x1d78], R5 ;  /* 0x001d780501007387 */ /* 0x0001e80000100800 */
[----:B------:R1:W-:Y:S04]  /*88a0*/  STL [R1+0x1d74], R0 ;  /* 0x001d740001007387 */ /* 0x0003e80000100800 */
[----:B------:R2:W-:Y:S01]  /*88b0*/  STL [R1+0x1d70], R7 ;  /* 0x001d700701007387 */ /* 0x0005e20000100800 */
[----:B0-----:R-:W-:-:S02]  /*88c0*/  VIADD R5, R3, 0x4 ;  /* 0x0000000403057836 */ /* 0x001fc40000000000 */
[----:B-1----:R-:W-:-:S03]  /*88d0*/  VIADD R0, R3, 0x5 ;  /* 0x0000000503007836 */ /* 0x002fc60000000000 */
[----:B------:R0:W-:Y:S01]  /*88e0*/  STL [R1+0x1d6c], R5 ;  /* 0x001d6c0501007387 */ /* 0x0001e20000100800 */
[----:B--2---:R-:W-:-:S03]  /*88f0*/  VIADD R7, R3, 0x6 ;  /* 0x0000000603077836 */ /* 0x004fc60000000000 */
[----:B------:R1:W-:Y:S04]  /*8900*/  STL [R1+0x1d68], R0 ;  /* 0x001d680001007387 */ /* 0x0003e80000100800 */
[----:B------:R2:W-:Y:S01]  /*8910*/  STL [R1+0x1d64], R7 ;  /* 0x001d640701007387 */ /* 0x0005e20000100800 */
[C---:B0-----:R-:W-:Y:S02]  /*8920*/  VIADD R5, R3.reuse, 0x7 ;  /* 0x0000000703057836 */ /* 0x041fe40000000000 */
        /* <DEDUP_REMOVED lines=695> */
[----:B0-----:R-:W-:Y:S02]  /*b4a0*/  VIADD R5, R3, 0x163 ;  /* 0x0000016303057836 */ /* 0x001fe40000000000 */
[----:B-1----:R-:W-:-:S03]  /*b4b0*/  IMAD.SHL.U32 R0, R4, 0x80, RZ ;  /* 0x0000008004007824 */ /* 0x002fc600078e00ff */
[----:B------:R0:W-:Y:S01]  /*b4c0*/  STL [R1+0x6670], R5 ;  /* 0x0066700501007387 */ /* 0x0001e20000100800 */
[C---:B------:R-:W-:Y:S02]  /*b4d0*/  VIADD R4, R3.reuse, 0x166 ;  /* 0x0000016603047836 */ /* 0x040fe40000000000 */
[C---:B--2---:R-:W-:Y:S01]  /*b4e0*/  VIADD R7, R3.reuse, 0x164 ;  /* 0x0000016403077836 */ /* 0x044fe20000000000 */
[----:B------:R-:W-:Y:S01]  /*b4f0*/  LOP3.LUT R49, R0, 0x1f, R14, 0xf8, !PT ;  /* 0x0000001f00317812 */ /* 0x000fe200078ef80e */
[----:B------:R-:W-:-:S03]  /*b500*/  VIADD R14, R3, 0x1f6 ;  /* 0x000001f6030e7836 */ /* 0x000fc60000000000 */
[----:B------:R1:W-:Y:S01]  /*b510*/  STL [R1+0x6668], R7 ;  /* 0x0066680701007387 */ /* 0x0003e20000100800 */
[----:B0-----:R-:W-:-:S05]  /*b520*/  VIADD R5, R3, 0x165 ;  /* 0x0000016503057836 */ /* 0x001fca0000000000 */
[----:B------:R0:W-:Y:S01]  /*b530*/  STL [R1+0x6664], R5 ;  /* 0x0066640501007387 */ /* 0x0001e20000100800 */
[----:B-1----:R-:W-:-:S03]  /*b540*/  VIADD R7, R3, 0x1c3 ;  /* 0x000001c303077836 */ /* 0x002fc60000000000 */
[----:B------:R1:W-:Y:S01]  /*b550*/  STL [R1+0x6660], R4 ;  /* 0x0066600401007387 */ /* 0x0003e20000100800 */
[----:B0-----:R-:W-:Y:S01]  /*b560*/  LOP3.LUT R5, R0, 0x20, R6, 0xfe, !PT ;  /* 0x0000002000057812 */ /* 0x001fe200078efe06 */
[C---:B------:R-:W-:Y:S02]  /*b570*/  VIADD R0, R3.reuse, 0x167 ;  /* 0x0000016703007836 */ /* 0x040fe40000000000 */
[C---:B------:R-:W-:Y:S02]  /*b580*/  VIADD R6, R3.reuse, 0x1a1 ;  /* 0x000001a103067836 */ /* 0x040fe40000000000 */
[----:B------:R0:W-:Y:S01]  /*b590*/  STL [R1+0x15c], R5 ;  /* 0x00015c0501007387 */ /* 0x0001e20000100800 */
[----:B-1----:R-:W-:-:S03]  /*b5a0*/  VIADD R4, R3, 0x168 ;  /* 0x0000016803047836 */ /* 0x002fc60000000000 */
[----:B------:R-:W-:Y:S04]  /*b5b0*/  STL [R1+0x158], R49 ;  /* 0x0001583101007387 */ /* 0x000fe80000100800 */
[----:B------:R1:W-:Y:S01]  /*b5c0*/  STL [R1+0x665c], R0 ;  /* 0x00665c0001007387 */ /* 0x0003e20000100800 */
[----:B0-----:R-:W-:-:S03]  /*b5d0*/  VIADD R5, R3, 0x16a ;  /* 0x0000016a03057836 */ /* 0x001fc60000000000 */
[----:B------:R0:W-:Y:S01]  /*b5e0*/  STL [R1+0x6658], R4 ;  /* 0x0066580401007387 */ /* 0x0001e20000100800 */
[C---:B-1----:R-:W-:Y:S02]  /*b5f0*/  VIADD R0, R3.reuse, 0x169 ;  /* 0x0000016903007836 */ /* 0x042fe40000000000 */
[----:B0-----:R-:W-:-:S03]  /*b600*/  VIADD R4, R3, 0x16b ;  /* 0x0000016b03047836 */ /* 0x001fc60000000000 */
[----:B------:R0:W-:Y:S04]  /*b610*/  STL [R1+0x6654], R0 ;  /* 0x0066540001007387 */ /* 0x0001e80000100800 */
        /* <DEDUP_REMOVED lines=71> */
[----:B--2---:R-:W-:-:S05]  /*ba90*/  VIADD R4, R3, 0x18f ;  /* 0x0000018f03047836 */ /* 0x004fca0000000000 */
[----:B------:R1:W-:Y:S01]  /*baa0*/  STL [R1+0x65bc], R4 ;  /* 0x0065bc0401007387 */ /* 0x0003e20000100800 */
[----:B0-----:R-:W-:-:S03]  /*bab0*/  VIADD R0, R3, 0x190 ;  /* 0x0000019003007836 */ /* 0x001fc60000000000 */
[----:B------:R-:W-:Y:S04]  /*bac0*/  STL [R1+0x65c0], R48 ;  /* 0x0065c03001007387 */ /* 0x000fe80000100800 */
[----:B------:R0:W-:Y:S01]  /*bad0*/  STL [R1+0x65b8], R0 ;  /* 0x0065b80001007387 */ /* 0x0001e20000100800 */
[----:B-1----:R-:W-:-:S03]  /*bae0*/  VIADD R4, R3, 0x194 ;  /* 0x0000019403047836 */ /* 0x002fc60000000000 */
[----:B------:R1:W-:Y:S04]  /*baf0*/  STL [R1+0x65b0], R5 ;  /* 0x0065b00501007387 */ /* 0x0003e80000100800 */
[----:B------:R-:W-:Y:S01]  /*bb00*/  STL [R1+0x65b4], R26 ;  /* 0x0065b41a01007387 */ /* 0x000fe20000100800 */
[C---:B0-----:R-:W-:Y:S02]  /*bb10*/  VIADD R0, R3.reuse, 0x193 ;  /* 0x0000019303007836 */ /* 0x041fe40000000000 */
[----:B-1----:R-:W-:-:S03]  /*bb20*/  VIADD R5, R3, 0x196 ;  /* 0x0000019603057836 */ /* 0x002fc60000000000 */
[----:B------:R0:W-:Y:S04]  /*bb30*/  STL [R1+0x65ac], R0 ;  /* 0x0065ac0001007387 */ /* 0x0001e80000100800 */
[----:B------:R1:W-:Y:S01]  /*bb40*/  STL [R1+0x65a8], R4 ;  /* 0x0065a80401007387 */ /* 0x0003e20000100800 */
[C---:B0-----:R-:W-:Y:S02]  /*bb50*/  VIADD R0, R3.reuse, 0x195 ;  /* 0x0000019503007836 */ /* 0x041fe40000000000 */
[----:B-1----:R-:W-:-:S03]  /*bb60*/  VIADD R4, R3, 0x197 ;  /* 0x0000019703047836 */ /* 0x002fc60000000000 */
        /* <DEDUP_REMOVED lines=8> */
[----:B------:R-:W-:Y:S01]  /*bbf0*/  STL [R1+0x6594], R54 ;  /* 0x0065943601007387 */ /* 0x000fe20000100800 */
[----:B0-----:R-:W-:-:S03]  /*bc00*/  VIADD R0, R3, 0x19c ;  /* 0x0000019c03007836 */ /* 0x001fc60000000000 */
[----:B------:R0:W-:Y:S01]  /*bc10*/  STL [R1+0x658c], R4 ;  /* 0x00658c0401007387 */ /* 0x0001e20000100800 */
[----:B-1----:R-:W-:-:S03]  /*bc20*/  VIADD R5, R3, 0x19e ;  /* 0x0000019e03057836 */ /* 0x002fc60000000000 */
[----:B------:R1:W-:Y:S01]  /*bc30*/  STL [R1+0x6588], R0 ;  /* 0x0065880001007387 */ /* 0x0003e20000100800 */
[C---:B0-----:R-:W-:Y:S02]  /*bc40*/  VIADD R4, R3.reuse, 0x19d ;  /* 0x0000019d03047836 */ /* 0x041fe40000000000 */
[----:B-1----:R-:W-:-:S03]  /*bc50*/  VIADD R0, R3, 0x19f ;  /* 0x0000019f03007836 */ /* 0x002fc60000000000 */
[----:B------:R0:W-:Y:S04]  /*bc60*/  STL [R1+0x6584], R4 ;  /* 0x0065840401007387 */ /* 0x0001e80000100800 */
[----:B------:R1:W-:Y:S04]  /*bc70*/  STL [R1+0x6580], R5 ;  /* 0x0065800501007387 */ /* 0x0003e80000100800 */
[----:B------:R2:W-:Y:S01]  /*bc80*/  STL [R1+0x657c], R0 ;  /* 0x00657c0001007387 */ /* 0x0005e20000100800 */
[----:B0-----:R-:W-:-:S03]  /*bc90*/  VIADD R4, R3, 0x1a0 ;  /* 0x000001a003047836 */ /* 0x001fc60000000000 */
[----:B------:R0:W-:Y:S01]  /*bca0*/  STL [R1+0x6574], R6 ;  /* 0x0065740601007387 */ /* 0x0001e20000100800 */
[----:B-1----:R-:W-:-:S03]  /*bcb0*/  VIADD R5, R3, 0x1a3 ;  /* 0x000001a303057836 */ /* 0x002fc60000000000 */
[----:B------:R-:W-:Y:S01]  /*bcc0*/  STL [R1+0x6578], R4 ;  /* 0x0065780401007387 */ /* 0x000fe20000100800 */
[C---:B--2---:R-:W-:Y:S02]  /*bcd0*/  VIADD R0, R3.reuse, 0x1a2 ;  /* 0x000001a203007836 */ /* 0x044fe40000000000 */
[----:B0-----:R-:W-:-:S03]  /*bce0*/  VIADD R6, R3, 0x1a6 ;  /* 0x000001a603067836 */ /* 0x001fc60000000000 */
[----:B------:R0:W-:Y:S04]  /*bcf0*/  STL [R1+0x6570], R0 ;  /* 0x0065700001007387 */ /* 0x0001e80000100800 */
[----:B------:R1:W-:Y:S01]  /*bd00*/  STL [R1+0x656c], R5 ;  /* 0x00656c0501007387 */ /* 0x0003e20000100800 */
[C---:B0-----:R-:W-:Y:S02]  /*bd10*/  VIADD R0, R3.reuse, 0x1a4 ;  /* 0x000001a403007836 */ /* 0x041fe40000000000 */
[----:B-1----:R-:W-:-:S03]  /*bd20*/  VIADD R5, R3, 0x1a8 ;  /* 0x000001a803057836 */ /* 0x002fc60000000000 */
[----:B------:R0:W-:Y:S04]  /*bd30*/  STL [R1+0x6568], R0 ;  /* 0x0065680001007387 */ /* 0x0001e80000100800 */
        /* <DEDUP_REMOVED lines=21> */
[----:B------:R1:W-:Y:S01]  /*be90*/  STL [R1+0x78], R6 ;  /* 0x0000780601007387 */ /* 0x0003e20000100800 */
        /* <DEDUP_REMOVED lines=44> */
[----:B0-----:R-:W-:-:S05]  /*c160*/  VIADD R5, R3, 0x1cb ;  /* 0x000001cb03057836 */ /* 0x001fca0000000000 */
[----:B------:R0:W-:Y:S01]  /*c170*/  STL [R1+0x10], R5 ;  /* 0x0000100501007387 */ /* 0x0001e20000100800 */
[----:B-1----:R-:W-:-:S03]  /*c180*/  VIADD R6, R3, 0x1ce ;  /* 0x000001ce03067836 */ /* 0x002fc60000000000 */
[----:B------:R1:W-:Y:S04]  /*c190*/  STL [R1+0x8], R7 ;  /* 0x0000080701007387 */ /* 0x0003e80000100800 */
[----:B------:R2:W-:Y:S01]  /*c1a0*/  STL [R1+0x4], R6 ;  /* 0x0000040601007387 */ /* 0x0005e20000100800 */
[C---:B0-----:R-:W-:Y:S02]  /*c1b0*/  VIADD R5, R3.reuse, 0x1cf ;  /* 0x000001cf03057836 */ /* 0x041fe40000000000 */
[----:B-1----:R-:W-:-:S03]  /*c1c0*/  VIADD R7, R3, 0x1fd ;  /* 0x000001fd03077836 */ /* 0x002fc60000000000 */
[----:B------:R0:W-:Y:S01]  /*c1d0*/  STL [R1], R5 ;  /* 0x0000000501007387 */ /* 0x0001e20000100800 */
[C---:B--2---:R-:W-:Y:S02]  /*c1e0*/  VIADD R6, R3.reuse, 0x1fe ;  /* 0x000001fe03067836 */ /* 0x044fe40000000000 */
[----:B0-----:R-:W-:Y:S01]  /*c1f0*/  VIADD R5, R3, 0x1ff ;  /* 0x000001ff03057836 */ /* 0x001fe20000000000 */
[----:B------:R-:W-:-:S05]  /*c200*/  LOP3.LUT R3, R49, 0x40, RZ, 0xfc, !PT ;  /* 0x0000004031037812 */ /* 0x000fca00078efcff */
[----:B------:R0:W-:Y:S02]  /*c210*/  STL [R1+0x284], R3 ;  /* 0x0002840301007387 */ /* 0x0001e40000100800 */
[----:B0-----:R-:W-:-:S05]  /*c220*/  LOP3.LUT R3, R49, 0x60, RZ, 0xfc, !PT ;  /* 0x0000006031037812 */ /* 0x001fca00078efcff */
[----:B------:R0:W-:Y:S04]  /*c230*/  STL [R1+0x280], R3 ;  /* 0x0002800301007387 */ /* 0x0001e80000100800 */
[----:B0-----:R0:W5:Y:S01]  /*c240*/  LDL.LU R3, [R1+0x68f0] ;  /* 0x0068f00001037983 */ /* 0x0011620000300800 */
[----:B------:R-:W-:Y:S01]  /*c250*/  ULDC.64 UR4, c[0x0][0x208] ;  /* 0x0000820000047ab9 */ /* 0x000fe20000000a00 */
[----:B------:R-:W-:Y:S05]  /*c260*/  @!P0 BRA `(.L_x_0) ;  /* 0x0000105000a48947 */ /* 0x000fea0003800000 */
[----:B------:R1:W-:Y:S01]  /*c270*/  STL [R1+0x6b08], R43 ;  /* 0x006b082b01007387 */ /* 0x0003e20000100800 */
[----:B------:R-:W-:Y:S01]  /*c280*/  IABS R49, R49 ;  /* 0x0000003100317213 */ /* 0x000fe20000000000 */
[----:B------:R-:W-:Y:S01]  /*c290*/  ULDC.64 UR6, c[0x0][0x218] ;  /* 0x0000860000067ab9 */ /* 0x000fe20000000a00 */
[----:B------:R-:W-:Y:S01]  /*c2a0*/  ISETP.GE.AND P4, PT, R5, RZ, PT ;  /* 0x000000ff0500720c */ /* 0x000fe20003f86270 */
[----:B------:R-:W-:Y:S01]  /*c2b0*/  ULDC.64 UR8, c[0x0][0x210] ;  /* 0x0000840000087ab9 */ /* 0x000fe20000000a00 */
[----:B------:R-:W-:Y:S01]  /*c2c0*/  ISETP.GE.AND P6, PT, R7, RZ, PT ;  /* 0x000000ff0700720c */ /* 0x000fe20003fc6270 */
[----:B------:R-:W-:Y:S01]  /*c2d0*/  ULDC UR21, c[0x0][0x238] ;  /* 0x00008e0000157ab9 */ /* 0x000fe20000000800 */
[----:B------:R-:W-:Y:S01]  /*c2e0*/  ULDC UR20, c[0x0][0x238] ;  /* 0x00008e0000147ab9 */ /* 0x000fe20000000800 */
[----:B------:R-:W-:Y:S01]  /*c2f0*/  ULDC UR19, c[0x0][0x238] ;  /* 0x00008e0000137ab9 */ /* 0x000fe20000000800 */
[----:B------:R-:W-:Y:S01]  /*c300*/  ULDC UR18, c[0x0][0x238] ;  /* 0x00008e0000127ab9 */ /* 0x000fe20000000800 */
[----:B-1----:R-:W2:Y:S01]  /*c310*/  LDL R43, [R1+0x15c] ;  /* 0x00015c00012b7983 */ /* 0x002ea20000100800 */
[----:B------:R-:W-:Y:S01]  /*c320*/  ULDC UR17, c[0x0][0x238] ;  /* 0x00008e0000117ab9 */ /* 0x000fe20000000800 */
[----:B------:R-:W-:Y:S01]  /*c330*/  ULDC UR16, c[0x0][0x238] ;  /* 0x00008e0000107ab9 */ /* 0x000fe20000000800 */
[----:B------:R-:W-:Y:S01]  /*c340*/  ULDC UR15, c[0x0][0x238] ;  /* 0x00008e00000f7ab9 */ /* 0x000fe20000000800 */
[----:B------:R1:W-:Y:S01]  /*c350*/  STL [R1+0x6b04], R44 ;  /* 0x006b042c01007387 */ /* 0x0003e20000100800 */
[----:B------:R-:W-:Y:S01]  /*c360*/  ULDC UR14, c[0x0][0x238] ;  /* 0x00008e00000e7ab9 */ /* 0x000fe20000000800 */
        /* <DEDUP_REMOVED lines=8> */
[----:B-1----:R-:W3:Y:S01]  /*c3f0*/  LDL R44, [R1+0x284] ;  /* 0x00028400012c7983 */ /* 0x002ee20000100800 */
        /* <DEDUP_REMOVED lines=13> */
[----:B-1----:R-:W4:Y:S01]  /*c4d0*/  LDL R45, [R1+0x280] ;  /* 0x00028000012d7983 */ /* 0x002f220000100800 */
[----:B------:R-:W-:Y:S01]  /*c4e0*/  ULDC UR36, c[0x0][0x238] ;  /* 0x00008e0000247ab9 */ /* 0x000fe20000000800 */
[----:B------:R-:W-:Y:S01]  /*c4f0*/  ULDC UR58, c[0x0][0x238] ;  /* 0x00008e00003a7ab9 */ /* 0x000fe20000000800 */
[----:B------:R-:W-:Y:S01]  /*c500*/  ULDC UR22, c[0x0][0x238] ;  /* 0x00008e0000167ab9 */ /* 0x000fe20000000800 */
[----:B------:R1:W-:Y:S04]  /*c510*/  STL [R1+0x6afc], R46 ;  /* 0x006afc2e01007387 */ /* 0x0003e80000100800 */
[----:B------:R0:W-:Y:S04]  /*c520*/  STL [R1+0x6af8], R47 ;  /* 0x006af82f01007387 */ /* 0x0001e80000100800 */
[----:B------:R0:W-:Y:S01]  /*c530*/  STL [R1+0x6af4], R55 ;  /* 0x006af43701007387 */ /* 0x0001e20000100800 */
[----:B-1----:R-:W-:-:S03]  /*c540*/  IMAD.MOV.U32 R46, RZ, RZ, R50 ;  /* 0x000000ffff2e7224 */ /* 0x002fc600078e0032 */
[----:B------:R1:W-:Y:S01]  /*c550*/  STL [R1+0x6af0], R56 ;  /* 0x006af03801007387 */ /* 0x0003e20000100800 */
[----:B0-----:R-:W-:Y:S01]  /*c560*/  IMAD.MOV.U32 R47, RZ, RZ, R48 ;  /* 0x000000ffff2f7224 */ /* 0x001fe200078e0030 */
[----:B------:R-:W-:Y:S02]  /*c570*/  IABS R48, R2 ;  /* 0x0000000200307213 */ /* 0x000fe40000000000 */
[----:B------:R0:W-:Y:S01]  /*c580*/  STL [R1+0x6aec], R57 ;  /* 0x006aec3901007387 */ /* 0x0001e20000100800 */
[----:B------:R-:W-:-:S03]  /*c590*/  IMAD.MOV.U32 R55, RZ, RZ, R27 ;  /* 0x000000ffff377224 */ /* 0x000fc600078e001b */
[----:B------:R0:W-:Y:S01]  /*c5a0*/  STL [R1+0x6ae8], R58 ;  /* 0x006ae83a01007387 */ /* 0x0001e20000100800 */
[----:B-1----:R-:W-:Y:S02]  /*c5b0*/  IMAD.MOV.U32 R56, RZ, RZ, R26 ;  /* 0x000000ffff387224 */ /* 0x002fe400078e001a */
[----:B------:R-:W1:Y:S01]  /*c5c0*/  I2F.RP R26, R48 ;  /* 0x00000030001a7306 */ /* 0x000e620000209400 */
[----:B------:R1:W-:Y:S01]  /*c5d0*/  STL [R1+0x6ae4], R59 ;  /* 0x006ae43b01007387 */ /* 0x0003e20000100800 */
[----:B0-----:R-:W-:Y:S01]  /*c5e0*/  IMAD.MOV.U32 R57, RZ, RZ, R4 ;  /* 0x000000ffff397224 */ /* 0x001fe200078e0004 */
[----:B-----5:R-:W-:Y:S02]  /*c5f0*/  IABS R4, R3 ;  /* 0x0000000300047213 */ /* 0x020fe40000000000 */
[----:B------:R0:W-:Y:S01]  /*c600*/  STL [R1+0x6ae0], R60 ;  /* 0x006ae03c01007387 */ /* 0x0001e20000100800 */
[----:B------:R-:W-:Y:S02]  /*c610*/  IMAD.MOV.U32 R58, RZ, RZ, R0 ;  /* 0x000000ffff3a7224 */ /* 0x000fe400078e0000 */
[----:B------:R-:W0:Y:S01]  /*c620*/  I2F.RP R0, R4 ;  /* 0x0000000400007306 */ /* 0x000e220000209400 */
[----:B------:R0:W-:Y:S01]  /*c630*/  STL [R1+0x6adc], R61 ;  /* 0x006adc3d01007387 */ /* 0x0001e20000100800 */
[----:B-1----:R-:W-:-:S03]  /*c640*/  IMAD.MOV.U32 R59, RZ, RZ, R54 ;  /* 0x000000ffff3b7224 */ /* 0x002fc600078e0036 */
[----:B------:R1:W-:Y:S01]  /*c650*/  STL [R1+0x6a64], R3 ;  /* 0x006a640301007387 */ /* 0x0003e20000100800 */
[----:B0-----:R-:W-:Y:S02]  /*c660*/  IMAD.MOV.U32 R60, RZ, RZ, R47 ;  /* 0x000000ffff3c7224 */ /* 0x001fe400078e002f */
[----:B------:R-:W0:Y:S01]  /*c670*/  MUFU.RCP R26, R26 ;  /* 0x0000001a001a7308 */ /* 0x000e220000001000 */
[----:B------:R-:W-:Y:S02]  /*c680*/  IMAD.MOV.U32 R47, RZ, RZ, R52 ;  /* 0x000000ffff2f7224 */ /* 0x000fe400078e0034 */
[----:B------:R-:W-:Y:S02]  /*c690*/  IMAD.MOV.U32 R61, RZ, RZ, R51 ;  /* 0x000000ffff3d7224 */ /* 0x000fe400078e0033 */
[----:B-1----:R-:W-:-:S03]  /*c6a0*/  IMAD.MOV.U32 R3, RZ, RZ, R57 ;  /* 0x000000ffff037224 */ /* 0x002fc600078e0039 */
[----:B------:R-:W1:Y:S01]  /*c6b0*/  MUFU.RCP R0, R0 ;  /* 0x0000000000007308 */ /* 0x000e620000001000 */
[----:B------:R-:W-:Y:S02]  /*c6c0*/  IMAD.MOV.U32 R57, RZ, RZ, R55 ;  /* 0x000000ffff397224 */ /* 0x000fe400078e0037 */
[----:B------:R-:W-:Y:S02]  /*c6d0*/  IMAD.MOV.U32 R55, RZ, RZ, R46 ;  /* 0x000000ffff377224 */ /* 0x000fe400078e002e */
[----:B------:R-:W-:Y:S02]  /*c6e0*/  IMAD.MOV.U32 R46, RZ, RZ, R53 ;  /* 0x000000ffff2e7224 */ /* 0x000fe400078e0035 */
[----:B0-----:R-:W-:-:S04]  /*c6f0*/  VIADD R26, R26, 0xffffffe ;  /* 0x0ffffffe1a1a7836 */ /* 0x001fc80000000000 */
[----:B------:R-:W0:Y:S01]  /*c700*/  F2I.FTZ.U32.TRUNC.NTZ R27, R26 ;  /* 0x0000001a001b7305 */ /* 0x000e22000021f000 */
[----:B-1----:R-:W-:Y:S02]  /*c710*/  VIADD R0, R0, 0xffffffe ;  /* 0x0ffffffe00007836 */ /* 0x002fe40000000000 */
[----:B0-----:R-:W-:-:S04]  /*c720*/  IMAD.MOV R26, RZ, RZ, -R27 ;  /* 0x000000ffff1a7224 */ /* 0x001fc800078e0a1b */
[----:B------:R-:W-:Y:S02]  /*c730*/  IMAD R50, R26, R48, RZ ;  /* 0x000000301a327224 */ /* 0x000fe400078e02ff */
[----:B------:R-:W-:-:S04]  /*c740*/  IMAD.MOV.U32 R26, RZ, RZ, RZ ;  /* 0x000000ffff1a7224 */ /* 0x000fc800078e00ff */
[----:B------:R-:W-:Y:S02]  /*c750*/  IMAD.HI.U32 R50, R27, R50, R26 ;  /* 0x000000321b327227 */ /* 0x000fe400078e001a */
[----:B------:R0:W1:Y:S04]  /*c760*/  F2I.FTZ.U32.TRUNC.NTZ R27, R0 ;  /* 0x00000000001b7305 */ /* 0x000068000021f000 */
[----:B0-----:R-:W-:-:S04]  /*c770*/  IMAD.HI.U32 R0, R50, R49, RZ ;  /* 0x0000003132007227 */ /* 0x001fc800078e00ff */
[----:B------:R-:W-:-:S04]  /*c780*/  IMAD.MOV R0, RZ, RZ, -R0 ;  /* 0x000000ffff007224 */ /* 0x000fc800078e0a00 */
[----:B------:R-:W-:Y:S02]  /*c790*/  IMAD R49, R48, R0, R49 ;  /* 0x0000000030317224 */ /* 0x000fe400078e0231 */
[----:B-1----:R-:W-:-:S03]  /*c7a0*/  IMAD.MOV R0, RZ, RZ, -R27 ;  /* 0x000000ffff007224 */ /* 0x002fc600078e0a1b */
[----:B------:R-:W-:Y:S01]  /*c7b0*/  ISETP.GT.U32.AND P0, PT, R48, R49, PT ;  /* 0x000000313000720c */ /* 0x000fe20003f04070 */
[----:B------:R-:W-:Y:S01]  /*c7c0*/  IMAD R0, R0, R4, RZ ;  /* 0x0000000400007224 */ /* 0x000fe200078e02ff */
[----:B--2---:R-:W-:-:S05]  /*c7d0*/  IABS R53, R43 ;  /* 0x0000002b00357213 */ /* 0x004fca0000000000 */
[----:B------:R-:W-:-:S04]  /*c7e0*/  IMAD.HI.U32 R26, R50, R53, RZ ;  /* 0x00000035321a7227 */ /* 0x000fc800078e00ff */
[----:B------:R-:W-:-:S04]  /*c7f0*/  IMAD.MOV R26, RZ, RZ, -R26 ;  /* 0x000000ffff1a7224 */ /* 0x000fc800078e0a1a */
[----:B------:R-:W-:Y:S01]  /*c800*/  IMAD R53, R48, R26, R53 ;  /* 0x0000001a30357224 */ /* 0x000fe200078e0235 */
[----:B---3--:R-:W-:-:S05]  /*c810*/  IABS R52, R44 ;  /* 0x0000002c00347213 */ /* 0x008fca0000000000 */
[----:B------:R-:W-:-:S04]  /*c820*/  IMAD.HI.U32 R54, R50, R52, RZ ;  /* 0x0000003432367227 */ /* 0x000fc800078e00ff */
[----:B------:R-:W-:Y:S01]  /*c830*/  IMAD.MOV R54, RZ, RZ, -R54 ;  /* 0x000000ffff367224 */ /* 0x000fe200078e0a36 */
[----:B----4-:R-:W-:-:S03]  /*c840*/  IABS R51, R45 ;  /* 0x0000002d00337213 */ /* 0x010fc60000000000 */
[----:B------:R-:W-:Y:S02]  /*c850*/  IMAD R52, R48, R54, R52 ;  /* 0x0000003630347224 */ /* 0x000fe400078e0234 */
[----:B------:R-:W-:Y:S01]  /*c860*/  IMAD.MOV.U32 R26, RZ, RZ, RZ ;  /* 0x000000ffff1a7224 */ /* 0x000fe200078e00ff */
[----:B------:R-:W2:Y:S01]  /*c870*/  LDL.LU R54, [R1+0x24] ;  /* 0x0000240001367983 */ /* 0x000ea20000300800 */
[----:B------:R-:W-:-:S04]  /*c880*/  IMAD.HI.U32 R50, R50, R51, RZ ;  /* 0x0000003332327227 */ /* 0x000fc800078e00ff */
[----:B------:R-:W-:Y:S01]  /*c890*/  IMAD.MOV R50, RZ, RZ, -R50 ;  /* 0x000000ffff327224 */ /* 0x000fe200078e0a32 */
[C---:B------:R-:W-:Y:S01]  /*c8a0*/  ISETP.GT.U32.AND P2, PT, R48.reuse, R52, PT ;  /* 0x000000343000720c */ /* 0x040fe20003f44070 */
[----:B------:R-:W-:Y:S01]  /*c8b0*/  IMAD.HI.U32 R0, R27, R0, R26 ;  /* 0x000000001b007227 */ /* 0x000fe200078e001a */
[C---:B------:R-:W-:Y:S01]  /*c8c0*/  ISETP.GT.U32.AND P1, PT, R48.reuse, R53, PT ;  /* 0x000000353000720c */ /* 0x040fe20003f24070 */
[----:B------:R-:W3:Y:S02]  /*c8d0*/  LDL R27, [R1+0x6550] ;  /* 0x00655000011b7983 */ /* 0x000ee40000100800 */
[----:B------:R-:W-:Y:S01]  /*c8e0*/  IMAD R50, R48, R50, R51 ;  /* 0x0000003230327224 */ /* 0x000fe200078e0233 */
[----:B------:R-:W-:-:S05]  /*c8f0*/  IABS R51, R5 ;  /* 0x0000000500337213 */ /* 0x000fca0000000000 */
[----:B------:R-:W-:-:S04]  /*c900*/  IMAD.HI.U32 R26, R0, R51, RZ ;  /* 0x00000033001a7227 */ /* 0x000fc800078e00ff */
[----:B------:R-:W-:Y:S01]  /*c910*/  IMAD.MOV R26, RZ, RZ, -R26 ;  /* 0x000000ffff1a7224 */ /* 0x000fe200078e0a1a */
[----:B------:R-:W-:Y:S01]  /*c920*/  IABS R5, R6 ;  /* 0x0000000600057213 */ /* 0x000fe20000000000 */
[--C-:B------:R-:W-:Y:S01]  /*c930*/  @!P2 IMAD.IADD R52, R52, 0x1, -R48.reuse ;  /* 0x000000013434a824 */ /* 0x100fe200078e0a30 */
[----:B------:R-:W-:Y:S01]  /*c940*/  ISETP.GE.AND P2, PT, R6, RZ, PT ;  /* 0x000000ff0600720c */ /* 0x000fe20003f46270 */
[----:B------:R-:W-:Y:S01]  /*c950*/  IMAD R26, R4, R26, R51 ;  /* 0x0000001a041a7224 */ /* 0x000fe200078e0233 */
[----:B------:R-:W4:Y:S04]  /*c960*/  LDL R6, [R1+0x65bc] ;  /* 0x0065bc0001067983 */ /* 0x000f280000100800 */
[----:B------:R-:W2:Y:S01]  /*c970*/  LDL R51, [R1+0x158] ;  /* 0x0001580001337983 */ /* 0x000ea20000100800 */
[----:B------:R-:W-:-:S02]  /*c980*/  @!P0 IMAD.IADD R49, R49, 0x1, -R48 ;  /* 0x0000000131318824 */ /* 0x000fc400078e0a30 */
[----:B------:R-:W-:-:S03]  /*c990*/  @!P1 IMAD.IADD R53, R53, 0x1, -R48 ;  /* 0x0000000135359824 */ /* 0x000fc600078e0a30 */
[C---:B------:R-:W-:Y:S02]  /*c9a0*/  ISETP.GT.U32.AND P1, PT, R48.reuse, R49, PT ;  /* 0x000000313000720c */ /* 0x040fe40003f24070 */
[C---:B------:R-:W-:Y:S02]  /*c9b0*/  ISETP.GT.U32.AND P5, PT, R48.reuse, R53, PT ;  /* 0x000000353000720c */ /* 0x040fe40003fa4070 */
[----:B------:R-:W-:-:S09]  /*c9c0*/  ISETP.GT.U32.AND P0, PT, R48, R52, PT ;  /* 0x000000343000720c */ /* 0x000fd20003f04070 */
[--C-:B------:R-:W-:Y:S02]  /*c9d0*/  @!P1 IMAD.IADD R49, R49, 0x1, -R48.reuse ;  /* 0x0000000131319824 */ /* 0x100fe400078e0a30 */
[--C-:B------:R-:W-:Y:S01]  /*c9e0*/  @!P5 IMAD.IADD R53, R53, 0x1, -R48.reuse ;  /* 0x000000013535d824 */ /* 0x100fe200078e0a30 */
[----:B------:R-:W-:Y:S01]  /*c9f0*/  ISETP.GE.AND P5, PT, R43, RZ, PT ;  /* 0x000000ff2b00720c */ /* 0x000fe20003fa6270 */
[----:B------:R-:W-:Y:S01]  /*ca00*/  @!P0 IMAD.IADD R52, R52, 0x1, -R48 ;  /* 0x0000000134348824 */ /* 0x000fe200078e0a30 */
[----:B------:R-:W3:Y:S01]  /*ca10*/  LDL.LU R43, [R1+0x6b08] ;  /* 0x006b0800012b7983 */ /* 0x000ee20000300800 */
[----:B------:R-:W-:-:S03]  /*ca20*/  ISETP.GE.AND P0, PT, R44, RZ, PT ;  /* 0x000000ff2c00720c */ /* 0x000fc60003f06270 */
[----:B------:R-:W3:Y:S01]  /*ca30*/  LDL.LU R44, [R1+0x6b04] ;  /* 0x006b0400012c7983 */ /* 0x000ee20000300800 */
[----:B------:R-:W-:Y:S02]  /*ca40*/  ISETP.GT.U32.AND P3, PT, R48, R50, PT ;  /* 0x000000323000720c */ /* 0x000fe40003f64070 */
[----:B--2---:R-:W-:Y:S01]  /*ca50*/  ISETP.GE.AND P1, PT, R51, RZ, PT ;  /* 0x000000ff3300720c */ /* 0x004fe20003f26270 */
[----:B----4-:R-:W-:Y:S02]  /*ca60*/  IMAD.MOV.U32 R51, RZ, RZ, R6 ;  /* 0x000000ffff337224 */ /* 0x010fe400078e0006 */
[----:B------:R-:W-:-:S04]  /*ca70*/  IMAD.HI.U32 R6, R0, R5, RZ ;  /* 0x0000000500067227 */ /* 0x000fc800078e00ff */
[----:B------:R-:W-:-:S04]  /*ca80*/  IMAD.MOV R6, RZ, RZ, -R6 ;  /* 0x000000ffff067224 */ /* 0x000fc800078e0a06 */
[----:B------:R-:W-:Y:S02]  /*ca90*/  IMAD R5, R4, R6, R5 ;  /* 0x0000000604057224 */ /* 0x000fe400078e0205 */
[----:B------:R-:W2:Y:S01]  /*caa0*/  LDL.LU R6, [R1+0x84] ;  /* 0x0000840001067983 */ /* 0x000ea20000300800 */
[----:B------:R-:W-:-:S05]  /*cab0*/  @!P3 IMAD.IADD R50, R50, 0x1, -R48 ;  /* 0x000000013232b824 */ /* 0x000fca00078e0a30 */
[----:B------:R-:W-:Y:S01]  /*cac0*/  ISETP.GT.U32.AND P3, PT, R48, R50, PT ;  /* 0x000000323000720c */ /* 0x000fe20003f64070 */
[----:B------:R-:W-:Y:S01]  /*cad0*/  @!P1 IMAD.MOV R49, RZ, RZ, -R49 ;  /* 0x000000ffff319224 */ /* 0x000fe200078e0a31 */
[----:B------:R-:W-:Y:S02]  /*cae0*/  IABS R7, R7 ;  /* 0x0000000700077213 */ /* 0x000fe40000000000 */
[----:B------:R-:W-:Y:S01]  /*caf0*/  ISETP.GE.AND P1, PT, R45, RZ, PT ;  /* 0x000000ff2d00720c */ /* 0x000fe20003f26270 */
[----:B------:R-:W-:-:S08]  /*cb00*/  @!P0 IMAD.MOV R52, RZ, RZ, -R52 ;  /* 0x000000ffff348224 */ /* 0x000fd000078e0a34 */
[----:B------:R-:W-:Y:S01]  /*cb10*/  @!P3 IMAD.IADD R50, R50, 0x1, -R48 ;  /* 0x000000013232b824 */ /* 0x000fe200078e0a30 */
[C---:B------:R-:W-:Y:S01]  /*cb20*/  ISETP.GT.U32.AND P3, PT, R4.reuse, R26, PT ;  /* 0x0000001a0400720c */ /* 0x040fe20003f64070 */
[----:B---3--:R-:W-:Y:S01]  /*cb30*/  IMAD.MOV.U32 R48, RZ, RZ, R27 ;  /* 0x000000ffff307224 */ /* 0x008fe200078e001b */
[----:B------:R-:W-:Y:S01]  /*cb40*/  ISETP.GT.U32.AND P0, PT, R4, R5, PT ;  /* 0x000000050400720c */ /* 0x000fe20003f04070 */
[----:B------:R-:W-:Y:S01]  /*cb50*/  IMAD.HI.U32 R27, R0, R7, RZ ;  /* 0x00000007001b7227 */ /* 0x000fe200078e00ff */
[----:B------:R-:W3:Y:S03]  /*cb60*/  LDL.LU R45, [R1+0x6b00] ;  /* 0x006b0000012d7983 */ /* 0x000ee60000300800 */
[----:B------:R-:W-:Y:S02]  /*cb70*/  IMAD.MOV R27, RZ, RZ, -R27 ;  /* 0x000000ffff1b7224 */ /* 0x000fe400078e0a1b */
[----:B------:R-:W-:-:S04]  /*cb80*/  @!P5 IMAD.MOV R53, RZ, RZ, -R53 ;  /* 0x000000ffff35d224 */ /* 0x000fc800078e0a35 */
[----:B------:R-:W-:Y:S01]  /*cb90*/  @!P3 IMAD.IADD R26, R26, 0x1, -R4 ;  /* 0x000000011a1ab824 */ /* 0x000fe200078e0a04 */
[----:B------:R-:W-:Y:S02]  /*cba0*/  ISETP.NE.AND P5, PT, R2, RZ, PT ;  /* 0x000000ff0200720c */ /* 0x000fe40003fa5270 */
[----:B------:R-:W-:Y:S02]  /*cbb0*/  LOP3.LUT R2, RZ, R2, RZ, 0x33, !PT ;  /* 0x00000002ff027212 */ /* 0x000fe400078e33ff */
[C---:B------:R-:W-:Y:S01]  /*cbc0*/  ISETP.GT.U32.AND P3, PT, R4.reuse, R26, PT ;  /* 0x0000001a0400720c */ /* 0x040fe20003f64070 */
[----:B------:R-:W-:Y:S02]  /*cbd0*/  IMAD R7, R4, R27, R7 ;  /* 0x0000001b04077224 */ /* 0x000fe400078e0207 */
[----:B------:R-:W-:Y:S01]  /*cbe0*/  @!P1 IMAD.MOV R50, RZ, RZ, -R50 ;  /* 0x000000ffff329224 */ /* 0x000fe200078e0a32 */
[C---:B------:R-:W-:Y:S01]  /*cbf0*/  SEL R49, R2.reuse, R49, !P5 ;  /* 0x0000003102317207 */ /* 0x040fe20006800000 */
[----:B------:R-:W-:Y:S01]  /*cc00*/  @!P0 IMAD.IADD R5, R5, 0x1, -R4 ;  /* 0x0000000105058824 */ /* 0x000fe200078e0a04 */
[----:B------:R-:W-:-:S02]  /*cc10*/  SEL R53, R2, R53, !P5 ;  /* 0x0000003502357207 */ /* 0x000fc40006800000 */
[C---:B------:R-:W-:Y:S02]  /*cc20*/  SEL R52, R2.reuse, R52, !P5 ;  /* 0x0000003402347207 */ /* 0x040fe40006800000 */
[----:B------:R-:W-:Y:S01]  /*cc30*/  SEL R2, R2, R50, !P5 ;  /* 0x0000003202027207 */ /* 0x000fe20006800000 */
[----:B------:R0:W-:Y:S01]  /*cc40*/  STL [R1+0x8cc], R49 ;  /* 0x0008cc3101007387 */ /* 0x0001e20000100800 */
[----:B------:R-:W-:Y:S01]  /*cc50*/  ISETP.GE.AND P1, PT, R8, RZ, PT ;  /* 0x000000ff0800720c */ /* 0x000fe20003f26270 */
[--C-:B------:R-:W-:Y:S01]  /*cc60*/  @!P3 IMAD.IADD R26, R26, 0x1, -R4.reuse ;  /* 0x000000011a1ab824 */ /* 0x100fe200078e0a04 */
[----:B------:R-:W-:Y:S02]  /*cc70*/  ISETP.GT.U32.AND P0, PT, R4, R5, PT ;  /* 0x000000050400720c */ /* 0x000fe40003f04070 */
[----:B------:R-:W-:Y:S01]  /*cc80*/  ISETP.GE.AND P3, PT, R9, RZ, PT ;  /* 0x000000ff0900720c */ /* 0x000fe20003f66270 */
[----:B0-----:R-:W4:Y:S04]  /*cc90*/  LDL R49, [R1+0x65a0] ;  /* 0x0065a00001317983 */ /* 0x001f280000100800 */
[----:B------:R0:W-:Y:S04]  /*cca0*/  STL [R1+0x8c8], R53 ;  /* 0x0008c83501007387 */ /* 0x0001e80000100800 */
[----:B0-----:R-:W3:Y:S04]  /*ccb0*/  LDL R53, [R1+0x6584] ;  /* 0x0065840001357983 */ /* 0x001ee80000100800 */
[----:B------:R0:W-:Y:S04]  /*ccc0*/  STL [R1+0x8c4], R52 ;  /* 0x0008c43401007387 */ /* 0x0001e80000100800 */
[----:B0-----:R-:W4:Y:S04]  /*ccd0*/  LDL R52, [R1+0x65b8] ;  /* 0x0065b80001347983 */ /* 0x001f280000100800 */
[----:B------:R0:W-:Y:S01]  /*cce0*/  STL [R1+0x8c0], R2 ;  /* 0x0008c00201007387 */ /* 0x0001e20000100800 */
[----:B------:R-:W-:Y:S01]  /*ccf0*/  @!P0 IMAD.IADD R5, R5, 0x1, -R4 ;  /* 0x0000000105058824 */ /* 0x000fe200078e0a04 */
[----:B0-----:R-:W-:-:S02]  /*cd00*/  IABS R2, R10 ;  /* 0x0000000a00027213 */ /* 0x001fc40000000000 */
[----:B------:R-:W-:Y:S02]  /*cd10*/  ISETP.GT.U32.AND P5, PT, R4, R7, PT ;  /* 0x000000070400720c */ /* 0x000fe40003fa4070 */
[----:B------:R-:W-:Y:S02]  /*cd20*/  ISETP.GE.AND P0, PT, R10, RZ, PT ;  /* 0x000000ff0a00720c */ /* 0x000fe40003f06270 */
[----:B------:R-:W-:-:S09]  /*cd30*/  IABS R10, R11 ;  /* 0x0000000b000a7213 */ /* 0x000fd20000000000 */
[----:B------:R-:W-:-:S05]  /*cd40*/  @!P5 IMAD.IADD R7, R7, 0x1, -R4 ;  /* 0x000000010707d824 */ /* 0x000fca00078e0a04 */
[----:B------:R-:W-:-:S13]  /*cd50*/  ISETP.GT.U32.AND P5, PT, R4, R7, PT ;  /* 0x000000070400720c */ /* 0x000fda0003fa4070 */
[----:B------:R-:W-:-:S04]  /*cd60*/  @!P5 IMAD.IADD R7, R7, 0x1, -R4 ;  /* 0x000000010707d824 */ /* 0x000fc800078e0a04 */
[----:B------:R-:W-:Y:S02]  /*cd70*/  @!P6 IMAD.MOV R7, RZ, RZ, -R7 ;  /* 0x000000ffff07e224 */ /* 0x000fe400078e0a07 */
[----:B--2---:R-:W-:Y:S01]  /*cd80*/  IMAD.MOV.U32 R27, RZ, RZ, R6 ;  /* 0x000000ffff1b7224 */ /* 0x004fe200078e0006 */
[----:B------:R-:W-:-:S03]  /*cd90*/  IABS R6, R8 ;  /* 0x0000000800067213 */ /* 0x000fc60000000000 */
[----:B------:R-:W-:Y:S01]  /*cda0*/  IMAD.MOV.U32 R50, RZ, RZ, R27 ;  /* 0x000000ffff327224 */ /* 0x000fe200078e001b */
[----:B------:R-:W-:Y:S01]  /*cdb0*/  IABS R8, R9 ;  /* 0x0000000900087213 */ /* 0x000fe20000000000 */
[----:B------:R-:W-:-:S04]  /*cdc0*/  IMAD.HI.U32 R27, R0, R6, RZ ;  /* 0x00000006001b7227 */ /* 0x000fc800078e00ff */
[----:B------:R-:W-:Y:S02]  /*cdd0*/  IMAD.MOV R27, RZ, RZ, -R27 ;  /* 0x000000ffff1b7224 */ /* 0x000fe400078e0a1b */
[----:B------:R-:W-:Y:S02]  /*cde0*/  IMAD.MOV.U32 R9, RZ, RZ, R8 ;  /* 0x000000ffff097224 */ /* 0x000fe400078e0008 */
[----:B------:R-:W-:Y:S02]  /*cdf0*/  IMAD R27, R4, R27, R6 ;  /* 0x0000001b041b7224 */ /* 0x000fe400078e0206 */
[----:B------:R-:W-:Y:S02]  /*ce00*/  IMAD.MOV.U32 R6, RZ, RZ, R26 ;  /* 0x000000ffff067224 */ /* 0x000fe400078e001a */
[----:B------:R-:W-:-:S04]  /*ce10*/  IMAD.HI.U32 R26, R0, R9, RZ ;  /* 0x00000009001a7227 */ /* 0x000fc800078e00ff */
[----:B------:R-:W-:-:S04]  /*ce20*/  IMAD.HI.U32 R8, R0, R2, RZ ;  /* 0x0000000200087227 */ /* 0x000fc800078e00ff */
[----:B------:R-:W-:Y:S02]  /*ce30*/  IMAD.MOV R26, RZ, RZ, -R26 ;  /* 0x000000ffff1a7224 */ /* 0x000fe400078e0a1a */
[----:B------:R-:W-:Y:S01]  /*ce40*/  @!P4 IMAD.MOV R6, RZ, RZ, -R6 ;  /* 0x000000ffff06c224 */ /* 0x000fe200078e0a06 */
[C---:B------:R-:W-:Y:S01]  /*ce50*/  ISETP.GT.U32.AND P4, PT, R4.reuse, R27, PT ;  /* 0x0000001b0400720c */ /* 0x040fe20003f84070 */
[----:B------:R-:W-:Y:S02]  /*ce60*/  IMAD.MOV R8, RZ, RZ, -R8 ;  /* 0x000000ffff087224 */ /* 0x000fe400078e0a08 */
[C---:B------:R-:W-:Y:S02]  /*ce70*/  IMAD R9, R4.reuse, R26, R9 ;  /* 0x0000001a04097224 */ /* 0x040fe400078e0209 */
[----:B------:R-:W-:Y:S02]  /*ce80*/  IMAD.MOV.U32 R26, RZ, RZ, R46 ;  /* 0x000000ffff1a7224 */ /* 0x000fe400078e002e */
[----:B------:R-:W-:-:S02]  /*ce90*/  IMAD R2, R4, R8, R2 ;  /* 0x0000000804027224 */ /* 0x000fc400078e0202 */
[----:B------:R-:W-:-:S04]  /*cea0*/  IMAD.MOV.U32 R46, RZ, RZ, R5 ;  /* 0x000000ffff2e7224 */ /* 0x000fc800078e0005 */
[----:B------:R-:W-:Y:S01]  /*ceb0*/  @!P2 IMAD.MOV R46, RZ, RZ, -R46 ;  /* 0x000000ffff2ea224 */ /* 0x000fe200078e0a2e */
[----:B------:R-:W-:Y:S01]  /*cec0*/  ISETP.GT.U32.AND P2, PT, R4, R2, PT ;  /* 0x000000020400720c */ /* 0x000fe20003f44070 */
[----:B------:R-:W-:-:S05]  /*ced0*/  @!P4 IMAD.IADD R27, R27, 0x1, -R4 ;  /* 0x000000011b1bc824 */ /* 0x000fca00078e0a04 */
[----:B------:R-:W-:Y:S01]  /*cee0*/  ISETP.GT.U32.AND P4, PT, R4, R27, PT ;  /* 0x0000001b0400720c */ /* 0x000fe20003f84070 */
[----:B------:R-:W-:-:S06]  /*cef0*/  IMAD.MOV.U32 R8, RZ, RZ, R10 ;  /* 0x000000ffff087224 */ /* 0x000fcc00078e000a */
[----:B------:R-:W-:Y:S02]  /*cf00*/  @!P2 IMAD.IADD R2, R2, 0x1, -R4 ;  /* 0x000000010202a824 */ /* 0x000fe400078e0a04 */
[----:B------:R-:W-:-:S03]  /*cf10*/  IMAD.HI.U32 R10, R0, R8, RZ ;  /* 0x00000008000a7227 */ /* 0x000fc600078e00ff */
[C---:B------:R-:W-:Y:S01]  /*cf20*/  ISETP.GT.U32.AND P2, PT, R4.reuse, R2, PT ;  /* 0x000000020400720c */ /* 0x040fe20003f44070 */
[----:B------:R-:W-:Y:S02]  /*cf30*/  IMAD.MOV R10, RZ, RZ, -R10 ;  /* 0x000000ffff0a7224 */ /* 0x000fe400078e0a0a */
[----:B------:R-:W-:Y:S02]  /*cf40*/  @!P4 IMAD.IADD R27, R27, 0x1, -R4 ;  /* 0x000000011b1bc824 */ /* 0x000fe400078e0a04 */
[----:B------:R-:W-:Y:S02]  /*cf50*/  IMAD R8, R4, R10, R8 ;  /* 0x0000000a04087224 */ /* 0x000fe400078e0208 */
[----:B------:R-:W-:Y:S01]  /*cf60*/  IMAD.MOV.U32 R10, RZ, RZ, R27 ;  /* 0x000000ffff0a7224 */ /* 0x000fe200078e001b */
[----:B------:R-:W-:Y:S01]  /*cf70*/  STL [R1+0x364], R6 ;  /* 0x0003640601007387 */ /* 0x000fe20000100800 */
[----:B------:R-:W-:Y:S02]  /*cf80*/  IMAD.MOV.U32 R27, RZ, RZ, R26 ;  /* 0x000000ffff1b7224 */ /* 0x000fe400078e001a */
[----:B------:R-:W-:-:S02]  /*cf90*/  @!P1 IMAD.MOV R10, RZ, RZ, -R10 ;  /* 0x000000ffff0a9224 */ /* 0x000fc400078e0a0a */
[----:B------:R-:W-:Y:S01]  /*cfa0*/  @!P2 IMAD.IADD R2, R2, 0x1, -R4 ;  /* 0x000000010202a824 */ /* 0x000fe200078e0a04 */
[----:B------:R0:W-:Y:S01]  /*cfb0*/  STL [R1+0x36c], R46 ;  /* 0x00036c2e01007387 */ /* 0x0001e20000100800 */
[----:B------:R-:W-:Y:S02]  /*cfc0*/  IMAD.MOV.U32 R26, RZ, RZ, R48 ;  /* 0x000000ffff1a7224 */ /* 0x000fe400078e0030 */
[----:B------:R-:W-:Y:S02]  /*cfd0*/  IMAD.MOV.U32 R48, RZ, RZ, R55 ;  /* 0x000000ffff307224 */ /* 0x000fe400078e0037 */
[----:B------:R-:W-:Y:S01]  /*cfe0*/  IMAD.MOV.U32 R55, RZ, RZ, R2 ;  /* 0x000000ffff377224 */ /* 0x000fe200078e0002 */
[----:B0-----:R-:W2:Y:S04]  /*cff0*/  LDL.LU R46, [R1+0x6afc] ;  /* 0x006afc00012e7983 */ /* 0x001ea80000300800 */
[----:B------:R0:W-:Y:S04]  /*d000*/  STL [R1+0x374], R7 ;  /* 0x0003740701007387 */ /* 0x0001e80000100800 */
[----:B------:R1:W-:Y:S04]  /*d010*/  STL [R1+0x380], R10 ;  /* 0x0003800a01007387 */ /* 0x0003e80000100800 */
[----:B------:R-:W3:Y:S01]  /*d020*/  LDL.LU R2, [R1+0x54] ;  /* 0x0000540001027983 */ /* 0x000ee20000300800 */
[----:B------:R-:W-:-:S05]  /*d030*/  IABS R6, R12 ;  /* 0x0000000c00067213 */ /* 0x000fca0000000000 */
[----:B------:R-:W-:-:S04]  /*d040*/  IMAD.HI.U32 R5, R0, R6, RZ ;  /* 0x0000000600057227 */ /* 0x000fc800078e00ff */
[----:B------:R-:W-:Y:S01]  /*d050*/  IMAD.MOV R5, RZ, RZ, -R5 ;  /* 0x000000ffff057224 */ /* 0x000fe200078e0a05 */
[----:B0-----:R-:W-:-:S03]  /*d060*/  IABS R7, R13 ;  /* 0x0000000d00077213 */ /* 0x001fc60000000000 */
[----:B------:R-:W-:Y:S02]  /*d070*/  IMAD R6, R4, R5, R6 ;  /* 0x0000000504067224 */ /* 0x000fe400078e0206 */
[----:B------:R-:W-:-:S03]  /*d080*/  IMAD.MOV.U32 R5, RZ, RZ, R7 ;  /* 0x000000ffff057224 */ /* 0x000fc600078e0007 */
[C---:B------:R-:W-:Y:S02]  /*d090*/  ISETP.GT.U32.AND P1, PT, R4.reuse, R6, PT ;  /* 0x000000060400720c */ /* 0x040fe40003f24070 */
[----:B------:R-:W-:Y:S02]  /*d0a0*/  ISETP.GT.U32.AND P5, PT, R4, R9, PT ;  /* 0x000000090400720c */ /* 0x000fe40003fa4070 */
[----:B------:R-:W-:Y:S01]  /*d0b0*/  ISETP.GE.AND P6, PT, R11, RZ, PT ;  /* 0x000000ff0b00720c */ /* 0x000fe20003fc6270 */
[----:B------:R-:W-:-:S04]  /*d0c0*/  IMAD.HI.U32 R11, R0, R5, RZ ;  /* 0x00000005000b7227 */ /* 0x000fc800078e00ff */
[----:B------:R-:W-:Y:S01]  /*d0d0*/  IMAD.MOV R11, RZ, RZ, -R11 ;  /* 0x000000ffff0b7224 */ /* 0x000fe200078e0a0b */
[----:B------:R-:W-:-:S03]  /*d0e0*/  IABS R7, R14 ;  /* 0x0000000e00077213 */ /* 0x000fc60000000000 */
[--C-:B------:R-:W-:Y:S02]  /*d0f0*/  @!P1 IMAD.IADD R6, R6, 0x1, -R4.reuse ;  /* 0x0000000106069824 */ /* 0x100fe400078e0a04 */
[C---:B------:R-:W-:Y:S01]  /*d100*/  IMAD R5, R4.reuse, R11, R5 ;  /* 0x0000000b04057224 */ /* 0x040fe200078e0205 */
[C---:B------:R-:W-:Y:S01]  /*d110*/  ISETP.GT.U32.AND P4, PT, R4.reuse, R8, PT ;  /* 0x000000080400720c */ /* 0x040fe20003f84070 */
[----:B------:R-:W-:Y:S01]  /*d120*/  @!P5 IMAD.IADD R9, R9, 0x1, -R4 ;  /* 0x000000010909d824 */ /* 0x000fe200078e0a04 */
[----:B------:R-:W-:Y:S01]  /*d130*/  ISETP.GT.U32.AND P1, PT, R4, R6, PT ;  /* 0x000000060400720c */ /* 0x000fe20003f24070 */
[----:B------:R-:W-:Y:S01]  /*d140*/  IMAD.HI.U32 R11, R0, R7, RZ ;  /* 0x00000007000b7227 */ /* 0x000fe200078e00ff */
[C---:B------:R-:W-:Y:S02]  /*d150*/  ISETP.GT.U32.AND P2, PT, R4.reuse, R5, PT ;  /* 0x000000050400720c */ /* 0x040fe40003f44070 */
[----:B------:R-:W-:Y:S01]  /*d160*/  ISETP.GT.U32.AND P5, PT, R4, R9, PT ;  /* 0x000000090400720c */ /* 0x000fe20003fa4070 */
[----:B------:R-:W-:-:S04]  /*d170*/  IMAD.MOV R11, RZ, RZ, -R11 ;  /* 0x000000ffff0b7224 */ /* 0x000fc800078e0a0b */
[----:B------:R-:W-:Y:S02]  /*d180*/  IMAD R7, R4, R11, R7 ;  /* 0x0000000b04077224 */ /* 0x000fe400078e0207 */
[--C-:B------:R-:W-:Y:S02]  /*d190*/  @!P4 IMAD.IADD R8, R8, 0x1, -R4.reuse ;  /* 0x000000010808c824 */ /* 0x100fe400078e0a04 */
[--C-:B------:R-:W-:Y:S01]  /*d1a0*/  @!P1 IMAD.IADD R6, R6, 0x1, -R4.reuse ;  /* 0x0000000106069824 */ /* 0x100fe200078e0a04 */
[C---:B------:R-:W-:Y:S01]  /*d1b0*/  ISETP.GT.U32.AND P1, PT, R4.reuse, R7, PT ;  /* 0x000000070400720c */ /* 0x040fe20003f24070 */
[--C-:B------:R-:W-:Y:S01]  /*d1c0*/  @!P2 IMAD.IADD R5, R5, 0x1, -R4.reuse ;  /* 0x000000010505a824 */ /* 0x100fe200078e0a04 */
[----:B------:R-:W-:Y:S01]  /*d1d0*/  ISETP.GT.U32.AND P4, PT, R4, R8, PT ;  /* 0x000000080400720c */ /* 0x000fe20003f84070 */
[----:B------:R-:W-:Y:S01]  /*d1e0*/  @!P5 IMAD.IADD R9, R9, 0x1, -R4 ;  /* 0x000000010909d824 */ /* 0x000fe200078e0a04 */
[----:B------:R-:W-:Y:S02]  /*d1f0*/  ISETP.GE.AND P5, PT, R12, RZ, PT ;  /* 0x000000ff0c00720c */ /* 0x000fe40003fa6270 */
[----:B------:R-:W-:Y:S01]  /*d200*/  ISETP.GT.U32.AND P2, PT, R4, R5, PT ;  /* 0x000000050400720c */ /* 0x000fe20003f44070 */
[----:B------:R-:W-:Y:S01]  /*d210*/  IMAD.MOV.U32 R12, RZ, RZ, R47 ;  /* 0x000000ffff0c7224 */ /* 0x000fe200078e002f */
[----:B-1----:R-:W-:Y:S01]  /*d220*/  IABS R10, R15 ;  /* 0x0000000f000a7213 */ /* 0x002fe20000000000 */
[----:B------:R-:W-:-:S04]  /*d230*/  IMAD.MOV.U32 R47, RZ, RZ, R9 ;  /* 0x000000ffff2f7224 */ /* 0x000fc800078e0009 */
[----:B------:R-:W-:-:S04]  /*d240*/  IMAD.HI.U32 R9, R0, R10, RZ ;  /* 0x0000000a00097227 */ /* 0x000fc800078e00ff */
[----:B------:R-:W-:Y:S01]  /*d250*/  @!P3 IMAD.MOV R47, RZ, RZ, -R47 ;  /* 0x000000ffff2fb224 */ /* 0x000fe200078e0a2f */
[----:B------:R-:W-:Y:S01]  /*d260*/  ISETP.GE.AND P3, PT, R13, RZ, PT ;  /* 0x000000ff0d00720c */ /* 0x000fe20003f66270 */
[--C-:B------:R-:W-:Y:S02]  /*d270*/  @!P1 IMAD.IADD R7, R7, 0x1, -R4.reuse ;  /* 0x0000000107079824 */ /* 0x100fe400078e0a04 */
[----:B------:R-:W-:Y:S02]  /*d280*/  IMAD.MOV R9, RZ, RZ, -R9 ;  /* 0x000000ffff097224 */ /* 0x000fe400078e0a09 */
[--C-:B------:R-:W-:Y:S01]  /*d290*/  @!P4 IMAD.IADD R8, R8, 0x1, -R4.reuse ;  /* 0x000000010808c824 */ /* 0x100fe200078e0a04 */
[----:B------:R-:W-:Y:S01]  /*d2a0*/  ISETP.GE.AND P4, PT, R15, RZ, PT ;  /* 0x000000ff0f00720c */ /* 0x000fe20003f86270 */
[----:B------:R-:W-:Y:S01]  /*d2b0*/  @!P2 IMAD.IADD R5, R5, 0x1, -R4 ;  /* 0x000000010505a824 */ /* 0x000fe200078e0a04 */
[----:B------:R-:W-:Y:S01]  /*d2c0*/  ISETP.GT.U32.AND P1, PT, R4, R7, PT ;  /* 0x000000070400720c */ /* 0x000fe20003f24070 */
[----:B------:R-:W-:Y:S01]  /*d2d0*/  @!P0 IMAD.MOV R55, RZ, RZ, -R55 ;  /* 0x000000ffff378224 */ /* 0x000fe200078e0a37 */
[----:B------:R-:W-:Y:S01]  /*d2e0*/  ISETP.GE.AND P2, PT, R17, RZ, PT ;  /* 0x000000ff1100720c */ /* 0x000fe20003f46270 */
[----:B------:R-:W-:Y:S01]  /*d2f0*/  IMAD.MOV.U32 R11, RZ, RZ, R6 ;  /* 0x000000ffff0b7224 */ /* 0x000fe200078e0006 */
[----:B------:R0:W-:Y:S01]  /*d300*/  STL [R1+0x388], R47 ;  /* 0x0003882f01007387 */ /* 0x0001e20000100800 */
[----:B------:R-:W-:-:S02]  /*d310*/  @!P6 IMAD.MOV R8, RZ, RZ, -R8 ;  /* 0x000000ffff08e224 */ /* 0x000fc400078e0a08 */
[----:B------:R-:W-:Y:S01]  /*d320*/  @!P5 IMAD.MOV R11, RZ, RZ, -R11 ;  /* 0x000000ffff0bd224 */ /* 0x000fe200078e0a0b */
[----:B------:R-:W-:Y:S02]  /*d330*/  ISETP.GE.AND P0, PT, R14, RZ, PT ;  /* 0x000000ff0e00720c */ /* 0x000fe40003f06270 */
[----:B------:R-:W-:Y:S01]  /*d340*/  ISETP.GE.AND P6, PT, R16, RZ, PT ;  /* 0x000000ff1000720c */ /* 0x000fe20003fc6270 */
[----:B0-----:R-:W4:Y:S04]  /*d350*/  LDL.LU R47, [R1+0x6af8] ;  /* 0x006af800012f7983 */ /* 0x001f280000300800 */
[----:B------:R-:W2:Y:S04]  /*d360*/  LDL.LU R13, [R1+0x4] ;  /* 0x00000400010d7983 */ /* 0x000ea80000300800 */
[----:B------:R0:W-:Y:S01]  /*d370*/  STL [R1+0x390], R55 ;  /* 0x0003903701007387 */ /* 0x0001e20000100800 */
[----:B------:R-:W-:-:S03]  /*d380*/  @!P1 IMAD.IADD R7, R7, 0x1, -R4 ;  /* 0x0000000107079824 */ /* 0x000fc600078e0a04 */
[----:B0-----:R-:W4:Y:S04]  /*d390*/  LDL.LU R55, [R1+0x6af4] ;  /* 0x006af40001377983 */ /* 0x001f280000300800 */
[----:B------:R-:W4:Y:S04]  /*d3a0*/  LDL.LU R14, [R1+0x5c] ;  /* 0x00005c00010e7983 */ /* 0x000f280000300800 */
[----:B------:R-:W-:Y:S04]  /*d3b0*/  STL [R1+0x39c], R8 ;  /* 0x00039c0801007387 */ /* 0x000fe80000100800 */
[----:B------:R-:W-:Y:S01]  /*d3c0*/  STL [R1+0x3a4], R11 ;  /* 0x0003a40b01007387 */ /* 0x000fe20000100800 */
[----:B---3--:R-:W-:-:S02]  /*d3d0*/  IMAD.MOV.U32 R15, RZ, RZ, R2 ;  /* 0x000000ffff0f7224 */ /* 0x008fc400078e0002 */
[----:B------:R-:W-:Y:S01]  /*d3e0*/  IMAD R2, R4, R9, R10 ;  /* 0x0000000904027224 */ /* 0x000fe200078e020a */
[----:B------:R-:W-:Y:S01]  /*d3f0*/  IABS R10, R17 ;  /* 0x00000011000a7213 */ /* 0x000fe20000000000 */
[----:B------:R-:W-:Y:S01]  /*d400*/  IMAD.MOV.U32 R17, RZ, RZ, R5 ;  /* 0x000000ffff117224 */ /* 0x000fe200078e0005 */
[----:B------:R-:W-:Y:S01]  /*d410*/  IABS R9, R16 ;  /* 0x0000001000097213 */ /* 0x000fe20000000000 */
[----:B------:R-:W-:Y:S02]  /*d420*/  IMAD.MOV.U32 R16, RZ, RZ, R15 ;  /* 0x000000ffff107224 */ /* 0x000fe400078e000f */
[----:B------:R-:W-:-:S05]  /*d430*/  @!P3 IMAD.MOV R17, RZ, RZ, -R17 ;  /* 0x000000ffff11b224 */ /* 0x000fca00078e0a11 */
[----:B------:R0:W-:Y:S02]  /*d440*/  STL [R1+0x3ac], R17 ;  /* 0x0003ac1101007387 */ /* 0x0001e40000100800 */
[----:B0-----:R-:W-:Y:S02]  /*d450*/  IMAD.MOV.U32 R17, RZ, RZ, R16 ;  /* 0x000000ffff117224 */ /* 0x001fe400078e0010 */
[----:B------:R-:W-:Y:S02]  /*d460*/  IMAD.MOV.U32 R16, RZ, RZ, R27 ;  /* 0x000000ffff107224 */ /* 0x000fe400078e001b */
[----:B------:R-:W-:Y:S02]  /*d470*/  IMAD.MOV.U32 R27, RZ, RZ, R53 ;  /* 0x000000ffff1b7224 */ /* 0x000fe400078e0035 */
[----:B------:R-:W-:Y:S02]  /*d480*/  IMAD.MOV.U32 R53, RZ, RZ, R56 ;  /* 0x000000ffff357224 */ /* 0x000fe400078e0038 */
[----:B------:R-:W-:-:S02]  /*d490*/  IMAD.MOV.U32 R56, RZ, RZ, R7 ;  /* 0x000000ffff387224 */ /* 0x000fc400078e0007 */
[----:B------:R-:W3:Y:S01]  /*d4a0*/  LDL.LU R7, [R1+0x30] ;  /* 0x0000300001077983 */ /* 0x000ee20000300800 */
[----:B------:R-:W-:Y:S01]  /*d4b0*/  ISETP.GT.U32.AND P5, PT, R4, R2, PT ;  /* 0x000000020400720c */ /* 0x000fe20003fa4070 */
[----:B------:R-:W-:Y:S01]  /*d4c0*/  IMAD.HI.U32 R8, R0, R9, RZ ;  /* 0x0000000900087227 */ /* 0x000fe200078e00ff */
[----:B------:R-:W-:-:S03]  /*d4d0*/  IABS R6, R18 ;  /* 0x0000001200067213 */ /* 0x000fc60000000000 */
[----:B------:R-:W-:Y:S02]  /*d4e0*/  IMAD.MOV R8, RZ, RZ, -R8 ;  /* 0x000000ffff087224 */ /* 0x000fe400078e0a08 */
[----:B------:R-:W-:-:S06]  /*d4f0*/  IMAD.MOV.U32 R15, RZ, RZ, R12 ;  /* 0x000000ffff0f7224 */ /* 0x000fcc00078e000c */
[----:B------:R-:W-:Y:S02]  /*d500*/  @!P5 IMAD.IADD R2, R2, 0x1, -R4 ;  /* 0x000000010202d824 */ /* 0x000fe400078e0a04 */
[----:B------:R-:W-:-:S03]  /*d510*/  IMAD.HI.U32 R12, R0, R10, RZ ;  /* 0x0000000a000c7227 */ /* 0x000fc600078e00ff */
[C---:B------:R-:W-:Y:S01]  /*d520*/  ISETP.GT.U32.AND P5, PT, R4.reuse, R2, PT ;  /* 0x000000020400720c */ /* 0x040fe20003fa4070 */
[----:B------:R-:W-:Y:S01]  /*d530*/  IMAD R9, R4, R8, R9 ;  /* 0x0000000804097224 */ /* 0x000fe200078e0209 */
[----:B------:R-:W-:Y:S01]  /*d540*/  IABS R11, R19 ;  /* 0x00000013000b7213 */ /* 0x000fe20000000000 */
[----:B------:R-:W-:-:S04]  /*d550*/  IMAD.HI.U32 R8, R0, R6, RZ ;  /* 0x0000000600087227 */ /* 0x000fc800078e00ff */
[----:B------:R-:W-:Y:S02]  /*d560*/  IMAD.MOV R12, RZ, RZ, -R12 ;  /* 0x000000ffff0c7224 */ /* 0x000fe400078e0a0c */
[----:B------:R-:W-:Y:S02]  /*d570*/  IMAD.MOV R5, RZ, RZ, -R8 ;  /* 0x000000ffff057224 */ /* 0x000fe400078e0a08 */
[----:B------:R-:W-:Y:S02]  /*d580*/  IMAD R8, R4, R12, R10 ;  /* 0x0000000c04087224 */ /* 0x000fe400078e020a */
[----:B------:R-:W-:-:S04]  /*d590*/  IMAD.HI.U32 R12, R0, R11, RZ ;  /* 0x0000000b000c7227 */ /* 0x000fc800078e00ff */
[----:B------:R-:W-:Y:S01]  /*d5a0*/  @!P0 IMAD.MOV R56, RZ, RZ, -R56 ;  /* 0x000000ffff388224 */ /* 0x000fe200078e0a38 */
[----:B------:R-:W-:Y:S01]  /*d5b0*/  ISETP.GE.AND P0, PT, R18, RZ, PT ;  /* 0x000000ff1200720c */ /* 0x000fe20003f06270 */
[----:B------:R-:W-:-:S03]  /*d5c0*/  @!P5 IMAD.IADD R2, R2, 0x1, -R4 ;  /* 0x000000010202d824 */ /* 0x000fc600078e0a04 */
[----:B------:R0:W-:Y:S04]  /*d5d0*/  STL [R1+0x3b8], R56 ;  /* 0x0003b83801007387 */ /* 0x0001e80000100800 */
[----:B0-----:R-:W4:Y:S01]  /*d5e0*/  LDL.LU R56, [R1+0x6af0] ;  /* 0x006af00001387983 */ /* 0x001f220000300800 */
[----:B---3--:R-:W-:Y:S02]  /*d5f0*/  IMAD.MOV.U32 R18, RZ, RZ, R7 ;  /* 0x000000ffff127224 */ /* 0x008fe400078e0007 */
[----:B------:R-:W-:-:S04]  /*d600*/  IMAD.MOV R7, RZ, RZ, -R12 ;  /* 0x000000ffff077224 */ /* 0x000fc800078e0a0c */
[C---:B------:R-:W-:Y:S02]  /*d610*/  IMAD R7, R4.reuse, R7, R11 ;  /* 0x0000000704077224 */ /* 0x040fe400078e020b */
[----:B------:R-:W-:Y:S02]  /*d620*/  IMAD.MOV.U32 R11, RZ, RZ, R2 ;  /* 0x000000ffff0b7224 */ /* 0x000fe400078e0002 */
[----:B------:R-:W3:Y:S01]  /*d630*/  LDL.LU R2, [R1+0x38] ;  /* 0x0000380001027983 */ /* 0x000ee20000300800 */
[C---:B------:R-:W-:Y:S01]  /*d640*/  ISETP.GT.U32.AND P3, PT, R4.reuse, R9, PT ;  /* 0x000000090400720c */ /* 0x040fe20003f64070 */
[C---:B------:R-:W-:Y:S01]  /*d650*/  IMAD R6, R4.reuse, R5, R6 ;  /* 0x0000000504067224 */ /* 0x040fe200078e0206 */
[----:B------:R-:W-:-:S04]  /*d660*/  ISETP.GT.U32.AND P1, PT, R4, R8, PT ;  /* 0x000000080400720c */ /* 0x000fc80003f24070 */
[----:B------:R-:W-:-:S07]  /*d670*/  ISETP.GT.U32.AND P5, PT, R4, R6, PT ;  /* 0x000000060400720c */ /* 0x000fce0003fa4070 */
[----:B------:R-:W-:Y:S01]  /*d680*/  @!P3 IMAD.IADD R9, R9, 0x1, -R4 ;  /* 0x000000010909b824 */ /* 0x000fe200078e0a04 */
[----:B------:R-:W-:-:S04]  /*d690*/  IABS R5, R20 ;  /* 0x0000001400057213 */ /* 0x000fc80000000000 */
[----:B------:R-:W-:Y:S01]  /*d6a0*/  ISETP.GT.U32.AND P3, PT, R4, R9, PT ;  /* 0x000000090400720c */ /* 0x000fe20003f64070 */
[----:B------:R-:W-:Y:S01]  /*d6b0*/  @!P1 IMAD.IADD R8, R8, 0x1, -R4 ;  /* 0x0000000108089824 */ /* 0x000fe200078e0a04 */
[----:B------:R-:W-:Y:S01]  /*d6c0*/  IABS R10, R21 ;  /* 0x00000015000a7213 */ /* 0x000fe20000000000 */
[----:B------:R-:W-:Y:S01]  /*d6d0*/  IMAD.HI.U32 R12, R0, R5, RZ ;  /* 0x00000005000c7227 */ /* 0x000fe200078e00ff */
[----:B------:R-:W-:-:S03]  /*d6e0*/  ISETP.GE.AND P1, PT, R19, RZ, PT ;  /* 0x000000ff1300720c */ /* 0x000fc60003f26270 */
[----:B------:R-:W-:Y:S01]  /*d6f0*/  @!P5 IMAD.IADD R6, R6, 0x1, -R4 ;  /* 0x000000010606d824 */ /* 0x000fe200078e0a04 */
[----:B------:R-:W-:Y:S01]  /*d700*/  ISETP.GT.U32.AND P5, PT, R4, R8, PT ;  /* 0x000000080400720c */ /* 0x000fe20003fa4070 */
[----:B--2---:R-:W-:Y:S02]  /*d710*/  IMAD.MOV.U32 R19, RZ, RZ, R13 ;  /* 0x000000ffff137224 */ /* 0x004fe400078e000d */
[----:B------:R-:W-:-:S04]  /*d720*/  IMAD.HI.U32 R13, R0, R10, RZ ;  /* 0x0000000a000d7227 */ /* 0x000fc800078e00ff */
[----:B------:R-:W-:Y:S02]  /*d730*/  IMAD.MOV R12, RZ, RZ, -R12 ;  /* 0x000000ffff0c7224 */ /* 0x000fe400078e0a0c */
[--C-:B------:R-:W-:Y:S02]  /*d740*/  @!P3 IMAD.IADD R9, R9, 0x1, -R4.reuse ;  /* 0x000000010909b824 */ /* 0x100fe400078e0a04 */
[----:B------:R-:W-:Y:S02]  /*d750*/  IMAD.MOV R13, RZ, RZ, -R13 ;  /* 0x000000ffff0d7224 */ /* 0x000fe400078e0a0d */
[C---:B------:R-:W-:Y:S02]  /*d760*/  IMAD R5, R4.reuse, R12, R5 ;  /* 0x0000000c04057224 */ /* 0x040fe400078e0205 */
[----:B------:R-:W-:Y:S02]  /*d770*/  IMAD.MOV.U32 R12, RZ, RZ, R57 ;  /* 0x000000ffff0c7224 */ /* 0x000fe400078e0039 */
[----:B------:R-:W-:Y:S01]  /*d780*/  IMAD.MOV.U32 R57, RZ, RZ, R9 ;  /* 0x000000ffff397224 */ /* 0x000fe200078e0009 */
[----:B------:R-:W-:Y:S01]  /*d790*/  ISETP.GT.U32.AND P3, PT, R4, R7, PT ;  /* 0x000000070400720c */ /* 0x000fe20003f64070 */
[----:B------:R-:W-:-:S02]  /*d7a0*/  @!P5 IMAD.IADD R8, R8, 0x1, -R4 ;  /* 0x000000010808d824 */ /* 0x000fc400078e0a04 */
[----:B------:R-:W-:Y:S01]  /*d7b0*/  @!P6 IMAD.MOV R57, RZ, RZ, -R57 ;  /* 0x000000ffff39e224 */ /* 0x000fe200078e0a39 */
[C---:B------:R-:W-:Y:S01]  /*d7c0*/  ISETP.GT.U32.AND P6, PT, R4.reuse, R5, PT ;  /* 0x000000050400720c */ /* 0x040fe20003fc4070 */
[----:B------:R-:W-:Y:S01]  /*d7d0*/  @!P4 IMAD.MOV R11, RZ, RZ, -R11 ;  /* 0x000000ffff0bc224 */ /* 0x000fe200078e0a0b */
[----:B------:R-:W-:Y:S01]  /*d7e0*/  ISETP.GT.U32.AND P4, PT, R4, R6, PT ;  /* 0x000000060400720c */ /* 0x000fe20003f84070 */
[----:B------:R-:W-:-:S06]  /*d7f0*/  @!P2 IMAD.MOV R8, RZ, RZ, -R8 ;  /* 0x000000ffff08a224 */ /* 0x000fcc00078e0a08 */
[----:B------:R-:W-:-:S04]  /*d800*/  @!P3 IMAD.IADD R7, R7, 0x1, -R4 ;  /* 0x000000010707b824 */ /* 0x000fc800078e0a04 */
[--C-:B------:R-:W-:Y:S01]  /*d810*/  @!P6 IMAD.IADD R5, R5, 0x1, -R4.reuse ;  /* 0x000000010505e824 */ /* 0x100fe200078e0a04 */
[----:B------:R-:W-:Y:S01]  /*d820*/  ISETP.GT.U32.AND P6, PT, R4, R7, PT ;  /* 0x000000070400720c */ /* 0x000fe20003fc4070 */
[----:B------:R-:W-:Y:S01]  /*d830*/  @!P4 IMAD.IADD R6, R6, 0x1, -R4 ;  /* 0x000000010606c824 */ /* 0x000fe200078e0a04 */
[----:B------:R-:W-:Y:S03]  /*d840*/  STL [R1+0x3c0], R11 ;  /* 0x0003c00b01007387 */ /* 0x000fe60000100800 */
[----:B------:R-:W-:Y:S01]  /*d850*/  @!P0 IMAD.MOV R6, RZ, RZ, -R6 ;  /* 0x000000ffff068224 */ /* 0x000fe200078e0a06 */
[----:B------:R0:W-:Y:S07]  /*d860*/  STL [R1+0x3c8], R57 ;  /* 0x0003c83901007387 */ /* 0x0001ee0000100800 */
[----:B------:R-:W-:Y:S01]  /*d870*/  @!P6 IMAD.IADD R7, R7, 0x1, -R4 ;  /* 0x000000010707e824 */ /* 0x000fe200078e0a04 */
[----:B0-----:R-:W2:Y:S04]  /*d880*/  LDL.LU R57, [R1+0x6aec] ;  /* 0x006aec0001397983 */ /* 0x001ea80000300800 */
[----:B------:R-:W-:Y:S04]  /*d890*/  STL [R1+0x3d0], R8 ;  /* 0x0003d00801007387 */ /* 0x000fe80000100800 */
[----:B------:R-:W-:Y:S01]  /*d8a0*/  STL [R1+0x3d8], R6 ;  /* 0x0003d80601007387 */ /* 0x000fe20000100800 */
[----:B---3--:R-:W-:-:S02]  /*d8b0*/  IMAD.MOV.U32 R9, RZ, RZ, R2 ;  /* 0x000000ffff097224 */ /* 0x008fc400078e0002 */
[----:B------:R-:W-:-:S05]  /*d8c0*/  IMAD R2, R4, R13, R10 ;  /* 0x0000000d04027224 */ /* 0x000fca00078e020a */
[----:B------:R-:W-:-:S13]  /*d8d0*/  ISETP.GT.U32.AND P5, PT, R4, R2, PT ;  /* 0x000000020400720c */ /* 0x000fda0003fa4070 */
[----:B------:R-:W-:-:S05]  /*d8e0*/  @!P5 IMAD.IADD R2, R2, 0x1, -R4 ;  /* 0x000000010202d824 */ /* 0x000fca00078e0a04 */
[----:B------:R-:W-:Y:S01]  /*d8f0*/  ISETP.GT.U32.AND P2, PT, R4, R2, PT ;  /* 0x000000020400720c */ /* 0x000fe20003f44070 */
[----:B------:R-:W-:Y:S01]  /*d900*/  IMAD.MOV.U32 R13, RZ, RZ, R9 ;  /* 0x000000ffff0d7224 */ /* 0x000fe200078e0009 */
[----:B------:R-:W-:-:S11]  /*d910*/  IABS R9, R23 ;  /* 0x0000001700097213 */ /* 0x000fd60000000000 */
[----:B------:R-:W-:Y:S01]  /*d920*/  @!P2 IMAD.IADD R2, R2, 0x1, -R4 ;  /* 0x000000010202a824 */ /* 0x000fe200078e0a04 */
[----:B------:R-:W-:Y:S01]  /*d930*/  ISETP.GE.AND P2, PT, R23, RZ, PT ;  /* 0x000000ff1700720c */ /* 0x000fe20003f46270 */
[----:B------:R-:W-:Y:S02]  /*d940*/  IMAD.MOV.U32 R23, RZ, RZ, R58 ;  /* 0x000000ffff177224 */ /* 0x000fe400078e003a */
[----:B------:R-:W-:Y:S02]  /*d950*/  IMAD.MOV.U32 R58, RZ, RZ, R7 ;  /* 0x000000ffff3a7224 */ /* 0x000fe400078e0007 */
[----:B------:R-:W3:Y:S01]  /*d960*/  LDL.LU R7, [R1+0x10] ;  /* 0x0000100001077983 */ /* 0x000ee20000300800 */
[----:B------:R-:W-:Y:S02]  /*d970*/  IABS R11, R22 ;  /* 0x00000016000b7213 */ /* 0x000fe40000000000 */
[----:B------:R-:W-:-:S03]  /*d980*/  ISETP.GE.AND P4, PT, R20, RZ, PT ;  /* 0x000000ff1400720c */ /* 0x000fc60003f86270 */
[----:B------:R-:W-:Y:S02]  /*d990*/  IMAD.MOV.U32 R10, RZ, RZ, R11 ;  /* 0x000000ffff0a7224 */ /* 0x000fe400078e000b */
[----:B------:R-:W-:Y:S02]  /*d9a0*/  IMAD.MOV.U32 R20, RZ, RZ, R12 ;  /* 0x000000ffff147224 */ /* 0x000fe400078e000c */
[----:B------:R-:W-:Y:S01]  /*d9b0*/  IMAD.HI.U32 R12, R0, R10, RZ ;  /* 0x0000000a000c7227 */ /* 0x000fe200078e00ff */
[----:B------:R-:W-:-:S03]  /*d9c0*/  ISETP.GE.AND P3, PT, R21, RZ, PT ;  /* 0x000000ff1500720c */ /* 0x000fc60003f66270 */
[----:B------:R-:W-:Y:S02]  /*d9d0*/  IMAD.MOV R12, RZ, RZ, -R12 ;  /* 0x000000ffff0c7224 */ /* 0x000fe400078e0a0c */
[----:B------:R-:W-:Y:S02]  /*d9e0*/  IMAD.MOV.U32 R21, RZ, RZ, R13 ;  /* 0x000000ffff157224 */ /* 0x000fe400078e000d */
[----:B------:R-:W-:Y:S01]  /*d9f0*/  IMAD R10, R4, R12, R10 ;  /* 0x0000000c040a7224 */ /* 0x000fe200078e020a */
[----:B------:R-:W-:Y:S02]  /*da00*/  IABS R12, R25 ;  /* 0x00000019000c7213 */ /* 0x000fe40000000000 */
[----:B------:R-:W-:Y:S01]  /*da10*/  ISETP.GE.AND P0, PT, R22, RZ, PT ;  /* 0x000000ff1600720c */ /* 0x000fe20003f06270 */
[----:B------:R-:W-:Y:S02]  /*da20*/  IMAD.MOV.U32 R22, RZ, RZ, R21 ;  /* 0x000000ffff167224 */ /* 0x000fe400078e0015 */
[----:B------:R-:W-:-:S02]  /*da30*/  IMAD.MOV.U32 R21, RZ, RZ, R16 ;  /* 0x000000ffff157224 */ /* 0x000fc400078e0010 */
[----:B----4-:R-:W-:Y:S02]  /*da40*/  IMAD.MOV.U32 R16, RZ, RZ, R14 ;  /* 0x000000ffff107224 */ /* 0x010fe400078e000e */
[----:B------:R-:W-:-:S04]  /*da50*/  IMAD.HI.U32 R14, R0, R12, RZ ;  /* 0x0000000c000e7227 */ /* 0x000fc800078e00ff */
[----:B------:R-:W-:Y:S02]  /*da60*/  @!P1 IMAD.MOV R58, RZ, RZ, -R58 ;  /* 0x000000ffff3a9224 */ /* 0x000fe400078e0a3a */
[----:B------:R-:W-:Y:S01]  /*da70*/  IMAD.MOV R14, RZ, RZ, -R14 ;  /* 0x000000ffff0e7224 */ /* 0x000fe200078e0a0e */
[----:B------:R-:W-:Y:S02]  /*da80*/  IABS R13, R24 ;  /* 0x00000018000d7213 */ /* 0x000fe40000000000 */
[----:B------:R-:W-:Y:S01]  /*da90*/  ISETP.GE.AND P1, PT, R24, RZ, PT ;  /* 0x000000ff1800720c */ /* 0x000fe20003f26270 */
[----:B------:R0:W-:Y:S04]  /*daa0*/  STL [R1+0x3e0], R58 ;  /* 0x0003e03a01007387 */ /* 0x0001e80000100800 */
[----:B0-----:R-:W4:Y:S01]  /*dab0*/  LDL.LU R58, [R1+0x6ae8] ;  /* 0x006ae800013a7983 */ /* 0x001f220000300800 */
[----:B---3--:R-:W-:-:S02]  /*dac0*/  IMAD.MOV.U32 R24, RZ, RZ, R7 ;  /* 0x000000ffff187224 */ /* 0x008fc400078e0007 */
[C---:B------:R-:W-:Y:S02]  /*dad0*/  IMAD R7, R4.reuse, R14, R12 ;  /* 0x0000000e04077224 */ /* 0x040fe400078e020c */
[----:B------:R-:W3:Y:S01]  /*dae0*/  LDL.LU R14, [R1+0x64] ;  /* 0x00006400010e7983 */ /* 0x000ee20000300800 */
[----:B------:R-:W-:Y:S01]  /*daf0*/  ISETP.GT.U32.AND P5, PT, R4, R5, PT ;  /* 0x000000050400720c */ /* 0x000fe20003fa4070 */
[----:B------:R-:W-:-:S04]  /*db00*/  IMAD.HI.U32 R11, R0, R9, RZ ;  /* 0x00000009000b7227 */ /* 0x000fc800078e00ff */
[----:B------:R-:W-:Y:S01]  /*db10*/  IMAD.MOV R11, RZ, RZ, -R11 ;  /* 0x000000ffff0b7224 */ /* 0x000fe200078e0a0b */
[----:B------:R-:W-:-:S03]  /*db20*/  ISETP.GT.U32.AND P6, PT, R4, R10, PT ;  /* 0x0000000a0400720c */ /* 0x000fc60003fc4070 */
[----:B------:R-:W-:-:S04]  /*db30*/  IMAD R9, R4, R11, R9 ;  /* 0x0000000b04097224 */ /* 0x000fc800078e0209 */
[--C-:B------:R-:W-:Y:S01]  /*db40*/  @!P5 IMAD.IADD R5, R5, 0x1, -R4.reuse ;  /* 0x000000010505d824 */ /* 0x100fe200078e0a04 */
[----:B------:R-:W-:Y:S02]  /*db50*/  ISETP.GT.U32.AND P5, PT, R4, R9, PT ;  /* 0x000000090400720c */ /* 0x000fe40003fa4070 */
[----:B------:R-:W-:Y:S01]  /*db60*/  IABS R6, R28 ;  /* 0x0000001c00067213 */ /* 0x000fe20000000000 */
[----:B------:R-:W-:Y:S02]  /*db70*/  IMAD.MOV.U32 R8, RZ, RZ, R13 ;  /* 0x000000ffff087224 */ /* 0x000fe400078e000d */
[----:B------:R-:W-:Y:S02]  /*db80*/  @!P6 IMAD.IADD R10, R10, 0x1, -R4 ;  /* 0x000000010a0ae824 */ /* 0x000fe400078e0a04 */
[----:B------:R-:W-:-:S04]  /*db90*/  IMAD.HI.U32 R13, R0, R6, RZ ;  /* 0x00000006000d7227 */ /* 0x000fc800078e00ff */
[----:B------:R-:W-:Y:S02]  /*dba0*/  IMAD.MOV R13, RZ, RZ, -R13 ;  /* 0x000000ffff0d7224 */ /* 0x000fe400078e0a0d */
[----:B------:R-:W-:Y:S01]  /*dbb0*/  @!P5 IMAD.IADD R9, R9, 0x1, -R4 ;  /* 0x000000010909d824 */ /* 0x000fe200078e0a04 */
[C---:B------:R-:W-:Y:S01]  /*dbc0*/  ISETP.GT.U32.AND P5, PT, R4.reuse, R10, PT ;  /* 0x0000000a0400720c */ /* 0x040fe20003fa4070 */
[----:B------:R-:W-:Y:S02]  /*dbd0*/  IMAD R6, R4, R13, R6 ;  /* 0x0000000d04067224 */ /* 0x000fe400078e0206 */
[----:B------:R-:W-:-:S04]  /*dbe0*/  IMAD.MOV.U32 R13, RZ, RZ, R5 ;  /* 0x000000ffff0d7224 */ /* 0x000fc800078e0005 */
[----:B------:R-:W-:-:S05]  /*dbf0*/  @!P4 IMAD.MOV R13, RZ, RZ, -R13 ;  /* 0x000000ffff0dc224 */ /* 0x000fca00078e0a0d */
[----:B------:R3:W-:Y:S01]  /*dc00*/  STL [R1+0x604], R13 ;  /* 0x0006040d01007387 */ /* 0x0007e20000100800 */
[----:B------:R-:W-:Y:S02]  /*dc10*/  @!P5 IMAD.IADD R10, R10, 0x1, -R4 ;  /* 0x000000010a0ad824 */ /* 0x000fe400078e0a04 */
[----:B------:R-:W-:-:S04]  /*dc20*/  IMAD.HI.U32 R11, R0, R8, RZ ;  /* 0x00000008000b7227 */ /* 0x000fc800078e00ff */
[----:B---3--:R-:W-:Y:S02]  /*dc30*/  IMAD.MOV.U32 R13, RZ, RZ, R14 ;  /* 0x000000ffff0d7224 */ /* 0x008fe400078e000e */
[----:B------:R-:W-:Y:S02]  /*dc40*/  IMAD.MOV.U32 R14, RZ, RZ, R19 ;  /* 0x000000ffff0e7224 */ /* 0x000fe400078e0013 */
[----:B------:R-:W-:Y:S02]  /*dc50*/  IMAD.MOV.U32 R19, RZ, RZ, R16 ;  /* 0x000000ffff137224 */ /* 0x000fe400078e0010 */
[----:B------:R-:W-:Y:S02]  /*dc60*/  IMAD.MOV.U32 R16, RZ, RZ, R59 ;  /* 0x000000ffff107224 */ /* 0x000fe400078e003b */
[----:B------:R-:W-:Y:S02]  /*dc70*/  IMAD.MOV.U32 R59, RZ, RZ, R10 ;  /* 0x000000ffff3b7224 */ /* 0x000fe400078e000a */
[----:B------:R-:W3:Y:S01]  /*dc80*/  LDL.LU R10, [R1+0x1c] ;  /* 0x00001c00010a7983 */ /* 0x000ee20000300800 */
[----:B------:R-:W-:-:S04]  /*dc90*/  IMAD.MOV R11, RZ, RZ, -R11 ;  /* 0x000000ffff0b7224 */ /* 0x000fc800078e0a0b */
[C---:B------:R-:W-:Y:S01]  /*dca0*/  IMAD R8, R4.reuse, R11, R8 ;  /* 0x0000000b04087224 */ /* 0x040fe200078e0208 */
[----:B------:R-:W-:-:S04]  /*dcb0*/  ISETP.GT.U32.AND P4, PT, R4, R9, PT ;  /* 0x000000090400720c */ /* 0x000fc80003f84070 */
[C---:B------:R-:W-:Y:S02]  /*dcc0*/  ISETP.GT.U32.AND P6, PT, R4.reuse, R8, PT ;  /* 0x000000080400720c */ /* 0x040fe40003fc4070 */
[C---:B------:R-:W-:Y:S01]  /*dcd0*/  ISETP.GT.U32.AND P5, PT, R4.reuse, R7, PT ;  /* 0x000000070400720c */ /* 0x040fe20003fa4070 */
[----:B------:R-:W-:Y:S01]  /*dce0*/  @!P0 IMAD.MOV R59, RZ, RZ, -R59 ;  /* 0x000000ffff3b8224 */ /* 0x000fe200078e0a3b */
[----:B------:R-:W-:Y:S02]  /*dcf0*/  ISETP.GT.U32.AND P0, PT, R4, R6, PT ;  /* 0x000000060400720c */ /* 0x000fe40003f04070 */
[----:B------:R-:W-:-:S03]  /*dd00*/  IABS R11, R29 ;  /* 0x0000001d000b7213 */ /* 0x000fc60000000000 */
[----:B------:R-:W-:-:S04]  /*dd10*/  @!P4 IMAD.IADD R9, R9, 0x1, -R4 ;  /* 0x000000010909c824 */ /* 0x000fc800078e0a04 */
[--C-:B------:R-:W-:Y:S02]  /*dd20*/  @!P6 IMAD.IADD R8, R8, 0x1, -R4.reuse ;  /* 0x000000010808e824 */ /* 0x100fe400078e0a04 */
[----:B------:R-:W-:Y:S01]  /*dd30*/  @!P5 IMAD.IADD R7, R7, 0x1, -R4 ;  /* 0x000000010707d824 */ /* 0x000fe200078e0a04 */
[----:B------:R-:W-:Y:S02]  /*dd40*/  ISETP.GE.AND P5, PT, R29, RZ, PT ;  /* 0x000000ff1d00720c */ /* 0x000fe40003fa6270 */
[----:B------:R-:W-:Y:S01]  /*dd50*/  ISETP.GT.U32.AND P6, PT, R4, R8, PT ;  /* 0x000000080400720c */ /* 0x000fe20003fc4070 */
[----:B------:R-:W-:Y:S01]  /*dd60*/  @!P3 IMAD.MOV R2, RZ, RZ, -R2 ;  /* 0x000000ffff02b224 */ /* 0x000fe200078e0a02 */
[----:B------:R-:W-:Y:S01]  /*dd70*/  IABS R12, R30 ;  /* 0x0000001e000c7213 */ /* 0x000fe20000000000 */
[----:B------:R-:W-:Y:S02]  /*dd80*/  IMAD.MOV.U32 R29, RZ, RZ, R9 ;  /* 0x000000ffff1d7224 */ /* 0x000fe400078e0009 */
[----:B------:R-:W-:Y:S01]  /*dd90*/  IMAD.HI.U32 R5, R0, R11, RZ ;  /* 0x0000000b00057227 */ /* 0x000fe200078e00ff */
[----:B------:R0:W-:Y:S01]  /*dda0*/  STL [R1+0x60c], R2 ;  /* 0x00060c0201007387 */ /* 0x0001e20000100800 */
[----:B------:R-:W-:-:S02]  /*ddb0*/  ISETP.GE.AND P4, PT, R28, RZ, PT ;  /* 0x000000ff1c00720c */ /* 0x000fc40003f86270 */
[----:B------:R-:W-:Y:S01]  /*ddc0*/  @!P2 IMAD.MOV R29, RZ, RZ, -R29 ;  /* 0x000000ffff1da224 */ /* 0x000fe200078e0a1d */
[----:B------:R1:W-:Y:S01]  /*ddd0*/  STL [R1+0x620], R59 ;  /* 0x0006203b01007387 */ /* 0x0003e20000100800 */
[----:B------:R-:W-:Y:S02]  /*dde0*/  IMAD.MOV R5, RZ, RZ, -R5 ;  /* 0x000000ffff057224 */ /* 0x000fe400078e0a05 */
[----:B------:R-:W-:Y:S02]  /*ddf0*/  IMAD.MOV.U32 R28, RZ, RZ, R13 ;  /* 0x000000ffff1c7224 */ /* 0x000fe400078e000d */
[----:B0-----:R-:W-:Y:S01]  /*de00*/  IMAD.HI.U32 R2, R0, R12, RZ ;  /* 0x0000000c00027227 */ /* 0x001fe200078e00ff */
[----:B-1----:R-:W4:Y:S03]  /*de10*/  LDL.LU R59, [R1+0x6ae4] ;  /* 0x006ae400013b7983 */ /* 0x002f260000300800 */
[----:B------:R-:W-:Y:S01]  /*de20*/  @!P0 IMAD.IADD R6, R6, 0x1, -R4 ;  /* 0x0000000106068824 */ /* 0x000fe200078e0a04 */
[C---:B------:R-:W-:Y:S01]  /*de30*/  ISETP.GT.U32.AND P0, PT, R4.reuse, R7, PT ;  /* 0x000000070400720c */ /* 0x040fe20003f04070 */
[----:B------:R-:W-:Y:S01]  /*de40*/  IMAD R5, R4, R5, R11 ;  /* 0x0000000504057224 */ /* 0x000fe200078e020b */
[----:B------:R0:W-:Y:S01]  /*de50*/  STL [R1+0x62c], R29 ;  /* 0x00062c1d01007387 */ /* 0x0001e20000100800 */
[----:B------:R-:W-:Y:S01]  /*de60*/  IMAD.MOV R2, RZ, RZ, -R2 ;  /* 0x000000ffff027224 */ /* 0x000fe200078e0a02 */
[----:B------:R-:W-:Y:S01]  /*de70*/  IABS R11, R31 ;  /* 0x0000001f000b7213 */ /* 0x000fe20000000000 */
[----:B------:R-:W-:-:S02]  /*de80*/  @!P6 IMAD.IADD R8, R8, 0x1, -R4 ;  /* 0x000000010808e824 */ /* 0x000fc400078e0a04 */
[----:B------:R-:W-:Y:S02]  /*de90*/  IMAD R2, R4, R2, R12 ;  /* 0x0000000204027224 */ /* 0x000fe400078e020c */
[----:B0-----:R-:W-:Y:S02]  /*dea0*/  IMAD.MOV.U32 R29, RZ, RZ, R28 ;  /* 0x000000ffff1d7224 */ /* 0x001fe400078e001c */
[----:B------:R-:W-:Y:S02]  /*deb0*/  IMAD.MOV.U32 R28, RZ, RZ, R23 ;  /* 0x000000ffff1c7224 */ /* 0x000fe400078e0017 */
[----:B------:R-:W-:Y:S02]  /*dec0*/  IMAD.MOV.U32 R23, RZ, RZ, R48 ;  /* 0x000000ffff177224 */ /* 0x000fe400078e0030 */
[----:B------:R-:W-:Y:S02]  /*ded0*/  IMAD.MOV.U32 R48, RZ, RZ, R60 ;  /* 0x000000ffff307224 */ /* 0x000fe400078e003c */
[----:B------:R-:W-:Y:S01]  /*dee0*/  IMAD.MOV.U32 R60, RZ, RZ, R8 ;  /* 0x000000ffff3c7224 */ /* 0x000fe200078e0008 */
[----:B------:R-:W-:Y:S01]  /*def0*/  IABS R13, R33 ;  /* 0x00000021000d7213 */ /* 0x000fe20000000000 */
[----:B------:R-:W-:-:S02]  /*df00*/  IMAD.MOV.U32 R9, RZ, RZ, R14 ;  /* 0x000000ffff097224 */ /* 0x000fc400078e000e */
[----:B------:R-:W-:Y:S01]  /*df10*/  IMAD.HI.U32 R14, R0, R11, RZ ;  /* 0x0000000b000e7227 */ /* 0x000fe200078e00ff */
[----:B------:R-:W-:-:S03]  /*df20*/  ISETP.GE.AND P3, PT, R25, RZ, PT ;  /* 0x000000ff1900720c */ /* 0x000fc60003f66270 */
[----:B------:R-:W-:Y:S01]  /*df30*/  @!P1 IMAD.MOV R60, RZ, RZ, -R60 ;  /* 0x000000ffff3c9224 */ /* 0x000fe200078e0a3c */
[----:B------:R-:W-:Y:S01]  /*df40*/  ISETP.GT.U32.AND P1, PT, R4, R2, PT ;  /* 0x000000020400720c */ /* 0x000fe20003f24070 */
[----:B------:R-:W-:Y:S01]  /*df50*/  IMAD.MOV.U32 R8, RZ, RZ, R9 ;  /* 0x000000ffff087224 */ /* 0x000fe200078e0009 */
[----:B------:R-:W-:Y:S01]  /*df60*/  IABS R12, R32 ;  /* 0x00000020000c7213 */ /* 0x000fe20000000000 */
[----:B------:R-:W-:Y:S02]  /*df70*/  IMAD.MOV R14, RZ, RZ, -R14 ;  /* 0x000000ffff0e7224 */ /* 0x000fe400078e0a0e */
[----:B------:R-:W-:Y:S02]  /*df80*/  IMAD.MOV.U32 R9, RZ, RZ, R13 ;  /* 0x000000ffff097224 */ /* 0x000fe400078e000d */
[----:B------:R-:W2:Y:S01]  /*df90*/  LDL.LU R13, [R1+0x28] ;  /* 0x00002800010d7983 */ /* 0x000ea20000300800 */
[----:B------:R-:W-:Y:S01]  /*dfa0*/  @!P0 IMAD.IADD R7, R7, 0x1, -R4 ;  /* 0x0000000107078824 */ /* 0x000fe200078e0a04 */
[----:B------:R-:W-:Y:S01]  /*dfb0*/  ISETP.GE.AND P0, PT, R30, RZ, PT ;  /* 0x000000ff1e00720c */ /* 0x000fe20003f06270 */
[----:B------:R-:W-:-:S02]  /*dfc0*/  IMAD R11, R4, R14, R11 ;  /* 0x0000000e040b7224 */ /* 0x000fc400078e020b */
[----:B------:R-:W-:Y:S02]  /*dfd0*/  IMAD.MOV.U32 R30, RZ, RZ, R8 ;  /* 0x000000ffff1e7224 */ /* 0x000fe400078e0008 */
[----:B------:R-:W-:Y:S01]  /*dfe0*/  IMAD.HI.U32 R14, R0, R12, RZ ;  /* 0x0000000c000e7227 */ /* 0x000fe200078e00ff */
[----:B------:R0:W-:Y:S03]  /*dff0*/  STL [R1+0x634], R60 ;  /* 0x0006343c01007387 */ /* 0x0001e60000100800 */
[----:B------:R-:W-:Y:S02]  /*e000*/  IMAD.MOV R14, RZ, RZ, -R14 ;  /* 0x000000ffff0e7224 */ /* 0x000fe400078e0a0e */
[----:B------:R-:W-:Y:S01]  /*e010*/  @!P1 IMAD.IADD R2, R2, 0x1, -R4 ;  /* 0x0000000102029824 */ /* 0x000fe200078e0a04 */
[----:B------:R-:W-:Y:S01]  /*e020*/  ISETP.GE.AND P1, PT, R32, RZ, PT ;  /* 0x000000ff2000720c */ /* 0x000fe20003f26270 */
[----:B------:R-:W-:Y:S01]  /*e030*/  IMAD R12, R4, R14, R12 ;  /* 0x0000000e040c7224 */ /* 0x000fe200078e020c */
[----:B0-----:R-:W4:Y:S04]  /*e040*/  LDL.LU R60, [R1+0x6ae0] ;  /* 0x006ae000013c7983 */ /* 0x001f280000300800 */
[----:B------:R-:W4:Y:S04]  /*e050*/  LDL.LU R32, [R1+0x2c] ;  /* 0x00002c0001207983 */ /* 0x000f280000300800 */
[----:B------:R-:W4:Y:S01]  /*e060*/  LDL.LU R14, [R1] ;  /* 0x00000000010e7983 */ /* 0x000f220000300800 */
[----:B---3--:R-:W-:Y:S01]  /*e070*/  IMAD.MOV.U32 R25, RZ, RZ, R10 ;  /* 0x000000ffff197224 */ /* 0x008fe200078e000a */
[----:B------:R-:W-:-:S05]  /*e080*/  IABS R10, R34 ;  /* 0x00000022000a7213 */ /* 0x000fca0000000000 */
[----:B------:R-:W-:Y:S02]  /*e090*/  IMAD.MOV.U32 R8, RZ, RZ, R10 ;  /* 0x000000ffff087224 */ /* 0x000fe400078e000a */
[----:B------:R-:W-:-:S04]  /*e0a0*/  IMAD.HI.U32 R10, R0, R9, RZ ;  /* 0x00000009000a7227 */ /* 0x000fc800078e00ff */
[----:B------:R-:W-:-:S04]  /*e0b0*/  IMAD.MOV R10, RZ, RZ, -R10 ;  /* 0x000000ffff0a7224 */ /* 0x000fc800078e0a0a */
[C---:B------:R-:W-:Y:S02]  /*e0c0*/  IMAD R10, R4.reuse, R10, R9 ;  /* 0x0000000a040a7224 */ /* 0x040fe400078e0209 */
[----:B------:R-:W3:Y:S01]  /*e0d0*/  LDL.LU R9, [R1+0x20] ;  /* 0x0000200001097983 */ /* 0x000ee20000300800 */
[----:B------:R-:W-:-:S13]  /*e0e0*/  ISETP.GT.U32.AND P6, PT, R4, R5, PT ;  /* 0x000000050400720c */ /* 0x000fda0003fc4070 */
[----:B------:R-:W-:Y:S01]  /*e0f0*/  @!P6 IMAD.IADD R5, R5, 0x1, -R4 ;  /* 0x000000010505e824 */ /* 0x000fe200078e0a04 */
[----:B------:R-:W-:-:S04]  /*e100*/  ISETP.GT.U32.AND P6, PT, R4, R6, PT ;  /* 0x000000060400720c */ /* 0x000fc80003fc4070 */
[----:B------:R-:W-:-:S09]  /*e110*/  ISETP.GT.U32.AND P2, PT, R4, R5, PT ;  /* 0x000000050400720c */ /* 0x000fd20003f44070 */
[--C-:B------:R-:W-:Y:S01]  /*e120*/  @!P6 IMAD.IADD R6, R6, 0x1, -R4.reuse ;  /* 0x000000010606e824 */ /* 0x100fe200078e0a04 */
[C---:B------:R-:W-:Y:S01]  /*e130*/  ISETP.GT.U32.AND P6, PT, R4.reuse, R11, PT ;  /* 0x0000000b0400720c */ /* 0x040fe20003fc4070 */
[----:B------:R-:W-:Y:S02]  /*e140*/  @!P3 IMAD.MOV R7, RZ, RZ, -R7 ;  /* 0x000000ffff07b224 */ /* 0x000fe400078e0a07 */
[----:B------:R-:W-:Y:S01]  /*e150*/  @!P2 IMAD.IADD R5, R5, 0x1, -R4 ;  /* 0x000000010505a824 */ /* 0x000fe200078e0a04 */
[----:B------:R-:W-:Y:S02]  /*e160*/  ISETP.GE.AND P2, PT, R31, RZ, PT ;  /* 0x000000ff1f00720c */ /* 0x000fe40003f46270 */
[----:B------:R-:W-:Y:S01]  /*e170*/  ISETP.GT.U32.AND P3, PT, R4, R2, PT ;  /* 0x000000020400720c */ /* 0x000fe20003f64070 */
[----:B------:R-:W-:-:S06]  /*e180*/  @!P4 IMAD.MOV R6, RZ, RZ, -R6 ;  /* 0x000000ffff06c224 */ /* 0x000fcc00078e0a06 */
[----:B------:R-:W-:Y:S01]  /*e190*/  @!P6 IMAD.IADD R11, R11, 0x1, -R4 ;  /* 0x000000010b0be824 */ /* 0x000fe200078e0a04 */
[C---:B------:R-:W-:Y:S01]  /*e1a0*/  ISETP.GT.U32.AND P6, PT, R4.reuse, R12, PT ;  /* 0x0000000c0400720c */ /* 0x040fe20003fc4070 */
[----:B------:R0:W-:Y:S03]  /*e1b0*/  STL [R1+0x638], R7 ;  /* 0x0006380701007387 */ /* 0x0001e60000100800 */
[----:B------:R-:W-:Y:S01]  /*e1c0*/  ISETP.GT.U32.AND P4, PT, R4, R11, PT ;  /* 0x0000000b0400720c */ /* 0x000fe20003f84070 */
[----:B------:R1:W-:Y:S01]  /*e1d0*/  STL [R1+0x640], R6 ;  /* 0x0006400601007387 */ /* 0x0003e20000100800 */
[----:B0-----:R-:W-:Y:S02]  /*e1e0*/  IMAD.MOV.U32 R7, RZ, RZ, R5 ;  /* 0x000000ffff077224 */ /* 0x001fe400078e0005 */
[----:B--2---:R-:W-:Y:S02]  /*e1f0*/  IMAD.MOV.U32 R31, RZ, RZ, R13 ;  /* 0x000000ffff1f7224 */ /* 0x004fe400078e000d */
[----:B------:R-:W-:-:S04]  /*e200*/  IMAD.HI.U32 R13, R0, R8, RZ ;  /* 0x00000008000d7227 */ /* 0x000fc800078e00ff */
[----:B------:R-:W-:-:S04]  /*e210*/  IMAD.MOV R13, RZ, RZ, -R13 ;  /* 0x000000ffff0d7224 */ /* 0x000fc800078e0a0d */
[----:B-1----:R-:W-:Y:S02]  /*e220*/  IMAD R6, R4, R13, R8 ;  /* 0x0000000d04067224 */ /* 0x002fe400078e0208 */
[----:B------:R-:W-:Y:S02]  /*e230*/  IMAD.MOV.U32 R8, RZ, RZ, R7 ;  /* 0x000000ffff087224 */ /* 0x000fe400078e0007 */
[--C-:B------:R-:W-:Y:S01]  /*e240*/  @!P3 IMAD.IADD R2, R2, 0x1, -R4.reuse ;  /* 0x000000010202b824 */ /* 0x100fe200078e0a04 */
[----:B------:R-:W-:Y:S01]  /*e250*/  ISETP.GT.U32.AND P3, PT, R4, R6, PT ;  /* 0x000000060400720c */ /* 0x000fe20003f64070 */
[----:B------:R-:W-:Y:S02]  /*e260*/  @!P6 IMAD.IADD R12, R12, 0x1, -R4 ;  /* 0x000000010c0ce824 */ /* 0x000fe400078e0a04 */
[----:B------:R-:W-:Y:S02]  /*e270*/  @!P5 IMAD.MOV R8, RZ, RZ, -R8 ;  /* 0x000000ffff08d224 */ /* 0x000fe400078e0a08 */
[----:B------:R-:W-:Y:S01]  /*e280*/  @!P4 IMAD.IADD R11, R11, 0x1, -R4 ;  /* 0x000000010b0bc824 */ /* 0x000fe200078e0a04 */
[----:B------:R-:W-:Y:S01]  /*e290*/  ISETP.GE.AND P4, PT, R33, RZ, PT ;  /* 0x000000ff2100720c */ /* 0x000fe20003f86270 */
[----:B------:R0:W-:Y:S01]  /*e2a0*/  STL [R1+0x648], R7 ;  /* 0x0006480701007387 */ /* 0x0001e20000100800 */
[----:B------:R-:W-:-:S03]  /*e2b0*/  ISETP.GT.U32.AND P6, PT, R4, R12, PT ;  /* 0x0000000c0400720c */ /* 0x000fc60003fc4070 */
[----:B------:R1:W-:Y:S01]  /*e2c0*/  @!P5 STL [R1+0x648], R8 ;  /* 0x000648080100d387 */ /* 0x0003e20000100800 */
[----:B------:R-:W-:Y:S01]  /*e2d0*/  ISETP.GT.U32.AND P5, PT, R4, R10, PT ;  /* 0x0000000a0400720c */ /* 0x000fe20003fa4070 */
[----:B------:R-:W-:Y:S01]  /*e2e0*/  @!P3 IMAD.IADD R6, R6, 0x1, -R4 ;  /* 0x000000010606b824 */ /* 0x000fe200078e0a04 */
[----:B------:R-:W-:Y:S01]  /*e2f0*/  IABS R13, R37 ;  /* 0x00000025000d7213 */ /* 0x000fe20000000000 */
[----:B------:R-:W-:Y:S01]  /*e300*/  @!P0 IMAD.MOV R2, RZ, RZ, -R2 ;  /* 0x000000ffff028224 */ /* 0x000fe200078e0a02 */
[----:B0-----:R-:W-:Y:S02]  /*e310*/  IABS R7, R36 ;  /* 0x0000002400077213 */ /* 0x001fe40000000000 */
[----:B------:R-:W-:Y:S02]  /*e320*/  ISETP.GT.U32.AND P0, PT, R4, R6, PT ;  /* 0x000000060400720c */ /* 0x000fe40003f04070 */
[----:B------:R0:W-:Y:S01]  /*e330*/  STL [R1+0x650], R2 ;  /* 0x0006500201007387 */ /* 0x0001e20000100800 */
[----:B------:R-:W-:-:S02]  /*e340*/  @!P6 IMAD.IADD R12, R12, 0x1, -R4 ;  /* 0x000000010c0ce824 */ /* 0x000fc400078e0a04 */
[----:B-1----:R-:W-:-:S04]  /*e350*/  IMAD.HI.U32 R8, R0, R7, RZ ;  /* 0x0000000700087227 */ /* 0x002fc800078e00ff */
[----:B------:R-:W-:Y:S02]  /*e360*/  @!P5 IMAD.IADD R10, R10, 0x1, -R4 ;  /* 0x000000010a0ad824 */ /* 0x000fe400078e0a04 */
[----:B0-----:R-:W-:-:S03]  /*e370*/  IMAD.HI.U32 R2, R0, R13, RZ ;  /* 0x0000000d00027227 */ /* 0x001fc600078e00ff */
[C---:B------:R-:W-:Y:S01]  /*e380*/  ISETP.GT.U32.AND P5, PT, R4.reuse, R10, PT ;  /* 0x0000000a0400720c */ /* 0x040fe20003fa4070 */
[----:B------:R-:W-:Y:S02]  /*e390*/  IMAD.MOV R2, RZ, RZ, -R2 ;  /* 0x000000ffff027224 */ /* 0x000fe400078e0a02 */
[----:B------:R-:W-:Y:S02]  /*e3a0*/  IMAD.MOV R8, RZ, RZ, -R8 ;  /* 0x000000ffff087224 */ /* 0x000fe400078e0a08 */
[C---:B------:R-:W-:Y:S02]  /*e3b0*/  IMAD R2, R4.reuse, R2, R13 ;  /* 0x0000000204027224 */ /* 0x040fe400078e020d */
[----:B------:R-:W-:Y:S01]  /*e3c0*/  IMAD R7, R4, R8, R7 ;  /* 0x0000000804077224 */ /* 0x000fe200078e0207 */
[----:B------:R-:W-:Y:S01]  /*e3d0*/  IABS R8, R38 ;  /* 0x0000002600087213 */ /* 0x000fe20000000000 */
[----:B------:R-:W-:Y:S01]  /*e3e0*/  @!P0 IMAD.IADD R6, R6, 0x1, -R4 ;  /* 0x0000000106068824 */ /* 0x000fe200078e0a04 */
[----:B------:R-:W-:-:S03]  /*e3f0*/  ISETP.GE.AND P0, PT, R35, RZ, PT ;  /* 0x000000ff2300720c */ /* 0x000fc60003f06270 */
[----:B------:R-:W-:Y:S01]  /*e400*/  @!P5 IMAD.IADD R10, R10, 0x1, -R4 ;  /* 0x000000010a0ad824 */ /* 0x000fe200078e0a04 */
[----:B------:R-:W-:Y:S02]  /*e410*/  ISETP.GT.U32.AND P5, PT, R4, R7, PT ;  /* 0x000000070400720c */ /* 0x000fe40003fa4070 */
[----:B------:R-:W-:Y:S01]  /*e420*/  ISETP.GE.AND P3, PT, R34, RZ, PT ;  /* 0x000000ff2200720c */ /* 0x000fe20003f66270 */
[----:B----4-:R-:W-:Y:S01]  /*e430*/  IMAD.MOV.U32 R34, RZ, RZ, R14 ;  /* 0x000000ffff227224 */ /* 0x010fe200078e000e */
[----:B------:R-:W-:Y:S01]  /*e440*/  IABS R14, R40 ;  /* 0x00000028000e7213 */ /* 0x000fe20000000000 */
[----:B------:R-:W-:Y:S02]  /*e450*/  @!P1 IMAD.MOV R12, RZ, RZ, -R12 ;  /* 0x000000ffff0c9224 */ /* 0x000fe400078e0a0c */
[----:B------:R-:W-:-:S06]  /*e460*/  @!P4 IMAD.MOV R10, RZ, RZ, -R10 ;  /* 0x000000ffff0ac224 */ /* 0x000fcc00078e0a0a */
[----:B------:R-:W-:Y:S01]  /*e470*/  @!P5 IMAD.IADD R7, R7, 0x1, -R4 ;  /* 0x000000010707d824 */ /* 0x000fe200078e0a04 */
[----:B------:R-:W-:Y:S01]  /*e480*/  ISETP.GE.AND P5, PT, R36, RZ, PT ;  /* 0x000000ff2400720c */ /* 0x000fe20003fa6270 */
[----:B------:R-:W-:Y:S01]  /*e490*/  @!P3 IMAD.MOV R6, RZ, RZ, -R6 ;  /* 0x000000ffff06b224 */ /* 0x000fe200078e0a06 */
[----:B------:R-:W2:Y:S02]  /*e4a0*/  LDL.LU R36, [R1+0x8] ;  /* 0x0000080001247983 */ /* 0x000ea40000300800 */
[----:B------:R-:W-:-:S13]  /*e4b0*/  ISETP.GT.U32.AND P1, PT, R4, R7, PT ;  /* 0x000000070400720c */ /* 0x000fda0003f24070 */
[----:B------:R-:W-:Y:S01]  /*e4c0*/  @!P1 IMAD.IADD R7, R7, 0x1, -R4 ;  /* 0x0000000107079824 */ /* 0x000fe200078e0a04 */
[----:B------:R-:W-:Y:S02]  /*e4d0*/  ISETP.GE.AND P3, PT, R37, RZ, PT ;  /* 0x000000ff2500720c */ /* 0x000fe40003f66270 */
[----:B------:R-:W-:Y:S01]  /*e4e0*/  ISETP.GE.AND P1, PT, R38, RZ, PT ;  /* 0x000000ff2600720c */ /* 0x000fe20003f26270 */
[----:B---3--:R-:W-:Y:S01]  /*e4f0*/  IMAD.MOV.U32 R5, RZ, RZ, R9 ;  /* 0x000000ffff057224 */ /* 0x008fe200078e0009 */
[----:B------:R-:W-:-:S03]  /*e500*/  IABS R9, R35 ;  /* 0x0000002300097213 */ /* 0x000fc60000000000 */
[----:B------:R-:W-:Y:S02]  /*e510*/  IMAD.MOV.U32 R33, RZ, RZ, R5 ;  /* 0x000000ffff217224 */ /* 0x000fe400078e0005 */
[----:B------:R-:W-:-:S04]  /*e520*/  IMAD.HI.U32 R5, R0, R9, RZ ;  /* 0x0000000900057227 */ /* 0x000fc800078e00ff */
[----:B------:R-:W-:-:S04]  /*e530*/  IMAD.MOV R5, RZ, RZ, -R5 ;  /* 0x000000ffff057224 */ /* 0x000fc800078e0a05 */
[----:B------:R-:W-:-:S05]  /*e540*/  IMAD R9, R4, R5, R9 ;  /* 0x0000000504097224 */ /* 0x000fca00078e0209 */
[----:B------:R-:W-:Y:S01]  /*e550*/  ISETP.GT.U32.AND P6, PT, R4, R9, PT ;  /* 0x000000090400720c */ /* 0x000fe20003fc4070 */
[----:B------:R-:W-:Y:S02]  /*e560*/  IMAD.MOV.U32 R35, RZ, RZ, R30 ;  /* 0x000000ffff237224 */ /* 0x000fe400078e001e */
[----:B------:R-:W-:Y:S02]  /*e570*/  IMAD.MOV.U32 R30, RZ, RZ, R29 ;  /* 0x000000ffff1e7224 */ /* 0x000fe400078e001d */
[----:B------:R-:W-:Y:S02]  /*e580*/  IMAD.MOV.U32 R29, RZ, RZ, R15 ;  /* 0x000000ffff1d7224 */ /* 0x000fe400078e000f */
[----:B------:R-:W-:-:S06]  /*e590*/  IMAD.HI.U32 R15, R0, R8, RZ ;  /* 0x00000008000f7227 */ /* 0x000fcc00078e00ff */
[----:B------:R-:W-:Y:S01]  /*e5a0*/  @!P6 IMAD.IADD R9, R9, 0x1, -R4 ;  /* 0x000000010909e824 */ /* 0x000fe200078e0a04 */
[----:B------:R-:W-:Y:S01]  /*e5b0*/  ISETP.GT.U32.AND P6, PT, R4, R2, PT ;  /* 0x000000020400720c */ /* 0x000fe20003fc4070 */
[----:B------:R-:W-:-:S04]  /*e5c0*/  IMAD.MOV R15, RZ, RZ, -R15 ;  /* 0x000000ffff0f7224 */ /* 0x000fc800078e0a0f */
[----:B------:R-:W-:Y:S02]  /*e5d0*/  IMAD R8, R4, R15, R8 ;  /* 0x0000000f04087224 */ /* 0x000fe400078e0208 */
[----:B------:R-:W-:Y:S02]  /*e5e0*/  IMAD.MOV.U32 R15, RZ, RZ, R61 ;  /* 0x000000ffff0f7224 */ /* 0x000fe400078e003d */
[----:B------:R-:W-:-:S04]  /*e5f0*/  IMAD.MOV.U32 R61, RZ, RZ, R11 ;  /* 0x000000ffff3d7224 */ /* 0x000fc800078e000b */
[----:B------:R-:W-:Y:S02]  /*e600*/  @!P6 IMAD.IADD R2, R2, 0x1, -R4 ;  /* 0x000000010202e824 */ /* 0x000fe400078e0a04 */
[----:B------:R-:W-:Y:S01]  /*e610*/  @!P2 IMAD.MOV R61, RZ, RZ, -R61 ;  /* 0x000000ffff3da224 */ /* 0x000fe200078e0a3d */
[----:B------:R-:W-:Y:S01]  /*e620*/  ISETP.GT.U32.AND P2, PT, R4, R9, PT ;  /* 0x000000090400720c */ /* 0x000fe20003f44070 */
[----:B------:R-:W-:Y:S01]  /*e630*/  IMAD.HI.U32 R11, R0, R14, RZ ;  /* 0x0000000e000b7227 */ /* 0x000fe200078e00ff */
[C---:B------:R-:W-:Y:S02]  /*e640*/  ISETP.GT.U32.AND P6, PT, R4.reuse, R2, PT ;  /* 0x000000020400720c */ /* 0x040fe40003fc4070 */
[----:B------:R0:W-:Y:S01]  /*e650*/  STL [R1+0x658], R61 ;  /* 0x0006583d01007387 */ /* 0x0001e20000100800 */
[----:B------:R-:W-:Y:S01]  /*e660*/  IABS R5, R39 ;  /* 0x0000002700057213 */ /* 0x000fe20000000000 */
[----:B------:R-:W-:Y:S01]  /*e670*/  IMAD.MOV R11, RZ, RZ, -R11 ;  /* 0x000000ffff0b7224 */ /* 0x000fe200078e0a0b */
[----:B------:R-:W-:Y:S01]  /*e680*/  ISETP.GT.U32.AND P4, PT, R4, R8, PT ;  /* 0x000000080400720c */ /* 0x000fe20003f84070 */
[----:B0-----:R-:W3:Y:S04]  /*e690*/  LDL.LU R61, [R1+0x6adc] ;  /* 0x006adc00013d7983 */ /* 0x001ee80000300800 */
[----:B------:R-:W-:Y:S01]  /*e6a0*/  STL [R1+0x664], R12 ;  /* 0x0006640c01007387 */ /* 0x000fe20000100800 */
[----:B------:R-:W-:-:S03]  /*e6b0*/  IMAD.HI.U32 R13, R0, R5, RZ ;  /* 0x00000005000d7227 */ /* 0x000fc600078e00ff */
[----:B------:R-:W-:Y:S04]  /*e6c0*/  STL [R1+0x66c], R10 ;  /* 0x00066c0a01007387 */ /* 0x000fe80000100800 */
[----:B------:R0:W-:Y:S01]  /*e6d0*/  STL [R1+0x674], R6 ;  /* 0x0006740601007387 */ /* 0x0001e20000100800 */
[--C-:B------:R-:W-:Y:S02]  /*e6e0*/  @!P6 IMAD.IADD R2, R2, 0x1, -R4.reuse ;  /* 0x000000010202e824 */ /* 0x100fe400078e0a04 */
[----:B------:R-:W-:Y:S02]  /*e6f0*/  IMAD.MOV R13, RZ, RZ, -R13 ;  /* 0x000000ffff0d7224 */ /* 0x000fe400078e0a0d */
[----:B------:R-:W-:Y:S02]  /*e700*/  @!P2 IMAD.IADD R9, R9, 0x1, -R4 ;  /* 0x000000010909a824 */ /* 0x000fe400078e0a04 */
[----:B0-----:R-:W-:-:S05]  /*e710*/  IMAD R6, R4, R11, R14 ;  /* 0x0000000b04067224 */ /* 0x001fca00078e020e */
[C---:B------:R-:W-:Y:S01]  /*e720*/  ISETP.GT.U32.AND P6, PT, R4.reuse, R6, PT ;  /* 0x000000060400720c */ /* 0x040fe20003fc4070 */
[----:B------:R-:W-:Y:S01]  /*e730*/  IMAD R5, R4, R13, R5 ;  /* 0x0000000d04057224 */ /* 0x000fe200078e0205 */
[----:B------:R-:W-:Y:S01]  /*e740*/  IABS R13, R41 ;  /* 0x00000029000d7213 */ /* 0x000fe20000000000 */
[----:B------:R-:W-:Y:S02]  /*e750*/  IMAD.MOV.U32 R12, RZ, RZ, R9 ;  /* 0x000000ffff0c7224 */ /* 0x000fe400078e0009 */
[----:B------:R-:W-:Y:S01]  /*e760*/  @!P4 IMAD.IADD R8, R8, 0x1, -R4 ;  /* 0x000000010808c824 */ /* 0x000fe200078e0a04 */
[----:B------:R-:W-:Y:S01]  /*e770*/  ISETP.GT.U32.AND P2, PT, R4, R5, PT ;  /* 0x000000050400720c */ /* 0x000fe20003f44070 */
[----:B------:R-:W-:Y:S01]  /*e780*/  @!P0 IMAD.MOV R12, RZ, RZ, -R12 ;  /* 0x000000ffff0c8224 */ /* 0x000fe200078e0a0c */
[----:B------:R-:W-:Y:S01]  /*e790*/  IABS R9, R42 ;  /* 0x0000002a00097213 */ /* 0x000fe20000000000 */
[----:B------:R-:W-:Y:S01]  /*e7a0*/  IMAD.HI.U32 R10, R0, R13, RZ ;  /* 0x0000000d000a7227 */ /* 0x000fe200078e00ff */
[----:B------:R-:W-:-:S02]  /*e7b0*/  ISETP.GT.U32.AND P0, PT, R4, R8, PT ;  /* 0x000000080400720c */ /* 0x000fc40003f04070 */
[----:B------:R0:W-:Y:S01]  /*e7c0*/  STL [R1+0x678], R12 ;  /* 0x0006780c01007387 */ /* 0x0001e20000100800 */
[----:B------:R-:W-:Y:S02]  /*e7d0*/  @!P6 IMAD.IADD R6, R6, 0x1, -R4 ;  /* 0x000000010606e824 */ /* 0x000fe400078e0a04 */
[----:B------:R-:W-:-:S03]  /*e7e0*/  IMAD.MOV.U32 R14, RZ, RZ, R7 ;  /* 0x000000ffff0e7224 */ /* 0x000fc600078e0007 */
[C---:B------:R-:W-:Y:S01]  /*e7f0*/  ISETP.GT.U32.AND P6, PT, R4.reuse, R6, PT ;  /* 0x000000060400720c */ /* 0x040fe20003fc4070 */
[----:B0-----:R-:W-:Y:S02]  /*e800*/  IMAD.MOV R12, RZ, RZ, -R10 ;  /* 0x000000ffff0c7224 */ /* 0x001fe400078e0a0a */
[----:B------:R-:W-:Y:S02]  /*e810*/  IMAD.MOV.U32 R10, RZ, RZ, R9 ;  /* 0x000000ffff0a7224 */ /* 0x000fe400078e0009 */
[----:B------:R-:W-:Y:S02]  /*e820*/  IMAD R9, R4, R12, R13 ;  /* 0x0000000c04097224 */ /* 0x000fe400078e020d */
[----:B------:R-:W-:-:S04]  /*e830*/  IMAD.HI.U32 R7, R0, R10, RZ ;  /* 0x0000000a00077227 */ /* 0x000fc800078e00ff */
[----:B------:R-:W-:Y:S02]  /*e840*/  @!P2 IMAD.IADD R5, R5, 0x1, -R4 ;  /* 0x000000010505a824 */ /* 0x000fe400078e0a04 */
[----:B------:R-:W-:Y:S02]  /*e850*/  IMAD.MOV.U32 R13, RZ, RZ, R2 ;  /* 0x000000ffff0d7224 */ /* 0x000fe400078e0002 */
[----:B------:R-:W-:Y:S02]  /*e860*/  IMAD.MOV R2, RZ, RZ, -R7 ;  /* 0x000000ffff027224 */ /* 0x000fe400078e0a07 */
[----:B------:R-:W-:Y:S01]  /*e870*/  @!P0 IMAD.IADD R8, R8, 0x1, -R4 ;  /* 0x0000000108088824 */ /* 0x000fe200078e0a04 */
[C---:B------:R-:W-:Y:S01]  /*e880*/  ISETP.GT.U32.AND P0, PT, R4.reuse, R9, PT ;  /* 0x000000090400720c */ /* 0x040fe20003f04070 */
[----:B------:R-:W-:Y:S01]  /*e890*/  @!P5 IMAD.MOV R14, RZ, RZ, -R14 ;  /* 0x000000ffff0ed224 */ /* 0x000fe200078e0a0e */
[C---:B------:R-:W-:Y:S01]  /*e8a0*/  ISETP.GT.U32.AND P5, PT, R4.reuse, R5, PT ;  /* 0x000000050400720c */ /* 0x040fe20003fa4070 */
[----:B------:R-:W-:Y:S01]  /*e8b0*/  IMAD R2, R4, R2, R10 ;  /* 0x0000000204027224 */ /* 0x000fe200078e020a */
[----:B------:R-:W-:Y:S01]  /*e8c0*/  IABS R11, R43 ;  /* 0x0000002b000b7213 */ /* 0x000fe20000000000 */
[----:B------:R-:W-:-:S03]  /*e8d0*/  @!P6 IMAD.IADD R6, R6, 0x1, -R4 ;  /* 0x000000010606e824 */ /* 0x000fc600078e0a04 */
[----:B------:R-:W-:Y:S02]  /*e8e0*/  ISETP.GT.U32.AND P6, PT, R4, R2, PT ;  /* 0x000000020400720c */ /* 0x000fe40003fc4070 */
[----:B------:R-:W-:Y:S01]  /*e8f0*/  ISETP.GE.AND P4, PT, R39, RZ, PT ;  /* 0x000000ff2700720c */ /* 0x000fe20003f86270 */
[----:B------:R-:W-:-:S04]  /*e900*/  IMAD.HI.U32 R7, R0, R11, RZ ;  /* 0x0000000b00077227 */ /* 0x000fc800078e00ff */
[--C-:B------:R-:W-:Y:S01]  /*e910*/  @!P0 IMAD.IADD R9, R9, 0x1, -R4.reuse ;  /* 0x0000000109098824 */ /* 0x100fe200078e0a04 */
[----:B------:R-:W-:Y:S01]  /*e920*/  ISETP.GE.AND P0, PT, R44, RZ, PT ;  /* 0x000000ff2c00720c */ /* 0x000fe20003f06270 */
[----:B------:R-:W-:Y:S01]  /*e930*/  @!P5 IMAD.IADD R5, R5, 0x1, -R4 ;  /* 0x000000010505d824 */ /* 0x000fe200078e0a04 */
[----:B------:R-:W-:Y:S01]  /*e940*/  IABS R44, R44 ;  /* 0x0000002c002c7213 */ /* 0x000fe20000000000 */
[----:B------:R-:W-:Y:S01]  /*e950*/  IMAD.MOV R7, RZ, RZ, -R7 ;  /* 0x000000ffff077224 */ /* 0x000fe200078e0a07 */
[----:B------:R0:W-:Y:S01]  /*e960*/  STL [R1+0x680], R14 ;  /* 0x0006800e01007387 */ /* 0x0001e20000100800 */
[----:B------:R-:W-:Y:S02]  /*e970*/  IMAD.MOV.U32 R12, RZ, RZ, R8 ;  /* 0x000000ffff0c7224 */ /* 0x000fe400078e0008 */
[----:B------:R-:W-:Y:S02]  /*e980*/  @!P3 IMAD.MOV R13, RZ, RZ, -R13 ;  /* 0x000000ffff0db224 */ /* 0x000fe400078e0a0d */
[----:B------:R-:W-:Y:S01]  /*e990*/  IMAD R10, R4, R7, R11 ;  /* 0x00000007040a7224 */ /* 0x000fe200078e020b */
[----:B------:R-:W-:Y:S01]  /*e9a0*/  IABS R7, R45 ;  /* 0x0000002d00077213 */ /* 0x000fe20000000000 */
[----:B------:R-:W-:-:S02]  /*e9b0*/  @!P6 IMAD.IADD R2, R2, 0x1, -R4 ;  /* 0x000000010202e824 */ /* 0x000fc400078e0a04 */
[----:B0-----:R-:W-:Y:S02]  /*e9c0*/  IMAD.MOV.U32 R14, RZ, RZ, R5 ;  /* 0x000000ffff0e7224 */ /* 0x001fe400078e0005 */
[----:B------:R-:W-:Y:S01]  /*e9d0*/  IMAD.MOV.U32 R11, RZ, RZ, R44 ;  /* 0x000000ffff0b7224 */ /* 0x000fe200078e002c */
[----:B------:R-:W-:Y:S01]  /*e9e0*/  ISETP.GE.AND P2, PT, R40, RZ, PT ;  /* 0x000000ff2800720c */ /* 0x000fe20003f46270 */
[----:B------:R-:W-:Y:S01]  /*e9f0*/  @!P1 IMAD.MOV R12, RZ, RZ, -R12 ;  /* 0x000000ffff0c9224 */ /* 0x000fe200078e0a0c */
[----:B------:R0:W-:Y:S01]  /*ea00*/  STL [R1+0x684], R13 ;  /* 0x0006840d01007387 */ /* 0x0001e20000100800 */
[----:B------:R-:W-:Y:S01]  /*ea10*/  @!P4 IMAD.MOV R14, RZ, RZ, -R14 ;  /* 0x000000ffff0ec224 */ /* 0x000fe200078e0a0e */
[----:B------:R-:W-:Y:S01]  /*ea20*/  ISETP.GT.U32.AND P4, PT, R4, R9, PT ;  /* 0x000000090400720c */ /* 0x000fe20003f84070 */
[----:B------:R-:W-:Y:S01]  /*ea30*/  IMAD.HI.U32 R5, R0, R7, RZ ;  /* 0x0000000700057227 */ /* 0x000fe200078e00ff */
[----:B------:R-:W-:Y:S01]  /*ea40*/  ISETP.GT.U32.AND P6, PT, R4, R2, PT ;  /* 0x000000020400720c */ /* 0x000fe20003fc4070 */
[----:B------:R-:W-:Y:S02]  /*ea50*/  STL [R1+0x68c], R12 ;  /* 0x00068c0c01007387 */ /* 0x000fe40000100800 */
[----:B0-----:R-:W-:-:S02]  /*ea60*/  IMAD.HI.U32 R13, R0, R11, RZ ;  /* 0x0000000b000d7227 */ /* 0x001fc400078e00ff */
[----:B------:R0:W-:Y:S02]  /*ea70*/  STL [R1+0x690], R14 ;  /* 0x0006900e01007387 */ /* 0x0001e40000100800 */
[----:B------:R-:W-:Y:S02]  /*ea80*/  IMAD.MOV R13, RZ, RZ, -R13 ;  /* 0x000000ffff0d7224 */ /* 0x000fe400078e0a0d */
[----:B0-----:R-:W-:Y:S02]  /*ea90*/  IMAD.MOV.U32 R14, RZ, RZ, R6 ;  /* 0x000000ffff0e7224 */ /* 0x001fe400078e0006 */
[----:B------:R-:W-:Y:S02]  /*eaa0*/  IMAD.MOV R6, RZ, RZ, -R5 ;  /* 0x000000ffff067224 */ /* 0x000fe400078e0a05 */
[C---:B------:R-:W-:Y:S02]  /*eab0*/  IMAD R11, R4.reuse, R13, R11 ;  /* 0x0000000d040b7224 */ /* 0x040fe400078e020b */
[----:B------:R-:W-:-:S02]  /*eac0*/  IMAD R7, R4, R6, R7 ;  /* 0x0000000604077224 */ /* 0x000fc400078e0207 */
[----:B------:R-:W-:Y:S01]  /*ead0*/  @!P2 IMAD.MOV R14, RZ, RZ, -R14 ;  /* 0x000000ffff0ea224 */ /* 0x000fe200078e0a0e */
[C---:B------:R-:W-:Y:S01]  /*eae0*/  ISETP.GT.U32.AND P2, PT, R4.reuse, R10, PT ;  /* 0x0000000a0400720c */ /* 0x040fe20003f44070 */
[--C-:B------:R-:W-:Y:S01]  /*eaf0*/  @!P4 IMAD.IADD R9, R9, 0x1, -R4.reuse ;  /* 0x000000010909c824 */ /* 0x100fe200078e0a04 */
[----:B------:R-:W-:Y:S01]  /*eb00*/  ISETP.GT.U32.AND P4, PT, R4, R11, PT ;  /* 0x0000000b0400720c */ /* 0x000fe20003f84070 */
[--C-:B------:R-:W-:Y:S01]  /*eb10*/  @!P6 IMAD.IADD R2, R2, 0x1, -R4.reuse ;  /* 0x000000010202e824 */ /* 0x100fe200078e0a04 */
[----:B------:R-:W-:Y:S02]  /*eb20*/  ISETP.GT.U32.AND P6, PT, R4, R7, PT ;  /* 0x000000070400720c */ /* 0x000fe40003fc4070 */
[----:B------:R-:W-:Y:S01]  /*eb30*/  ISETP.GE.AND P3, PT, R41, RZ, PT ;  /* 0x000000ff2900720c */ /* 0x000fe20003f66270 */
[----:B------:R0:W-:Y:S06]  /*eb40*/  STL [R1+0x698], R14 ;  /* 0x0006980e01007387 */ /* 0x0001ec0000100800 */
[----:B------:R-:W-:-:S02]  /*eb50*/  @!P2 IMAD.IADD R10, R10, 0x1, -R4 ;  /* 0x000000010a0aa824 */ /* 0x000fc400078e0a04 */
[--C-:B------:R-:W-:Y:S02]  /*eb60*/  @!P4 IMAD.IADD R11, R11, 0x1, -R4.reuse ;  /* 0x000000010b0bc824 */ /* 0x100fe400078e0a04 */
[----:B0-----:R-:W-:Y:S02]  /*eb70*/  IMAD.MOV.U32 R14, RZ, RZ, R9 ;  /* 0x000000ffff0e7224 */ /* 0x001fe400078e0009 */
[----:B------:R-:W-:Y:S01]  /*eb80*/  @!P6 IMAD.IADD R7, R7, 0x1, -R4 ;  /* 0x000000010707e824 */ /* 0x000fe200078e0a04 */
[C---:B------:R-:W-:Y:S01]  /*eb90*/  ISETP.GT.U32.AND P4, PT, R4.reuse, R10, PT ;  /* 0x0000000a0400720c */ /* 0x040fe20003f84070 */
[----:B------:R-:W-:Y:S01]  /*eba0*/  @!P3 IMAD.MOV R14, RZ, RZ, -R14 ;  /* 0x000000ffff0eb224 */ /* 0x000fe200078e0a0e */
[C---:B------:R-:W-:Y:S02]  /*ebb0*/  ISETP.GT.U32.AND P6, PT, R4.reuse, R11, PT ;  /* 0x0000000b0400720c */ /* 0x040fe40003fc4070 */
[----:B------:R-:W-:Y:S02]  /*ebc0*/  ISETP.GT.U32.AND P3, PT, R4, R7, PT ;  /* 0x000000070400720c */ /* 0x000fe40003f64070 */
[----:B------:R-:W-:-:S02]  /*ebd0*/  ISETP.GE.AND P1, PT, R42, RZ, PT ;  /* 0x000000ff2a00720c */ /* 0x000fc40003f26270 */
[----:B------:R-:W-:Y:S02]  /*ebe0*/  ISETP.GE.AND P5, PT, R43, RZ, PT ;  /* 0x000000ff2b00720c */ /* 0x000fe40003fa6270 */
[----:B------:R-:W-:-:S03]  /*ebf0*/  ISETP.GE.AND P2, PT, R45, RZ, PT ;  /* 0x000000ff2d00720c */ /* 0x000fc60003f46270 */
[--C-:B------:R-:W-:Y:S02]  /*ec00*/  @!P4 IMAD.IADD R10, R10, 0x1, -R4.reuse ;  /* 0x000000010a0ac824 */ /* 0x100fe400078e0a04 */
[--C-:B------:R-:W-:Y:S02]  /*ec10*/  @!P6 IMAD.IADD R11, R11, 0x1, -R4.reuse ;  /* 0x000000010b0be824 */ /* 0x100fe400078e0a04 */
[----:B------:R-:W-:Y:S01]  /*ec20*/  @!P3 IMAD.IADD R7, R7, 0x1, -R4 ;  /* 0x000000010707b824 */ /* 0x000fe200078e0a04 */
[----:B------:R0:W-:Y:S01]  /*ec30*/  STL [R1+0x69c], R14 ;  /* 0x00069c0e01007387 */ /* 0x0001e20000100800 */
[----:B------:R-:W-:Y:S02]  /*ec40*/  IMAD.MOV.U32 R9, RZ, RZ, R2 ;  /* 0x000000ffff097224 */ /* 0x000fe400078e0002 */
[----:B------:R-:W-:Y:S02]  /*ec50*/  IMAD.MOV.U32 R37, RZ, RZ, R10 ;  /* 0x000000ffff257224 */ /* 0x000fe400078e000a */
[----:B------:R-:W-:-:S02]  /*ec60*/  IMAD.MOV.U32 R10, RZ, RZ, R7 ;  /* 0x000000ffff0a7224 */ /* 0x000fc400078e0007 */
[----:B------:R-:W-:Y:S02]  /*ec70*/  @!P1 IMAD.MOV R9, RZ, RZ, -R9 ;  /* 0x000000ffff099224 */ /* 0x000fe400078e0a09 */
[----:B0-----:R-:W-:Y:S02]  /*ec80*/  IMAD.MOV.U32 R14, RZ, RZ, R11 ;  /* 0x000000ffff0e7224 */ /* 0x001fe400078e000b */
[----:B------:R-:W-:Y:S02]  /*ec90*/  @!P5 IMAD.MOV R37, RZ, RZ, -R37 ;  /* 0x000000ffff25d224 */ /* 0x000fe400078e0a25 */
[----:B------:R-:W-:Y:S02]  /*eca0*/  @!P0 IMAD.MOV R14, RZ, RZ, -R14 ;  /* 0x000000ffff0e8224 */ /* 0x000fe400078e0a0e */
[----:B------:R-:W-:Y:S01]  /*ecb0*/  @!P2 IMAD.MOV R10, RZ, RZ, -R10 ;  /* 0x000000ffff0aa224 */ /* 0x000fe200078e0a0a */
[----:B------:R0:W-:Y:S01]  /*ecc0*/  STL [R1+0x6a4], R9 ;  /* 0x0006a40901007387 */ /* 0x0001e20000100800 */
[----:B------:R-:W-:-:S02]  /*ecd0*/  IMAD.MOV.U32 R40, RZ, RZ, R34 ;  /* 0x000000ffff287224 */ /* 0x000fc400078e0022 */
[----:B------:R-:W-:Y:S01]  /*ece0*/  IMAD.MOV.U32 R34, RZ, RZ, R32 ;  /* 0x000000ffff227224 */ /* 0x000fe200078e0020 */
[----:B------:R1:W-:Y:S01]  /*ecf0*/  STL [R1+0x6ac], R37 ;  /* 0x0006ac2501007387 */ /* 0x0003e20000100800 */
[----:B------:R-:W-:Y:S02]  /*ed00*/  IMAD.MOV.U32 R32, RZ, RZ, R30 ;  /* 0x000000ffff207224 */ /* 0x000fe400078e001e */
[----:B------:R-:W-:Y:S01]  /*ed10*/  IMAD.MOV.U32 R30, RZ, RZ, R23 ;  /* 0x000000ffff1e7224 */ /* 0x000fe200078e0017 */
[----:B------:R-:W-:Y:S04]  /*ed20*/  STL [R1+0x6b0], R14 ;  /* 0x0006b00e01007387 */ /* 0x000fe80000100800 */
[----:B------:R4:W-:Y:S04]  /*ed30*/  STL [R1+0x6b8], R10 ;  /* 0x0006b80a01007387 */ /* 0x0009e80000100800 */
[----:B------:R-:W3:Y:S01]  /*ed40*/  LDL.LU R23, [R1+0x14] ;  /* 0x0000140001177983 */ /* 0x000ee20000300800 */
[----:B------:R-:W-:-:S02]  /*ed50*/  IABS R12, R47 ;  /* 0x0000002f000c7213 */ /* 0x000fc40000000000 */
[----:B------:R-:W-:-:S03]  /*ed60*/  IABS R8, R46 ;  /* 0x0000002e00087213 */ /* 0x000fc60000000000 */
[----:B------:R-:W-:Y:S02]  /*ed70*/  IMAD.MOV.U32 R5, RZ, RZ, R12 ;  /* 0x000000ffff057224 */ /* 0x000fe400078e000c */
[----:B------:R-:W-:-:S04]  /*ed80*/  IMAD.HI.U32 R13, R0, R8, RZ ;  /* 0x00000008000d7227 */ /* 0x000fc800078e00ff */
[----:B------:R-:W-:-:S04]  /*ed90*/  IMAD.HI.U32 R12, R0, R5, RZ ;  /* 0x00000005000c7227 */ /* 0x000fc800078e00ff */
[----:B------:R-:W-:Y:S02]  /*eda0*/  IMAD.MOV R13, RZ, RZ, -R13 ;  /* 0x000000ffff0d7224 */ /* 0x000fe400078e0a0d */
[----:B------:R-:W-:Y:S02]  /*edb0*/  IMAD.MOV R12, RZ, RZ, -R12 ;  /* 0x000000ffff0c7224 */ /* 0x000fe400078e0a0c */
[C---:B------:R-:W-:Y:S02]  /*edc0*/  IMAD R8, R4.reuse, R13, R8 ;  /* 0x0000000d04087224 */ /* 0x040fe400078e0208 */
[C---:B------:R-:W-:Y:S01]  /*edd0*/  IMAD R5, R4.reuse, R12, R5 ;  /* 0x0000000c04057224 */ /* 0x040fe200078e0205 */
[----:B------:R-:W-:Y:S02]  /*ede0*/  IABS R12, R56 ;  /* 0x00000038000c7213 */ /* 0x000fe40000000000 */
[C---:B------:R-:W-:Y:S02]  /*edf0*/  ISETP.GT.U32.AND P1, PT, R4.reuse, R8, PT ;  /* 0x000000080400720c */ /* 0x040fe40003f24070 */
[----:B------:R-:W-:Y:S01]  /*ee00*/  ISETP.GT.U32.AND P4, PT, R4, R5, PT ;  /* 0x000000050400720c */ /* 0x000fe20003f84070 */
[----:B------:R-:W-:Y:S01]  /*ee10*/  IMAD.MOV.U32 R2, RZ, RZ, R12 ;  /* 0x000000ffff027224 */ /* 0x000fe200078e000c */
[----:B------:R-:W-:-:S03]  /*ee20*/  IABS R6, R55 ;  /* 0x0000003700067213 */ /* 0x000fc60000000000 */
[----:B------:R-:W-:-:S04]  /*ee30*/  IMAD.HI.U32 R12, R0, R2, RZ ;  /* 0x00000002000c7227 */ /* 0x000fc800078e00ff */
[----:B------:R-:W-:-:S04]  /*ee40*/  IMAD.HI.U32 R13, R0, R6, RZ ;  /* 0x00000006000d7227 */ /* 0x000fc800078e00ff */
[----:B------:R-:W-:Y:S02]  /*ee50*/  IMAD.MOV R12, RZ, RZ, -R12 ;  /* 0x000000ffff0c7224 */ /* 0x000fe400078e0a0c */
[--C-:B------:R-:W-:Y:S02]  /*ee60*/  @!P1 IMAD.IADD R8, R8, 0x1, -R4.reuse ;  /* 0x0000000108089824 */ /* 0x100fe400078e0a04 */
[----:B------:R-:W-:Y:S01]  /*ee70*/  IMAD.MOV R13, RZ, RZ, -R13 ;  /* 0x000000ffff0d7224 */ /* 0x000fe200078e0a0d */
[----:B0-----:R-:W-:Y:S01]  /*ee80*/  IABS R9, R57 ;  /* 0x0000003900097213 */ /* 0x001fe20000000000 */
[----:B------:R-:W-:Y:S01]  /*ee90*/  @!P4 IMAD.IADD R5, R5, 0x1, -R4 ;  /* 0x000000010505c824 */ /* 0x000fe200078e0a04 */
[C---:B------:R-:W-:Y:S01]  /*eea0*/  ISETP.GT.U32.AND P4, PT, R4.reuse, R8, PT ;  /* 0x000000080400720c */ /* 0x040fe20003f84070 */
[C---:B------:R-:W-:Y:S02]  /*eeb0*/  IMAD R2, R4.reuse, R12, R2 ;  /* 0x0000000c04027224 */ /* 0x040fe400078e0202 */
[C---:B------:R-:W-:Y:S01]  /*eec0*/  IMAD R6, R4.reuse, R13, R6 ;  /* 0x0000000d04067224 */ /* 0x040fe200078e0206 */
[----:B------:R-:W-:Y:S01]  /*eed0*/  ISETP.GT.U32.AND P5, PT, R4, R5, PT ;  /* 0x000000050400720c */ /* 0x000fe20003fa4070 */
[----:B------:R-:W-:Y:S01]  /*eee0*/  IMAD.HI.U32 R13, R0, R9, RZ ;  /* 0x00000009000d7227 */ /* 0x000fe200078e00ff */
[----:B------:R-:W-:-:S02]  /*eef0*/  ISETP.GT.U32.AND P2, PT, R4, R2, PT ;  /* 0x000000020400720c */ /* 0x000fc40003f44070 */
[----:B------:R-:W-:Y:S01]  /*ef00*/  ISETP.GT.U32.AND P6, PT, R4, R6, PT ;  /* 0x000000060400720c */ /* 0x000fe20003fc4070 */
[----:B------:R-:W-:Y:S01]  /*ef10*/  IMAD.MOV R13, RZ, RZ, -R13 ;  /* 0x000000ffff0d7224 */ /* 0x000fe200078e0a0d */
[----:B------:R-:W-:Y:S02]  /*ef20*/  ISETP.GE.AND P3, PT, R46, RZ, PT ;  /* 0x000000ff2e00720c */ /* 0x000fe40003f66270 */
[----:B------:R-:W-:Y:S01]  /*ef30*/  IABS R12, R58 ;  /* 0x0000003a000c7213 */ /* 0x000fe20000000000 */
[----:B------:R-:W-:Y:S02]  /*ef40*/  IMAD R11, R4, R13, R9 ;  /* 0x0000000d040b7224 */ /* 0x000fe400078e0209 */
[--C-:B------:R-:W-:Y:S02]  /*ef50*/  @!P4 IMAD.IADD R8, R8, 0x1, -R4.reuse ;  /* 0x000000010808c824 */ /* 0x100fe400078e0a04 */
[----:B------:R-:W-:Y:S01]  /*ef60*/  @!P5 IMAD.IADD R5, R5, 0x1, -R4 ;  /* 0x000000010505d824 */ /* 0x000fe200078e0a04 */
[----:B------:R-:W-:Y:S01]  /*ef70*/  ISETP.GT.U32.AND P5, PT, R4, R11, PT ;  /* 0x0000000b0400720c */ /* 0x000fe20003fa4070 */
[----:B------:R-:W-:Y:S01]  /*ef80*/  IMAD.MOV.U32 R7, RZ, RZ, R12 ;  /* 0x000000ffff077224 */ /* 0x000fe200078e000c */
[----:B------:R-:W-:Y:S01]  /*ef90*/  IABS R12, R59 ;  /* 0x0000003b000c7213 */ /* 0x000fe20000000000 */
[----:B------:R-:W-:-:S02]  /*efa0*/  @!P2 IMAD.IADD R2, R2, 0x1, -R4 ;  /* 0x000000010202a824 */ /* 0x000fc400078e0a04 */
[----:B-1----:R-:W-:Y:S02]  /*efb0*/  IMAD.MOV.U32 R37, RZ, RZ, R8 ;  /* 0x000000ffff257224 */ /* 0x002fe400078e0008 */
[----:B------:R-:W-:Y:S01]  /*efc0*/  @!P6 IMAD.IADD R6, R6, 0x1, -R4 ;  /* 0x000000010606e824 */ /* 0x000fe200078e0a04 */
[----:B------:R-:W-:Y:S01]  /*efd0*/  ISETP.GE.AND P1, PT, R47, RZ, PT ;  /* 0x000000ff2f00720c */ /* 0x000fe20003f26270 */
[----:B------:R-:W-:Y:S01]  /*efe0*/  @!P3 IMAD.MOV R37, RZ, RZ, -R37 ;  /* 0x000000ffff25b224 */ /* 0x000fe200078e0a25 */
[----:B------:R-:W-:Y:S01]  /*eff0*/  ISETP.GT.U32.AND P3, PT, R4, R2, PT ;  /* 0x000000020400720c */ /* 0x000fe20003f64070 */
[----:B------:R-:W-:Y:S01]  /*f000*/  IMAD.HI.U32 R13, R0, R12, RZ ;  /* 0x0000000c000d7227 */ /* 0x000fe200078e00ff */
[----:B------:R-:W-:-:S03]  /*f010*/  ISETP.GT.U32.AND P6, PT, R4, R6, PT ;  /* 0x000000060400720c */ /* 0x000fc60003fc4070 */
[----:B----4-:R-:W-:-:S04]  /*f020*/  IMAD.HI.U32 R10, R0, R7, RZ ;  /* 0x00000007000a7227 */ /* 0x010fc800078e00ff */
[----:B------:R-:W-:Y:S02]  /*f030*/  IMAD.MOV R13, RZ, RZ, -R13 ;  /* 0x000000ffff0d7224 */ /* 0x000fe400078e0a0d */
[----:B------:R-:W-:Y:S01]  /*f040*/  IMAD.MOV R10, RZ, RZ, -R10 ;  /* 0x000000ffff0a7224 */ /* 0x000fe200078e0a0a */
[----:B------:R-:W-:Y:S01]  /*f050*/  ISETP.GE.AND P0, PT, R55, RZ, PT ;  /* 0x000000ff3700720c */ /* 0x000fe20003f06270 */
[----:B------:R-:W-:Y:S02]  /*f060*/  @!P5 IMAD.IADD R11, R11, 0x1, -R4 ;  /* 0x000000010b0bd824 */ /* 0x000fe400078e0a04 */
[----:B------:R-:W-:Y:S02]  /*f070*/  IMAD.MOV.U32 R14, RZ, RZ, R5 ;  /* 0x000000ffff0e7224 */ /* 0x000fe400078e0005 */
[----:B------:R-:W-:Y:S02]  /*f080*/  IMAD.MOV.U32 R41, RZ, RZ, R15 ;  /* 0x000000ffff297224 */ /* 0x000fe400078e000f */
[----:B------:R-:W-:Y:S01]  /*f090*/  IMAD R12, R4, R13, R12 ;  /* 0x0000000d040c7224 */ /* 0x000fe200078e020c */
[----:B------:R-:W-:Y:S01]  /*f0a0*/  ISETP.GE.AND P4, PT, R56, RZ, PT ;  /* 0x000000ff3800720c */ /* 0x000fe20003f86270 */
[----:B------:R-:W-:-:S02]  /*f0b0*/  IMAD.MOV.U32 R39, RZ, RZ, R35 ;  /* 0x000000ffff277224 */ /* 0x000fc400078e0023 */
[----:B------:R-:W-:Y:S02]  /*f0c0*/  IMAD.MOV.U32 R15, RZ, RZ, R24 ;  /* 0x000000ffff0f7224 */ /* 0x000fe400078e0018 */
[----:B------:R-:W-:Y:S02]  /*f0d0*/  IMAD R7, R4, R10, R7 ;  /* 0x0000000a04077224 */ /* 0x000fe400078e0207 */
[----:B------:R-:W-:Y:S02]  /*f0e0*/  IMAD.MOV.U32 R35, RZ, RZ, R33 ;  /* 0x000000ffff237224 */ /* 0x000fe400078e0021 */
[----:B------:R-:W-:Y:S02]  /*f0f0*/  IMAD.MOV.U32 R24, RZ, RZ, R21 ;  /* 0x000000ffff187224 */ /* 0x000fe400078e0015 */
[----:B--2---:R-:W-:Y:S02]  /*f100*/  IMAD.MOV.U32 R42, RZ, RZ, R36 ;  /* 0x000000ffff2a7224 */ /* 0x004fe400078e0024 */
[----:B------:R-:W-:-:S02]  /*f110*/  IMAD.MOV.U32 R33, RZ, RZ, R31 ;  /* 0x000000ffff217224 */ /* 0x000fc400078e001f */
[----:B------:R-:W-:Y:S02]  /*f120*/  IMAD.MOV.U32 R21, RZ, RZ, R54 ;  /* 0x000000ffff157224 */ /* 0x000fe400078e0036 */
[----:B------:R-:W-:Y:S01]  /*f130*/  @!P1 IMAD.MOV R14, RZ, RZ, -R14 ;  /* 0x000000ffff0e9224 */ /* 0x000fe200078e0a0e */
[----:B------:R-:W2:Y:S01]  /*f140*/  LDL R54, [R1+0x65cc] ;  /* 0x0065cc0001367983 */ /* 0x000ea20000100800 */
[----:B------:R-:W-:Y:S01]  /*f150*/  IMAD.MOV.U32 R36, RZ, RZ, R29 ;  /* 0x000000ffff247224 */ /* 0x000fe200078e001d */
[----:B------:R-:W-:Y:S01]  /*f160*/  ISETP.GT.U32.AND P1, PT, R4, R11, PT ;  /* 0x0000000b0400720c */ /* 0x000fe20003f24070 */
[----:B------:R-:W-:Y:S02]  /*f170*/  IMAD.MOV.U32 R31, RZ, RZ, R25 ;  /* 0x000000ffff1f7224 */ /* 0x000fe400078e0019 */
[--C-:B------:R-:W-:Y:S01]  /*f180*/  @!P3 IMAD.IADD R2, R2, 0x1, -R4.reuse ;  /* 0x000000010202b824 */ /* 0x100fe200078e0a04 */
[----:B------:R-:W4:Y:S01]  /*f190*/  LDL.LU R25, [R1+0x34] ;  /* 0x0000340001197983 */ /* 0x000f220000300800 */
[----:B------:R-:W-:Y:S01]  /*f1a0*/  IMAD.MOV.U32 R29, RZ, RZ, R19 ;  /* 0x000000ffff1d7224 */ /* 0x000fe200078e0013 */
[----:B------:R-:W-:Y:S01]  /*f1b0*/  ISETP.GT.U32.AND P3, PT, R4, R12, PT ;  /* 0x0000000c0400720c */ /* 0x000fe20003f64070 */
[----:B------:R-:W-:Y:S01]  /*f1c0*/  @!P6 IMAD.IADD R6, R6, 0x1, -R4 ;  /* 0x000000010606e824 */ /* 0x000fe200078e0a04 */
[----:B------:R-:W2:Y:S01]  /*f1d0*/  LDL R19, [R1+0x6568] ;  /* 0x0065680001137983 */ /* 0x000ea20000100800 */
[----:B------:R-:W-:-:S03]  /*f1e0*/  ISETP.GT.U32.AND P5, PT, R4, R7, PT ;  /* 0x000000070400720c */ /* 0x000fc60003fa4070 */
[----:B------:R-:W-:Y:S01]  /*f1f0*/  STL [R1+0x6bc], R37 ;  /* 0x0006bc2501007387 */ /* 0x000fe20000100800 */
[----:B------:R-:W-:-:S03]  /*f200*/  IMAD.MOV.U32 R38, RZ, RZ, R2 ;  /* 0x000000ffff267224 */ /* 0x000fc600078e0002 */
[----:B------:R0:W-:Y:S01]  /*f210*/  STL [R1+0x6c4], R14 ;  /* 0x0006c40e01007387 */ /* 0x0001e20000100800 */
[----:B------:R-:W-:Y:S01]  /*f220*/  ISETP.GE.AND P6, PT, R57, RZ, PT ;  /* 0x000000ff3900720c */ /* 0x000fe20003fc6270 */
[----:B------:R-:W-:Y:S01]  /*f230*/  @!P4 IMAD.MOV R38, RZ, RZ, -R38 ;  /* 0x000000ffff26c224 */ /* 0x000fe200078e0a26 */
[----:B---3--:R-:W-:Y:S01]  /*f240*/  IABS R10, R61 ;  /* 0x0000003d000a7213 */ /* 0x008fe20000000000 */
[----:B0-----:R-:W-:-:S04]  /*f250*/  IMAD.MOV.U32 R14, RZ, RZ, R6 ;  /* 0x000000ffff0e7224 */ /* 0x001fc800078e0006 */
[----:B------:R-:W-:Y:S02]  /*f260*/  @!P0 IMAD.MOV R14, RZ, RZ, -R14 ;  /* 0x000000ffff0e8224 */ /* 0x000fe400078e0a0e */
[----:B------:R-:W-:Y:S02]  /*f270*/  IMAD.MOV.U32 R37, RZ, RZ, R15 ;  /* 0x000000ffff257224 */ /* 0x000fe400078e000f */
[--C-:B------:R-:W-:Y:S01]  /*f280*/  @!P1 IMAD.IADD R11, R11, 0x1, -R4.reuse ;  /* 0x000000010b0b9824 */ /* 0x100fe200078e0a04 */
[----:B------:R0:W-:Y:S01]  /*f290*/  STL [R1+0x78c], R14 ;  /* 0x00078c0e01007387 */ /* 0x0001e20000100800 */
[--C-:B------:R-:W-:Y:S01]  /*f2a0*/  @!P3 IMAD.IADD R12, R12, 0x1, -R4.reuse ;  /* 0x000000010c0cb824 */ /* 0x100fe200078e0a04 */
[----:B------:R-:W-:Y:S01]  /*f2b0*/  IABS R13, R40 ;  /* 0x00000028000d7213 */ /* 0x000fe20000000000 */
[----:B------:R-:W-:Y:S02]  /*f2c0*/  @!P5 IMAD.IADD R7, R7, 0x1, -R4 ;  /* 0x000000010707d824 */ /* 0x000fe400078e0a04 */
[----:B------:R-:W-:Y:S01]  /*f2d0*/  IMAD.MOV.U32 R5, RZ, RZ, R10 ;  /* 0x000000ffff057224 */ /* 0x000fe200078e000a */
[----:B------:R-:W-:-:S02]  /*f2e0*/  IABS R10, R39 ;  /* 0x00000027000a7213 */ /* 0x000fc40000000000 */
[C---:B------:R-:W-:Y:S02]  /*f2f0*/  ISETP.GT.U32.AND P4, PT, R4.reuse, R12, PT ;  /* 0x0000000c0400720c */ /* 0x040fe40003f84070 */
[----:B------:R-:W-:Y:S01]  /*f300*/  ISETP.GT.U32.AND P3, PT, R4, R7, PT ;  /* 0x000000070400720c */ /* 0x000fe20003f64070 */
[----:B0-----:R-:W-:-:S04]  /*f310*/  IMAD.HI.U32 R14, R0, R13, RZ ;  /* 0x0000000d000e7227 */ /* 0x001fc800078e00ff */
[----:B------:R-:W-:-:S04]  /*f320*/  IMAD.HI.U32 R2, R0, R10, RZ ;  /* 0x0000000a00027227 */ /* 0x000fc800078e00ff */
[----:B------:R-:W-:Y:S01]  /*f330*/  IMAD.MOV R14, RZ, RZ, -R14 ;  /* 0x000000ffff0e7224 */ /* 0x000fe200078e0a0e */
[----:B------:R-:W-:Y:S01]  /*f340*/  ISETP.GE.AND P2, PT, R58, RZ, PT ;  /* 0x000000ff3a00720c */ /* 0x000fe20003f46270 */
[--C-:B------:R-:W-:Y:S02]  /*f350*/  @!P4 IMAD.IADD R12, R12, 0x1, -R4.reuse ;  /* 0x000000010c0cc824 */ /* 0x100fe400078e0a04 */
[----:B------:R-:W-:-:S04]  /*f360*/  @!P3 IMAD.IADD R7, R7, 0x1, -R4 ;  /* 0x000000010707b824 */ /* 0x000fc800078e0a04 */
[----:B------:R-:W-:-:S06]  /*f370*/  IMAD.MOV.U32 R43, RZ, RZ, R7 ;  /* 0x000000ffff2b7224 */ /* 0x000fcc00078e0007 */
[----:B------:R-:W-:Y:S01]  /*f380*/  @!P2 IMAD.MOV R43, RZ, RZ, -R43 ;  /* 0x000000ffff2ba224 */ /* 0x000fe200078e0a2b */
[----:B------:R-:W-:Y:S01]  /*f390*/  ISETP.GE.AND P2, PT, R40, RZ, PT ;  /* 0x000000ff2800720c */ /* 0x000fe20003f46270 */
[----:B------:R-:W-:Y:S02]  /*f3a0*/  IMAD.MOV.U32 R15, RZ, RZ, R23 ;  /* 0x000000ffff0f7224 */ /* 0x000fe400078e0017 */
[----:B------:R-:W3:Y:S04]  /*f3b0*/  LDL.LU R23, [R1+0x58] ;  /* 0x0000580001177983 */ /* 0x000ee80000300800 */
[----:B------:R0:W-:Y:S02]  /*f3c0*/  STL [R1+0x788], R38 ;  /* 0x0007882601007387 */ /* 0x0001e40000100800 */
[----:B0-----:R-:W-:-:S04]  /*f3d0*/  IMAD.MOV.U32 R38, RZ, RZ, R11 ;  /* 0x000000ffff267224 */ /* 0x001fc800078e000b */
[----:B------:R-:W-:Y:S02]  /*f3e0*/  @!P6 IMAD.MOV R38, RZ, RZ, -R38 ;  /* 0x000000ffff26e224 */ /* 0x000fe400078e0a26 */
[----:B------:R-:W-:-:S03]  /*f3f0*/  IMAD.MOV R11, RZ, RZ, -R2 ;  /* 0x000000ffff0b7224 */ /* 0x000fc600078e0a02 */
[----:B------:R0:W-:Y:S01]  /*f400*/  STL [R1+0x784], R38 ;  /* 0x0007842601007387 */ /* 0x0001e20000100800 */
[C---:B------:R-:W-:Y:S02]  /*f410*/  IMAD R2, R4.reuse, R14, R13 ;  /* 0x0000000e04027224 */ /* 0x040fe400078e020d */
[----:B0-----:R-:W-:Y:S02]  /*f420*/  IMAD.MOV.U32 R38, RZ, RZ, R15 ;  /* 0x000000ffff267224 */ /* 0x001fe400078e000f */
[----:B------:R-:W-:Y:S02]  /*f430*/  IMAD.MOV.U32 R15, RZ, RZ, R36 ;  /* 0x000000ffff0f7224 */ /* 0x000fe400078e0024 */
[----:B------:R-:W-:Y:S02]  /*f440*/  IMAD.MOV.U32 R36, RZ, RZ, R31 ;  /* 0x000000ffff247224 */ /* 0x000fe400078e001f */
[----:B------:R-:W2:Y:S01]  /*f450*/  LDL.LU R31, [R1+0x78] ;  /* 0x00007800011f7983 */ /* 0x000ea20000300800 */
[----:B------:R-:W-:Y:S01]  /*f460*/  ISETP.GT.U32.AND P4, PT, R4, R2, PT ;  /* 0x000000020400720c */ /* 0x000fe20003f84070 */
[----:B------:R-:W-:-:S02]  /*f470*/  IMAD.MOV.U32 R40, RZ, RZ, R15 ;  /* 0x000000ffff287224 */ /* 0x000fc400078e000f */
[----:B------:R-:W-:Y:S02]  /*f480*/  IMAD.MOV.U32 R15, RZ, RZ, R35 ;  /* 0x000000ffff0f7224 */ /* 0x000fe400078e0023 */
[----:B------:R-:W-:Y:S02]  /*f490*/  IMAD.MOV.U32 R35, RZ, RZ, R18 ;  /* 0x000000ffff237224 */ /* 0x000fe400078e0012 */
[----:B------:R-:W-:Y:S01]  /*f4a0*/  IMAD.MOV.U32 R18, RZ, RZ, R26 ;  /* 0x000000ffff127224 */ /* 0x000fe200078e001a */
[----:B------:R-:W-:Y:S01]  /*f4b0*/  STL [R1+0x6cc], R43 ;  /* 0x0006cc2b01007387 */ /* 0x000fe20000100800 */
[----:B------:R-:W-:Y:S02]  /*f4c0*/  IMAD.MOV.U32 R26, RZ, RZ, R49 ;  /* 0x000000ffff1a7224 */ /* 0x000fe400078e0031 */
[----:B------:R-:W-:Y:S02]  /*f4d0*/  IMAD.MOV.U32 R49, RZ, RZ, R48 ;  /* 0x000000ffff317224 */ /* 0x000fe400078e0030 */
[----:B------:R-:W-:Y:S01]  /*f4e0*/  @!P4 IMAD.IADD R2, R2, 0x1, -R4 ;  /* 0x000000010202c824 */ /* 0x000fe200078e0a04 */
[----:B------:R-:W-:Y:S01]  /*f4f0*/  ISETP.GE.AND P4, PT, R39, RZ, PT ;  /* 0x000000ff2700720c */ /* 0x000fe20003f86270 */
[----:B------:R-:W-:Y:S01]  /*f500*/  IMAD.MOV.U32 R39, RZ, RZ, R36 ;  /* 0x000000ffff277224 */ /* 0x000fe200078e0024 */
[----:B------:R-:W3:Y:S01]  /*f510*/  LDL.LU R48, [R1+0x68] ;  /* 0x0000680001307983 */ /* 0x000ee20000300800 */
[----:B------:R-:W-:-:S03]  /*f520*/  IMAD.MOV.U32 R36, RZ, RZ, R21 ;  /* 0x000000ffff247224 */ /* 0x000fc600078e0015 */
[----:B------:R-:W3:Y:S01]  /*f530*/  LDL.LU R21, [R1+0x70] ;  /* 0x0000700001157983 */ /* 0x000ee20000300800 */
[----:B------:R-:W-:Y:S01]  /*f540*/  IMAD.HI.U32 R6, R0, R5, RZ ;  /* 0x0000000500067227 */ /* 0x000fe200078e00ff */
[----:B------:R-:W-:-:S03]  /*f550*/  IABS R9, R60 ;  /* 0x0000003c00097213 */ /* 0x000fc60000000000 */
[----:B------:R-:W-:Y:S02]  /*f560*/  IMAD.MOV R6, RZ, RZ, -R6 ;  /* 0x000000ffff067224 */ /* 0x000fe400078e0a06 */
[----:B------:R-:W-:-:S04]  /*f570*/  IMAD.HI.U32 R8, R0, R9, RZ ;  /* 0x0000000900087227 */ /* 0x000fc800078e00ff */
[----:B------:R-:W-:Y:S02]  /*f580*/  IMAD R5, R4, R6, R5 ;  /* 0x0000000604057224 */ /* 0x000fe400078e0205 */
[----:B------:R-:W-:-:S03]  /*f590*/  IMAD.MOV R8, RZ, RZ, -R8 ;  /* 0x000000ffff087224 */ /* 0x000fc600078e0a08 */
[C---:B------:R-:W-:Y:S01]  /*f5a0*/  ISETP.GT.U32.AND P6, PT, R4.reuse, R5, PT ;  /* 0x000000050400720c */ /* 0x040fe20003fc4070 */
[----:B------:R-:W-:-:S05]  /*f5b0*/  IMAD R8, R4, R8, R9 ;  /* 0x0000000804087224 */ /* 0x000fca00078e0209 */
[----:B------:R-:W-:Y:S02]  /*f5c0*/  ISETP.GT.U32.AND P5, PT, R4, R8, PT ;  /* 0x000000080400720c */ /* 0x000fe40003fa4070 */
[----:B------:R-:W-:-:S05]  /*f5d0*/  ISETP.GE.AND P0, PT, R59, RZ, PT ;  /* 0x000000ff3b00720c */ /* 0x000fca0003f06270 */
[----:B------:R-:W-:Y:S01]  /*f5e0*/  @!P6 IMAD.IADD R5, R5, 0x1, -R4 ;  /* 0x000000010505e824 */ /* 0x000fe200078e0a04 */
[----:B------:R-:W-:-:S04]  /*f5f0*/  IABS R6, R42 ;  /* 0x0000002a00067213 */ /* 0x000fc80000000000 */
[----:B------:R-:W-:Y:S01]  /*f600*/  ISETP.GT.U32.AND P6, PT, R4, R5, PT ;  /* 0x000000050400720c */ /* 0x000fe20003fc4070 */
[----:B------:R-:W-:Y:S01]  /*f610*/  @!P5 IMAD.IADD R8, R8, 0x1, -R4 ;  /* 0x000000010808d824 */ /* 0x000fe200078e0a04 */
[----:B------:R-:W-:Y:S01]  /*f620*/  IABS R9, R41 ;  /* 0x0000002900097213 */ /* 0x000fe20000000000 */
[----:B------:R-:W-:Y:S01]  /*f630*/  IMAD.HI.U32 R13, R0, R6, RZ ;  /* 0x00000006000d7227 */ /* 0x000fe200078e00ff */
[----:B------:R-:W-:Y:S02]  /*f640*/  ISETP.GE.AND P3, PT, R61, RZ, PT ;  /* 0x000000ff3d00720c */ /* 0x000fe40003f66270 */
[C---:B------:R-:W-:Y:S01]  /*f650*/  ISETP.GT.U32.AND P5, PT, R4.reuse, R8, PT ;  /* 0x000000080400720c */ /* 0x040fe20003fa4070 */
[----:B------:R-:W-:Y:S02]  /*f660*/  IMAD R10, R4, R11, R10 ;  /* 0x0000000b040a7224 */ /* 0x000fe400078e020a */
[----:B------:R-:W-:-:S04]  /*f670*/  IMAD.HI.U32 R11, R0, R9, RZ ;  /* 0x00000009000b7227 */ /* 0x000fc800078e00ff */
[----:B------:R-:W-:Y:S02]  /*f680*/  IMAD.MOV R13, RZ, RZ, -R13 ;  /* 0x000000ffff0d7224 */ /* 0x000fe400078e0a0d */
[----:B------:R-:W-:Y:S02]  /*f690*/  @!P0 IMAD.MOV R12, RZ, RZ, -R12 ;  /* 0x000000ffff0c8224 */ /* 0x000fe400078e0a0c */
[----:B------:R-:W-:Y:S02]  /*f6a0*/  IMAD.MOV R11, RZ, RZ, -R11 ;  /* 0x000000ffff0b7224 */ /* 0x000fe400078e0a0b */
[C---:B------:R-:W-:Y:S02]  /*f6b0*/  IMAD R6, R4.reuse, R13, R6 ;  /* 0x0000000d04067224 */ /* 0x040fe400078e0206 */
[----:B------:R-:W-:Y:S01]  /*f6c0*/  @!P6 IMAD.IADD R5, R5, 0x1, -R4 ;  /* 0x000000010505e824 */ /* 0x000fe200078e0a04 */
[----:B------:R0:W-:Y:S01]  /*f6d0*/  STL [R1+0x73c], R12 ;  /* 0x00073c0c01007387 */ /* 0x0001e20000100800 */
[----:B------:R-:W-:Y:S01]  /*f6e0*/  IMAD R9, R4, R11, R9 ;  /* 0x0000000b04097224 */ /* 0x000fe200078e0209 */
[----:B------:R-:W-:-:S02]  /*f6f0*/  ISETP.GE.AND P1, PT, R60, RZ, PT ;  /* 0x000000ff3c00720c */ /* 0x000fc40003f26270 */
[----:B------:R-:W-:Y:S01]  /*f700*/  ISETP.GT.U32.AND P6, PT, R4, R6, PT ;  /* 0x000000060400720c */ /* 0x000fe20003fc4070 */
[----:B------:R-:W-:Y:S01]  /*f710*/  @!P5 IMAD.IADD R8, R8, 0x1, -R4 ;  /* 0x000000010808d824 */ /* 0x000fe200078e0a04 */
[----:B------:R-:W-:Y:S01]  /*f720*/  ISETP.GT.U32.AND P5, PT, R4, R10, PT ;  /* 0x0000000a0400720c */ /* 0x000fe20003fa4070 */
[----:B0-----:R-:W-:-:S04]  /*f730*/  IMAD.MOV.U32 R12, RZ, RZ, R5 ;  /* 0x000000ffff0c7224 */ /* 0x001fc800078e0005 */
[----:B------:R-:W-:Y:S01]  /*f740*/  @!P3 IMAD.MOV R12, RZ, RZ, -R12 ;  /* 0x000000ffff0cb224 */ /* 0x000fe200078e0a0c */
[----:B------:R-:W-:-:S03]  /*f750*/  ISETP.GT.U32.AND P3, PT, R4, R9, PT ;  /* 0x000000090400720c */ /* 0x000fc60003f64070 */
[----:B------:R-:W-:Y:S01]  /*f760*/  @!P1 IMAD.MOV R8, RZ, RZ, -R8 ;  /* 0x000000ffff089224 */ /* 0x000fe200078e0a08 */
[----:B------:R-:W-:Y:S01]  /*f770*/  IABS R5, R38 ;  /* 0x0000002600057213 */ /* 0x000fe20000000000 */
[--C-:B------:R-:W-:Y:S01]  /*f780*/  @!P6 IMAD.IADD R6, R6, 0x1, -R4.reuse ;  /* 0x000000010606e824 */ /* 0x100fe200078e0a04 */
[----:B------:R-:W-:Y:S01]  /*f790*/  IABS R7, R37 ;  /* 0x0000002500077213 */ /* 0x000fe20000000000 */
[--C-:B------:R-:W-:Y:S01]  /*f7a0*/  @!P5 IMAD.IADD R10, R10, 0x1, -R4.reuse ;  /* 0x000000010a0ad824 */ /* 0x100fe200078e0a04 */
[----:B------:R0:W-:Y:S05]  /*f7b0*/  STL [R1+0x774], R8 ;  /* 0x0007740801007387 */ /* 0x0001ea0000100800 */
[----:B------:R-:W-:Y:S01]  /*f7c0*/  @!P3 IMAD.IADD R9, R9, 0x1, -R4 ;  /* 0x000000010909b824 */ /* 0x000fe200078e0a04 */
[----:B------:R-:W-:Y:S01]  /*f7d0*/  ISETP.GT.U32.AND P3, PT, R4, R6, PT ;  /* 0x000000060400720c */ /* 0x000fe20003f64070 */
[----:B0-----:R-:W-:Y:S01]  /*f7e0*/  IMAD.HI.U32 R8, R0, R5, RZ ;  /* 0x0000000500087227 */ /* 0x001fe200078e00ff */
[----:B------:R-:W-:-:S03]  /*f7f0*/  ISETP.GT.U32.AND P0, PT, R4, R10, PT ;  /* 0x0000000a0400720c */ /* 0x000fc60003f04070 */
[----:B------:R-:W-:-:S04]  /*f800*/  IMAD.HI.U32 R11, R0, R7, RZ ;  /* 0x00000007000b7227 */ /* 0x000fc800078e00ff */
[----:B------:R-:W-:Y:S01]  /*f810*/  IMAD.MOV R8, RZ, RZ, -R8 ;  /* 0x000000ffff087224 */ /* 0x000fe200078e0a08 */
[C---:B------:R-:W-:Y:S01]  /*f820*/  ISETP.GT.U32.AND P5, PT, R4.reuse, R2, PT ;  /* 0x000000020400720c */ /* 0x040fe20003fa4070 */
[----:B------:R-:W-:Y:S02]  /*f830*/  IMAD.MOV R11, RZ, RZ, -R11 ;  /* 0x000000ffff0b7224 */ /* 0x000fe400078e0a0b */
[C---:B------:R-:W-:Y:S02]  /*f840*/  IMAD R5, R4.reuse, R8, R5 ;  /* 0x0000000804057224 */ /* 0x040fe400078e0205 */
[----:B------:R-:W-:Y:S02]  /*f850*/  IMAD R7, R4, R11, R7 ;  /* 0x0000000b04077224 */ /* 0x000fe400078e0207 */
[--C-:B------:R-:W-:Y:S01]  /*f860*/  @!P3 IMAD.IADD R6, R6, 0x1, -R4.reuse ;  /* 0x000000010606b824 */ /* 0x100fe200078e0a04 */
[----:B------:R-:W-:Y:S01]  /*f870*/  ISETP.GT.U32.AND P3, PT, R4, R5, PT ;  /* 0x000000050400720c */ /* 0x000fe20003f64070 */
[----:B------:R-:W-:Y:S01]  /*f880*/  @!P0 IMAD.IADD R10, R10, 0x1, -R4 ;  /* 0x000000010a0a8824 */ /* 0x000fe200078e0a04 */
[----:B------:R-:W-:-:S02]  /*f890*/  ISETP.GT.U32.AND P0, PT, R4, R7, PT ;  /* 0x000000070400720c */ /* 0x000fc40003f04070 */
[----:B------:R-:W-:Y:S01]  /*f8a0*/  ISETP.GE.AND P1, PT, R42, RZ, PT ;  /* 0x000000ff2a00720c */ /* 0x000fe20003f26270 */
[----:B------:R-:W-:Y:S01]  /*f8b0*/  @!P5 IMAD.IADD R2, R2, 0x1, -R4 ;  /* 0x000000010202d824 */ /* 0x000fe200078e0a04 */
[----:B------:R0:W-:Y:S01]  /*f8c0*/  STL [R1+0x77c], R12 ;  /* 0x00077c0c01007387 */ /* 0x0001e20000100800 */
[----:B------:R-:W-:Y:S02]  /*f8d0*/  IMAD.MOV.U32 R42, RZ, RZ, R15 ;  /* 0x000000ffff2a7224 */ /* 0x000fe400078e000f */
[----:B------:R-:W-:Y:S02]  /*f8e0*/  IMAD.MOV.U32 R15, RZ, RZ, R36 ;  /* 0x000000ffff0f7224 */ /* 0x000fe400078e0024 */
[----:B------:R-:W-:Y:S02]  /*f8f0*/  IMAD.MOV.U32 R36, RZ, RZ, R34 ;  /* 0x000000ffff247224 */ /* 0x000fe400078e0022 */
[----:B------:R-:W-:Y:S02]  /*f900*/  IMAD.MOV.U32 R13, RZ, RZ, R6 ;  /* 0x000000ffff0d7224 */ /* 0x000fe400078e0006 */
[----:B------:R-:W-:-:S02]  /*f910*/  @!P3 IMAD.IADD R5, R5, 0x1, -R4 ;  /* 0x000000010505b824 */ /* 0x000fc400078e0a04 */
[----:B0-----:R-:W-:Y:S02]  /*f920*/  IMAD.MOV.U32 R12, RZ, RZ, R2 ;  /* 0x000000ffff0c7224 */ /* 0x001fe400078e0002 */
[----:B------:R-:W-:Y:S01]  /*f930*/  IMAD.MOV.U32 R34, RZ, RZ, R33 ;  /* 0x000000ffff227224 */ /* 0x000fe200078e0021 */
[----:B------:R-:W-:Y:S01]  /*f940*/  ISETP.GE.AND P6, PT, R37, RZ, PT ;  /* 0x000000ff2500720c */ /* 0x000fe20003fc6270 */
[----:B------:R-:W-:Y:S02]  /*f950*/  IMAD.MOV.U32 R33, RZ, RZ, R32 ;  /* 0x000000ffff217224 */ /* 0x000fe400078e0020 */
[----:B------:R-:W-:Y:S01]  /*f960*/  @!P2 IMAD.MOV R12, RZ, RZ, -R12 ;  /* 0x000000ffff0ca224 */ /* 0x000fe200078e0a0c */
[----:B------:R-:W-:Y:S01]  /*f970*/  ISETP.GT.U32.AND P2, PT, R4, R9, PT ;  /* 0x000000090400720c */ /* 0x000fe20003f44070 */
[----:B------:R-:W-:Y:S02]  /*f980*/  @!P0 IMAD.IADD R7, R7, 0x1, -R4 ;  /* 0x0000000107078824 */ /* 0x000fe400078e0a04 */
[----:B------:R-:W-:-:S02]  /*f990*/  IMAD.MOV.U32 R37, RZ, RZ, R15 ;  /* 0x000000ffff257224 */ /* 0x000fc400078e000f */
[----:B------:R-:W-:Y:S01]  /*f9a0*/  @!P1 IMAD.MOV R13, RZ, RZ, -R13 ;  /* 0x000000ffff0d9224 */ /* 0x000fe200078e0a0d */
[C---:B------:R-:W-:Y:S01]  /*f9b0*/  ISETP.GT.U32.AND P1, PT, R4.reuse, R5, PT ;  /* 0x000000050400720c */ /* 0x040fe20003f24070 */
[----:B------:R-:W-:Y:S02]  /*f9c0*/  IMAD.MOV.U32 R15, RZ, RZ, R36 ;  /* 0x000000ffff0f7224 */ /* 0x000fe400078e0024 */
[----:B------:R-:W-:Y:S01]  /*f9d0*/  IMAD.MOV.U32 R36, RZ, RZ, R34 ;  /* 0x000000ffff247224 */ /* 0x000fe200078e0022 */
[----:B------:R-:W-:Y:S02]  /*f9e0*/  IABS R2, R39 ;  /* 0x0000002700027213 */ /* 0x000fe40000000000 */
[----:B------:R-:W-:Y:S02]  /*f9f0*/  ISETP.GT.U32.AND P0, PT, R4, R7, PT ;  /* 0x000000070400720c */ /* 0x000fe40003f04070 */
[----:B------:R-:W-:Y:S01]  /*fa00*/  ISETP.GE.AND P5, PT, R41, RZ, PT ;  /* 0x000000ff2900720c */ /* 0x000fe20003fa6270 */
[----:B------:R-:W-:Y:S01]  /*fa10*/  @!P4 IMAD.MOV R10, RZ, RZ, -R10 ;  /* 0x000000ffff0ac224 */ /* 0x000fe200078e0a0a */
[----:B------:R-:W-:Y:S01]  /*fa20*/  ISETP.GE.AND P4, PT, R38, RZ, PT ;  /* 0x000000ff2600720c */ /* 0x000fe20003f86270 */
[----:B------:R-:W-:Y:S01]  /*fa30*/  IMAD.MOV.U32 R38, RZ, RZ, R15 ;  /* 0x000000ffff267224 */ /* 0x000fe200078e000f */
[----:B------:R-:W-:Y:S01]  /*fa40*/  IABS R11, R40 ;  /* 0x00000028000b7213 */ /* 0x000fe20000000000 */
[----:B------:R-:W-:-:S02]  /*fa50*/  IMAD.MOV.U32 R41, RZ, RZ, R36 ;  /* 0x000000ffff297224 */ /* 0x000fc400078e0024 */
[----:B------:R-:W-:Y:S02]  /*fa60*/  IMAD.MOV.U32 R15, RZ, RZ, R35 ;  /* 0x000000ffff0f7224 */ /* 0x000fe400078e0023 */
[----:B----4-:R-:W-:Y:S02]  /*fa70*/  IMAD.MOV.U32 R36, RZ, RZ, R25 ;  /* 0x000000ffff247224 */ /* 0x010fe400078e0019 */
[----:B------:R-:W-:Y:S02]  /*fa80*/  IMAD.MOV.U32 R35, RZ, RZ, R24 ;  /* 0x000000ffff237224 */ /* 0x000fe400078e0018 */
[--C-:B------:R-:W-:Y:S01]  /*fa90*/  @!P2 IMAD.IADD R9, R9, 0x1, -R4.reuse ;  /* 0x000000010909a824 */ /* 0x100fe200078e0a04 */
[----:B------:R-:W-:Y:S01]  /*faa0*/  ISETP.GE.AND P2, PT, R40, RZ, PT ;  /* 0x000000ff2800720c */ /* 0x000fe20003f46270 */
[----:B------:R-:W-:Y:S02]  /*fab0*/  @!P1 IMAD.IADD R5, R5, 0x1, -R4 ;  /* 0x0000000105059824 */ /* 0x000fe400078e0a04 */
[----:B------:R-:W-:-:S02]  /*fac0*/  IMAD.MOV.U32 R40, RZ, RZ, R15 ;  /* 0x000000ffff287224 */ /* 0x000fc400078e000f */
[----:B------:R-:W-:-:S04]  /*fad0*/  IMAD.HI.U32 R8, R0, R11, RZ ;  /* 0x0000000b00087227 */ /* 0x000fc800078e00ff */
[----:B------:R-:W-:Y:S02]  /*fae0*/  IMAD.MOV.U32 R15, RZ, RZ, R36 ;  /* 0x000000ffff0f7224 */ /* 0x000fe400078e0024 */
[----:B------:R-:W-:Y:S02]  /*faf0*/  @!P0 IMAD.IADD R7, R7, 0x1, -R4 ;  /* 0x0000000107078824 */ /* 0x000fe400078e0a04 */
[----:B------:R-:W-:Y:S01]  /*fb00*/  IMAD.MOV.U32 R36, RZ, RZ, R35 ;  /* 0x000000ffff247224 */ /* 0x000fe200078e0023 */
[----:B------:R-:W-:Y:S01]  /*fb10*/  ISETP.GE.AND P0, PT, R39, RZ, PT ;  /* 0x000000ff2700720c */ /* 0x000fe20003f06270 */
[----:B------:R-:W-:Y:S02]  /*fb20*/  @!P5 IMAD.MOV R9, RZ, RZ, -R9 ;  /* 0x000000ffff09d224 */ /* 0x000fe400078e0a09 */
[----:B------:R-:W-:Y:S02]  /*fb30*/  IMAD.MOV R8, RZ, RZ, -R8 ;  /* 0x000000ffff087224 */ /* 0x000fe400078e0a08 */
[----:B------:R-:W-:-:S02]  /*fb40*/  IMAD.MOV.U32 R39, RZ, RZ, R15 ;  /* 0x000000ffff277224 */ /* 0x000fc400078e000f */
[----:B------:R-:W-:Y:S02]  /*fb50*/  @!P6 IMAD.MOV R7, RZ, RZ, -R7 ;  /* 0x000000ffff07e224 */ /* 0x000fe400078e0a07 */
[----:B------:R-:W-:Y:S01]  /*fb60*/  IMAD R11, R4, R8, R11 ;  /* 0x00000008040b7224 */ /* 0x000fe200078e020b */
[----:B------:R-:W-:Y:S01]  /*fb70*/  IABS R8, R37 ;  /* 0x0000002500087213 */ /* 0x000fe20000000000 */
[----:B--2---:R-:W-:Y:S02]  /*fb80*/  IMAD.MOV.U32 R32, RZ, RZ, R31 ;  /* 0x000000ffff207224 */ /* 0x004fe400078e001f */
[----:B------:R-:W-:Y:S02]  /*fb90*/  IMAD.MOV.U32 R31, RZ, RZ, R30 ;  /* 0x000000ffff1f7224 */ /* 0x000fe400078e001e */
[----:B------:R-:W-:Y:S02]  /*fba0*/  IMAD.MOV.U32 R30, RZ, RZ, R22 ;  /* 0x000000ffff1e7224 */ /* 0x000fe400078e0016 */
[----:B------:R-:W-:Y:S01]  /*fbb0*/  IMAD.MOV.U32 R34, RZ, RZ, R32 ;  /* 0x000000ffff227224 */ /* 0x000fe200078e0020 */
[----:B------:R-:W2:Y:S01]  /*fbc0*/  LDL R22, [R1+0x659c] ;  /* 0x00659c0001167983 */ /* 0x000ea20000100800 */
[----:B------:R-:W-:-:S02]  /*fbd0*/  IMAD.MOV.U32 R32, RZ, RZ, R31 ;  /* 0x000000ffff207224 */ /* 0x000fc400078e001f */
[----:B------:R-:W-:Y:S02]  /*fbe0*/  IMAD.MOV.U32 R31, RZ, RZ, R30 ;  /* 0x000000ffff1f7224 */ /* 0x000fe400078e001e */
[----:B------:R-:W-:Y:S02]  /*fbf0*/  IMAD.MOV.U32 R30, RZ, RZ, R29 ;  /* 0x000000ffff1e7224 */ /* 0x000fe400078e001d */
[----:B------:R-:W4:Y:S04]  /*fc00*/  LDL.LU R29, [R1+0x48] ;  /* 0x00004800011d7983 */ /* 0x000f280000300800 */
[----:B------:R0:W-:Y:S01]  /*fc10*/  STL [R1+0x780], R12 ;  /* 0x0007800c01007387 */ /* 0x0001e20000100800 */
[----:B------:R-:W-:Y:S02]  /*fc20*/  IMAD.MOV.U32 R35, RZ, RZ, R31 ;  /* 0x000000ffff237224 */ /* 0x000fe400078e001f */
[----:B0-----:R-:W-:-:S04]  /*fc30*/  IMAD.HI.U32 R12, R0, R2, RZ ;  /* 0x00000002000c7227 */ /* 0x001fc800078e00ff */
[----:B------:R-:W-:Y:S01]  /*fc40*/  IMAD.MOV R12, RZ, RZ, -R12 ;  /* 0x000000ffff0c7224 */ /* 0x000fe200078e0a0c */
[----:B------:R0:W-:Y:S01]  /*fc50*/  STL [R1+0x778], R10 ;  /* 0x0007780a01007387 */ /* 0x0001e20000100800 */
[----:B---3--:R-:W-:Y:S02]  /*fc60*/  IMAD.MOV.U32 R24, RZ, RZ, R21 ;  /* 0x000000ffff187224 */ /* 0x008fe400078e0015 */
[----:B------:R-:W-:Y:S01]  /*fc70*/  IMAD R2, R4, R12, R2 ;  /* 0x0000000c04027224 */ /* 0x000fe200078e0202 */
[----:B------:R-:W3:Y:S01]  /*fc80*/  LDL.LU R21, [R1+0x74] ;  /* 0x0000740001157983 */ /* 0x000ee20000300800 */
[----:B------:R-:W-:Y:S02]  /*fc90*/  IMAD.MOV.U32 R12, RZ, RZ, R5 ;  /* 0x000000ffff0c7224 */ /* 0x000fe400078e0005 */
[----:B------:R-:W-:Y:S02]  /*fca0*/  IMAD.MOV.U32 R25, RZ, RZ, R48 ;  /* 0x000000ffff197224 */ /* 0x000fe400078e0030 */
[----:B------:R-:W2:Y:S01]  /*fcb0*/  LDL.LU R48, [R1+0x60] ;  /* 0x0000600001307983 */ /* 0x000ea20000300800 */
[----:B------:R-:W-:-:S02]  /*fcc0*/  IMAD.MOV.U32 R31, RZ, RZ, R30 ;  /* 0x000000ffff1f7224 */ /* 0x000fc400078e001e */
[----:B------:R-:W-:Y:S01]  /*fcd0*/  IMAD.MOV.U32 R30, RZ, RZ, R23 ;  /* 0x000000ffff1e7224 */ /* 0x000fe200078e0017 */
[----:B------:R-:W-:Y:S01]  /*fce0*/  STL [R1+0x764], R13 ;  /* 0x0007640d01007387 */ /* 0x000fe20000100800 */
[----:B------:R-:W-:Y:S02]  /*fcf0*/  IMAD.MOV.U32 R15, RZ, RZ, R35 ;  /* 0x000000ffff0f7224 */ /* 0x000fe400078e0023 */
[----:B------:R-:W-:Y:S01]  /*fd00*/  @!P4 IMAD.MOV R12, RZ, RZ, -R12 ;  /* 0x000000ffff0cc224 */ /* 0x000fe200078e0a0c */
[----:B------:R-:W3:Y:S01]  /*fd10*/  LDL.LU R23, [R1+0x88] ;  /* 0x0000880001177983 */ /* 0x000ee20000300800 */
[----:B------:R-:W-:Y:S01]  /*fd20*/  IMAD.MOV.U32 R35, RZ, RZ, R17 ;  /* 0x000000ffff237224 */ /* 0x000fe200078e0011 */
[----:B------:R-:W-:Y:S02]  /*fd30*/  ISETP.GE.AND P4, PT, R37, RZ, PT ;  /* 0x000000ff2500720c */ /* 0x000fe40003f86270 */
[----:B------:R-:W-:Y:S01]  /*fd40*/  STL [R1+0x76c], R9 ;  /* 0x00076c0901007387 */ /* 0x000fe20000100800 */
[----:B------:R-:W-:-:S03]  /*fd50*/  IMAD.MOV.U32 R37, RZ, RZ, R15 ;  /* 0x000000ffff257224 */ /* 0x000fc600078e000f */
[----:B------:R-:W3:Y:S01]  /*fd60*/  LDL R17, [R1+0x65a8] ;  /* 0x0065a80001117983 */ /* 0x000ee20000100800 */
[----:B------:R-:W-:-:S03]  /*fd70*/  IMAD.MOV.U32 R15, RZ, RZ, R36 ;  /* 0x000000ffff0f7224 */ /* 0x000fc600078e0024 */
[----:B------:R1:W-:Y:S04]  /*fd80*/  STL [R1+0x770], R7 ;  /* 0x0007700701007387 */ /* 0x0003e80000100800 */
[----:B------:R1:W-:Y:S04]  /*fd90*/  STL [R1+0x768], R12 ;  /* 0x0007680c01007387 */ /* 0x0003e80000100800 */
[----:B------:R-:W3:Y:S01]  /*fda0*/  LDL.LU R36, [R1+0x40] ;  /* 0x0000400001247983 */ /* 0x000ee20000300800 */
[----:B0-----:R-:W-:-:S05]  /*fdb0*/  IABS R10, R42 ;  /* 0x0000002a000a7213 */ /* 0x001fca0000000000 */
[----:B------:R-:W-:Y:S01]  /*fdc0*/  IMAD.HI.U32 R6, R0, R10, RZ ;  /* 0x0000000a00067227 */ /* 0x000fe200078e00ff */
[----:B------:R-:W-:-:S03]  /*fdd0*/  ISETP.GT.U32.AND P3, PT, R4, R11, PT ;  /* 0x0000000b0400720c */ /* 0x000fc60003f64070 */
[----:B------:R-:W-:-:S04]  /*fde0*/  IMAD.MOV R6, RZ, RZ, -R6 ;  /* 0x000000ffff067224 */ /* 0x000fc800078e0a06 */
[----:B------:R-:W-:-:S05]  /*fdf0*/  IMAD R10, R4, R6, R10 ;  /* 0x00000006040a7224 */ /* 0x000fca00078e020a */
[C---:B------:R-:W-:Y:S01]  /*fe00*/  ISETP.GT.U32.AND P1, PT, R4.reuse, R10, PT ;  /* 0x0000000a0400720c */ /* 0x040fe20003f24070 */
[----:B------:R-:W-:Y:S01]  /*fe10*/  @!P3 IMAD.IADD R11, R11, 0x1, -R4 ;  /* 0x000000010b0bb824 */ /* 0x000fe200078e0a04 */
[----:B------:R-:W-:Y:S01]  /*fe20*/  ISETP.GT.U32.AND P5, PT, R4, R2, PT ;  /* 0x000000020400720c */ /* 0x000fe20003fa4070 */
[----:B------:R-:W-:Y:S01]  /*fe30*/  IMAD.HI.U32 R6, R0, R8, RZ ;  /* 0x0000000800067227 */ /* 0x000fe200078e00ff */
[----:B-1----:R-:W-:Y:S02]  /*fe40*/  IABS R7, R38 ;  /* 0x0000002600077213 */ /* 0x002fe40000000000 */
[----:B------:R-:W-:Y:S01]  /*fe50*/  ISETP.GT.U32.AND P3, PT, R4, R11, PT ;  /* 0x0000000b0400720c */ /* 0x000fe20003f64070 */
[----:B------:R-:W-:-:S06]  /*fe60*/  IMAD.MOV R6, RZ, RZ, -R6 ;  /* 0x000000ffff067224 */ /* 0x000fcc00078e0a06 */
[----:B------:R-:W-:Y:S02]  /*fe70*/  @!P1 IMAD.IADD R10, R10, 0x1, -R4 ;  /* 0x000000010a0a9824 */ /* 0x000fe400078e0a04 */
[----:B------:R-:W-:-:S03]  /*fe80*/  IMAD.HI.U32 R12, R0, R7, RZ ;  /* 0x00000007000c7227 */ /* 0x000fc600078e00ff */
[C---:B------:R-:W-:Y:S01]  /*fe90*/  ISETP.GT.U32.AND P1, PT, R4.reuse, R10, PT ;  /* 0x0000000a0400720c */ /* 0x040fe20003f24070 */
[----:B------:R-:W-:Y:S02]  /*fea0*/  IMAD R8, R4, R6, R8 ;  /* 0x0000000604087224 */ /* 0x000fe400078e0208 */
[----:B------:R-:W-:Y:S02]  /*feb0*/  @!P5 IMAD.IADD R2, R2, 0x1, -R4 ;  /* 0x000000010202d824 */ /* 0x000fe400078e0a04 */
[----:B------:R-:W-:Y:S02]  /*fec0*/  IMAD.MOV R12, RZ, RZ, -R12 ;  /* 0x000000ffff0c7224 */ /* 0x000fe400078e0a0c */
[----:B------:R-:W-:Y:S01]  /*fed0*/  @!P3 IMAD.IADD R11, R11, 0x1, -R4 ;  /* 0x000000010b0bb824 */ /* 0x000fe200078e0a04 */
[C---:B------:R-:W-:Y:S01]  /*fee0*/  ISETP.GT.U32.AND P3, PT, R4.reuse, R8, PT ;  /* 0x000000080400720c */ /* 0x040fe20003f64070 */
[----:B------:R-:W-:Y:S01]  /*fef0*/  IMAD R7, R4, R12, R7 ;  /* 0x0000000c04077224 */ /* 0x000fe200078e0207 */
[----:B------:R-:W-:-:S02]  /*ff00*/  IABS R9, R41 ;  /* 0x0000002900097213 */ /* 0x000fc40000000000 */
[----:B------:R-:W-:Y:S01]  /*ff10*/  ISETP.GT.U32.AND P5, PT, R4, R2, PT ;  /* 0x000000020400720c */ /* 0x000fe20003fa4070 */
[----:B------:R-:W-:Y:S01]  /*ff20*/  @!P1 IMAD.IADD R10, R10, 0x1, -R4 ;  /* 0x000000010a0a9824 */ /* 0x000fe200078e0a04 */
[----:B------:R-:W-:Y:S01]  /*ff30*/  ISETP.GT.U32.AND P1, PT, R4, R7, PT ;  /* 0x000000070400720c */ /* 0x000fe20003f24070 */
[----:B------:R-:W-:-:S04]  /*ff40*/  IMAD.HI.U32 R5, R0, R9, RZ ;  /* 0x0000000900057227 */ /* 0x000fc800078e00ff */
[----:B------:R-:W-:Y:S02]  /*ff50*/  IMAD.MOV.U32 R13, RZ, RZ, R11 ;  /* 0x000000ffff0d7224 */ /* 0x000fe400078e000b */
[----:B------:R-:W-:Y:S02]  /*ff60*/  IMAD.MOV R5, RZ, RZ, -R5 ;  /* 0x000000ffff057224 */ /* 0x000fe400078e0a05 */
[--C-:B------:R-:W-:Y:S02]  /*ff70*/  @!P3 IMAD.IADD R8, R8, 0x1, -R4.reuse ;  /* 0x000000010808b824 */ /* 0x100fe400078e0a04 */
[----:B------:R-:W-:Y:S02]  /*ff80*/  @!P2 IMAD.MOV R13, RZ, RZ, -R13 ;  /* 0x000000ffff0da224 */ /* 0x000fe400078e0a0d */
[----:B------:R-:W-:Y:S02]  /*ff90*/  IMAD R9, R4, R5, R9 ;  /* 0x0000000504097224 */ /* 0x000fe400078e0209 */
[--C-:B------:R-:W-:Y:S01]  /*ffa0*/  @!P5 IMAD.IADD R2, R2, 0x1, -R4.reuse ;  /* 0x000000010202d824 */ /* 0x100fe200078e0a04 */
[----:B------:R0:W-:Y:S01]  /*ffb0*/  STL [R1+0x760], R13 ;  /* 0x0007600d01007387 */ /* 0x0001e20000100800 */
[C---:B------:R-:W-:Y:S01]  /*ffc0*/  ISETP.GT.U32.AND P3, PT, R4.reuse, R8, PT ;  /* 0x000000080400720c */ /* 0x040fe20003f64070 */
[----:B------:R-:W-:Y:S01]  /*ffd0*/  @!P1 IMAD.IADD R7, R7, 0x1, -R4 ;  /* 0x0000000107079824 */ /* 0x000fe200078e0a04 */
[----:B------:R-:W-:-:S02]  /*ffe0*/  ISETP.GT.U32.AND P5, PT, R4, R9, PT ;  /* 0x000000090400720c */ /* 0x000fc40003fa4070 */
[----:B------:R-:W-:Y:S01]  /*fff0*/  IABS R6, R40 ;  /* 0x0000002800067213 */ /* 0x000fe20000000000 */
[----:B0-----:R-:W-:Y:S01]  /*10000*/  IMAD.MOV.U32 R13, RZ, RZ, R2 ;  /* 0x000000ffff0d7224 */ /* 0x001fe200078e0002 */
[----:B------:R-:W-:-:S03]  /*10010*/  ISETP.GE.AND P6, PT, R42, RZ, PT ;  /* 0x000000ff2a00720c */ /* 0x000fc60003fc6270 */
[----:B------:R-:W-:Y:S01]  /*10020*/  @!P0 IMAD.MOV R13, RZ, RZ, -R13 ;  /* 0x000000ffff0d8224 */ /* 0x000fe200078e0a0d */
[----:B------:R-:W-:Y:S01]  /*10030*/  ISETP.GT.U32.AND P0, PT, R4, R7, PT ;  /* 0x000000070400720c */ /* 0x000fe20003f04070 */
[----:B------:R-:W-:-:S04]  /*10040*/  IMAD.HI.U32 R12, R0, R6, RZ ;  /* 0x00000006000c7227 */ /* 0x000fc800078e00ff */
[----:B------:R-:W-:Y:S02]  /*10050*/  IMAD.MOV R12, RZ, RZ, -R12 ;  /* 0x000000ffff0c7224 */ /* 0x000fe400078e0a0c */
[--C-:B------:R-:W-:Y:S02]  /*10060*/  @!P3 IMAD.IADD R8, R8, 0x1, -R4.reuse ;  /* 0x000000010808b824 */ /* 0x100fe400078e0a04 */
[----:B------:R-:W-:Y:S01]  /*10070*/  @!P5 IMAD.IADD R9, R9, 0x1, -R4 ;  /* 0x000000010909d824 */ /* 0x000fe200078e0a04 */
[----:B------:R-:W-:Y:S01]  /*10080*/  ISETP.GE.AND P5, PT, R38, RZ, PT ;  /* 0x000000ff2600720c */ /* 0x000fe20003fa6270 */
[----:B------:R-:W-:Y:S01]  /*10090*/  IMAD.MOV.U32 R38, RZ, RZ, R15 ;  /* 0x000000ffff267224 */ /* 0x000fe200078e000f */
[----:B------:R-:W-:Y:S01]  /*100a0*/  ISETP.GE.AND P2, PT, R41, RZ, PT ;  /* 0x000000ff2900720c */ /* 0x000fe20003f46270 */
[----:B------:R-:W-:Y:S02]  /*100b0*/  IMAD R6, R4, R12, R6 ;  /* 0x0000000c04067224 */ /* 0x000fe400078e0206 */
[----:B------:R-:W-:Y:S01]  /*100c0*/  IMAD.MOV.U32 R12, RZ, RZ, R8 ;  /* 0x000000ffff0c7224 */ /* 0x000fe200078e0008 */
[----:B------:R-:W-:Y:S01]  /*100d0*/  IABS R2, R37 ;  /* 0x0000002500027213 */ /* 0x000fe20000000000 */
[----:B------:R-:W-:Y:S01]  /*100e0*/  @!P0 IMAD.IADD R7, R7, 0x1, -R4 ;  /* 0x0000000107078824 */ /* 0x000fe200078e0a04 */
[----:B------:R-:W-:Y:S01]  /*100f0*/  ISETP.GE.AND P0, PT, R37, RZ, PT ;  /* 0x000000ff2500720c */ /* 0x000fe20003f06270 */
[----:B------:R-:W-:-:S02]  /*10100*/  @!P6 IMAD.MOV R10, RZ, RZ, -R10 ;  /* 0x000000ffff0ae224 */ /* 0x000fc400078e0a0a */
[----:B------:R-:W-:Y:S02]  /*10110*/  @!P4 IMAD.MOV R12, RZ, RZ, -R12 ;  /* 0x000000ffff0cc224 */ /* 0x000fe400078e0a0c */
[----:B----4-:R-:W-:-:S04]  /*10120*/  IMAD.MOV.U32 R15, RZ, RZ, R29 ;  /* 0x000000ffff0f7224 */ /* 0x010fc800078e001d */
[----:B------:R-:W-:Y:S02]  /*10130*/  IMAD.MOV.U32 R37, RZ, RZ, R15 ;  /* 0x000000ffff257224 */ /* 0x000fe400078e000f */
[----:B--2---:R-:W-:Y:S02]  /*10140*/  IMAD.MOV.U32 R29, RZ, RZ, R48 ;  /* 0x000000ffff1d7224 */ /* 0x004fe400078e0030 */
[----:B------:R-:W2:Y:S01]  /*10150*/  LDL R48, [R1+0x657c] ;  /* 0x00657c0001307983 */ /* 0x000ea20000100800 */
[----:B---3--:R-:W-:Y:S02]  /*10160*/  IMAD.MOV.U32 R41, RZ, RZ, R36 ;  /* 0x000000ffff297224 */ /* 0x008fe400078e0024 */
[----:B------:R-:W-:Y:S02]  /*10170*/  IMAD.MOV.U32 R36, RZ, RZ, R28 ;  /* 0x000000ffff247224 */ /* 0x000fe400078e001c */
[----:B------:R-:W-:Y:S02]  /*10180*/  IMAD.MOV.U32 R28, RZ, RZ, R21 ;  /* 0x000000ffff1c7224 */ /* 0x000fe400078e0015 */
[----:B------:R-:W-:Y:S01]  /*10190*/  IMAD.MOV.U32 R15, RZ, RZ, R36 ;  /* 0x000000ffff0f7224 */ /* 0x000fe200078e0024 */
[----:B------:R-:W3:Y:S01]  /*101a0*/  LDL R21, [R1+0x65ac] ;  /* 0x0065ac0001157983 */ /* 0x000ee20000100800 */
[----:B------:R-:W-:-:S02]  /*101b0*/  IMAD.MOV.U32 R36, RZ, RZ, R35 ;  /* 0x000000ffff247224 */ /* 0x000fc400078e0023 */
[----:B------:R-:W-:Y:S01]  /*101c0*/  IMAD.MOV.U32 R35, RZ, RZ, R31 ;  /* 0x000000ffff237224 */ /* 0x000fe200078e001f */
[----:B------:R0:W-:Y:S01]  /*101d0*/  STL [R1+0x74c], R13 ;  /* 0x00074c0d01007387 */ /* 0x0001e20000100800 */
[----:B------:R-:W-:Y:S02]  /*101e0*/  IMAD.MOV.U32 R31, RZ, RZ, R30 ;  /* 0x000000ffff1f7224 */ /* 0x000fe400078e001e */
[----:B------:R-:W-:Y:S01]  /*101f0*/  IMAD.MOV.U32 R30, RZ, RZ, R27 ;  /* 0x000000ffff1e7224 */ /* 0x000fe200078e001b */
[----:B------:R-:W-:Y:S04]  /*10200*/  STL [R1+0x750], R10 ;  /* 0x0007500a01007387 */ /* 0x000fe80000100800 */
[----:B------:R1:W-:Y:S04]  /*10210*/  STL [R1+0x758], R12 ;  /* 0x0007580c01007387 */ /* 0x0003e80000100800 */
[----:B------:R-:W4:Y:S01]  /*10220*/  LDL.LU R27, [R1+0x6c] ;  /* 0x00006c00011b7983 */ /* 0x000f220000300800 */
[----:B------:R-:W-:-:S02]  /*10230*/  ISETP.GT.U32.AND P1, PT, R4, R9, PT ;  /* 0x000000090400720c */ /* 0x000fc40003f24070 */
[----:B------:R-:W-:Y:S02]  /*10240*/  ISETP.GT.U32.AND P3, PT, R4, R6, PT ;  /* 0x000000060400720c */ /* 0x000fe40003f64070 */
[----:B------:R-:W-:Y:S01]  /*10250*/  IABS R5, R39 ;  /* 0x0000002700057213 */ /* 0x000fe20000000000 */
[----:B------:R-:W-:-:S08]  /*10260*/  @!P5 IMAD.MOV R7, RZ, RZ, -R7 ;  /* 0x000000ffff07d224 */ /* 0x000fd000078e0a07 */
[----:B------:R-:W-:Y:S01]  /*10270*/  @!P1 IMAD.IADD R9, R9, 0x1, -R4 ;  /* 0x0000000109099824 */ /* 0x000fe200078e0a04 */
[----:B------:R-:W-:Y:S01]  /*10280*/  ISETP.GE.AND P1, PT, R39, RZ, PT ;  /* 0x000000ff2700720c */ /* 0x000fe20003f26270 */
[----:B------:R-:W-:Y:S02]  /*10290*/  IMAD.MOV.U32 R39, RZ, RZ, R15 ;  /* 0x000000ffff277224 */ /* 0x000fe400078e000f */
[----:B------:R-:W-:Y:S02]  /*102a0*/  IMAD.MOV.U32 R15, RZ, RZ, R36 ;  /* 0x000000ffff0f7224 */ /* 0x000fe400078e0024 */
[----:B------:R-:W-:Y:S02]  /*102b0*/  @!P2 IMAD.MOV R9, RZ, RZ, -R9 ;  /* 0x000000ffff09a224 */ /* 0x000fe400078e0a09 */
[----:B------:R-:W-:Y:S02]  /*102c0*/  IMAD.MOV.U32 R36, RZ, RZ, R35 ;  /* 0x000000ffff247224 */ /* 0x000fe400078e0023 */
[----:B------:R-:W-:-:S02]  /*102d0*/  IMAD.MOV.U32 R35, RZ, RZ, R31 ;  /* 0x000000ffff237224 */ /* 0x000fc400078e001f */
[----:B------:R-:W-:Y:S02]  /*102e0*/  IMAD.MOV.U32 R31, RZ, RZ, R30 ;  /* 0x000000ffff1f7224 */ /* 0x000fe400078e001e */
[----:B------:R-:W-:Y:S01]  /*102f0*/  IMAD.MOV.U32 R43, RZ, RZ, R15 ;  /* 0x000000ffff2b7224 */ /* 0x000fe200078e000f */
[----:B------:R1:W-:Y:S01]  /*10300*/  STL [R1+0x75c], R9 ;  /* 0x00075c0901007387 */ /* 0x0003e20000100800 */
[----:B------:R-:W-:Y:S01]  /*10310*/  IMAD.MOV.U32 R15, RZ, RZ, R36 ;  /* 0x000000ffff0f7224 */ /* 0x000fe200078e0024 */
[----:B------:R-:W-:Y:S01]  /*10320*/  ISETP.GE.AND P6, PT, R40, RZ, PT ;  /* 0x000000ff2800720c */ /* 0x000fe20003fc6270 */
[----:B------:R-:W-:Y:S02]  /*10330*/  IMAD.MOV.U32 R36, RZ, RZ, R35 ;  /* 0x000000ffff247224 */ /* 0x000fe400078e0023 */
[----:B------:R-:W-:Y:S01]  /*10340*/  IMAD.MOV.U32 R35, RZ, RZ, R33 ;  /* 0x000000ffff237224 */ /* 0x000fe200078e0021 */
[----:B------:R-:W-:Y:S01]  /*10350*/  IABS R14, R39 ;  /* 0x00000027000e7213 */ /* 0x000fe20000000000 */
[----:B------:R-:W-:Y:S01]  /*10360*/  @!P3 IMAD.IADD R6, R6, 0x1, -R4 ;  /* 0x000000010606b824 */ /* 0x000fe200078e0a04 */
[----:B------:R-:W-:Y:S01]  /*10370*/  ISETP.GE.AND P3, PT, R39, RZ, PT ;  /* 0x000000ff2700720c */ /* 0x000fe20003f66270 */
[----:B------:R-:W-:-:S02]  /*10380*/  IMAD.MOV.U32 R33, RZ, RZ, R29 ;  /* 0x000000ffff217224 */ /* 0x000fc400078e001d */
[----:B------:R-:W-:Y:S02]  /*10390*/  IMAD.MOV.U32 R29, RZ, RZ, R28 ;  /* 0x000000ffff1d7224 */ /* 0x000fe400078e001c */
[----:B------:R-:W-:Y:S02]  /*103a0*/  IMAD.MOV.U32 R28, RZ, RZ, R25 ;  /* 0x000000ffff1c7224 */ /* 0x000fe400078e0019 */
[----:B----4-:R-:W-:Y:S02]  /*103b0*/  IMAD.MOV.U32 R30, RZ, RZ, R27 ;  /* 0x000000ffff1e7224 */ /* 0x010fe400078e001b */
[----:B------:R-:W-:Y:S02]  /*103c0*/  IMAD.MOV.U32 R27, RZ, RZ, R26 ;  /* 0x000000ffff1b7224 */ /* 0x000fe400078e001a */
[----:B------:R-:W-:Y:S02]  /*103d0*/  IMAD.MOV.U32 R26, RZ, RZ, R49 ;  /* 0x000000ffff1a7224 */ /* 0x000fe400078e0031 */
[----:B------:R-:W4:Y:S04]  /*103e0*/  LDL R49, [R1+0x65c4] ;  /* 0x0065c40001317983 */ /* 0x000f280000100800 */
[----:B------:R-:W2:Y:S04]  /*103f0*/  LDL.LU R40, [R1+0x4c] ;  /* 0x00004c0001287983 */ /* 0x000ea80000300800 */
[----:B------:R3:W-:Y:S04]  /*10400*/  STL [R1+0x754], R7 ;  /* 0x0007540701007387 */ /* 0x0007e80000100800 */
[----:B------:R-:W4:Y:S04]  /*10410*/  LDL.LU R39, [R1+0x50] ;  /* 0x0000500001277983 */ /* 0x000f280000300800 */
[----:B------:R-:W3:Y:S01]  /*10420*/  LDL R25, [R1+0x6598] ;  /* 0x0065980001197983 */ /* 0x000ee20000100800 */
[----:B------:R-:W-:Y:S01]  /*10430*/  ISETP.GT.U32.AND P2, PT, R4, R6, PT ;  /* 0x000000060400720c */ /* 0x000fe20003f44070 */
[----:B------:R-:W-:Y:S01]  /*10440*/  IMAD.MOV.U32 R42, RZ, RZ, R36 ;  /* 0x000000ffff2a7224 */ /* 0x000fe200078e0024 */
[----:B0-----:R-:W-:Y:S01]  /*10450*/  IABS R13, R41 ;  /* 0x00000029000d7213 */ /* 0x001fe20000000000 */
[----:B------:R-:W-:-:S10]  /*10460*/  IMAD.MOV.U32 R36, RZ, RZ, R28 ;  /* 0x000000ffff247224 */ /* 0x000fd400078e001c */
[----:B------:R-:W-:Y:S01]  /*10470*/  @!P2 IMAD.IADD R6, R6, 0x1, -R4 ;  /* 0x000000010606a824 */ /* 0x000fe200078e0a04 */
[----:B------:R-:W-:Y:S01]  /*10480*/  ISETP.GE.AND P2, PT, R41, RZ, PT ;  /* 0x000000ff2900720c */ /* 0x000fe20003f46270 */
[----:B------:R-:W-:Y:S02]  /*10490*/  IMAD.MOV.U32 R41, RZ, RZ, R15 ;  /* 0x000000ffff297224 */ /* 0x000fe400078e000f */
[----:B------:R-:W-:Y:S02]  /*104a0*/  IMAD.MOV.U32 R15, RZ, RZ, R33 ;  /* 0x000000ffff0f7224 */ /* 0x000fe400078e0021 */
[----:B------:R-:W-:Y:S02]  /*104b0*/  IMAD.MOV.U32 R33, RZ, RZ, R29 ;  /* 0x000000ffff217224 */ /* 0x000fe400078e001d */
[----:B------:R-:W-:Y:S02]  /*104c0*/  IMAD.MOV.U32 R29, RZ, RZ, R20 ;  /* 0x000000ffff1d7224 */ /* 0x000fe400078e0014 */
[----:B------:R-:W-:-:S02]  /*104d0*/  IMAD.MOV.U32 R20, RZ, RZ, R17 ;  /* 0x000000ffff147224 */ /* 0x000fc400078e0011 */
[----:B------:R-:W4:Y:S01]  /*104e0*/  LDL R17, [R1+0x65b0] ;  /* 0x0065b00001117983 */ /* 0x000f220000100800 */
[----:B------:R-:W-:-:S04]  /*104f0*/  IMAD.HI.U32 R11, R0, R5, RZ ;  /* 0x00000005000b7227 */ /* 0x000fc800078e00ff */
[----:B------:R-:W-:Y:S02]  /*10500*/  IMAD.MOV R11, RZ, RZ, -R11 ;  /* 0x000000ffff0b7224 */ /* 0x000fe400078e0a0b */
[----:B------:R-:W-:-:S04]  /*10510*/  IMAD.HI.U32 R8, R0, R2, RZ ;  /* 0x0000000200087227 */ /* 0x000fc800078e00ff */
[----:B------:R-:W-:Y:S02]  /*10520*/  IMAD R5, R4, R11, R5 ;  /* 0x0000000b04057224 */ /* 0x000fe400078e0205 */
[----:B------:R-:W-:-:S03]  /*10530*/  IMAD.MOV R8, RZ, RZ, -R8 ;  /* 0x000000ffff087224 */ /* 0x000fc600078e0a08 */
[C---:B------:R-:W-:Y:S01]  /*10540*/  ISETP.GT.U32.AND P4, PT, R4.reuse, R5, PT ;  /* 0x000000050400720c */ /* 0x040fe20003f84070 */
[----:B------:R-:W-:-:S05]  /*10550*/  IMAD R2, R4, R8, R2 ;  /* 0x0000000804027224 */ /* 0x000fca00078e0202 */
[----:B------:R-:W-:-:S07]  /*10560*/  ISETP.GT.U32.AND P5, PT, R4, R2, PT ;  /* 0x000000020400720c */ /* 0x000fce0003fa4070 */
[----:B------:R-:W-:-:S05]  /*10570*/  @!P4 IMAD.IADD R5, R5, 0x1, -R4 ;  /* 0x000000010505c824 */ /* 0x000fca00078e0a04 */
[----:B------:R-:W-:Y:S01]  /*10580*/  ISETP.GT.U32.AND P4, PT, R4, R5, PT ;  /* 0x000000050400720c */ /* 0x000fe20003f84070 */
[----:B---3--:R-:W-:Y:S02]  /*10590*/  IMAD.MOV.U32 R28, RZ, RZ, R25 ;  /* 0x000000ffff1c7224 */ /* 0x008fe400078e0019 */
[----:B------:R-:W-:Y:S02]  /*105a0*/  IMAD.MOV.U32 R25, RZ, RZ, R22 ;  /* 0x000000ffff197224 */ /* 0x000fe400078e0016 */
[----:B------:R-:W-:Y:S02]  /*105b0*/  IMAD.MOV.U32 R22, RZ, RZ, R19 ;  /* 0x000000ffff167224 */ /* 0x000fe400078e0013 */
[----:B------:R-:W3:Y:S01]  /*105c0*/  LDL R19, [R1+0x658c] ;  /* 0x00658c0001137983 */ /* 0x000ee20000100800 */
[----:B------:R-:W-:Y:S01]  /*105d0*/  @!P5 IMAD.IADD R2, R2, 0x1, -R4 ;  /* 0x000000010202d824 */ /* 0x000fe200078e0a04 */
[----:B-1----:R-:W-:Y:S01]  /*105e0*/  IABS R12, R38 ;  /* 0x00000026000c7213 */ /* 0x002fe20000000000 */
[----:B------:R-:W-:-:S03]  /*105f0*/  IMAD.HI.U32 R9, R0, R14, RZ ;  /* 0x0000000e00097227 */ /* 0x000fc600078e00ff */
[----:B------:R-:W-:Y:S01]  /*10600*/  ISETP.GT.U32.AND P5, PT, R4, R2, PT ;  /* 0x000000020400720c */ /* 0x000fe20003fa4070 */
[----:B------:R-:W-:-:S04]  /*10610*/  IMAD.HI.U32 R8, R0, R13, RZ ;  /* 0x0000000d00087227 */ /* 0x000fc800078e00ff */
[----:B------:R-:W-:Y:S02]  /*10620*/  IMAD.MOV R9, RZ, RZ, -R9 ;  /* 0x000000ffff097224 */ /* 0x000fe400078e0a09 */
[----:B------:R-:W-:-:S04]  /*10630*/  IMAD.HI.U32 R7, R0, R12, RZ ;  /* 0x0000000c00077227 */ /* 0x000fc800078e00ff */
[----:B------:R-:W-:Y:S02]  /*10640*/  IMAD.MOV R8, RZ, RZ, -R8 ;  /* 0x000000ffff087224 */ /* 0x000fe400078e0a08 */
[----:B------:R-:W-:Y:S02]  /*10650*/  @!P4 IMAD.IADD R5, R5, 0x1, -R4 ;  /* 0x000000010505c824 */ /* 0x000fe400078e0a04 */
[----:B------:R-:W-:Y:S02]  /*10660*/  IMAD R14, R4, R9, R14 ;  /* 0x00000009040e7224 */ /* 0x000fe400078e020e */
[----:B------:R-:W-:Y:S02]  /*10670*/  IMAD.MOV.U32 R44, RZ, RZ, R6 ;  /* 0x000000ffff2c7224 */ /* 0x000fe400078e0006 */
[----:B------:R-:W-:Y:S01]  /*10680*/  IMAD.MOV R7, RZ, RZ, -R7 ;  /* 0x000000ffff077224 */ /* 0x000fe200078e0a07 */
[----:B------:R-:W-:Y:S01]  /*10690*/  ISETP.GE.AND P4, PT, R38, RZ, PT ;  /* 0x000000ff2600720c */ /* 0x000fe20003f86270 */
[----:B------:R-:W-:-:S02]  /*106a0*/  IMAD R13, R4, R8, R13 ;  /* 0x00000008040d7224 */ /* 0x000fc400078e020d */
[----:B------:R-:W-:Y:S02]  /*106b0*/  IMAD.MOV.U32 R38, RZ, RZ, R5 ;  /* 0x000000ffff267224 */ /* 0x000fe400078e0005 */
[----:B------:R-:W-:Y:S01]  /*106c0*/  @!P6 IMAD.MOV R44, RZ, RZ, -R44 ;  /* 0x000000ffff2ce224 */ /* 0x000fe200078e0a2c */
[C---:B------:R-:W-:Y:S01]  /*106d0*/  ISETP.GT.U32.AND P6, PT, R4.reuse, R14, PT ;  /* 0x0000000e0400720c */ /* 0x040fe20003fc4070 */
[C---:B------:R-:W-:Y:S02]  /*106e0*/  IMAD R12, R4.reuse, R7, R12 ;  /* 0x00000007040c7224 */ /* 0x040fe400078e020c */
[----:B------:R-:W-:Y:S01]  /*106f0*/  @!P1 IMAD.MOV R38, RZ, RZ, -R38 ;  /* 0x000000ffff269224 */ /* 0x000fe200078e0a26 */
[----:B------:R-:W-:Y:S01]  /*10700*/  ISETP.GT.U32.AND P1, PT, R4, R13, PT ;  /* 0x0000000d0400720c */ /* 0x000fe20003f24070 */
[----:B------:R-:W-:Y:S01]  /*10710*/  @!P5 IMAD.IADD R2, R2, 0x1, -R4 ;  /* 0x000000010202d824 */ /* 0x000fe200078e0a04 */
[----:B------:R-:W-:Y:S02]  /*10720*/  ISETP.GT.U32.AND P5, PT, R4, R12, PT ;  /* 0x0000000c0400720c */ /* 0x000fe40003fa4070 */
[----:B--2---:R-:W-:-:S05]  /*10730*/  IABS R10, R40 ;  /* 0x00000028000a7213 */ /* 0x004fca0000000000 */
[----:B------:R-:W-:Y:S02]  /*10740*/  @!P6 IMAD.IADD R14, R14, 0x1, -R4 ;  /* 0x000000010e0ee824 */ /* 0x000fe400078e0a04 */
[----:B------:R-:W-:-:S04]  /*10750*/  IMAD.HI.U32 R5, R0, R10, RZ ;  /* 0x0000000a00057227 */ /* 0x000fc800078e00ff */
[--C-:B------:R-:W-:Y:S01]  /*10760*/  @!P1 IMAD.IADD R13, R13, 0x1, -R4.reuse ;  /* 0x000000010d0d9824 */ /* 0x100fe200078e0a04 */
[----:B------:R-:W-:Y:S01]  /*10770*/  ISETP.GT.U32.AND P1, PT, R4, R14, PT ;  /* 0x0000000e0400720c */ /* 0x000fe20003f24070 */
[----:B------:R-:W-:Y:S02]  /*10780*/  @!P5 IMAD.IADD R12, R12, 0x1, -R4 ;  /* 0x000000010c0cd824 */ /* 0x000fe400078e0a04 */
[----:B------:R-:W-:Y:S01]  /*10790*/  IMAD.MOV R5, RZ, RZ, -R5 ;  /* 0x000000ffff057224 */ /* 0x000fe200078e0a05 */
[----:B------:R0:W-:Y:S02]  /*107a0*/  STL [R1+0x744], R44 ;  /* 0x0007442c01007387 */ /* 0x0001e40000100800 */
[C---:B------:R-:W-:Y:S01]  /*107b0*/  ISETP.GT.U32.AND P5, PT, R4.reuse, R12, PT ;  /* 0x0000000c0400720c */ /* 0x040fe20003fa4070 */
[----:B------:R-:W-:Y:S02]  /*107c0*/  IMAD R10, R4, R5, R10 ;  /* 0x00000005040a7224 */ /* 0x000fe400078e020a */
[----:B0-----:R-:W-:-:S04]  /*107d0*/  IMAD.MOV.U32 R44, RZ, RZ, R2 ;  /* 0x000000ffff2c7224 */ /* 0x001fc800078e0002 */
[----:B------:R-:W-:Y:S02]  /*107e0*/  @!P1 IMAD.IADD R14, R14, 0x1, -R4 ;  /* 0x000000010e0e9824 */ /* 0x000fe400078e0a04 */
[----:B------:R-:W-:Y:S01]  /*107f0*/  @!P0 IMAD.MOV R44, RZ, RZ, -R44 ;  /* 0x000000ffff2c8224 */ /* 0x000fe200078e0a2c */
[C---:B------:R-:W-:Y:S02]  /*10800*/  ISETP.GT.U32.AND P0, PT, R4.reuse, R13, PT ;  /* 0x0000000d0400720c */ /* 0x040fe40003f04070 */
[----:B------:R-:W-:Y:S01]  /*10810*/  ISETP.GT.U32.AND P1, PT, R4, R10, PT ;  /* 0x0000000a0400720c */ /* 0x000fe20003f24070 */
[----:B------:R0:W-:Y:S01]  /*10820*/  STL [R1+0x748], R38 ;  /* 0x0007482601007387 */ /* 0x0001e20000100800 */
[----:B------:R-:W-:Y:S01]  /*10830*/  @!P5 IMAD.IADD R12, R12, 0x1, -R4 ;  /* 0x000000010c0cd824 */ /* 0x000fe200078e0a04 */
[----:B------:R-:W-:Y:S02]  /*10840*/  IABS R11, R37 ;  /* 0x00000025000b7213 */ /* 0x000fe40000000000 */
[----:B------:R-:W-:Y:S01]  /*10850*/  ISETP.GE.AND P5, PT, R37, RZ, PT ;  /* 0x000000ff2500720c */ /* 0x000fe20003fa6270 */
[----:B------:R-:W-:-:S02]  /*10860*/  IMAD.MOV.U32 R37, RZ, RZ, R36 ;  /* 0x000000ffff257224 */ /* 0x000fc400078e0024 */
[----:B------:R-:W-:Y:S02]  /*10870*/  IMAD.MOV.U32 R36, RZ, RZ, R30 ;  /* 0x000000ffff247224 */ /* 0x000fe400078e001e */
[----:B0-----:R-:W-:Y:S02]  /*10880*/  IMAD.MOV.U32 R38, RZ, RZ, R15 ;  /* 0x000000ffff267224 */ /* 0x001fe400078e000f */
[----:B------:R-:W-:Y:S02]  /*10890*/  IMAD.MOV.U32 R15, RZ, RZ, R35 ;  /* 0x000000ffff0f7224 */ /* 0x000fe400078e0023 */
[----:B------:R-:W-:Y:S02]  /*108a0*/  IMAD.MOV.U32 R35, RZ, RZ, R32 ;  /* 0x000000ffff237224 */ /* 0x000fe400078e0020 */
[----:B------:R-:W-:Y:S02]  /*108b0*/  IMAD.MOV.U32 R32, RZ, RZ, R50 ;  /* 0x000000ffff207224 */ /* 0x000fe400078e0032 */
[----:B------:R-:W2:Y:S01]  /*108c0*/  LDL.LU R50, [R1+0x80] ;  /* 0x0000800001327983 */ /* 0x000ea20000300800 */
[----:B------:R-:W-:-:S03]  /*108d0*/  IMAD.MOV.U32 R30, RZ, RZ, R24 ;  /* 0x000000ffff1e7224 */ /* 0x000fc600078e0018 */
[----:B------:R0:W-:Y:S01]  /*108e0*/  STL [R1+0x740], R44 ;  /* 0x0007402c01007387 */ /* 0x0001e20000100800 */
[--C-:B------:R-:W-:Y:S02]  /*108f0*/  @!P0 IMAD.IADD R13, R13, 0x1, -R4.reuse ;  /* 0x000000010d0d8824 */ /* 0x100fe400078e0a04 */
[----:B------:R-:W-:Y:S01]  /*10900*/  @!P1 IMAD.IADD R10, R10, 0x1, -R4 ;  /* 0x000000010a0a9824 */ /* 0x000fe200078e0a04 */
[----:B------:R-:W-:Y:S01]  /*10910*/  ISETP.GE.AND P1, PT, R40, RZ, PT ;  /* 0x000000ff2800720c */ /* 0x000fe20003f26270 */
[----:B------:R-:W-:Y:S01]  /*10920*/  @!P3 IMAD.MOV R14, RZ, RZ, -R14 ;  /* 0x000000ffff0eb224 */ /* 0x000fe200078e0a0e */
[----:B------:R-:W2:Y:S01]  /*10930*/  LDL R24, [R1+0x6590] ;  /* 0x0065900001187983 */ /* 0x000ea20000100800 */
[----:B0-----:R-:W-:Y:S02]  /*10940*/  IMAD.MOV.U32 R44, RZ, RZ, R37 ;  /* 0x000000ffff2c7224 */ /* 0x001fe400078e0025 */
[----:B------:R-:W-:Y:S02]  /*10950*/  IMAD.MOV.U32 R37, RZ, RZ, R36 ;  /* 0x000000ffff257224 */ /* 0x000fe400078e0024 */
[----:B------:R-:W-:-:S02]  /*10960*/  IMAD.MOV.U32 R36, RZ, RZ, R30 ;  /* 0x000000ffff247224 */ /* 0x000fc400078e001e */
[----:B------:R-:W-:Y:S02]  /*10970*/  IMAD.MOV.U32 R30, RZ, RZ, R22 ;  /* 0x000000ffff1e7224 */ /* 0x000fe400078e0016 */
[----:B------:R-:W-:Y:S02]  /*10980*/  IMAD.MOV.U32 R40, RZ, RZ, R37 ;  /* 0x000000ffff287224 */ /* 0x000fe400078e0025 */
[----:B------:R-:W-:Y:S02]  /*10990*/  @!P2 IMAD.MOV R13, RZ, RZ, -R13 ;  /* 0x000000ffff0da224 */ /* 0x000fe400078e0a0d */
[----:B------:R-:W-:Y:S02]  /*109a0*/  IMAD.MOV.U32 R37, RZ, RZ, R36 ;  /* 0x000000ffff257224 */ /* 0x000fe400078e0024 */
[----:B------:R-:W-:Y:S02]  /*109b0*/  @!P4 IMAD.MOV R12, RZ, RZ, -R12 ;  /* 0x000000ffff0cc224 */ /* 0x000fe400078e0a0c */
[----:B------:R-:W-:-:S02]  /*109c0*/  IMAD.MOV.U32 R36, RZ, RZ, R35 ;  /* 0x000000ffff247224 */ /* 0x000fc400078e0023 */
[----:B------:R-:W-:Y:S02]  /*109d0*/  IMAD.MOV.U32 R35, RZ, RZ, R34 ;  /* 0x000000ffff237224 */ /* 0x000fe400078e0022 */
[----:B------:R-:W-:Y:S02]  /*109e0*/  IMAD.MOV.U32 R34, RZ, RZ, R33 ;  /* 0x000000ffff227224 */ /* 0x000fe400078e0021 */
[----:B------:R-:W-:Y:S02]  /*109f0*/  IMAD.MOV.U32 R33, RZ, RZ, R32 ;  /* 0x000000ffff217224 */ /* 0x000fe400078e0020 */
[----:B------:R-:W-:Y:S02]  /*10a00*/  IMAD.MOV.U32 R32, RZ, RZ, R31 ;  /* 0x000000ffff207224 */ /* 0x000fe400078e001f */
[----:B------:R-:W-:Y:S02]  /*10a10*/  IMAD.MOV.U32 R31, RZ, RZ, R23 ;  /* 0x000000ffff1f7224 */ /* 0x000fe400078e0017 */
[----:B---3--:R-:W-:-:S02]  /*10a20*/  IMAD.MOV.U32 R22, RZ, RZ, R19 ;  /* 0x000000ffff167224 */ /* 0x008fc400078e0013 */
[----:B----4-:R-:W-:Y:S02]  /*10a30*/  IMAD.MOV.U32 R19, RZ, RZ, R17 ;  /* 0x000000ffff137224 */ /* 0x010fe400078e0011 */
[----:B------:R-:W-:Y:S02]  /*10a40*/  IMAD.MOV.U32 R17, RZ, RZ, R53 ;  /* 0x000000ffff117224 */ /* 0x000fe400078e0035 */
[----:B------:R-:W3:Y:S04]  /*10a50*/  LDL R53, [R1+0x65d0] ;  /* 0x0065d00001357983 */ /* 0x000ee80000100800 */
[----:B------:R-:W-:Y:S04]  /*10a60*/  STL [R1+0x6d0], R14 ;  /* 0x0006d00e01007387 */ /* 0x000fe80000100800 */
[----:B------:R0:W-:Y:S04]  /*10a70*/  STL [R1+0x6d4], R13 ;  /* 0x0006d40d01007387 */ /* 0x0001e80000100800 */
[----:B------:R1:W-:Y:S04]  /*10a80*/  STL [R1+0x6dc], R12 ;  /* 0x0006dc0c01007387 */ /* 0x0003e80000100800 */
[----:B------:R-:W4:Y:S01]  /*10a90*/  LDL R23, [R1+0x666c] ;  /* 0x00666c0001177983 */ /* 0x000f220000100800 */
[----:B------:R-:W-:-:S04]  /*10aa0*/  IMAD.HI.U32 R6, R0, R11, RZ ;  /* 0x0000000b00067227 */ /* 0x000fc800078e00ff */
[----:B------:R-:W-:-:S04]  /*10ab0*/  IMAD.MOV R6, RZ, RZ, -R6 ;  /* 0x000000ffff067224 */ /* 0x000fc800078e0a06 */
[----:B------:R-:W-:-:S05]  /*10ac0*/  IMAD R11, R4, R6, R11 ;  /* 0x00000006040b7224 */ /* 0x000fca00078e020b */
[----:B------:R-:W-:Y:S02]  /*10ad0*/  ISETP.GT.U32.AND P6, PT, R4, R11, PT ;  /* 0x0000000b0400720c */ /* 0x000fe40003fc4070 */
[----:B------:R-:W-:Y:S02]  /*10ae0*/  IABS R9, R39 ;  /* 0x0000002700097213 */ /* 0x000fe40000000000 */
[----:B------:R-:W-:-:S03]  /*10af0*/  IABS R8, R43 ;  /* 0x0000002b00087213 */ /* 0x000fc60000000000 */
[----:B------:R-:W-:-:S06]  /*10b00*/  IMAD.HI.U32 R5, R0, R9, RZ ;  /* 0x0000000900057227 */ /* 0x000fcc00078e00ff */
[----:B------:R-:W-:Y:S02]  /*10b10*/  @!P6 IMAD.IADD R11, R11, 0x1, -R4 ;  /* 0x000000010b0be824 */ /* 0x000fe400078e0a04 */
[----:B------:R-:W-:-:S03]  /*10b20*/  IMAD.HI.U32 R2, R0, R8, RZ ;  /* 0x0000000800027227 */ /* 0x000fc600078e00ff */
[C---:B------:R-:W-:Y:S01]  /*10b30*/  ISETP.GT.U32.AND P6, PT, R4.reuse, R11, PT ;  /* 0x0000000b0400720c */ /* 0x040fe20003fc4070 */
[----:B------:R-:W-:Y:S02]  /*10b40*/  IMAD.MOV R5, RZ, RZ, -R5 ;  /* 0x000000ffff057224 */ /* 0x000fe400078e0a05 */
[----:B------:R-:W-:Y:S02]  /*10b50*/  IMAD.MOV R2, RZ, RZ, -R2 ;  /* 0x000000ffff027224 */ /* 0x000fe400078e0a02 */
[C---:B------:R-:W-:Y:S02]  /*10b60*/  IMAD R9, R4.reuse, R5, R9 ;  /* 0x0000000504097224 */ /* 0x040fe400078e0209 */
[----:B------:R-:W-:-:S03]  /*10b70*/  IMAD R8, R4, R2, R8 ;  /* 0x0000000204087224 */ /* 0x000fc600078e0208 */
[----:B------:R-:W-:-:S03]  /*10b80*/  ISETP.GT.U32.AND P0, PT, R4, R9, PT ;  /* 0x000000090400720c */ /* 0x000fc60003f04070 */
[----:B------:R-:W-:Y:S01]  /*10b90*/  @!P6 IMAD.IADD R11, R11, 0x1, -R4 ;  /* 0x000000010b0be824 */ /* 0x000fe200078e0a04 */
[----:B------:R-:W-:-:S09]  /*10ba0*/  ISETP.GT.U32.AND P6, PT, R4, R8, PT ;  /* 0x000000080400720c */ /* 0x000fd20003fc4070 */
[----:B------:R-:W-:-:S04]  /*10bb0*/  @!P0 IMAD.IADD R9, R9, 0x1, -R4 ;  /* 0x0000000109098824 */ /* 0x000fc800078e0a04 */
[----:B------:R-:W-:Y:S01]  /*10bc0*/  @!P6 IMAD.IADD R8, R8, 0x1, -R4 ;  /* 0x000000010808e824 */ /* 0x000fe200078e0a04 */
[C---:B------:R-:W-:Y:S02]  /*10bd0*/  ISETP.GT.U32.AND P6, PT, R4.reuse, R10, PT ;  /* 0x0000000a0400720c */ /* 0x040fe40003fc4070 */
[C---:B------:R-:W-:Y:S02]  /*10be0*/  ISETP.GT.U32.AND P2, PT, R4.reuse, R9, PT ;  /* 0x000000090400720c */ /* 0x040fe40003f44070 */
[----:B------:R-:W-:Y:S02]  /*10bf0*/  ISETP.GE.AND P0, PT, R39, RZ, PT ;  /* 0x000000ff2700720c */ /* 0x000fe40003f06270 */
[----:B------:R-:W-:Y:S01]  /*10c00*/  ISETP.GT.U32.AND P3, PT, R4, R8, PT ;  /* 0x000000080400720c */ /* 0x000fe20003f64070 */
[----:B0-----:R-:W-:Y:S02]  /*10c10*/  IMAD.MOV.U32 R13, RZ, RZ, R11 ;  /* 0x000000ffff0d7224 */ /* 0x001fe400078e000b */
[----:B------:R-:W-:-:S02]  /*10c20*/  IMAD.MOV.U32 R39, RZ, RZ, R37 ;  /* 0x000000ffff277224 */ /* 0x000fc400078e0025 */
[----:B------:R-:W-:Y:S02]  /*10c30*/  IMAD.MOV.U32 R37, RZ, RZ, R36 ;  /* 0x000000ffff257224 */ /* 0x000fe400078e0024 */
[--C-:B------:R-:W-:Y:S02]  /*10c40*/  @!P6 IMAD.IADD R10, R10, 0x1, -R4.reuse ;  /* 0x000000010a0ae824 */ /* 0x100fe400078e0a04 */
[----:B------:R-:W-:Y:S02]  /*10c50*/  @!P2 IMAD.IADD R9, R9, 0x1, -R4 ;  /* 0x000000010909a824 */ /* 0x000fe400078e0a04 */
[----:B------:R-:W-:Y:S02]  /*10c60*/  @!P5 IMAD.MOV R13, RZ, RZ, -R13 ;  /* 0x000000ffff0dd224 */ /* 0x000fe400078e0a0d */
[----:B------:R-:W-:Y:S02]  /*10c70*/  IMAD.MOV.U32 R36, RZ, RZ, R35 ;  /* 0x000000ffff247224 */ /* 0x000fe400078e0023 */
[----:B------:R-:W-:-:S02]  /*10c80*/  IMAD.MOV.U32 R35, RZ, RZ, R34 ;  /* 0x000000ffff237224 */ /* 0x000fc400078e0022 */
[----:B------:R-:W-:Y:S02]  /*10c90*/  IMAD.MOV.U32 R34, RZ, RZ, R33 ;  /* 0x000000ffff227224 */ /* 0x000fe400078e0021 */
[----:B------:R-:W-:Y:S02]  /*10ca0*/  @!P1 IMAD.MOV R10, RZ, RZ, -R10 ;  /* 0x000000ffff0a9224 */ /* 0x000fe400078e0a0a */
[----:B------:R-:W-:Y:S02]  /*10cb0*/  IMAD.MOV.U32 R33, RZ, RZ, R32 ;  /* 0x000000ffff217224 */ /* 0x000fe400078e0020 */
[----:B------:R-:W-:Y:S01]  /*10cc0*/  @!P0 IMAD.MOV R9, RZ, RZ, -R9 ;  /* 0x000000ffff098224 */ /* 0x000fe200078e0a09 */
[----:B------:R-:W-:Y:S01]  /*10cd0*/  STL [R1+0x6e0], R13 ;  /* 0x0006e00d01007387 */ /* 0x000fe20000100800 */
[----:B------:R-:W-:Y:S01]  /*10ce0*/  IMAD.MOV.U32 R32, RZ, RZ, R31 ;  /* 0x000000ffff207224 */ /* 0x000fe200078e001f */
[----:B------:R-:W-:Y:S01]  /*10cf0*/  IABS R7, R42 ;  /* 0x0000002a00077213 */ /* 0x000fe20000000000 */
[----:B------:R-:W-:Y:S01]  /*10d00*/  @!P3 IMAD.IADD R8, R8, 0x1, -R4 ;  /* 0x000000010808b824 */ /* 0x000fe200078e0a04 */
[----:B------:R-:W-:Y:S01]  /*10d10*/  ISETP.GE.AND P3, PT, R42, RZ, PT ;  /* 0x000000ff2a00720c */ /* 0x000fe20003f66270 */
[----:B------:R-:W-:Y:S01]  /*10d20*/  IMAD.MOV.U32 R42, RZ, RZ, R36 ;  /* 0x000000ffff2a7224 */ /* 0x000fe200078e0024 */
[----:B------:R-:W-:Y:S01]  /*10d30*/  ISETP.GE.AND P2, PT, R43, RZ, PT ;  /* 0x000000ff2b00720c */ /* 0x000fe20003f46270 */
[----:B------:R-:W-:Y:S01]  /*10d40*/  IMAD.MOV.U32 R43, RZ, RZ, R35 ;  /* 0x000000ffff2b7224 */ /* 0x000fe200078e0023 */
[----:B------:R-:W-:Y:S01]  /*10d50*/  IABS R6, R41 ;  /* 0x0000002900067213 */ /* 0x000fe20000000000 */
[----:B----4-:R-:W-:-:S02]  /*10d60*/  IMAD.MOV.U32 R31, RZ, RZ, R23 ;  /* 0x000000ffff1f7224 */ /* 0x010fc400078e0017 */
[----:B------:R-:W4:Y:S04]  /*10d70*/  LDL R23, [R1+0x65a4] ;  /* 0x0065a40001177983 */ /* 0x000f280000100800 */
[----:B------:R0:W-:Y:S04]  /*10d80*/  STL [R1+0x6e4], R10 ;  /* 0x0006e40a01007387 */ /* 0x0001e80000100800 */
[----:B------:R2:W-:Y:S04]  /*10d90*/  STL [R1+0x6e8], R9 ;  /* 0x0006e80901007387 */ /* 0x0005e80000100800 */
[----:B------:R-:W3:Y:S04]  /*10da0*/  LDL R36, [R1+0x6570] ;  /* 0x0065700001247983 */ /* 0x000ee80000100800 */
[----:B------:R-:W4:Y:S01]  /*10db0*/  LDL R35, [R1+0x656c] ;  /* 0x00656c0001237983 */ /* 0x000f220000100800 */
[----:B------:R-:W-:-:S04]  /*10dc0*/  IMAD.HI.U32 R2, R0, R7, RZ ;  /* 0x0000000700027227 */ /* 0x000fc800078e00ff */
[----:B------:R-:W-:Y:S02]  /*10dd0*/  IMAD.MOV.U32 R45, RZ, RZ, R15 ;  /* 0x000000ffff2d7224 */ /* 0x000fe400078e000f */
[----:B------:R-:W-:-:S04]  /*10de0*/  IMAD.HI.U32 R15, R0, R6, RZ ;  /* 0x00000006000f7227 */ /* 0x000fc800078e00ff */
[----:B------:R-:W-:Y:S02]  /*10df0*/  IMAD.MOV R2, RZ, RZ, -R2 ;  /* 0x000000ffff027224 */ /* 0x000fe400078e0a02 */
[----:B------:R-:W-:Y:S02]  /*10e00*/  IMAD.MOV R15, RZ, RZ, -R15 ;  /* 0x000000ffff0f7224 */ /* 0x000fe400078e0a0f */
[C---:B------:R-:W-:Y:S02]  /*10e10*/  IMAD R2, R4.reuse, R2, R7 ;  /* 0x0000000204027224 */ /* 0x040fe400078e0207 */
[----:B------:R-:W-:-:S03]  /*10e20*/  IMAD R6, R4, R15, R6 ;  /* 0x0000000f04067224 */ /* 0x000fc600078e0206 */
[C---:B------:R-:W-:Y:S02]  /*10e30*/  ISETP.GT.U32.AND P4, PT, R4.reuse, R2, PT ;  /* 0x000000020400720c */ /* 0x040fe40003f84070 */
[----:B------:R-:W-:Y:S02]  /*10e40*/  ISETP.GT.U32.AND P5, PT, R4, R6, PT ;  /* 0x000000060400720c */ /* 0x000fe40003fa4070 */
[----:B------:R-:W-:-:S05]  /*10e50*/  IABS R5, R38 ;  /* 0x0000002600057213 */ /* 0x000fca0000000000 */
[----:B------:R-:W-:Y:S01]  /*10e60*/  IMAD.HI.U32 R7, R0, R5, RZ ;  /* 0x0000000500077227 */ /* 0x000fe200078e00ff */
[----:B-1----:R-:W-:-:S03]  /*10e70*/  IABS R12, R45 ;  /* 0x0000002d000c7213 */ /* 0x002fc60000000000 */
[--C-:B------:R-:W-:Y:S02]  /*10e80*/  @!P4 IMAD.IADD R2, R2, 0x1, -R4.reuse ;  /* 0x000000010202c824 */ /* 0x100fe400078e0a04 */
[----:B------:R-:W-:Y:S02]  /*10e90*/  IMAD.MOV R7, RZ, RZ, -R7 ;  /* 0x000000ffff077224 */ /* 0x000fe400078e0a07 */
[----:B------:R-:W-:Y:S01]  /*10ea0*/  @!P5 IMAD.IADD R6, R6, 0x1, -R4 ;  /* 0x000000010606d824 */ /* 0x000fe200078e0a04 */
[C---:B------:R-:W-:Y:S01]  /*10eb0*/  ISETP.GT.U32.AND P5, PT, R4.reuse, R2, PT ;  /* 0x000000020400720c */ /* 0x040fe20003fa4070 */
[----:B------:R-:W-:Y:S02]  /*10ec0*/  IMAD R11, R4, R7, R5 ;  /* 0x00000007040b7224 */ /* 0x000fe400078e0205 */
[----:B------:R-:W-:Y:S01]  /*10ed0*/  IMAD.HI.U32 R5, R0, R12, RZ ;  /* 0x0000000c00057227 */ /* 0x000fe200078e00ff */
[----:B0-----:R-:W-:-:S03]  /*10ee0*/  IABS R10, R40 ;  /* 0x00000028000a7213 */ /* 0x001fc60000000000 */
[----:B------:R-:W-:Y:S01]  /*10ef0*/  IMAD.MOV R5, RZ, RZ, -R5 ;  /* 0x000000ffff057224 */ /* 0x000fe200078e0a05 */
[----:B------:R-:W-:-:S03]  /*10f00*/  IABS R7, R44 ;  /* 0x0000002c00077213 */ /* 0x000fc60000000000 */
[----:B--2---:R-:W-:Y:S02]  /*10f10*/  IMAD R9, R4, R5, R12 ;  /* 0x0000000504097224 */ /* 0x004fe400078e020c */
[----:B------:R-:W-:Y:S02]  /*10f20*/  @!P5 IMAD.IADD R2, R2, 0x1, -R4 ;  /* 0x000000010202d824 */ /* 0x000fe400078e0a04 */
[----:B------:R-:W-:Y:S01]  /*10f30*/  IMAD.HI.U32 R5, R0, R10, RZ ;  /* 0x0000000a00057227 */ /* 0x000fe200078e00ff */
[C---:B------:R-:W-:Y:S02]  /*10f40*/  ISETP.GT.U32.AND P5, PT, R4.reuse, R9, PT ;  /* 0x000000090400720c */ /* 0x040fe40003fa4070 */
[----:B------:R-:W-:Y:S01]  /*10f50*/  ISETP.GT.U32.AND P6, PT, R4, R11, PT ;  /* 0x0000000b0400720c */ /* 0x000fe20003fc4070 */
[----:B------:R-:W-:-:S04]  /*10f60*/  IMAD.HI.U32 R12, R0, R7, RZ ;  /* 0x00000007000c7227 */ /* 0x000fc800078e00ff */
[----:B------:R-:W-:Y:S02]  /*10f70*/  IMAD.MOV R5, RZ, RZ, -R5 ;  /* 0x000000ffff057224 */ /* 0x000fe400078e0a05 */
[----:B------:R-:W-:Y:S02]  /*10f80*/  IMAD.MOV R12, RZ, RZ, -R12 ;  /* 0x000000ffff0c7224 */ /* 0x000fe400078e0a0c */
[C---:B------:R-:W-:Y:S02]  /*10f90*/  IMAD R5, R4.reuse, R5, R10 ;  /* 0x0000000504057224 */ /* 0x040fe400078e020a */
[C---:B------:R-:W-:Y:S02]  /*10fa0*/  IMAD R7, R4.reuse, R12, R7 ;  /* 0x0000000c04077224 */ /* 0x040fe400078e0207 */
[----:B------:R-:W-:Y:S01]  /*10fb0*/  @!P3 IMAD.MOV R2, RZ, RZ, -R2 ;  /* 0x000000ffff02b224 */ /* 0x000fe200078e0a02 */
[C---:B------:R-:W-:Y:S01]  /*10fc0*/  ISETP.GT.U32.AND P3, PT, R4.reuse, R5, PT ;  /* 0x000000050400720c */ /* 0x040fe20003f64070 */
[--C-:B------:R-:W-:Y:S01]  /*10fd0*/  @!P5 IMAD.IADD R9, R9, 0x1, -R4.reuse ;  /* 0x000000010909d824 */ /* 0x100fe200078e0a04 */
[C---:B------:R-:W-:Y:S01]  /*10fe0*/  ISETP.GT.U32.AND P5, PT, R4.reuse, R7, PT ;  /* 0x000000070400720c */ /* 0x040fe20003fa4070 */
[----:B------:R-:W-:Y:S01]  /*10ff0*/  @!P6 IMAD.IADD R11, R11, 0x1, -R4 ;  /* 0x000000010b0be824 */ /* 0x000fe200078e0a04 */
[----:B------:R-:W-:Y:S01]  /*11000*/  ISETP.GT.U32.AND P6, PT, R4, R6, PT ;  /* 0x000000060400720c */ /* 0x000fe20003fc4070 */
[----:B------:R-:W-:Y:S01]  /*11010*/  IMAD.MOV.U32 R13, RZ, RZ, R8 ;  /* 0x000000ffff0d7224 */ /* 0x000fe200078e0008 */
[----:B------:R-:W-:-:S02]  /*11020*/  ISETP.GE.AND P4, PT, R41, RZ, PT ;  /* 0x000000ff2900720c */ /* 0x000fc40003f86270 */
[C---:B------:R-:W-:Y:S01]  /*11030*/  ISETP.GT.U32.AND P1, PT, R4.reuse, R11, PT ;  /* 0x0000000b0400720c */ /* 0x040fe20003f24070 */
[----:B------:R-:W-:Y:S01]  /*11040*/  @!P2 IMAD.MOV R13, RZ, RZ, -R13 ;  /* 0x000000ffff0da224 */ /* 0x000fe200078e0a0d */
[----:B------:R-:W-:-:S03]  /*11050*/  ISETP.GT.U32.AND P2, PT, R4, R9, PT ;  /* 0x000000090400720c */ /* 0x000fc60003f44070 */
[--C-:B------:R-:W-:Y:S01]  /*11060*/  @!P3 IMAD.IADD R5, R5, 0x1, -R4.reuse ;  /* 0x000000010505b824 */ /* 0x100fe200078e0a04 */
[----:B------:R-:W-:Y:S01]  /*11070*/  ISETP.GE.AND P0, PT, R38, RZ, PT ;  /* 0x000000ff2600720c */ /* 0x000fe20003f06270 */
[--C-:B------:R-:W-:Y:S02]  /*11080*/  @!P5 IMAD.IADD R7, R7, 0x1, -R4.reuse ;  /* 0x000000010707d824 */ /* 0x100fe400078e0a04 */
[----:B------:R-:W-:Y:S01]  /*11090*/  @!P6 IMAD.IADD R6, R6, 0x1, -R4 ;  /* 0x000000010606e824 */ /* 0x000fe200078e0a04 */
[C---:B------:R-:W-:Y:S02]  /*110a0*/  ISETP.GT.U32.AND P3, PT, R4.reuse, R5, PT ;  /* 0x000000050400720c */ /* 0x040fe40003f64070 */
[----:B------:R-:W-:Y:S01]  /*110b0*/  ISETP.GE.AND P6, PT, R45, RZ, PT ;  /* 0x000000ff2d00720c */ /* 0x000fe20003fc6270 */
[----:B------:R-:W-:Y:S01]  /*110c0*/  IMAD.MOV.U32 R38, RZ, RZ, R32 ;  /* 0x000000ffff267224 */ /* 0x000fe200078e0020 */
[----:B------:R-:W-:Y:S01]  /*110d0*/  ISETP.GT.U32.AND P5, PT, R4, R7, PT ;  /* 0x000000070400720c */ /* 0x000fe20003fa4070 */
[----:B------:R-:W-:-:S02]  /*110e0*/  @!P1 IMAD.IADD R11, R11, 0x1, -R4 ;  /* 0x000000010b0b9824 */ /* 0x000fc400078e0a04 */
[----:B------:R-:W-:Y:S02]  /*110f0*/  IMAD.MOV.U32 R41, RZ, RZ, R37 ;  /* 0x000000ffff297224 */ /* 0x000fe400078e0025 */
[----:B------:R-:W-:Y:S02]  /*11100*/  IMAD.MOV.U32 R32, RZ, RZ, R29 ;  /* 0x000000ffff207224 */ /* 0x000fe400078e001d */
[----:B------:R-:W-:Y:S01]  /*11110*/  @!P4 IMAD.MOV R6, RZ, RZ, -R6 ;  /* 0x000000ffff06c224 */ /* 0x000fe200078e0a06 */
[----:B------:R-:W-:Y:S01]  /*11120*/  ISETP.GE.AND P1, PT, R44, RZ, PT ;  /* 0x000000ff2c00720c */ /* 0x000fe20003f26270 */
[----:B------:R-:W-:Y:S02]  /*11130*/  IMAD.MOV.U32 R37, RZ, RZ, R31 ;  /* 0x000000ffff257224 */ /* 0x000fe400078e001f */
[----:B------:R-:W-:Y:S02]  /*11140*/  IMAD.MOV.U32 R29, RZ, RZ, R24 ;  /* 0x000000ffff1d7224 */ /* 0x000fe400078e0018 */
[----:B------:R-:W-:Y:S01]  /*11150*/  IMAD.MOV.U32 R31, RZ, RZ, R30 ;  /* 0x000000ffff1f7224 */ /* 0x000fe200078e001e */
[----:B------:R-:W2:Y:S01]  /*11160*/  LDL R24, [R1+0x6574] ;  /* 0x0065740001187983 */ /* 0x000ea20000100800 */
[----:B------:R-:W-:-:S02]  /*11170*/  @!P2 IMAD.IADD R9, R9, 0x1, -R4 ;  /* 0x000000010909a824 */ /* 0x000fc400078e0a04 */
[----:B------:R-:W-:Y:S01]  /*11180*/  IMAD.MOV.U32 R30, RZ, RZ, R22 ;  /* 0x000000ffff1e7224 */ /* 0x000fe200078e0016 */
[----:B------:R-:W-:Y:S01]  /*11190*/  STL [R1+0x6ec], R13 ;  /* 0x0006ec0d01007387 */ /* 0x000fe20000100800 */
[----:B------:R-:W-:Y:S02]  /*111a0*/  IMAD.MOV.U32 R10, RZ, RZ, R11 ;  /* 0x000000ffff0a7224 */ /* 0x000fe400078e000b */
[----:B------:R-:W-:Y:S01]  /*111b0*/  IMAD.MOV.U32 R22, RZ, RZ, R20 ;  /* 0x000000ffff167224 */ /* 0x000fe200078e0014 */
[----:B------:R-:W-:Y:S01]  /*111c0*/  STL [R1+0x6f4], R2 ;  /* 0x0006f40201007387 */ /* 0x000fe20000100800 */
[----:B------:R-:W-:Y:S01]  /*111d0*/  IMAD.MOV.U32 R20, RZ, RZ, R19 ;  /* 0x000000ffff147224 */ /* 0x000fe200078e0013 */
[----:B------:R-:W-:Y:S01]  /*111e0*/  ISETP.GE.AND P4, PT, R40, RZ, PT ;  /* 0x000000ff2800720c */ /* 0x000fe20003f86270 */
[----:B------:R-:W-:Y:S01]  /*111f0*/  IMAD.MOV.U32 R19, RZ, RZ, R18 ;  /* 0x000000ffff137224 */ /* 0x000fe200078e0012 */
[----:B------:R0:W-:Y:S01]  /*11200*/  STL [R1+0x6fc], R6 ;  /* 0x0006fc0601007387 */ /* 0x0001e20000100800 */
[----:B------:R-:W-:Y:S01]  /*11210*/  IMAD.MOV.U32 R18, RZ, RZ, R16 ;  /* 0x000000ffff127224 */ /* 0x000fe200078e0010 */
[----:B------:R-:W-:Y:S01]  /*11220*/  IABS R16, R39 ;  /* 0x0000002700107213 */ /* 0x000fe20000000000 */
[----:B------:R-:W-:Y:S01]  /*11230*/  @!P0 IMAD.MOV R10, RZ, RZ, -R10 ;  /* 0x000000ffff0a8224 */ /* 0x000fe200078e0a0a */
[----:B------:R-:W-:Y:S01]  /*11240*/  ISETP.GE.AND P0, PT, R39, RZ, PT ;  /* 0x000000ff2700720c */ /* 0x000fe20003f06270 */
[----:B------:R-:W-:Y:S01]  /*11250*/  IMAD.MOV.U32 R40, RZ, RZ, R50 ;  /* 0x000000ffff287224 */ /* 0x000fe200078e0032 */
[----:B------:R-:W-:Y:S01]  /*11260*/  IABS R50, R43 ;  /* 0x0000002b00327213 */ /* 0x000fe20000000000 */
[----:B------:R-:W-:-:S02]  /*11270*/  IMAD.MOV.U32 R39, RZ, RZ, R34 ;  /* 0x000000ffff277224 */ /* 0x000fc400078e0022 */
[----:B0-----:R-:W-:Y:S01]  /*11280*/  IMAD.MOV.U32 R6, RZ, RZ, R9 ;  /* 0x000000ffff067224 */ /* 0x001fe200078e0009 */
[----:B------:R-:W-:Y:S01]  /*11290*/  IABS R2, R41 ;  /* 0x0000002900027213 */ /* 0x000fe20000000000 */
[----:B------:R-:W-:Y:S01]  /*112a0*/  @!P3 IMAD.IADD R5, R5, 0x1, -R4 ;  /* 0x000000010505b824 */ /* 0x000fe200078e0a04 */
[----:B------:R-:W-:Y:S01]  /*112b0*/  ISETP.GE.AND P3, PT, R41, RZ, PT ;  /* 0x000000ff2900720c */ /* 0x000fe20003f66270 */
[----:B------:R-:W-:Y:S02]  /*112c0*/  @!P6 IMAD.MOV R6, RZ, RZ, -R6 ;  /* 0x000000ffff06e224 */ /* 0x000fe400078e0a06 */
[----:B------:R-:W-:Y:S02]  /*112d0*/  @!P5 IMAD.IADD R7, R7, 0x1, -R4 ;  /* 0x000000010707d824 */ /* 0x000fe400078e0a04 */
[----:B------:R-:W-:Y:S01]  /*112e0*/  IMAD.MOV.U32 R41, RZ, RZ, R40 ;  /* 0x000000ffff297224 */ /* 0x000fe200078e0028 */
[----:B------:R-:W-:Y:S01]  /*112f0*/  STL [R1+0x700], R10 ;  /* 0x0007000a01007387 */ /* 0x000fe20000100800 */
[----:B------:R-:W-:-:S04]  /*11300*/  IMAD.HI.U32 R9, R0, R50, RZ ;  /* 0x0000003200097227 */ /* 0x000fc800078e00ff */
[----:B------:R-:W-:Y:S01]  /*11310*/  IMAD.MOV.U32 R40, RZ, RZ, R39 ;  /* 0x000000ffff287224 */ /* 0x000fe200078e0027 */
[----:B------:R0:W-:Y:S01]  /*11320*/  STL [R1+0x704], R6 ;  /* 0x0007040601007387 */ /* 0x0001e20000100800 */
[----:B------:R-:W-:Y:S01]  /*11330*/  @!P1 IMAD.MOV R7, RZ, RZ, -R7 ;  /* 0x000000ffff079224 */ /* 0x000fe200078e0a07 */
[----:B------:R-:W-:Y:S01]  /*11340*/  ISETP.GE.AND P1, PT, R41, RZ, PT ;  /* 0x000000ff2900720c */ /* 0x000fe20003f26270 */
[----:B------:R-:W-:Y:S01]  /*11350*/  IMAD.MOV.U32 R39, RZ, RZ, R38 ;  /* 0x000000ffff277224 */ /* 0x000fe200078e0026 */
[----:B------:R-:W-:Y:S01]  /*11360*/  IABS R11, R41 ;  /* 0x00000029000b7213 */ /* 0x000fe20000000000 */
[----:B------:R-:W-:Y:S02]  /*11370*/  IMAD.MOV.U32 R38, RZ, RZ, R37 ;  /* 0x000000ffff267224 */ /* 0x000fe400078e0025 */
[----:B------:R-:W-:Y:S02]  /*11380*/  IMAD.MOV R9, RZ, RZ, -R9 ;  /* 0x000000ffff097224 */ /* 0x000fe400078e0a09 */
[----:B------:R-:W-:-:S02]  /*11390*/  IMAD.MOV.U32 R41, RZ, RZ, R40 ;  /* 0x000000ffff297224 */ /* 0x000fc400078e0028 */
[----:B0-----:R-:W-:-:S04]  /*113a0*/  IMAD.HI.U32 R6, R0, R2, RZ ;  /* 0x0000000200067227 */ /* 0x001fc800078e00ff */
[----:B------:R-:W-:Y:S02]  /*113b0*/  IMAD.MOV.U32 R40, RZ, RZ, R39 ;  /* 0x000000ffff287224 */ /* 0x000fe400078e0027 */
[----:B------:R-:W-:Y:S02]  /*113c0*/  IMAD.MOV.U32 R34, RZ, RZ, R31 ;  /* 0x000000ffff227224 */ /* 0x000fe400078e001f */
[----:B------:R-:W-:Y:S02]  /*113d0*/  IMAD.MOV R6, RZ, RZ, -R6 ;  /* 0x000000ffff067224 */ /* 0x000fe400078e0a06 */
[----:B------:R-:W-:Y:S02]  /*113e0*/  IMAD.MOV.U32 R39, RZ, RZ, R38 ;  /* 0x000000ffff277224 */ /* 0x000fe400078e0026 */
[----:B------:R-:W-:Y:S02]  /*113f0*/  IMAD.MOV.U32 R31, RZ, RZ, R30 ;  /* 0x000000ffff1f7224 */ /* 0x000fe400078e001e */
[----:B------:R-:W-:Y:S01]  /*11400*/  IMAD R50, R4, R9, R50 ;  /* 0x0000000904327224 */ /* 0x000fe200078e0232 */
[----:B------:R-:W-:Y:S01]  /*11410*/  IABS R9, R41 ;  /* 0x0000002900097213 */ /* 0x000fe20000000000 */
[----:B------:R-:W-:Y:S01]  /*11420*/  @!P4 IMAD.MOV R5, RZ, RZ, -R5 ;  /* 0x000000ffff05c224 */ /* 0x000fe200078e0a05 */
[----:B------:R-:W-:Y:S01]  /*11430*/  ISETP.GE.AND P4, PT, R41, RZ, PT ;  /* 0x000000ff2900720c */ /* 0x000fe20003f86270 */
[----:B------:R-:W-:-:S02]  /*11440*/  IMAD.MOV.U32 R30, RZ, RZ, R29 ;  /* 0x000000ffff1e7224 */ /* 0x000fc400078e001d */
[----:B------:R-:W-:Y:S02]  /*11450*/  IMAD.MOV.U32 R29, RZ, RZ, R18 ;  /* 0x000000ffff1d7224 */ /* 0x000fe400078e0012 */
[----:B------:R-:W-:Y:S02]  /*11460*/  IMAD.MOV.U32 R41, RZ, RZ, R40 ;  /* 0x000000ffff297224 */ /* 0x000fe400078e0028 */
[----:B------:R-:W-:Y:S02]  /*11470*/  IMAD.MOV.U32 R18, RZ, RZ, R17 ;  /* 0x000000ffff127224 */ /* 0x000fe400078e0011 */
[----:B------:R-:W-:Y:S02]  /*11480*/  IMAD R2, R4, R6, R2 ;  /* 0x0000000604027224 */ /* 0x000fe400078e0202 */
[----:B------:R-:W-:Y:S01]  /*11490*/  IMAD.MOV.U32 R40, RZ, RZ, R39 ;  /* 0x000000ffff287224 */ /* 0x000fe200078e0027 */
[----:B------:R-:W-:Y:S01]  /*114a0*/  ISETP.GE.AND P5, PT, R42, RZ, PT ;  /* 0x000000ff2a00720c */ /* 0x000fe20003fa6270 */
[----:B------:R-:W-:Y:S01]  /*114b0*/  IMAD.MOV.U32 R17, RZ, RZ, R51 ;  /* 0x000000ffff117224 */ /* 0x000fe200078e0033 */
[----:B------:R-:W-:Y:S01]  /*114c0*/  IABS R51, R42 ;  /* 0x0000002a00337213 */ /* 0x000fe20000000000 */
[----:B------:R-:W-:Y:S01]  /*114d0*/  IMAD.MOV.U32 R42, RZ, RZ, R40 ;  /* 0x000000ffff2a7224 */ /* 0x000fe200078e0028 */
[----:B------:R-:W-:Y:S04]  /*114e0*/  STL [R1+0x10], R2 ;  /* 0x0000100201007387 */ /* 0x000fe80000100800 */
[----:B------:R-:W-:Y:S01]  /*114f0*/  STL [R1+0x70c], R7 ;  /* 0x00070c0701007387 */ /* 0x000fe20000100800 */
[----:B---3--:R-:W-:-:S02]  /*11500*/  IMAD.MOV.U32 R37, RZ, RZ, R36 ;  /* 0x000000ffff257224 */ /* 0x008fc400078e0024 */
[----:B----4-:R-:W-:Y:S02]  /*11510*/  IMAD.MOV.U32 R36, RZ, RZ, R35 ;  /* 0x000000ffff247224 */ /* 0x010fe400078e0023 */
[----:B------:R-:W-:Y:S02]  /*11520*/  IMAD.MOV.U32 R35, RZ, RZ, R34 ;  /* 0x000000ffff237224 */ /* 0x000fe400078e0022 */
[----:B------:R-:W-:Y:S02]  /*11530*/  IMAD.MOV.U32 R34, RZ, RZ, R32 ;  /* 0x000000ffff227224 */ /* 0x000fe400078e0020 */
[----:B------:R-:W-:Y:S02]  /*11540*/  IMAD.MOV.U32 R32, RZ, RZ, R19 ;  /* 0x000000ffff207224 */ /* 0x000fe400078e0013 */
[----:B------:R-:W-:Y:S02]  /*11550*/  IMAD.MOV.U32 R19, RZ, RZ, R18 ;  /* 0x000000ffff137224 */ /* 0x000fe400078e0012 */
[----:B------:R-:W-:-:S02]  /*11560*/  IMAD.MOV.U32 R18, RZ, RZ, R52 ;  /* 0x000000ffff127224 */ /* 0x000fc400078e0034 */
[----:B------:R-:W-:Y:S02]  /*11570*/  IMAD.MOV.U32 R52, RZ, RZ, R53 ;  /* 0x000000ffff347224 */ /* 0x000fe400078e0035 */
[----:B------:R-:W3:Y:S04]  /*11580*/  LDL R53, [R1+0x65d4] ;  /* 0x0065d40001357983 */ /* 0x000ee80000100800 */
[----:B------:R0:W-:Y:S02]  /*11590*/  STL [R1+0x710], R5 ;  /* 0x0007100501007387 */ /* 0x0001e40000100800 */
[----:B0-----:R-:W-:Y:S02]  /*115a0*/  IABS R5, R42 ;  /* 0x0000002a00057213 */ /* 0x001fe40000000000 */
[----:B------:R-:W4:Y:S01]  /*115b0*/  LDL R42, [R1+0x654c] ;  /* 0x00654c00012a7983 */ /* 0x000f220000100800 */
[----:B------:R-:W-:-:S04]  /*115c0*/  IMAD.HI.U32 R8, R0, R16, RZ ;  /* 0x0000001000087227 */ /* 0x000fc800078e00ff */
[----:B------:R-:W-:-:S04]  /*115d0*/  IMAD.MOV R8, RZ, RZ, -R8 ;  /* 0x000000ffff087224 */ /* 0x000fc800078e0a08 */
[----:B------:R-:W-:-:S05]  /*115e0*/  IMAD R16, R4, R8, R16 ;  /* 0x0000000804107224 */ /* 0x000fca00078e0210 */
[----:B------:R-:W-:Y:S01]  /*115f0*/  ISETP.GT.U32.AND P2, PT, R4, R16, PT ;  /* 0x000000100400720c */ /* 0x000fe20003f44070 */
[----:B------:R-:W-:Y:S01]  /*11600*/  IMAD.HI.U32 R8, R0, R51, RZ ;  /* 0x0000003300087227 */ /* 0x000fe200078e00ff */
[----:B------:R-:W-:-:S11]  /*11610*/  IABS R7, R41 ;  /* 0x0000002900077213 */ /* 0x000fd60000000000 */
[----:B------:R-:W-:-:S05]  /*11620*/  @!P2 IMAD.IADD R16, R16, 0x1, -R4 ;  /* 0x000000011010a824 */ /* 0x000fca00078e0a04 */
[----:B------:R-:W-:Y:S01]  /*11630*/  ISETP.GT.U32.AND P2, PT, R4, R16, PT ;  /* 0x000000100400720c */ /* 0x000fe20003f44070 */
[----:B------:R-:W-:Y:S02]  /*11640*/  IMAD.MOV.U32 R38, RZ, RZ, R36 ;  /* 0x000000ffff267224 */ /* 0x000fe400078e0024 */
[----:B------:R-:W-:Y:S02]  /*11650*/  IMAD.MOV R8, RZ, RZ, -R8 ;  /* 0x000000ffff087224 */ /* 0x000fe400078e0a08 */
[----:B------:R-:W-:Y:S02]  /*11660*/  IMAD.MOV.U32 R36, RZ, RZ, R35 ;  /* 0x000000ffff247224 */ /* 0x000fe400078e0023 */
[----:B------:R-:W-:Y:S02]  /*11670*/  IMAD.MOV.U32 R35, RZ, RZ, R34 ;  /* 0x000000ffff237224 */ /* 0x000fe400078e0022 */
[----:B------:R-:W-:Y:S02]  /*11680*/  IMAD.MOV.U32 R34, RZ, RZ, R32 ;  /* 0x000000ffff227224 */ /* 0x000fe400078e0020 */
[----:B------:R-:W-:Y:S01]  /*11690*/  IMAD.HI.U32 R12, R0, R11, RZ ;  /* 0x0000000b000c7227 */ /* 0x000fe200078e00ff */
[----:B------:R-:W3:Y:S03]  /*116a0*/  LDL R32, [R1+0x6588] ;  /* 0x0065880001207983 */ /* 0x000ee60000100800 */
[----:B------:R-:W-:-:S02]  /*116b0*/  IMAD R51, R4, R8, R51 ;  /* 0x0000000804337224 */ /* 0x000fc400078e0233 */
[----:B------:R-:W-:Y:S02]  /*116c0*/  IMAD.MOV.U32 R39, RZ, RZ, R36 ;  /* 0x000000ffff277224 */ /* 0x000fe400078e0024 */
[----:B------:R-:W-:-:S04]  /*116d0*/  IMAD.HI.U32 R10, R0, R9, RZ ;  /* 0x00000009000a7227 */ /* 0x000fc800078e00ff */
[----:B------:R-:W-:Y:S02]  /*116e0*/  IMAD.MOV.U32 R36, RZ, RZ, R35 ;  /* 0x000000ffff247224 */ /* 0x000fe400078e0023 */
[----:B------:R-:W-:-:S04]  /*116f0*/  IMAD.HI.U32 R8, R0, R7, RZ ;  /* 0x0000000700087227 */ /* 0x000fc800078e00ff */
[----:B------:R-:W-:Y:S02]  /*11700*/  IMAD.MOV.U32 R35, RZ, RZ, R34 ;  /* 0x000000ffff237224 */ /* 0x000fe400078e0022 */
[----:B------:R-:W-:Y:S01]  /*11710*/  IMAD.HI.U32 R6, R0, R5, RZ ;  /* 0x0000000500067227 */ /* 0x000fe200078e00ff */
[----:B------:R-:W3:Y:S03]  /*11720*/  LDL R34, [R1+0x6580] ;  /* 0x0065800001227983 */ /* 0x000ee60000100800 */
[----:B------:R-:W-:Y:S02]  /*11730*/  IMAD.MOV R12, RZ, RZ, -R12 ;  /* 0x000000ffff0c7224 */ /* 0x000fe400078e0a0c */
[----:B------:R-:W-:Y:S01]  /*11740*/  @!P2 IMAD.IADD R16, R16, 0x1, -R4 ;  /* 0x000000011010a824 */ /* 0x000fe200078e0a04 */
[----:B------:R-:W-:Y:S01]  /*11750*/  ISETP.GE.AND P2, PT, R41, RZ, PT ;  /* 0x000000ff2900720c */ /* 0x000fe20003f46270 */
[----:B------:R-:W-:-:S02]  /*11760*/  IMAD.MOV R10, RZ, RZ, -R10 ;  /* 0x000000ffff0a7224 */ /* 0x000fc400078e0a0a */
[----:B------:R-:W-:Y:S02]  /*11770*/  IMAD.MOV R8, RZ, RZ, -R8 ;  /* 0x000000ffff087224 */ /* 0x000fe400078e0a08 */
[----:B------:R-:W-:Y:S02]  /*11780*/  IMAD.MOV.U32 R41, RZ, RZ, R35 ;  /* 0x000000ffff297224 */ /* 0x000fe400078e0023 */
[----:B------:R-:W-:Y:S02]  /*11790*/  IMAD.MOV R6, RZ, RZ, -R6 ;  /* 0x000000ffff067224 */ /* 0x000fe400078e0a06 */
[C---:B------:R-:W-:Y:S02]  /*117a0*/  IMAD R11, R4.reuse, R12, R11 ;  /* 0x0000000c040b7224 */ /* 0x040fe400078e020b */
[----:B------:R-:W-:Y:S02]  /*117b0*/  IMAD R9, R4, R10, R9 ;  /* 0x0000000a04097224 */ /* 0x000fe400078e0209 */
[----:B------:R-:W-:-:S02]  /*117c0*/  IMAD.MOV.U32 R40, RZ, RZ, R36 ;  /* 0x000000ffff287224 */ /* 0x000fc400078e0024 */
[C---:B------:R-:W-:Y:S02]  /*117d0*/  IMAD R7, R4.reuse, R8, R7 ;  /* 0x0000000804077224 */ /* 0x040fe400078e0207 */
[----:B------:R-:W-:Y:S02]  /*117e0*/  IMAD.MOV.U32 R35, RZ, RZ, R48 ;  /* 0x000000ffff237224 */ /* 0x000fe400078e0030 */
[----:B------:R-:W-:Y:S01]  /*117f0*/  IMAD.MOV.U32 R36, RZ, RZ, R3 ;  /* 0x000000ffff247224 */ /* 0x000fe200078e0003 */
[----:B------:R-:W3:Y:S01]  /*11800*/  LDL R48, [R1+0x65c8] ;  /* 0x0065c80001307983 */ /* 0x000ee20000100800 */
[----:B------:R-:W-:-:S03]  /*11810*/  IMAD R5, R4, R6, R5 ;  /* 0x0000000604057224 */ /* 0x000fc600078e0205 */
[----:B------:R-:W3:Y:S04]  /*11820*/  LDL R3, [R1+0x6604] ;  /* 0x0066040001037983 */ /* 0x000ee80000100800 */
[----:B------:R-:W-:Y:S04]  /*11830*/  STL [R1+0xc], R11 ;  /* 0x00000c0b01007387 */ /* 0x000fe80000100800 */
[----:B------:R-:W-:Y:S04]  /*11840*/  STL [R1+0x8], R9 ;  /* 0x0000080901007387 */ /* 0x000fe80000100800 */
[----:B------:R0:W-:Y:S04]  /*11850*/  STL [R1+0x4], R7 ;  /* 0x0000040701007387 */ /* 0x0001e80000100800 */
[----:B------:R1:W-:Y:S01]  /*11860*/  STL [R1], R5 ;  /* 0x0000000501007387 */ /* 0x0003e20000100800 */
[----:B----4-:R-:W-:Y:S01]  /*11870*/  IABS R61, R42 ;  /* 0x0000002a003d7213 */ /* 0x010fe20000000000 */
[----:B------:R-:W-:-:S05]  /*11880*/  IMAD.MOV.U32 R42, RZ, RZ, R41 ;  /* 0x000000ffff2a7224 */ /* 0x000fca00078e0029 */
[----:B------:R-:W-:Y:S02]  /*11890*/  IABS R60, R42 ;  /* 0x0000002a003c7213 */ /* 0x000fe40000000000 */
[----:B------:R-:W4:Y:S02]  /*118a0*/  LDL R42, [R1+0x6554] ;  /* 0x00655400012a7983 */ /* 0x000f240000100800 */
[----:B----4-:R-:W-:Y:S02]  /*118b0*/  IABS R59, R42 ;  /* 0x0000002a003b7213 */ /* 0x010fe40000000000 */
[----:B------:R-:W4:Y:S02]  /*118c0*/  LDL R42, [R1+0x6558] ;  /* 0x00655800012a7983 */ /* 0x000f240000100800 */
[----:B----4-:R-:W-:Y:S02]  /*118d0*/  IABS R58, R42 ;  /* 0x0000002a003a7213 */ /* 0x010fe40000000000 */
[----:B------:R-:W4:Y:S01]  /*118e0*/  LDL R42, [R1+0x655c] ;  /* 0x00655c00012a7983 */ /* 0x000f220000100800 */
[----:B------:R-:W-:Y:S01]  /*118f0*/  IMAD.HI.U32 R2, R0, R61, RZ ;  /* 0x0000003d00027227 */ /* 0x000fe200078e00ff */
[----:B----4-:R-:W-:-:S02]  /*11900*/  IABS R57, R42 ;  /* 0x0000002a00397213 */ /* 0x010fc40000000000 */
[----:B------:R-:W4:Y:S01]  /*11910*/  LDL R42, [R1+0x6560] ;  /* 0x00656000012a7983 */ /* 0x000f220000100800 */
[----:B------:R-:W-:Y:S02]  /*11920*/  IMAD.MOV R2, RZ, RZ, -R2 ;  /* 0x000000ffff027224 */ /* 0x000fe400078e0a02 */
[----:B------:R-:W-:Y:S02]  /*11930*/  IMAD.MOV.U32 R41, RZ, RZ, R40 ;  /* 0x000000ffff297224 */ /* 0x000fe400078e0028 */
[----:B------:R-:W-:Y:S02]  /*11940*/  IMAD R61, R4, R2, R61 ;  /* 0x00000002043d7224 */ /* 0x000fe400078e023d */
[----:B------:R-:W-:Y:S02]  /*11950*/  IMAD.MOV.U32 R40, RZ, RZ, R39 ;  /* 0x000000ffff287224 */ /* 0x000fe400078e0027 */
[----:B0-----:R-:W-:-:S04]  /*11960*/  IMAD.HI.U32 R7, R0, R59, RZ ;  /* 0x0000003b00077227 */ /* 0x001fc800078e00ff */
[----:B-1----:R-:W-:Y:S01]  /*11970*/  IMAD.HI.U32 R5, R0, R57, RZ ;  /* 0x0000003900057227 */ /* 0x002fe200078e00ff */
[----:B------:R-:W-:-:S03]  /*11980*/  IABS R11, R40 ;  /* 0x00000028000b7213 */ /* 0x000fc60000000000 */
[----:B------:R-:W-:Y:S02]  /*11990*/  IMAD.MOV.U32 R39, RZ, RZ, R38 ;  /* 0x000000ffff277224 */ /* 0x000fe400078e0026 */
[----:B------:R-:W-:Y:S02]  /*119a0*/  IMAD.MOV.U32 R38, RZ, RZ, R37 ;  /* 0x000000ffff267224 */ /* 0x000fe400078e0025 */
[----:B------:R-:W-:Y:S02]  /*119b0*/  IMAD.MOV R7, RZ, RZ, -R7 ;  /* 0x000000ffff077224 */ /* 0x000fe400078e0a07 */
[----:B--2---:R-:W-:Y:S02]  /*119c0*/  IMAD.MOV.U32 R37, RZ, RZ, R24 ;  /* 0x000000ffff257224 */ /* 0x004fe400078e0018 */
[----:B------:R-:W-:Y:S01]  /*119d0*/  IMAD.HI.U32 R8, R0, R60, RZ ;  /* 0x0000003c00087227 */ /* 0x000fe200078e00ff */
[----:B------:R-:W-:-:S03]  /*119e0*/  IABS R9, R39 ;  /* 0x0000002700097213 */ /* 0x000fc60000000000 */
[----:B------:R-:W-:Y:S02]  /*119f0*/  IMAD.MOV R5, RZ, RZ, -R5 ;  /* 0x000000ffff057224 */ /* 0x000fe400078e0a05 */
[----:B------:R-:W-:-:S04]  /*11a00*/  IMAD.HI.U32 R6, R0, R58, RZ ;  /* 0x0000003a00067227 */ /* 0x000fc800078e00ff */
[C---:B------:R-:W-:Y:S01]  /*11a10*/  IMAD R59, R4.reuse, R7, R59 ;  /* 0x00000007043b7224 */ /* 0x040fe200078e023b */
[----:B------:R-:W-:Y:S01]  /*11a20*/  IABS R7, R38 ;  /* 0x0000002600077213 */ /* 0x000fe20000000000 */
[----:B------:R-:W-:Y:S02]  /*11a30*/  IMAD.MOV R8, RZ, RZ, -R8 ;  /* 0x000000ffff087224 */ /* 0x000fe400078e0a08 */
[----:B------:R-:W-:Y:S01]  /*11a40*/  IMAD R57, R4, R5, R57 ;  /* 0x0000000504397224 */ /* 0x000fe200078e0239 */
[----:B------:R-:W-:Y:S01]  /*11a50*/  IABS R5, R37 ;  /* 0x0000002500057213 */ /* 0x000fe20000000000 */
[----:B------:R-:W-:Y:S02]  /*11a60*/  IMAD.MOV R6, RZ, RZ, -R6 ;  /* 0x000000ffff067224 */ /* 0x000fe400078e0a06 */
[----:B------:R-:W-:-:S04]  /*11a70*/  IMAD.HI.U32 R12, R0, R11, RZ ;  /* 0x0000000b000c7227 */ /* 0x000fc800078e00ff */
[----:B------:R-:W-:Y:S02]  /*11a80*/  IMAD R60, R4, R8, R60 ;  /* 0x00000008043c7224 */ /* 0x000fe400078e023c */
[----:B------:R-:W-:-:S04]  /*11a90*/  IMAD.HI.U32 R10, R0, R9, RZ ;  /* 0x00000009000a7227 */ /* 0x000fc800078e00ff */
[----:B------:R-:W-:Y:S02]  /*11aa0*/  IMAD R58, R4, R6, R58 ;  /* 0x00000006043a7224 */ /* 0x000fe400078e023a */
[----:B------:R-:W-:-:S04]  /*11ab0*/  IMAD.HI.U32 R8, R0, R7, RZ ;  /* 0x0000000700087227 */ /* 0x000fc800078e00ff */
[----:B------:R-:W-:Y:S02]  /*11ac0*/  IMAD.MOV R12, RZ, RZ, -R12 ;  /* 0x000000ffff0c7224 */ /* 0x000fe400078e0a0c */
[----:B------:R-:W-:-:S04]  /*11ad0*/  IMAD.HI.U32 R6, R0, R5, RZ ;  /* 0x0000000500067227 */ /* 0x000fc800078e00ff */
[----:B------:R-:W-:Y:S02]  /*11ae0*/  IMAD.MOV R10, RZ, RZ, -R10 ;  /* 0x000000ffff0a7224 */ /* 0x000fe400078e0a0a */
[----:B------:R-:W-:Y:S02]  /*11af0*/  IMAD.MOV R8, RZ, RZ, -R8 ;  /* 0x000000ffff087224 */ /* 0x000fe400078e0a08 */
[----:B------:R-:W-:Y:S02]  /*11b00*/  IMAD R11, R4, R12, R11 ;  /* 0x0000000c040b7224 */ /* 0x000fe400078e020b */
[----:B------:R-:W-:Y:S02]  /*11b10*/  IMAD.MOV.U32 R24, RZ, RZ, R27 ;  /* 0x000000ffff187224 */ /* 0x000fe400078e001b */
[----:B------:R-:W-:Y:S02]  /*11b20*/  IMAD.MOV R6, RZ, RZ, -R6 ;  /* 0x000000ffff067224 */ /* 0x000fe400078e0a06 */
[----:B------:R-:W-:-:S02]  /*11b30*/  IMAD.MOV.U32 R27, RZ, RZ, R26 ;  /* 0x000000ffff1b7224 */ /* 0x000fc400078e001a */
[----:B------:R-:W-:Y:S02]  /*11b40*/  IMAD.MOV.U32 R26, RZ, RZ, R49 ;  /* 0x000000ffff1a7224 */ /* 0x000fe400078e0031 */
[C---:B------:R-:W-:Y:S01]  /*11b50*/  IMAD R9, R4.reuse, R10, R9 ;  /* 0x0000000a04097224 */ /* 0x040fe200078e0209 */
[----:B------:R-:W2:Y:S01]  /*11b60*/  LDL R49, [R1+0x65d8] ;  /* 0x0065d80001317983 */ /* 0x000ea20000100800 */
[C---:B------:R-:W-:Y:S02]  /*11b70*/  IMAD R7, R4.reuse, R8, R7 ;  /* 0x0000000804077224 */ /* 0x040fe400078e0207 */
[----:B------:R-:W-:Y:S01]  /*11b80*/  IMAD R5, R4, R6, R5 ;  /* 0x0000000604057224 */ /* 0x000fe200078e0205 */
[----:B------:R0:W-:Y:S04]  /*11b90*/  STL [R1+0x3c], R11 ;  /* 0x00003c0b01007387 */ /* 0x0001e80000100800 */
[----:B------:R3:W-:Y:S01]  /*11ba0*/  STL [R1+0x38], R9 ;  /* 0x0000380901007387 */ /* 0x0007e20000100800 */
[----:B0-----:R-:W-:-:S03]  /*11bb0*/  IABS R11, R35 ;  /* 0x00000023000b7213 */ /* 0x001fc60000000000 */
[----:B------:R0:W-:Y:S01]  /*11bc0*/  STL [R1+0x34], R7 ;  /* 0x0000340701007387 */ /* 0x0001e20000100800 */
[----:B---3--:R-:W-:-:S03]  /*11bd0*/  IABS R9, R34 ;  /* 0x0000002200097213 */ /* 0x008fc60000000000 */
[----:B------:R1:W-:Y:S01]  /*11be0*/  STL [R1+0x30], R5 ;  /* 0x0000300501007387 */ /* 0x0003e20000100800 */
[----:B------:R-:W-:Y:S01]  /*11bf0*/  IMAD.HI.U32 R12, R0, R11, RZ ;  /* 0x0000000b000c7227 */ /* 0x000fe200078e00ff */
[----:B0-----:R-:W-:-:S03]  /*11c00*/  IABS R7, R33 ;  /* 0x0000002100077213 */ /* 0x001fc60000000000 */
[----:B------:R-:W-:Y:S01]  /*11c10*/  IMAD.HI.U32 R10, R0, R9, RZ ;  /* 0x00000009000a7227 */ /* 0x000fe200078e00ff */
[----:B-1----:R-:W-:-:S03]  /*11c20*/  IABS R5, R32 ;  /* 0x0000002000057213 */ /* 0x002fc60000000000 */
[----:B------:R-:W-:-:S04]  /*11c30*/  IMAD.HI.U32 R8, R0, R7, RZ ;  /* 0x0000000700087227 */ /* 0x000fc800078e00ff */
[----:B------:R-:W-:Y:S02]  /*11c40*/  IMAD.MOV R12, RZ, RZ, -R12 ;  /* 0x000000ffff0c7224 */ /* 0x000fe400078e0a0c */
[----:B------:R-:W-:-:S04]  /*11c50*/  IMAD.HI.U32 R6, R0, R5, RZ ;  /* 0x0000000500067227 */ /* 0x000fc800078e00ff */
[----:B------:R-:W-:Y:S02]  /*11c60*/  IMAD.MOV R10, RZ, RZ, -R10 ;  /* 0x000000ffff0a7224 */ /* 0x000fe400078e0a0a */
[----:B------:R-:W-:Y:S02]  /*11c70*/  IMAD.MOV R8, RZ, RZ, -R8 ;  /* 0x000000ffff087224 */ /* 0x000fe400078e0a08 */
[C---:B------:R-:W-:Y:S02]  /*11c80*/  IMAD R11, R4.reuse, R12, R11 ;  /* 0x0000000c040b7224 */ /* 0x040fe400078e020b */
[----:B------:R-:W-:Y:S02]  /*11c90*/  IMAD.MOV R6, RZ, RZ, -R6 ;  /* 0x000000ffff067224 */ /* 0x000fe400078e0a06 */
[C---:B------:R-:W-:Y:S02]  /*11ca0*/  IMAD R9, R4.reuse, R10, R9 ;  /* 0x0000000a04097224 */ /* 0x040fe400078e0209 */
[----:B------:R-:W-:-:S02]  /*11cb0*/  IMAD R7, R4, R8, R7 ;  /* 0x0000000804077224 */ /* 0x000fc400078e0207 */
[----:B------:R-:W-:Y:S01]  /*11cc0*/  IMAD R5, R4, R6, R5 ;  /* 0x0000000604057224 */ /* 0x000fe200078e0205 */
[----:B------:R-:W-:Y:S02]  /*11cd0*/  IABS R8, R28 ;  /* 0x0000001c00087213 */ /* 0x000fe40000000000 */
[----:B------:R-:W-:Y:S02]  /*11ce0*/  IABS R6, R25 ;  /* 0x0000001900067213 */ /* 0x000fe40000000000 */
[----:B----4-:R-:W-:-:S05]  /*11cf0*/  IABS R56, R42 ;  /* 0x0000002a00387213 */ /* 0x010fca0000000000 */
[----:B------:R-:W-:-:S04]  /*11d00*/  IMAD.HI.U32 R2, R0, R56, RZ ;  /* 0x0000003800027227 */ /* 0x000fc800078e00ff */
[----:B------:R-:W-:-:S04]  /*11d10*/  IMAD.MOV R2, RZ, RZ, -R2 ;  /* 0x000000ffff027224 */ /* 0x000fc800078e0a02 */
[----:B------:R-:W-:Y:S01]  /*11d20*/  IMAD R56, R4, R2, R56 ;  /* 0x0000000204387224 */ /* 0x000fe200078e0238 */
[----:B------:R-:W-:-:S05]  /*11d30*/  IABS R2, R41 ;  /* 0x0000002900027213 */ /* 0x000fca0000000000 */
[----:B------:R-:W-:-:S04]  /*11d40*/  IMAD.HI.U32 R13, R0, R2, RZ ;  /* 0x00000002000d7227 */ /* 0x000fc800078e00ff */
[----:B------:R-:W-:-:S04]  /*11d50*/  IMAD.MOV R13, RZ, RZ, -R13 ;  /* 0x000000ffff0d7224 */ /* 0x000fc800078e0a0d */
[----:B------:R-:W-:Y:S01]  /*11d60*/  IMAD R2, R4, R13, R2 ;  /* 0x0000000d04027224 */ /* 0x000fe200078e0202 */
[----:B------:R-:W-:-:S05]  /*11d70*/  IABS R13, R36 ;  /* 0x00000024000d7213 */ /* 0x000fca0000000000 */
[----:B------:R-:W-:-:S04]  /*11d80*/  IMAD.HI.U32 R14, R0, R13, RZ ;  /* 0x0000000d000e7227 */ /* 0x000fc800078e00ff */
[----:B------:R-:W-:-:S04]  /*11d90*/  IMAD.MOV R14, RZ, RZ, -R14 ;  /* 0x000000ffff0e7224 */ /* 0x000fc800078e0a0e */
[----:B------:R-:W-:-:S05]  /*11da0*/  IMAD R13, R4, R14, R13 ;  /* 0x0000000e040d7224 */ /* 0x000fca00078e020d */
[----:B------:R0:W-:Y:S04]  /*11db0*/  STL [R1+0x2c], R13 ;  /* 0x00002c0d01007387 */ /* 0x0001e80000100800 */
[----:B------:R1:W-:Y:S01]  /*11dc0*/  STL [R1+0x28], R11 ;  /* 0x0000280b01007387 */ /* 0x0003e20000100800 */
[----:B0-----:R-:W-:-:S03]  /*11dd0*/  IABS R13, R31 ;  /* 0x0000001f000d7213 */ /* 0x001fc60000000000 */
[----:B------:R0:W-:Y:S01]  /*11de0*/  STL [R1+0x24], R9 ;  /* 0x0000240901007387 */ /* 0x0001e20000100800 */
[----:B-1----:R-:W-:-:S03]  /*11df0*/  IABS R11, R30 ;  /* 0x0000001e000b7213 */ /* 0x002fc60000000000 */
[----:B------:R-:W-:Y:S01]  /*11e00*/  STL [R1+0x20], R7 ;  /* 0x0000200701007387 */ /* 0x000fe20000100800 */
[----:B------:R-:W-:-:S03]  /*11e10*/  IMAD.HI.U32 R14, R0, R13, RZ ;  /* 0x0000000d000e7227 */ /* 0x000fc600078e00ff */
[----:B------:R1:W-:Y:S01]  /*11e20*/  STL [R1+0x1c], R5 ;  /* 0x00001c0501007387 */ /* 0x0003e20000100800 */
[----:B------:R-:W-:-:S04]  /*11e30*/  IMAD.HI.U32 R12, R0, R11, RZ ;  /* 0x0000000b000c7227 */ /* 0x000fc800078e00ff */
[----:B0-----:R-:W-:Y:S01]  /*11e40*/  IMAD.HI.U32 R9, R0, R8, RZ ;  /* 0x0000000800097227 */ /* 0x001fe200078e00ff */
[----:B-1----:R-:W-:-:S03]  /*11e50*/  IABS R5, R29 ;  /* 0x0000001d00057213 */ /* 0x002fc60000000000 */
[----:B------:R-:W-:-:S04]  /*11e60*/  IMAD.HI.U32 R7, R0, R6, RZ ;  /* 0x0000000600077227 */ /* 0x000fc800078e00ff */
[----:B------:R-:W-:Y:S02]  /*11e70*/  IMAD.MOV R14, RZ, RZ, -R14 ;  /* 0x000000ffff0e7224 */ /* 0x000fe400078e0a0e */
[----:B------:R-:W-:Y:S02]  /*11e80*/  IMAD.MOV R12, RZ, RZ, -R12 ;  /* 0x000000ffff0c7224 */ /* 0x000fe400078e0a0c */
[----:B------:R-:W-:-:S04]  /*11e90*/  IMAD.HI.U32 R10, R0, R5, RZ ;  /* 0x00000005000a7227 */ /* 0x000fc800078e00ff */
[----:B------:R-:W-:Y:S02]  /*11ea0*/  IMAD.MOV R9, RZ, RZ, -R9 ;  /* 0x000000ffff097224 */ /* 0x000fe400078e0a09 */
[----:B------:R-:W-:Y:S02]  /*11eb0*/  IMAD.MOV R7, RZ, RZ, -R7 ;  /* 0x000000ffff077224 */ /* 0x000fe400078e0a07 */
[C---:B------:R-:W-:Y:S02]  /*11ec0*/  IMAD R13, R4.reuse, R14, R13 ;  /* 0x0000000e040d7224 */ /* 0x040fe400078e020d */
[C---:B------:R-:W-:Y:S02]  /*11ed0*/  IMAD R11, R4.reuse, R12, R11 ;  /* 0x0000000c040b7224 */ /* 0x040fe400078e020b */
[----:B------:R-:W-:Y:S02]  /*11ee0*/  IMAD.MOV R10, RZ, RZ, -R10 ;  /* 0x000000ffff0a7224 */ /* 0x000fe400078e0a0a */
[----:B------:R-:W-:-:S02]  /*11ef0*/  IMAD R8, R4, R9, R8 ;  /* 0x0000000904087224 */ /* 0x000fc400078e0208 */
[C---:B------:R-:W-:Y:S01]  /*11f00*/  IMAD R6, R4.reuse, R7, R6 ;  /* 0x0000000704067224 */ /* 0x040fe200078e0206 */
[----:B------:R0:W-:Y:S01]  /*11f10*/  STL [R1+0x18], R13 ;  /* 0x0000180d01007387 */ /* 0x0001e20000100800 */
[----:B------:R-:W-:Y:S01]  /*11f20*/  IABS R14, R24 ;  /* 0x00000018000e7213 */ /* 0x000fe20000000000 */
[----:B------:R-:W-:Y:S01]  /*11f30*/  IMAD R5, R4, R10, R5 ;  /* 0x0000000a04057224 */ /* 0x000fe200078e0205 */
[----:B------:R-:W-:Y:S01]  /*11f40*/  IABS R12, R23 ;  /* 0x00000017000c7213 */ /* 0x000fe20000000000 */
[----:B------:R-:W-:Y:S01]  /*11f50*/  STL [R1+0x14], R11 ;  /* 0x0000140b01007387 */ /* 0x000fe20000100800 */
[----:B------:R-:W-:-:S03]  /*11f60*/  IABS R10, R22 ;  /* 0x00000016000a7213 */ /* 0x000fc60000000000 */
[----:B------:R1:W-:Y:S01]  /*11f70*/  STL [R1+0x68], R8 ;  /* 0x0000680801007387 */ /* 0x0003e20000100800 */
[----:B------:R-:W-:-:S03]  /*11f80*/  IMAD.HI.U32 R15, R0, R14, RZ ;  /* 0x0000000e000f7227 */ /* 0x000fc600078e00ff */
[----:B------:R3:W-:Y:S01]  /*11f90*/  STL [R1+0x64], R6 ;  /* 0x0000640601007387 */ /* 0x0007e20000100800 */
[----:B0-----:R-:W-:Y:S01]  /*11fa0*/  IMAD.HI.U32 R13, R0, R12, RZ ;  /* 0x0000000c000d7227 */ /* 0x001fe200078e00ff */
[----:B-1----:R-:W-:-:S03]  /*11fb0*/  IABS R8, R21 ;  /* 0x0000001500087213 */ /* 0x002fc60000000000 */
[----:B------:R-:W-:Y:S01]  /*11fc0*/  IMAD.HI.U32 R11, R0, R10, RZ ;  /* 0x0000000a000b7227 */ /* 0x000fe200078e00ff */
[----:B---3--:R-:W-:-:S03]  /*11fd0*/  IABS R6, R20 ;  /* 0x0000001400067213 */ /* 0x008fc60000000000 */
[----:B------:R-:W-:-:S04]  /*11fe0*/  IMAD.HI.U32 R9, R0, R8, RZ ;  /* 0x0000000800097227 */ /* 0x000fc800078e00ff */
[----:B------:R-:W-:-:S04]  /*11ff0*/  IMAD.HI.U32 R7, R0, R6, RZ ;  /* 0x0000000600077227 */ /* 0x000fc800078e00ff */
[----:B------:R-:W-:Y:S02]  /*12000*/  IMAD.MOV R15, RZ, RZ, -R15 ;  /* 0x000000ffff0f7224 */ /* 0x000fe400078e0a0f */
[----:B------:R-:W-:Y:S02]  /*12010*/  IMAD.MOV R13, RZ, RZ, -R13 ;  /* 0x000000ffff0d7224 */ /* 0x000fe400078e0a0d */
[----:B------:R-:W-:Y:S02]  /*12020*/  IMAD.MOV R11, RZ, RZ, -R11 ;  /* 0x000000ffff0b7224 */ /* 0x000fe400078e0a0b */
[----:B------:R-:W-:Y:S02]  /*12030*/  IMAD.MOV R9, RZ, RZ, -R9 ;  /* 0x000000ffff097224 */ /* 0x000fe400078e0a09 */
[----:B------:R-:W-:Y:S02]  /*12040*/  IMAD.MOV R7, RZ, RZ, -R7 ;  /* 0x000000ffff077224 */ /* 0x000fe400078e0a07 */
[----:B------:R-:W-:-:S02]  /*12050*/  IMAD R14, R4, R15, R14 ;  /* 0x0000000f040e7224 */ /* 0x000fc400078e020e */
[C---:B------:R-:W-:Y:S02]  /*12060*/  IMAD R12, R4.reuse, R13, R12 ;  /* 0x0000000d040c7224 */ /* 0x040fe400078e020c */
[C---:B------:R-:W-:Y:S02]  /*12070*/  IMAD R10, R4.reuse, R11, R10 ;  /* 0x0000000b040a7224 */ /* 0x040fe400078e020a */
[C---:B------:R-:W-:Y:S01]  /*12080*/  IMAD R8, R4.reuse, R9, R8 ;  /* 0x0000000904087224 */ /* 0x040fe200078e0208 */
[----:B------:R0:W-:Y:S01]  /*12090*/  STL [R1+0x60], R14 ;  /* 0x0000600e01007387 */ /* 0x0001e20000100800 */
[----:B------:R-:W-:-:S03]  /*120a0*/  IMAD R6, R4, R7, R6 ;  /* 0x0000000704067224 */ /* 0x000fc600078e0206 */
[----:B------:R1:W-:Y:S04]  /*120b0*/  STL [R1+0x5c], R12 ;  /* 0x00005c0c01007387 */ /* 0x0003e80000100800 */
[----:B------:R3:W-:Y:S01]  /*120c0*/  STL [R1+0x58], R10 ;  /* 0x0000580a01007387 */ /* 0x0007e20000100800 */
[----:B0-----:R-:W-:-:S03]  /*120d0*/  IABS R14, R19 ;  /* 0x00000013000e7213 */ /* 0x001fc60000000000 */
[----:B------:R0:W-:Y:S01]  /*120e0*/  STL [R1+0x54], R8 ;  /* 0x0000540801007387 */ /* 0x0001e20000100800 */
[----:B-1----:R-:W-:-:S03]  /*120f0*/  IABS R12, R18 ;  /* 0x00000012000c7213 */ /* 0x002fc60000000000 */
[----:B------:R1:W-:Y:S01]  /*12100*/  STL [R1+0x50], R6 ;  /* 0x0000500601007387 */ /* 0x0003e20000100800 */
[----:B---3--:R-:W-:Y:S01]  /*12110*/  IABS R10, R17 ;  /* 0x00000011000a7213 */ /* 0x008fe20000000000 */
[----:B------:R-:W-:Y:S01]  /*12120*/  IMAD.HI.U32 R15, R0, R14, RZ ;  /* 0x0000000e000f7227 */ /* 0x000fe200078e00ff */
[----:B0-----:R-:W-:-:S03]  /*12130*/  IABS R8, R27 ;  /* 0x0000001b00087213 */ /* 0x001fc60000000000 */
[----:B------:R-:W-:Y:S01]  /*12140*/  IMAD.HI.U32 R13, R0, R12, RZ ;  /* 0x0000000c000d7227 */ /* 0x000fe200078e00ff */
[----:B-1----:R-:W-:-:S03]  /*12150*/  IABS R6, R26 ;  /* 0x0000001a00067213 */ /* 0x002fc60000000000 */
[----:B------:R-:W-:-:S04]  /*12160*/  IMAD.HI.U32 R11, R0, R10, RZ ;  /* 0x0000000a000b7227 */ /* 0x000fc800078e00ff */
        /* <DEDUP_REMOVED lines=13> */
[----:B------:R1:W-:Y:S01]  /*12240*/  STL [R1+0x48], R12 ;  /* 0x0000480c01007387 */ /* 0x0003e20000100800 */
[----:B------:R-:W-:-:S03]  /*12250*/  IABS R13, R54 ;  /* 0x00000036000d7213 */ /* 0x000fc60000000000 */
[----:B------:R3:W-:Y:S04]  /*12260*/  STL [R1+0x44], R10 ;  /* 0x0000440a01007387 */ /* 0x0007e80000100800 */
[----:B------:R4:W-:Y:S04]  /*12270*/  STL [R1+0x6ad8], R6 ;  /* 0x006ad80601007387 */ /* 0x0009e80000100800 */
[----:B------:R4:W-:Y:S04]  /*12280*/  STL [R1+0x40], R8 ;  /* 0x0000400801007387 */ /* 0x0009e80000100800 */
[----:B------:R-:W4:Y:S01]  /*12290*/  LDL R54, [R1+0x65e0] ;  /* 0x0065e00001367983 */ /* 0x000f220000100800 */
[----:B------:R-:W-:-:S03]  /*122a0*/  IABS R15, R48 ;  /* 0x00000030000f7213 */ /* 0x000fc60000000000 */
[----:B------:R-:W4:Y:S04]  /*122b0*/  LDL R48, [R1+0x65dc] ;  /* 0x0065dc0001307983 */ /* 0x000f280000100800 */
[----:B------:R-:W4:Y:S04]  /*122c0*/  LDL R18, [R1+0x65e4] ;  /* 0x0065e40001127983 */ /* 0x000f280000100800 */
[----:B------:R-:W4:Y:S04]  /*122d0*/  LDL R27, [R1+0x65e8] ;  /* 0x0065e800011b7983 */ /* 0x000f280000100800 */
[----:B------:R-:W4:Y:S01]  /*122e0*/  LDL R26, [R1+0x65ec] ;  /* 0x0065ec00011a7983 */ /* 0x000f220000100800 */
[----:B------:R-:W-:Y:S01]  /*122f0*/  IABS R11, R52 ;  /* 0x00000034000b7213 */ /* 0x000fe20000000000 */
[----:B------:R-:W-:Y:S01]  /*12300*/  IMAD.HI.U32 R17, R0, R15, RZ ;  /* 0x0000000f00117227 */ /* 0x000fe200078e00ff */
[----:B------:R-:W-:-:S03]  /*12310*/  IABS R9, R53 ;  /* 0x0000003500097213 */ /* 0x000fc60000000000 */
[----:B0-----:R-:W-:Y:S01]  /*12320*/  IMAD.HI.U32 R14, R0, R13, RZ ;  /* 0x0000000d000e7227 */ /* 0x001fe200078e00ff */
[----:B--2---:R-:W-:-:S03]  /*12330*/  IABS R7, R49 ;  /* 0x0000003100077213 */ /* 0x004fc60000000000 */
[----:B-1----:R-:W-:-:S04]  /*12340*/  IMAD.HI.U32 R12, R0, R11, RZ ;  /* 0x0000000b000c7227 */ /* 0x002fc800078e00ff */
[----:B------:R-:W-:Y:S02]  /*12350*/  IMAD.MOV R17, RZ, RZ, -R17 ;  /* 0x000000ffff117224 */ /* 0x000fe400078e0a11 */
[----:B---3--:R-:W-:-:S04]  /*12360*/  IMAD.HI.U32 R10, R0, R9, RZ ;  /* 0x00000009000a7227 */ /* 0x008fc800078e00ff */
[----:B------:R-:W-:Y:S02]  /*12370*/  IMAD.MOV R14, RZ, RZ, -R14 ;  /* 0x000000ffff0e7224 */ /* 0x000fe400078e0a0e */
[----:B------:R-:W-:Y:S02]  /*12380*/  IMAD.MOV R12, RZ, RZ, -R12 ;  /* 0x000000ffff0c7224 */ /* 0x000fe400078e0a0c */
[C---:B----4-:R-:W-:Y:S02]  /*12390*/  IMAD R6, R4.reuse, R17, R15 ;  /* 0x0000001104067224 */ /* 0x050fe400078e020f */
[----:B------:R-:W-:Y:S02]  /*123a0*/  IMAD.MOV R10, RZ, RZ, -R10 ;  /* 0x000000ffff0a7224 */ /* 0x000fe400078e0a0a */
[----:B------:R-:W-:Y:S01]  /*123b0*/  IMAD R13, R4, R14, R13 ;  /* 0x0000000e040d7224 */ /* 0x000fe200078e020d */
[----:B------:R0:W-:Y:S01]  /*123c0*/  STL [R1+0x94], R6 ;  /* 0x0000940601007387 */ /* 0x0001e20000100800 */
[----:B------:R-:W-:-:S04]  /*123d0*/  IMAD.HI.U32 R8, R0, R7, RZ ;  /* 0x0000000700087227 */ /* 0x000fc800078e00ff */
[C---:B------:R-:W-:Y:S01]  /*123e0*/  IMAD R11, R4.reuse, R12, R11 ;  /* 0x0000000c040b7224 */ /* 0x040fe200078e020b */
[----:B------:R-:W-:Y:S01]  /*123f0*/  STL [R1+0x90], R13 ;  /* 0x0000900d01007387 */ /* 0x000fe20000100800 */
[----:B------:R-:W-:Y:S02]  /*12400*/  IMAD.MOV R8, RZ, RZ, -R8 ;  /* 0x000000ffff087224 */ /* 0x000fe400078e0a08 */
[C---:B0-----:R-:W-:Y:S01]  /*12410*/  IMAD R6, R4.reuse, R10, R9 ;  /* 0x0000000a04067224 */ /* 0x041fe200078e0209 */
[----:B------:R-:W2:Y:S04]  /*12420*/  LDL R52, [R1+0x65f0] ;  /* 0x0065f00001347983 */ /* 0x000ea80000100800 */
[----:B------:R-:W-:Y:S04]  /*12430*/  STL [R1+0x8c], R11 ;  /* 0x00008c0b01007387 */ /* 0x000fe80000100800 */
[----:B------:R-:W3:Y:S04]  /*12440*/  LDL R53, [R1+0x65f4] ;  /* 0x0065f40001357983 */ /* 0x000ee80000100800 */
[----:B------:R0:W-:Y:S04]  /*12450*/  STL [R1+0x88], R6 ;  /* 0x0000880601007387 */ /* 0x0001e80000100800 */
[----:B------:R-:W4:Y:S01]  /*12460*/  LDL R49, [R1+0x65f8] ;  /* 0x0065f80001317983 */ /* 0x000f220000100800 */
[----:B0-----:R-:W-:-:S05]  /*12470*/  IMAD R6, R4, R8, R7 ;  /* 0x0000000804067224 */ /* 0x001fca00078e0207 */
[----:B------:R0:W-:Y:S01]  /*12480*/  STL [R1+0x84], R6 ;  /* 0x0000840601007387 */ /* 0x0001e20000100800 */
[----:B------:R-:W-:-:S03]  /*12490*/  IABS R11, R54 ;  /* 0x00000036000b7213 */ /* 0x000fc60000000000 */
[----:B------:R-:W2:Y:S01]  /*124a0*/  LDL R54, [R1+0x6600] ;  /* 0x0066000001367983 */ /* 0x000ea20000100800 */
[----:B------:R-:W-:Y:S01]  /*124b0*/  IABS R14, R48 ;  /* 0x00000030000e7213 */ /* 0x000fe20000000000 */
[C---:B------:R-:W-:Y:S02]  /*124c0*/  IMAD.HI.U32 R12, R0.reuse, R11, RZ ;  /* 0x0000000b000c7227 */ /* 0x040fe400078e00ff */
[----:B------:R-:W4:Y:S01]  /*124d0*/  LDL R48, [R1+0x65fc] ;  /* 0x0065fc0001307983 */ /* 0x000f220000100800 */
[----:B------:R-:W-:Y:S01]  /*124e0*/  IABS R9, R18 ;  /* 0x0000001200097213 */ /* 0x000fe20000000000 */
[----:B------:R-:W-:Y:S01]  /*124f0*/  IMAD.HI.U32 R13, R0, R14, RZ ;  /* 0x0000000e000d7227 */ /* 0x000fe200078e00ff */
[----:B------:R-:W-:-:S03]  /*12500*/  IABS R8, R27 ;  /* 0x0000001b00087213 */ /* 0x000fc60000000000 */
[----:B------:R-:W-:Y:S01]  /*12510*/  IMAD.MOV R13, RZ, RZ, -R13 ;  /* 0x000000ffff0d7224 */ /* 0x000fe200078e0a0d */
[----:B------:R-:W-:Y:S01]  /*12520*/  IABS R7, R26 ;  /* 0x0000001a00077213 */ /* 0x000fe20000000000 */
[----:B------:R-:W-:-:S04]  /*12530*/  IMAD.HI.U32 R10, R0, R9, RZ ;  /* 0x00000009000a7227 */ /* 0x000fc800078e00ff */
[----:B------:R-:W-:Y:S02]  /*12540*/  IMAD.MOV R12, RZ, RZ, -R12 ;  /* 0x000000ffff0c7224 */ /* 0x000fe400078e0a0c */
[----:B------:R-:W-:-:S04]  /*12550*/  IMAD.HI.U32 R15, R0, R8, RZ ;  /* 0x00000008000f7227 */ /* 0x000fc800078e00ff */
[----:B------:R-:W-:-:S04]  /*12560*/  IMAD.HI.U32 R17, R0, R7, RZ ;  /* 0x0000000700117227 */ /* 0x000fc800078e00ff */
[C---:B------:R-:W-:Y:S02]  /*12570*/  IMAD R13, R4.reuse, R13, R14 ;  /* 0x0000000d040d7224 */ /* 0x040fe400078e020e */
[----:B------:R-:W-:Y:S02]  /*12580*/  IMAD.MOV R10, RZ, RZ, -R10 ;  /* 0x000000ffff0a7224 */ /* 0x000fe400078e0a0a */
[C---:B0-----:R-:W-:Y:S02]  /*12590*/  IMAD R6, R4.reuse, R12, R11 ;  /* 0x0000000c04067224 */ /* 0x041fe400078e020b */
[----:B------:R-:W-:Y:S02]  /*125a0*/  IMAD.MOV R15, RZ, RZ, -R15 ;  /* 0x000000ffff0f7224 */ /* 0x000fe400078e0a0f */
[----:B------:R-:W-:Y:S01]  /*125b0*/  IMAD.MOV R17, RZ, RZ, -R17 ;  /* 0x000000ffff117224 */ /* 0x000fe200078e0a11 */
[----:B------:R-:W-:Y:S01]  /*125c0*/  STL [R1+0x80], R13 ;  /* 0x0000800d01007387 */ /* 0x000fe20000100800 */
[----:B------:R-:W-:-:S02]  /*125d0*/  IMAD R9, R4, R10, R9 ;  /* 0x0000000a04097224 */ /* 0x000fc400078e0209 */
[C---:B------:R-:W-:Y:S01]  /*125e0*/  IMAD R8, R4.reuse, R15, R8 ;  /* 0x0000000f04087224 */ /* 0x040fe200078e0208 */
[----:B------:R0:W-:Y:S04]  /*125f0*/  STL [R1+0x7c], R6 ;  /* 0x00007c0601007387 */ /* 0x0001e80000100800 */
[----:B------:R1:W-:Y:S01]  /*12600*/  STL [R1+0x78], R9 ;  /* 0x0000780901007387 */ /* 0x0003e20000100800 */
[----:B0-----:R-:W-:-:S03]  /*12610*/  IMAD R6, R4, R17, R7 ;  /* 0x0000001104067224 */ /* 0x001fc600078e0207 */
[----:B------:R4:W-:Y:S04]  /*12620*/  STL [R1+0x74], R8 ;  /* 0x0000740801007387 */ /* 0x0009e80000100800 */
[----:B------:R0:W-:Y:S04]  /*12630*/  STL [R1+0x70], R6 ;  /* 0x0000700601007387 */ /* 0x0001e80000100800 */
[----:B------:R-:W4:Y:S04]  /*12640*/  LDL R27, [R1+0x6608] ;  /* 0x00660800011b7983 */ /* 0x000f280000100800 */
[----:B------:R-:W4:Y:S01]  /*12650*/  LDL R26, [R1+0x660c] ;  /* 0x00660c00011a7983 */ /* 0x000f220000100800 */
[----:B--2---:R-:W-:-:S03]  /*12660*/  IABS R11, R54 ;  /* 0x00000036000b7213 */ /* 0x004fc60000000000 */
[----:B------:R-:W2:Y:S01]  /*12670*/  LDL R54, [R1+0x6614] ;  /* 0x0066140001367983 */ /* 0x000ea20000100800 */
[----:B-1----:R-:W-:Y:S02]  /*12680*/  IABS R9, R52 ;  /* 0x0000003400097213 */ /* 0x002fe40000000000 */
[----:B---3--:R-:W-:Y:S01]  /*12690*/  IABS R7, R53 ;  /* 0x0000003500077213 */ /* 0x008fe20000000000 */
[----:B------:R-:W3:Y:S01]  /*126a0*/  LDL R52, [R1+0x6610] ;  /* 0x0066100001347983 */ /* 0x000ee20000100800 */
[----:B----4-:R-:W-:Y:S01]  /*126b0*/  IABS R8, R49 ;  /* 0x0000003100087213 */ /* 0x010fe20000000000 */
[----:B------:R-:W-:Y:S01]  /*126c0*/  IMAD.HI.U32 R12, R0, R9, RZ ;  /* 0x00000009000c7227 */ /* 0x000fe200078e00ff */
[----:B------:R-:W-:-:S03]  /*126d0*/  IABS R10, R48 ;  /* 0x00000030000a7213 */ /* 0x000fc60000000000 */
[----:B------:R-:W-:-:S04]  /*126e0*/  IMAD.HI.U32 R13, R0, R7, RZ ;  /* 0x00000007000d7227 */ /* 0x000fc800078e00ff */
[----:B------:R-:W-:-:S04]  /*126f0*/  IMAD.HI.U32 R14, R0, R8, RZ ;  /* 0x00000008000e7227 */ /* 0x000fc800078e00ff */
[----:B------:R-:W-:Y:S02]  /*12700*/  IMAD.MOV R13, RZ, RZ, -R13 ;  /* 0x000000ffff0d7224 */ /* 0x000fe400078e0a0d */
[----:B------:R-:W-:Y:S02]  /*12710*/  IMAD.MOV R12, RZ, RZ, -R12 ;  /* 0x000000ffff0c7224 */ /* 0x000fe400078e0a0c */
[----:B------:R-:W-:-:S04]  /*12720*/  IMAD.HI.U32 R15, R0, R10, RZ ;  /* 0x0000000a000f7227 */ /* 0x000fc800078e00ff */
[----:B------:R-:W-:Y:S02]  /*12730*/  IMAD.MOV R14, RZ, RZ, -R14 ;  /* 0x000000ffff0e7224 */ /* 0x000fe400078e0a0e */
[----:B------:R-:W-:-:S04]  /*12740*/  IMAD.HI.U32 R17, R0, R11, RZ ;  /* 0x0000000b00117227 */ /* 0x000fc800078e00ff */
[C---:B------:R-:W-:Y:S02]  /*12750*/  IMAD R7, R4.reuse, R13, R7 ;  /* 0x0000000d04077224 */ /* 0x040fe400078e0207 */
[C---:B0-----:R-:W-:Y:S02]  /*12760*/  IMAD R6, R4.reuse, R12, R9 ;  /* 0x0000000c04067224 */ /* 0x041fe400078e0209 */
[----:B------:R-:W-:Y:S02]  /*12770*/  IMAD.MOV R15, RZ, RZ, -R15 ;  /* 0x000000ffff0f7224 */ /* 0x000fe400078e0a0f */
[----:B------:R-:W-:Y:S01]  /*12780*/  IMAD R8, R4, R14, R8 ;  /* 0x0000000e04087224 */ /* 0x000fe200078e0208 */
[----:B------:R0:W-:Y:S01]  /*12790*/  STL [R1+0x6ad4], R7 ;  /* 0x006ad40701007387 */ /* 0x0001e20000100800 */
[----:B------:R-:W-:-:S03]  /*127a0*/  IMAD.MOV R17, RZ, RZ, -R17 ;  /* 0x000000ffff117224 */ /* 0x000fc600078e0a11 */
[----:B------:R1:W-:Y:S04]  /*127b0*/  STL [R1+0x6c], R6 ;  /* 0x00006c0601007387 */ /* 0x0003e80000100800 */
[----:B------:R4:W-:Y:S01]  /*127c0*/  STL [R1+0xc0], R8 ;  /* 0x0000c00801007387 */ /* 0x0009e20000100800 */
[----:B0-----:R-:W-:-:S03]  /*127d0*/  IMAD R7, R4, R15, R10 ;  /* 0x0000000f04077224 */ /* 0x001fc600078e020a */
[----:B------:R-:W3:Y:S01]  /*127e0*/  LDL R53, [R1+0x6618] ;  /* 0x0066180001357983 */ /* 0x000ee20000100800 */
[----:B-1----:R-:W-:-:S03]  /*127f0*/  IMAD R6, R4, R17, R11 ;  /* 0x0000001104067224 */ /* 0x002fc600078e020b */
[----:B------:R0:W-:Y:S01]  /*12800*/  STL [R1+0xbc], R7 ;  /* 0x0000bc0701007387 */ /* 0x0001e20000100800 */
[----:B----4-:R-:W-:-:S03]  /*12810*/  IABS R8, R3 ;  /* 0x0000000300087213 */ /* 0x010fc60000000000 */
[----:B------:R-:W4:Y:S01]  /*12820*/  LDL R49, [R1+0x661c] ;  /* 0x00661c0001317983 */ /* 0x000f220000100800 */
[----:B------:R-:W-:-:S03]  /*12830*/  IABS R9, R27 ;  /* 0x0000001b00097213 */ /* 0x000fc60000000000 */
[----:B------:R1:W-:Y:S01]  /*12840*/  STL [R1+0xb8], R6 ;  /* 0x0000b80601007387 */ /* 0x0003e20000100800 */
[----:B------:R-:W-:-:S03]  /*12850*/  IMAD.HI.U32 R13, R0, R8, RZ ;  /* 0x00000008000d7227 */ /* 0x000fc600078e00ff */
[----:B------:R-:W4:Y:S01]  /*12860*/  LDL R48, [R1+0x6620] ;  /* 0x0066200001307983 */ /* 0x000f220000100800 */
[----:B------:R-:W-:Y:S01]  /*12870*/  IMAD.HI.U32 R14, R0, R9, RZ ;  /* 0x00000009000e7227 */ /* 0x000fe200078e00ff */
[----:B------:R-:W-:Y:S02]  /*12880*/  IABS R10, R26 ;  /* 0x0000001a000a7213 */ /* 0x000fe40000000000 */
[----:B------:R-:W4:Y:S01]  /*12890*/  LDL R27, [R1+0x6624] ;  /* 0x00662400011b7983 */ /* 0x000f220000100800 */
[----:B------:R-:W-:Y:S02]  /*128a0*/  IMAD.MOV R13, RZ, RZ, -R13 ;  /* 0x000000ffff0d7224 */ /* 0x000fe400078e0a0d */
[----:B------:R-:W-:Y:S01]  /*128b0*/  IMAD.MOV R14, RZ, RZ, -R14 ;  /* 0x000000ffff0e7224 */ /* 0x000fe200078e0a0e */
[----:B------:R-:W4:Y:S01]  /*128c0*/  LDL R26, [R1+0x6628] ;  /* 0x00662800011a7983 */ /* 0x000f220000100800 */
[C---:B0-----:R-:W-:Y:S02]  /*128d0*/  IMAD R7, R4.reuse, R13, R8 ;  /* 0x0000000d04077224 */ /* 0x041fe400078e0208 */
[----:B------:R-:W-:-:S03]  /*128e0*/  IMAD R8, R4, R14, R9 ;  /* 0x0000000e04087224 */ /* 0x000fc600078e0209 */
[----:B------:R0:W-:Y:S04]  /*128f0*/  STL [R1+0xb4], R7 ;  /* 0x0000b40701007387 */ /* 0x0001e80000100800 */
[----:B------:R-:W-:Y:S01]  /*12900*/  STL [R1+0xb0], R8 ;  /* 0x0000b00801007387 */ /* 0x000fe20000100800 */
[----:B--2---:R-:W-:-:S03]  /*12910*/  IABS R12, R54 ;  /* 0x00000036000c7213 */ /* 0x004fc60000000000 */
[----:B------:R-:W2:Y:S01]  /*12920*/  LDL R54, [R1+0x662c] ;  /* 0x00662c0001367983 */ /* 0x000ea20000100800 */
[----:B------:R-:W-:Y:S01]  /*12930*/  IMAD.HI.U32 R15, R0, R10, RZ ;  /* 0x0000000a000f7227 */ /* 0x000fe200078e00ff */
[----:B---3--:R-:W-:-:S03]  /*12940*/  IABS R11, R52 ;  /* 0x00000034000b7213 */ /* 0x008fc60000000000 */
[----:B------:R-:W-:Y:S02]  /*12950*/  IMAD.MOV R15, RZ, RZ, -R15 ;  /* 0x000000ffff0f7224 */ /* 0x000fe400078e0a0f */
[----:B------:R-:W-:-:S04]  /*12960*/  IMAD.HI.U32 R17, R0, R11, RZ ;  /* 0x0000000b00117227 */ /* 0x000fc800078e00ff */
[----:B------:R-:W-:-:S04]  /*12970*/  IMAD.HI.U32 R18, R0, R12, RZ ;  /* 0x0000000c00127227 */ /* 0x000fc800078e00ff */
[----:B------:R-:W-:Y:S02]  /*12980*/  IMAD.MOV R17, RZ, RZ, -R17 ;  /* 0x000000ffff117224 */ /* 0x000fe400078e0a11 */
[C---:B-1----:R-:W-:Y:S02]  /*12990*/  IMAD R6, R4.reuse, R15, R10 ;  /* 0x0000000f04067224 */ /* 0x042fe400078e020a */
[----:B------:R-:W-:Y:S02]  /*129a0*/  IMAD.MOV R18, RZ, RZ, -R18 ;  /* 0x000000ffff127224 */ /* 0x000fe400078e0a12 */
[C---:B0-----:R-:W-:Y:S01]  /*129b0*/  IMAD R7, R4.reuse, R17, R11 ;  /* 0x0000001104077224 */ /* 0x041fe200078e020b */
[----:B------:R0:W-:Y:S04]  /*129c0*/  STL [R1+0xac], R6 ;  /* 0x0000ac0601007387 */ /* 0x0001e80000100800 */
[----:B------:R-:W-:Y:S04]  /*129d0*/  STL [R1+0xa8], R7 ;  /* 0x0000a80701007387 */ /* 0x000fe80000100800 */
[----:B------:R-:W3:Y:S01]  /*129e0*/  LDL R52, [R1+0x6630] ;  /* 0x0066300001347983 */ /* 0x000ee20000100800 */
[----:B0-----:R-:W-:-:S05]  /*129f0*/  IMAD R6, R4, R18, R12 ;  /* 0x0000001204067224 */ /* 0x001fca00078e020c */
[----:B------:R0:W-:Y:S01]  /*12a00*/  STL [R1+0xa4], R6 ;  /* 0x0000a40601007387 */ /* 0x0001e20000100800 */
[----:B------:R-:W-:-:S03]  /*12a10*/  IABS R8, R53 ;  /* 0x0000003500087213 */ /* 0x000fc60000000000 */
[----:B------:R-:W3:Y:S01]  /*12a20*/  LDL R53, [R1+0x6634] ;  /* 0x0066340001357983 */ /* 0x000ee20000100800 */
[----:B----4-:R-:W-:-:S03]  /*12a30*/  IABS R9, R49 ;  /* 0x0000003100097213 */ /* 0x010fc60000000000 */
[----:B------:R-:W4:Y:S01]  /*12a40*/  LDL R49, [R1+0x6638] ;  /* 0x0066380001317983 */ /* 0x000f220000100800 */
[C---:B------:R-:W-:Y:S01]  /*12a50*/  IMAD.HI.U32 R13, R0.reuse, R8, RZ ;  /* 0x00000008000d7227 */ /* 0x040fe200078e00ff */
[----:B------:R-:W-:Y:S02]  /*12a60*/  IABS R10, R48 ;  /* 0x00000030000a7213 */ /* 0x000fe40000000000 */
[----:B------:R-:W4:Y:S01]  /*12a70*/  LDL R48, [R1+0x663c] ;  /* 0x00663c0001307983 */ /* 0x000f220000100800 */
[----:B------:R-:W-:-:S04]  /*12a80*/  IMAD.HI.U32 R14, R0, R9, RZ ;  /* 0x00000009000e7227 */ /* 0x000fc800078e00ff */
[----:B------:R-:W-:-:S04]  /*12a90*/  IMAD.HI.U32 R15, R0, R10, RZ ;  /* 0x0000000a000f7227 */ /* 0x000fc800078e00ff */
[----:B------:R-:W-:Y:S02]  /*12aa0*/  IMAD.MOV R13, RZ, RZ, -R13 ;  /* 0x000000ffff0d7224 */ /* 0x000fe400078e0a0d */
[----:B------:R-:W-:Y:S02]  /*12ab0*/  IMAD.MOV R14, RZ, RZ, -R14 ;  /* 0x000000ffff0e7224 */ /* 0x000fe400078e0a0e */
[----:B------:R-:W-:Y:S02]  /*12ac0*/  IMAD.MOV R15, RZ, RZ, -R15 ;  /* 0x000000ffff0f7224 */ /* 0x000fe400078e0a0f */
[C---:B------:R-:W-:Y:S02]  /*12ad0*/  IMAD R8, R4.reuse, R13, R8 ;  /* 0x0000000d04087224 */ /* 0x040fe400078e0208 */
[C---:B0-----:R-:W-:Y:S02]  /*12ae0*/  IMAD R6, R4.reuse, R14, R9 ;  /* 0x0000000e04067224 */ /* 0x041fe400078e0209 */
[----:B------:R-:W-:Y:S01]  /*12af0*/  IMAD R7, R4, R15, R10 ;  /* 0x0000000f04077224 */ /* 0x000fe200078e020a */
[----:B------:R-:W-:Y:S04]  /*12b00*/  STL [R1+0xa0], R8 ;  /* 0x0000a00801007387 */ /* 0x000fe80000100800 */
[----:B------:R0:W-:Y:S04]  /*12b10*/  STL [R1+0x9c], R6 ;  /* 0x00009c0601007387 */ /* 0x0001e80000100800 */
[----:B------:R1:W-:Y:S01]  /*12b20*/  STL [R1+0x98], R7 ;  /* 0x0000980701007387 */ /* 0x0003e20000100800 */
[----:B--2---:R-:W-:-:S03]  /*12b30*/  IABS R9, R54 ;  /* 0x0000003600097213 */ /* 0x004fc60000000000 */
[----:B------:R-:W2:Y:S01]  /*12b40*/  LDL R54, [R1+0x6640] ;  /* 0x0066400001367983 */ /* 0x000ea20000100800 */
[----:B------:R-:W-:Y:S02]  /*12b50*/  IABS R12, R26 ;  /* 0x0000001a000c7213 */ /* 0x000fe40000000000 */
[----:B------:R-:W-:-:S03]  /*12b60*/  IABS R11, R27 ;  /* 0x0000001b000b7213 */ /* 0x000fc60000000000 */
[----:B------:R-:W-:-:S04]  /*12b70*/  IMAD.HI.U32 R18, R0, R12, RZ ;  /* 0x0000000c00127227 */ /* 0x000fc800078e00ff */
[----:B------:R-:W-:Y:S02]  /*12b80*/  IMAD.MOV R18, RZ, RZ, -R18 ;  /* 0x000000ffff127224 */ /* 0x000fe400078e0a12 */
[----:B------:R-:W-:-:S04]  /*12b90*/  IMAD.HI.U32 R17, R0, R11, RZ ;  /* 0x0000000b00117227 */ /* 0x000fc800078e00ff */
[----:B0-----:R-:W-:Y:S02]  /*12ba0*/  IMAD R6, R4, R18, R12 ;  /* 0x0000001204067224 */ /* 0x001fe400078e020c */
[----:B------:R-:W-:-:S03]  /*12bb0*/  IMAD.MOV R17, RZ, RZ, -R17 ;  /* 0x000000ffff117224 */ /* 0x000fc600078e0a11 */
[----:B------:R0:W-:Y:S01]  /*12bc0*/  STL [R1+0xec], R6 ;  /* 0x0000ec0601007387 */ /* 0x0001e20000100800 */
[----:B------:R-:W-:-:S03]  /*12bd0*/  IMAD R8, R4, R17, R11 ;  /* 0x0000001104087224 */ /* 0x000fc600078e020b */
[----:B------:R-:W2:Y:S01]  /*12be0*/  LDL R27, [R1+0x6644] ;  /* 0x00664400011b7983 */ /* 0x000ea20000100800 */
[----:B---3--:R-:W-:-:S03]  /*12bf0*/  IABS R10, R52 ;  /* 0x00000034000a7213 */ /* 0x008fc60000000000 */
[----:B------:R-:W3:Y:S01]  /*12c00*/  LDL R26, [R1+0x6648] ;  /* 0x00664800011a7983 */ /* 0x000ee20000100800 */
[----:B------:R-:W-:-:S03]  /*12c10*/  IMAD.HI.U32 R14, R0, R9, RZ ;  /* 0x00000009000e7227 */ /* 0x000fc600078e00ff */
[----:B------:R-:W3:Y:S01]  /*12c20*/  LDL R52, [R1+0x664c] ;  /* 0x00664c0001347983 */ /* 0x000ee20000100800 */
[----:B------:R-:W-:-:S04]  /*12c30*/  IMAD.HI.U32 R15, R0, R10, RZ ;  /* 0x0000000a000f7227 */ /* 0x000fc800078e00ff */
[----:B------:R-:W-:Y:S02]  /*12c40*/  IMAD.MOV R14, RZ, RZ, -R14 ;  /* 0x000000ffff0e7224 */ /* 0x000fe400078e0a0e */
[----:B------:R-:W-:Y:S01]  /*12c50*/  IMAD.MOV R15, RZ, RZ, -R15 ;  /* 0x000000ffff0f7224 */ /* 0x000fe200078e0a0f */
[----:B------:R-:W-:Y:S02]  /*12c60*/  IABS R11, R53 ;  /* 0x00000035000b7213 */ /* 0x000fe40000000000 */
[----:B------:R-:W3:Y:S03]  /*12c70*/  LDL R53, [R1+0x6650] ;  /* 0x0066500001357983 */ /* 0x000ee60000100800 */
[----:B------:R-:W-:Y:S01]  /*12c80*/  IMAD.HI.U32 R17, R0, R11, RZ ;  /* 0x0000000b00117227 */ /* 0x000fe200078e00ff */
[----:B----4-:R-:W-:-:S03]  /*12c90*/  IABS R12, R49 ;  /* 0x00000031000c7213 */ /* 0x010fc60000000000 */
[----:B------:R-:W-:Y:S02]  /*12ca0*/  IMAD.MOV R17, RZ, RZ, -R17 ;  /* 0x000000ffff117224 */ /* 0x000fe400078e0a11 */
[----:B-1----:R-:W-:Y:S02]  /*12cb0*/  IMAD R7, R4, R14, R9 ;  /* 0x0000000e04077224 */ /* 0x002fe400078e0209 */
[----:B------:R-:W-:Y:S01]  /*12cc0*/  IMAD.HI.U32 R18, R0, R12, RZ ;  /* 0x0000000c00127227 */ /* 0x000fe200078e00ff */
[----:B------:R-:W-:-:S03]  /*12cd0*/  IABS R13, R48 ;  /* 0x00000030000d7213 */ /* 0x000fc60000000000 */
[----:B------:R-:W-:Y:S02]  /*12ce0*/  IMAD R9, R4, R15, R10 ;  /* 0x0000000f04097224 */ /* 0x000fe400078e020a */
[----:B------:R-:W-:Y:S02]  /*12cf0*/  IMAD.MOV R18, RZ, RZ, -R18 ;  /* 0x000000ffff127224 */ /* 0x000fe400078e0a12 */
[----:B------:R-:W-:Y:S01]  /*12d00*/  IMAD.HI.U32 R19, R0, R13, RZ ;  /* 0x0000000d00137227 */ /* 0x000fe200078e00ff */
[----:B------:R1:W-:Y:S03]  /*12d10*/  STL [R1+0xe8], R7 ;  /* 0x0000e80701007387 */ /* 0x0003e60000100800 */
[----:B0-----:R-:W-:Y:S01]  /*12d20*/  IMAD R6, R4, R17, R11 ;  /* 0x0000001104067224 */ /* 0x001fe200078e020b */
[----:B------:R-:W-:Y:S01]  /*12d30*/  STL [R1+0xe4], R9 ;  /* 0x0000e40901007387 */ /* 0x000fe20000100800 */
[----:B------:R-:W-:-:S03]  /*12d40*/  IMAD.MOV R19, RZ, RZ, -R19 ;  /* 0x000000ffff137224 */ /* 0x000fc600078e0a13 */
[----:B------:R-:W4:Y:S01]  /*12d50*/  LDL R49, [R1+0x6654] ;  /* 0x0066540001317983 */ /* 0x000f220000100800 */
[----:B-1----:R-:W-:-:S03]  /*12d60*/  IMAD R7, R4, R18, R12 ;  /* 0x0000001204077224 */ /* 0x002fc600078e020c */
[----:B------:R0:W-:Y:S04]  /*12d70*/  STL [R1+0xe0], R6 ;  /* 0x0000e00601007387 */ /* 0x0001e80000100800 */
[----:B------:R-:W-:Y:S04]  /*12d80*/  STL [R1+0xdc], R7 ;  /* 0x0000dc0701007387 */ /* 0x000fe80000100800 */
[----:B------:R-:W4:Y:S01]  /*12d90*/  LDL R48, [R1+0x6658] ;  /* 0x0066580001307983 */ /* 0x000f220000100800 */
[----:B0-----:R-:W-:-:S05]  /*12da0*/  IMAD R6, R4, R19, R13 ;  /* 0x0000001304067224 */ /* 0x001fca00078e020d */
[----:B------:R0:W-:Y:S01]  /*12db0*/  STL [R1+0xd8], R6 ;  /* 0x0000d80601007387 */ /* 0x0001e20000100800 */
[----:B--2---:R-:W-:-:S03]  /*12dc0*/  IABS R9, R54 ;  /* 0x0000003600097213 */ /* 0x004fc60000000000 */
[----:B------:R-:W2:Y:S02]  /*12dd0*/  LDL R54, [R1+0x665c] ;  /* 0x00665c0001367983 */ /* 0x000ea40000100800 */
[----:B------:R-:W-:-:S04]  /*12de0*/  IMAD.HI.U32 R14, R0, R9, RZ ;  /* 0x00000009000e7227 */ /* 0x000fc800078e00ff */
[----:B------:R-:W-:-:S04]  /*12df0*/  IMAD.MOV R14, RZ, RZ, -R14 ;  /* 0x000000ffff0e7224 */ /* 0x000fc800078e0a0e */
[----:B0-----:R-:W-:Y:S01]  /*12e00*/  IMAD R6, R4, R14, R9 ;  /* 0x0000000e04067224 */ /* 0x001fe200078e0209 */
[----:B------:R-:W-:Y:S02]  /*12e10*/  IABS R10, R27 ;  /* 0x0000001b000a7213 */ /* 0x000fe40000000000 */
[----:B------:R-:W2:Y:S01]  /*12e20*/  LDL R27, [R1+0x6660] ;  /* 0x00666000011b7983 */ /* 0x000ea20000100800 */
[----:B---3--:R-:W-:Y:S02]  /*12e30*/  IABS R11, R26 ;  /* 0x0000001a000b7213 */ /* 0x008fe40000000000 */
[C---:B------:R-:W-:Y:S01]  /*12e40*/  IMAD.HI.U32 R18, R0.reuse, R10, RZ ;  /* 0x0000000a00127227 */ /* 0x040fe200078e00ff */
[----:B------:R-:W3:Y:S01]  /*12e50*/  LDL R26, [R1+0x6664] ;  /* 0x00666400011a7983 */ /* 0x000ee20000100800 */
[----:B------:R-:W-:Y:S02]  /*12e60*/  IABS R12, R52 ;  /* 0x00000034000c7213 */ /* 0x000fe40000000000 */
[----:B------:R-:W-:-:S04]  /*12e70*/  IMAD.HI.U32 R17, R0, R11, RZ ;  /* 0x0000000b00117227 */ /* 0x000fc800078e00ff */
[----:B------:R-:W-:Y:S02]  /*12e80*/  IMAD.MOV R18, RZ, RZ, -R18 ;  /* 0x000000ffff127224 */ /* 0x000fe400078e0a12 */
[----:B------:R-:W-:Y:S01]  /*12e90*/  IMAD.HI.U32 R15, R0, R12, RZ ;  /* 0x0000000c000f7227 */ /* 0x000fe200078e00ff */
[----:B------:R0:W-:Y:S03]  /*12ea0*/  STL [R1+0xd4], R6 ;  /* 0x0000d40601007387 */ /* 0x0001e60000100800 */
[----:B------:R-:W-:Y:S01]  /*12eb0*/  IMAD.MOV R17, RZ, RZ, -R17 ;  /* 0x000000ffff117224 */ /* 0x000fe200078e0a11 */
[----:B------:R-:W3:Y:S01]  /*12ec0*/  LDL R52, [R1+0x6668] ;  /* 0x0066680001347983 */ /* 0x000ee20000100800 */
[----:B------:R-:W-:Y:S01]  /*12ed0*/  IMAD R7, R4, R18, R10 ;  /* 0x0000001204077224 */ /* 0x000fe200078e020a */
[----:B------:R-:W-:Y:S01]  /*12ee0*/  IABS R13, R53 ;  /* 0x00000035000d7213 */ /* 0x000fe20000000000 */
[----:B------:R-:W-:-:S02]  /*12ef0*/  IMAD.MOV R15, RZ, RZ, -R15 ;  /* 0x000000ffff0f7224 */ /* 0x000fc400078e0a0f */
[----:B0-----:R-:W-:Y:S02]  /*12f00*/  IMAD R6, R4, R17, R11 ;  /* 0x0000001104067224 */ /* 0x001fe400078e020b */
[----:B------:R-:W-:Y:S01]  /*12f10*/  IMAD.HI.U32 R19, R0, R13, RZ ;  /* 0x0000000d00137227 */ /* 0x000fe200078e00ff */
[----:B------:R0:W-:Y:S03]  /*12f20*/  STL [R1+0xd0], R7 ;  /* 0x0000d00701007387 */ /* 0x0001e60000100800 */
[----:B------:R-:W-:Y:S01]  /*12f30*/  IMAD.MOV R14, RZ, RZ, -R19 ;  /* 0x000000ffff0e7224 */ /* 0x000fe200078e0a13 */
[----:B------:R1:W-:Y:S01]  /*12f40*/  STL [R1+0xcc], R6 ;  /* 0x0000cc0601007387 */ /* 0x0003e20000100800 */
[C---:B0-----:R-:W-:Y:S02]  /*12f50*/  IMAD R7, R4.reuse, R15, R12 ;  /* 0x0000000f04077224 */ /* 0x041fe400078e020c */
[----:B-1----:R-:W-:-:S03]  /*12f60*/  IMAD R6, R4, R14, R13 ;  /* 0x0000000e04067224 */ /* 0x002fc600078e020d */
[----:B------:R0:W-:Y:S04]  /*12f70*/  STL [R1+0xc8], R7 ;  /* 0x0000c80701007387 */ /* 0x0001e80000100800 */
[----:B------:R-:W3:Y:S04]  /*12f80*/  LDL R53, [R1+0x6670] ;  /* 0x0066700001357983 */ /* 0x000ee80000100800 */
[----:B------:R1:W-:Y:S01]  /*12f90*/  STL [R1+0xc4], R6 ;  /* 0x0000c40601007387 */ /* 0x0003e20000100800 */
[----:B----4-:R-:W-:-:S03]  /*12fa0*/  IABS R9, R49 ;  /* 0x0000003100097213 */ /* 0x010fc60000000000 */
[----:B------:R-:W4:Y:S01]  /*12fb0*/  LDL R49, [R1+0x6674] ;  /* 0x0066740001317983 */ /* 0x000f220000100800 */
[----:B------:R-:W-:-:S03]  /*12fc0*/  IABS R10, R48 ;  /* 0x00000030000a7213 */ /* 0x000fc60000000000 */
[----:B------:R-:W4:Y:S01]  /*12fd0*/  LDL R48, [R1+0x6678] ;  /* 0x0066780001307983 */ /* 0x000f220000100800 */
[----:B--2---:R-:W-:-:S03]  /*12fe0*/  IABS R11, R54 ;  /* 0x00000036000b7213 */ /* 0x004fc60000000000 */
[----:B------:R-:W2:Y:S01]  /*12ff0*/  LDL R54, [R1+0x667c] ;  /* 0x00667c0001367983 */ /* 0x000ea20000100800 */
[----:B------:R-:W-:-:S04]  /*13000*/  IMAD.HI.U32 R14, R0, R9, RZ ;  /* 0x00000009000e7227 */ /* 0x000fc800078e00ff */
[----:B------:R-:W-:-:S04]  /*13010*/  IMAD.HI.U32 R17, R0, R10, RZ ;  /* 0x0000000a00117227 */ /* 0x000fc800078e00ff */
[----:B------:R-:W-:-:S04]  /*13020*/  IMAD.HI.U32 R15, R0, R11, RZ ;  /* 0x0000000b000f7227 */ /* 0x000fc800078e00ff */
[----:B------:R-:W-:Y:S02]  /*13030*/  IMAD.MOV R14, RZ, RZ, -R14 ;  /* 0x000000ffff0e7224 */ /* 0x000fe400078e0a0e */
[----:B------:R-:W-:Y:S02]  /*13040*/  IMAD.MOV R19, RZ, RZ, -R17 ;  /* 0x000000ffff137224 */ /* 0x000fe400078e0a11 */
[----:B------:R-:W-:Y:S02]  /*13050*/  IMAD.MOV R17, RZ, RZ, -R15 ;  /* 0x000000ffff117224 */ /* 0x000fe400078e0a0f */
[----:B------:R-:W-:Y:S01]  /*13060*/  IMAD R9, R4, R14, R9 ;  /* 0x0000000e04097224 */ /* 0x000fe200078e0209 */
[----:B------:R-:W-:Y:S02]  /*13070*/  IABS R12, R27 ;  /* 0x0000001b000c7213 */ /* 0x000fe40000000000 */
[----:B---3--:R-:W-:-:S03]  /*13080*/  IABS R13, R26 ;  /* 0x0000001a000d7213 */ /* 0x008fc60000000000 */
[----:B------:R-:W-:-:S04]  /*13090*/  IMAD.HI.U32 R18, R0, R12, RZ ;  /* 0x0000000c00127227 */ /* 0x000fc800078e00ff */
[----:B------:R-:W-:-:S04]  /*130a0*/  IMAD.HI.U32 R20, R0, R13, RZ ;  /* 0x0000000d00147227 */ /* 0x000fc800078e00ff */
[C---:B0-----:R-:W-:Y:S02]  /*130b0*/  IMAD R7, R4.reuse, R19, R10 ;  /* 0x0000001304077224 */ /* 0x041fe400078e020a */
[C---:B-1----:R-:W-:Y:S01]  /*130c0*/  IMAD R6, R4.reuse, R17, R11 ;  /* 0x0000001104067224 */ /* 0x042fe200078e020b */
[----:B------:R-:W-:Y:S01]  /*130d0*/  STL [R1+0x6acc], R9 ;  /* 0x006acc0901007387 */ /* 0x000fe20000100800 */
[----:B------:R-:W-:Y:S01]  /*130e0*/  IMAD.MOV R15, RZ, RZ, -R20 ;  /* 0x000000ffff0f7224 */ /* 0x000fe200078e0a14 */
[----:B------:R-:W-:Y:S01]  /*130f0*/  IABS R11, R52 ;  /* 0x00000034000b7213 */ /* 0x000fe20000000000 */
[----:B------:R-:W-:Y:S01]  /*13100*/  IMAD.MOV R14, RZ, RZ, -R18 ;  /* 0x000000ffff0e7224 */ /* 0x000fe200078e0a12 */
[----:B------:R-:W-:Y:S01]  /*13110*/  STL [R1+0xf8], R7 ;  /* 0x0000f80701007387 */ /* 0x000fe20000100800 */
[----:B------:R-:W-:-:S03]  /*13120*/  IMAD R10, R4, R15, R13 ;  /* 0x0000000f040a7224 */ /* 0x000fc600078e020d */
[----:B------:R-:W3:Y:S04]  /*13130*/  LDL R52, [R1+0x6680] ;  /* 0x0066800001347983 */ /* 0x000ee80000100800 */
[----:B------:R0:W-:Y:S04]  /*13140*/  STL [R1+0xf4], R6 ;  /* 0x0000f40601007387 */ /* 0x0001e80000100800 */
[----:B------:R-:W-:Y:S01]  /*13150*/  STL [R1+0x6ac0], R10 ;  /* 0x006ac00a01007387 */ /* 0x000fe20000100800 */
[----:B0-----:R-:W-:-:S05]  /*13160*/  IMAD R6, R4, R14, R12 ;  /* 0x0000000e04067224 */ /* 0x001fca00078e020c */
[----:B------:R0:W-:Y:S01]  /*13170*/  STL [R1+0xf0], R6 ;  /* 0x0000f00601007387 */ /* 0x0001e20000100800 */
[----:B------:R-:W-:-:S03]  /*13180*/  IABS R12, R53 ;  /* 0x00000035000c7213 */ /* 0x000fc60000000000 */
[----:B------:R-:W3:Y:S01]  /*13190*/  LDL R53, [R1+0x6684] ;  /* 0x0066840001357983 */ /* 0x000ee20000100800 */
        /* <DEDUP_REMOVED lines=8> */
[----:B------:R-:W-:Y:S02]  /*13220*/  IMAD.MOV R17, RZ, RZ, -R17 ;  /* 0x000000ffff117224 */ /* 0x000fe400078e0a11 */
[----:B------:R-:W-:-:S04]  /*13230*/  IMAD.HI.U32 R19, R0, R13, RZ ;  /* 0x0000000d00137227 */ /* 0x000fc800078e00ff */
[----:B------:R-:W-:-:S04]  /*13240*/  IMAD.HI.U32 R20, R0, R14, RZ ;  /* 0x0000000e00147227 */ /* 0x000fc800078e00ff */
[----:B------:R-:W-:-:S04]  /*13250*/  IMAD.HI.U32 R22, R0, R15, RZ ;  /* 0x0000000f00167227 */ /* 0x000fc800078e00ff */
[----:B------:R-:W-:Y:S02]  /*13260*/  IMAD.MOV R21, RZ, RZ, -R18 ;  /* 0x000000ffff157224 */ /* 0x000fe400078e0a12 */
[C---:B------:R-:W-:Y:S02]  /*13270*/  IMAD R11, R4.reuse, R17, R11 ;  /* 0x00000011040b7224 */ /* 0x040fe400078e020b */
[----:B------:R-:W-:Y:S02]  /*13280*/  IMAD.MOV R17, RZ, RZ, -R19 ;  /* 0x000000ffff117224 */ /* 0x000fe400078e0a13 */
[----:B------:R-:W-:Y:S02]  /*13290*/  IMAD.MOV R18, RZ, RZ, -R20 ;  /* 0x000000ffff127224 */ /* 0x000fe400078e0a14 */
[----:B------:R-:W-:Y:S02]  /*132a0*/  IMAD.MOV R20, RZ, RZ, -R22 ;  /* 0x000000ffff147224 */ /* 0x000fe400078e0a16 */
[----:B------:R-:W-:-:S02]  /*132b0*/  IMAD R12, R4, R21, R12 ;  /* 0x00000015040c7224 */ /* 0x000fc400078e020c */
[C---:B------:R-:W-:Y:S02]  /*132c0*/  IMAD R13, R4.reuse, R17, R13 ;  /* 0x00000011040d7224 */ /* 0x040fe400078e020d */
[----:B0-----:R-:W-:Y:S02]  /*132d0*/  IMAD.MOV.U32 R6, RZ, RZ, R16 ;  /* 0x000000ffff067224 */ /* 0x001fe400078e0010 */
[C---:B------:R-:W-:Y:S01]  /*132e0*/  IMAD R14, R4.reuse, R18, R14 ;  /* 0x00000012040e7224 */ /* 0x040fe200078e020e */
[----:B------:R-:W-:Y:S01]  /*132f0*/  STL [R1+0x6ac4], R11 ;  /* 0x006ac40b01007387 */ /* 0x000fe20000100800 */
[----:B------:R-:W-:Y:S02]  /*13300*/  IMAD R15, R4, R20, R15 ;  /* 0x00000014040f7224 */ /* 0x000fe400078e020f */
[----:B------:R-:W-:Y:S01]  /*13310*/  @!P0 IMAD.MOV R6, RZ, RZ, -R6 ;  /* 0x000000ffff068224 */ /* 0x000fe200078e0a06 */
[----:B------:R-:W-:Y:S01]  /*13320*/  STL [R1+0x6abc], R12 ;  /* 0x006abc0c01007387 */ /* 0x000fe20000100800 */
[----:B---3--:R-:W-:-:S03]  /*13330*/  IABS R19, R52 ;  /* 0x0000003400137213 */ /* 0x008fc60000000000 */
[----:B------:R-:W-:Y:S04]  /*13340*/  STL [R1+0x6aac], R13 ;  /* 0x006aac0d01007387 */ /* 0x000fe80000100800 */
[----:B------:R-:W-:Y:S04]  /*13350*/  STL [R1+0x6ab0], R14 ;  /* 0x006ab00e01007387 */ /* 0x000fe80000100800 */
[----:B------:R-:W-:Y:S04]  /*13360*/  STL [R1+0x6ab4], R15 ;  /* 0x006ab40f01007387 */ /* 0x000fe80000100800 */
[----:B------:R-:W3:Y:S01]  /*13370*/  LDL R52, [R1+0x6694] ;  /* 0x0066940001347983 */ /* 0x000ee20000100800 */
[----:B------:R-:W-:-:S03]  /*13380*/  IABS R17, R53 ;  /* 0x0000003500117213 */ /* 0x000fc60000000000 */
[----:B------:R-:W3:Y:S04]  /*13390*/  LDL R53, [R1+0x6698] ;  /* 0x0066980001357983 */ /* 0x000ee80000100800 */
[----:B------:R0:W-:Y:S01]  /*133a0*/  STL [R1+0x714], R6 ;  /* 0x0007140601007387 */ /* 0x0001e20000100800 */
[----:B------:R-:W-:Y:S01]  /*133b0*/  IMAD.MOV.U32 R18, RZ, RZ, R19 ;  /* 0x000000ffff127224 */ /* 0x000fe200078e0013 */
[----:B----4-:R-:W-:Y:S02]  /*133c0*/  IABS R19, R49 ;  /* 0x0000003100137213 */ /* 0x010fe40000000000 */
[----:B------:R-:W4:Y:S01]  /*133d0*/  LDL R49, [R1+0x669c] ;  /* 0x00669c0001317983 */ /* 0x000f220000100800 */
[----:B------:R-:W-:-:S03]  /*133e0*/  IABS R20, R48 ;  /* 0x0000003000147213 */ /* 0x000fc60000000000 */
[----:B------:R-:W4:Y:S01]  /*133f0*/  LDL R48, [R1+0x66a0] ;  /* 0x0066a00001307983 */ /* 0x000f220000100800 */
[----:B--2---:R-:W-:-:S03]  /*13400*/  IABS R21, R54 ;  /* 0x0000003600157213 */ /* 0x004fc60000000000 */
[----:B------:R-:W2:Y:S01]  /*13410*/  LDL R54, [R1+0x66a4] ;  /* 0x0066a40001367983 */ /* 0x000ea20000100800 */
[----:B------:R-:W-:-:S04]  /*13420*/  IMAD.HI.U32 R16, R0, R18, RZ ;  /* 0x0000001200107227 */ /* 0x000fc800078e00ff */
[----:B------:R-:W-:Y:S02]  /*13430*/  IMAD.MOV R16, RZ, RZ, -R16 ;  /* 0x000000ffff107224 */ /* 0x000fe400078e0a10 */
[----:B------:R-:W-:-:S04]  /*13440*/  IMAD.HI.U32 R22, R0, R17, RZ ;  /* 0x0000001100167227 */ /* 0x000fc800078e00ff */
[----:B------:R-:W-:Y:S02]  /*13450*/  IMAD R16, R4, R16, R18 ;  /* 0x0000001004107224 */ /* 0x000fe400078e0212 */
[----:B------:R-:W-:-:S04]  /*13460*/  IMAD.HI.U32 R18, R0, R19, RZ ;  /* 0x0000001300127227 */ /* 0x000fc800078e00ff */
[----:B------:R-:W-:-:S04]  /*13470*/  IMAD.HI.U32 R24, R0, R20, RZ ;  /* 0x0000001400187227 */ /* 0x000fc800078e00ff */
[----:B------:R-:W-:-:S04]  /*13480*/  IMAD.HI.U32 R23, R0, R21, RZ ;  /* 0x0000001500177227 */ /* 0x000fc800078e00ff */
[----:B------:R-:W-:Y:S02]  /*13490*/  IMAD.MOV R22, RZ, RZ, -R22 ;  /* 0x000000ffff167224 */ /* 0x000fe400078e0a16 */
[----:B------:R-:W-:Y:S02]  /*134a0*/  IMAD.MOV R18, RZ, RZ, -R18 ;  /* 0x000000ffff127224 */ /* 0x000fe400078e0a12 */
[----:B------:R-:W-:Y:S02]  /*134b0*/  IMAD.MOV R25, RZ, RZ, -R24 ;  /* 0x000000ffff197224 */ /* 0x000fe400078e0a18 */
[----:B------:R-:W-:Y:S02]  /*134c0*/  IMAD.MOV R24, RZ, RZ, -R23 ;  /* 0x000000ffff187224 */ /* 0x000fe400078e0a17 */
[C---:B------:R-:W-:Y:S02]  /*134d0*/  IMAD R17, R4.reuse, R22, R17 ;  /* 0x0000001604117224 */ /* 0x040fe400078e0211 */
[----:B------:R-:W-:-:S02]  /*134e0*/  IMAD R18, R4, R18, R19 ;  /* 0x0000001204127224 */ /* 0x000fc400078e0213 */
[C---:B------:R-:W-:Y:S01]  /*134f0*/  IMAD R19, R4.reuse, R25, R20 ;  /* 0x0000001904137224 */ /* 0x040fe200078e0214 */
[----:B------:R1:W-:Y:S01]  /*13500*/  STL [R1+0x6ab8], R16 ;  /* 0x006ab81001007387 */ /* 0x0003e20000100800 */
[----:B------:R-:W-:-:S03]  /*13510*/  IMAD R20, R4, R24, R21 ;  /* 0x0000001804147224 */ /* 0x000fc600078e0215 */
[----:B------:R1:W-:Y:S04]  /*13520*/  STL [R1+0x6ac8], R17 ;  /* 0x006ac81101007387 */ /* 0x0003e80000100800 */
[----:B------:R1:W-:Y:S04]  /*13530*/  STL [R1+0x6ad0], R18 ;  /* 0x006ad01201007387 */ /* 0x0003e80000100800 */
[----:B------:R-:W-:Y:S04]  /*13540*/  STL [R1+0x6aa4], R19 ;  /* 0x006aa41301007387 */ /* 0x000fe80000100800 */
[----:B------:R-:W-:Y:S01]  /*13550*/  STL [R1+0x6aa8], R20 ;  /* 0x006aa81401007387 */ /* 0x000fe20000100800 */
[----:B---3--:R-:W-:-:S03]  /*13560*/  IABS R23, R52 ;  /* 0x0000003400177213 */ /* 0x008fc60000000000 */
[----:B------:R-:W3:Y:S01]  /*13570*/  LDL R52, [R1+0x66a8] ;  /* 0x0066a80001347983 */ /* 0x000ee20000100800 */
[----:B------:R-:W-:-:S03]  /*13580*/  IABS R22, R53 ;  /* 0x0000003500167213 */ /* 0x000fc60000000000 */
[----:B------:R-:W3:Y:S01]  /*13590*/  LDL R53, [R1+0x66ac] ;  /* 0x0066ac0001357983 */ /* 0x000ee20000100800 */
[----:B------:R-:W-:Y:S01]  /*135a0*/  IMAD.MOV.U32 R21, RZ, RZ, R23 ;  /* 0x000000ffff157224 */ /* 0x000fe200078e0017 */
[----:B----4-:R-:W-:Y:S02]  /*135b0*/  IABS R23, R49 ;  /* 0x0000003100177213 */ /* 0x010fe40000000000 */
[----:B------:R-:W4:Y:S01]  /*135c0*/  LDL R49, [R1+0x66b0] ;  /* 0x0066b00001317983 */ /* 0x000f220000100800 */
[----:B------:R-:W-:-:S03]  /*135d0*/  IABS R24, R48 ;  /* 0x0000003000187213 */ /* 0x000fc60000000000 */
[----:B------:R-:W4:Y:S01]  /*135e0*/  LDL R48, [R1+0x66b4] ;  /* 0x0066b40001307983 */ /* 0x000f220000100800 */
[----:B--2---:R-:W-:-:S03]  /*135f0*/  IABS R25, R54 ;  /* 0x0000003600197213 */ /* 0x004fc60000000000 */
[----:B------:R-:W2:Y:S01]  /*13600*/  LDL R54, [R1+0x66b8] ;  /* 0x0066b80001367983 */ /* 0x000ea20000100800 */
[----:B------:R-:W-:-:S03]  /*13610*/  IMAD.HI.U32 R26, R0, R21, RZ ;  /* 0x00000015001a7227 */ /* 0x000fc600078e00ff */
[----:B0-----:R-:W2:Y:S01]  /*13620*/  LDL.LU R6, [R1+0x10] ;  /* 0x0000100001067983 */ /* 0x001ea20000300800 */
[----:B------:R-:W-:Y:S02]  /*13630*/  IMAD.MOV R26, RZ, RZ, -R26 ;  /* 0x000000ffff1a7224 */ /* 0x000fe400078e0a1a */
[----:B------:R-:W-:-:S04]  /*13640*/  IMAD.HI.U32 R27, R0, R25, RZ ;  /* 0x00000019001b7227 */ /* 0x000fc800078e00ff */
[----:B------:R-:W-:-:S04]  /*13650*/  IMAD.HI.U32 R28, R0, R22, RZ ;  /* 0x00000016001c7227 */ /* 0x000fc800078e00ff */
[----:B------:R-:W-:-:S04]  /*13660*/  IMAD.HI.U32 R29, R0, R23, RZ ;  /* 0x00000017001d7227 */ /* 0x000fc800078e00ff */
[----:B------:R-:W-:Y:S02]  /*13670*/  IMAD R21, R4, R26, R21 ;  /* 0x0000001a04157224 */ /* 0x000fe400078e0215 */
[----:B------:R-:W-:Y:S02]  /*13680*/  IMAD.MOV R27, RZ, RZ, -R27 ;  /* 0x000000ffff1b7224 */ /* 0x000fe400078e0a1b */
[----:B------:R-:W-:Y:S01]  /*13690*/  IMAD.HI.U32 R30, R0, R24, RZ ;  /* 0x00000018001e7227 */ /* 0x000fe200078e00ff */
[----:B------:R-:W-:Y:S03]  /*136a0*/  STL [R1+0x6aa0], R21 ;  /* 0x006aa01501007387 */ /* 0x000fe60000100800 */
[----:B------:R-:W-:Y:S02]  /*136b0*/  IMAD.MOV R26, RZ, RZ, -R28 ;  /* 0x000000ffff1a7224 */ /* 0x000fe400078e0a1c */
[----:B------:R-:W-:-:S02]  /*136c0*/  IMAD.MOV R28, RZ, RZ, -R29 ;  /* 0x000000ffff1c7224 */ /* 0x000fc400078e0a1d */
[C---:B------:R-:W-:Y:S02]  /*136d0*/  IMAD R25, R4.reuse, R27, R25 ;  /* 0x0000001b04197224 */ /* 0x040fe400078e0219 */
[----:B------:R-:W-:Y:S02]  /*136e0*/  IMAD.MOV R29, RZ, RZ, -R30 ;  /* 0x000000ffff1d7224 */ /* 0x000fe400078e0a1e */
[C---:B------:R-:W-:Y:S02]  /*136f0*/  IMAD R22, R4.reuse, R26, R22 ;  /* 0x0000001a04167224 */ /* 0x040fe400078e0216 */
[C---:B------:R-:W-:Y:S02]  /*13700*/  IMAD R23, R4.reuse, R28, R23 ;  /* 0x0000001c04177224 */ /* 0x040fe400078e0217 */
[----:B------:R-:W-:Y:S01]  /*13710*/  IMAD R24, R4, R29, R24 ;  /* 0x0000001d04187224 */ /* 0x000fe200078e0218 */
[----:B---3--:R-:W-:Y:S02]  /*13720*/  IABS R26, R52 ;  /* 0x00000034001a7213 */ /* 0x008fe40000000000 */
[----:B------:R-:W3:Y:S01]  /*13730*/  LDL R52, [R1+0x66bc] ;  /* 0x0066bc0001347983 */ /* 0x000ee20000100800 */
        /* <DEDUP_REMOVED lines=8> */
[----:B------:R-:W-:-:S03]  /*137c0*/  IMAD.HI.U32 R31, R0, R26, RZ ;  /* 0x0000001a001f7227 */ /* 0x000fc600078e00ff */
[----:B------:R-:W2:Y:S01]  /*137d0*/  LDL.LU R15, [R1+0xc] ;  /* 0x00000c00010f7983 */ /* 0x000ea20000300800 */
[----:B------:R-:W-:Y:S02]  /*137e0*/  IMAD.MOV R31, RZ, RZ, -R31 ;  /* 0x000000ffff1f7224 */ /* 0x000fe400078e0a1f */
[----:B------:R-:W-:-:S04]  /*137f0*/  IMAD.HI.U32 R32, R0, R28, RZ ;  /* 0x0000001c00207227 */ /* 0x000fc800078e00ff */
[----:B------:R-:W-:-:S04]  /*13800*/  IMAD.HI.U32 R34, R0, R29, RZ ;  /* 0x0000001d00227227 */ /* 0x000fc800078e00ff */
[----:B------:R-:W-:-:S04]  /*13810*/  IMAD.HI.U32 R33, R0, R27, RZ ;  /* 0x0000001b00217227 */ /* 0x000fc800078e00ff */
[C---:B------:R-:W-:Y:S02]  /*13820*/  IMAD R26, R4.reuse, R31, R26 ;  /* 0x0000001f041a7224 */ /* 0x040fe400078e021a */
[----:B------:R-:W-:Y:S02]  /*13830*/  IMAD.MOV R31, RZ, RZ, -R32 ;  /* 0x000000ffff1f7224 */ /* 0x000fe400078e0a20 */
[----:B------:R-:W-:Y:S02]  /*13840*/  IMAD.MOV R32, RZ, RZ, -R34 ;  /* 0x000000ffff207224 */ /* 0x000fe400078e0a22 */
[----:B------:R-:W-:Y:S02]  /*13850*/  IMAD.MOV R35, RZ, RZ, -R33 ;  /* 0x000000ffff237224 */ /* 0x000fe400078e0a21 */
[C---:B------:R-:W-:Y:S02]  /*13860*/  IMAD R29, R4.reuse, R32, R29 ;  /* 0x00000020041d7224 */ /* 0x040fe400078e021d */
[----:B------:R-:W-:-:S02]  /*13870*/  IMAD R27, R4, R35, R27 ;  /* 0x00000023041b7224 */ /* 0x000fc400078e021b */
[----:B------:R-:W-:Y:S02]  /*13880*/  IMAD R28, R4, R31, R28 ;  /* 0x0000001f041c7224 */ /* 0x000fe400078e021c */
[----:B------:R-:W-:-:S04]  /*13890*/  IMAD.HI.U32 R36, R0, R30, RZ ;  /* 0x0000001e00247227 */ /* 0x000fc800078e00ff */
[----:B------:R-:W-:-:S04]  /*138a0*/  IMAD.MOV R33, RZ, RZ, -R36 ;  /* 0x000000ffff217224 */ /* 0x000fc800078e0a24 */
        /* <DEDUP_REMOVED lines=13> */
[----:B------:R-:W-:-:S04]  /*13980*/  IMAD.HI.U32 R37, R0, R34, RZ ;  /* 0x0000002200257227 */ /* 0x000fc800078e00ff */
[----:B------:R-:W-:Y:S02]  /*13990*/  IMAD.MOV R36, RZ, RZ, -R36 ;  /* 0x000000ffff247224 */ /* 0x000fe400078e0a24 */
[----:B------:R-:W-:Y:S02]  /*139a0*/  IMAD.MOV R37, RZ, RZ, -R37 ;  /* 0x000000ffff257224 */ /* 0x000fe400078e0a25 */
[----:B------:R-:W-:-:S04]  /*139b0*/  IMAD.HI.U32 R40, R0, R35, RZ ;  /* 0x0000002300287227 */ /* 0x000fc800078e00ff */
[C---:B------:R-:W-:Y:S02]  /*139c0*/  IMAD R31, R4.reuse, R36, R31 ;  /* 0x00000024041f7224 */ /* 0x040fe400078e021f */
[----:B------:R-:W-:Y:S02]  /*139d0*/  IMAD R34, R4, R37, R34 ;  /* 0x0000002504227224 */ /* 0x000fe400078e0222 */
[----:B------:R-:W-:-:S04]  /*139e0*/  IMAD.MOV R36, RZ, RZ, -R40 ;  /* 0x000000ffff247224 */ /* 0x000fc800078e0a28 */
[----:B------:R-:W-:Y:S02]  /*139f0*/  IMAD R35, R4, R36, R35 ;  /* 0x0000002404237224 */ /* 0x000fe400078e0223 */
[----:B------:R-:W-:-:S04]  /*13a00*/  IMAD.HI.U32 R39, R0, R32, RZ ;  /* 0x0000002000277227 */ /* 0x000fc800078e00ff */
[----:B------:R-:W-:-:S04]  /*13a10*/  IMAD.HI.U32 R38, R0, R33, RZ ;  /* 0x0000002100267227 */ /* 0x000fc800078e00ff */
[----:B------:R-:W-:Y:S02]  /*13a20*/  IMAD.MOV R39, RZ, RZ, -R39 ;  /* 0x000000ffff277224 */ /* 0x000fe400078e0a27 */
[----:B------:R-:W-:Y:S02]  /*13a30*/  IMAD.MOV R38, RZ, RZ, -R38 ;  /* 0x000000ffff267224 */ /* 0x000fe400078e0a26 */
        /* <DEDUP_REMOVED lines=11> */
[----:B------:R-:W2:Y:S04]  /*13af0*/  LDL R54, [R1+0x66f0] ;  /* 0x0066f00001367983 */ /* 0x000ea80000100800 */
[----:B------:R-:W4:Y:S04]  /*13b00*/  LDL.LU R9, [R1+0x4] ;  /* 0x0000040001097983 */ /* 0x000f280000300800 */
[----:B------:R-:W4:Y:S04]  /*13b10*/  LDL R11, [R1+0x66f8] ;  /* 0x0066f800010b7983 */ /* 0x000f280000100800 */
[----:B------:R-:W4:Y:S01]  /*13b20*/  LDL R7, [R1+0x66fc] ;  /* 0x0066fc0001077983 */ /* 0x000f220000100800 */
[----:B------:R-:W-:-:S03]  /*13b30*/  IMAD.HI.U32 R42, R0, R37, RZ ;  /* 0x00000025002a7227 */ /* 0x000fc600078e00ff */
[----:B------:R-:W4:Y:S01]  /*13b40*/  LDL R55, [R1+0x6700] ;  /* 0x0067000001377983 */ /* 0x000f220000100800 */
[----:B------:R-:W-:-:S03]  /*13b50*/  IMAD.HI.U32 R44, R0, R39, RZ ;  /* 0x00000027002c7227 */ /* 0x000fc600078e00ff */
[----:B------:R-:W4:Y:S01]  /*13b60*/  LDL.LU R12, [R1] ;  /* 0x00000000010c7983 */ /* 0x000f220000300800 */
[----:B------:R-:W-:Y:S02]  /*13b70*/  IMAD.MOV R42, RZ, RZ, -R42 ;  /* 0x000000ffff2a7224 */ /* 0x000fe400078e0a2a */
[----:B------:R-:W-:Y:S01]  /*13b80*/  IMAD.MOV R44, RZ, RZ, -R44 ;  /* 0x000000ffff2c7224 */ /* 0x000fe200078e0a2c */
[----:B------:R-:W-:Y:S01]  /*13b90*/  ISETP.GT.U32.AND P0, PT, R4, R50, PT ;  /* 0x000000320400720c */ /* 0x000fe20003f04070 */
[----:B------:R-:W-:Y:S01]  /*13ba0*/  IMAD.HI.U32 R41, R0, R36, RZ ;  /* 0x0000002400297227 */ /* 0x000fe200078e00ff */
[----:B------:R-:W-:Y:S01]  /*13bb0*/  ISETP.GE.AND P6, PT, R43, RZ, PT ;  /* 0x000000ff2b00720c */ /* 0x000fe20003fc6270 */
[----:B------:R-:W4:Y:S02]  /*13bc0*/  LDL R13, [R1+0x6714] ;  /* 0x00671400010d7983 */ /* 0x000f240000100800 */
[C---:B------:R-:W-:Y:S02]  /*13bd0*/  IMAD R37, R4.reuse, R42, R37 ;  /* 0x0000002a04257224 */ /* 0x040fe400078e0225 */
[----:B------:R-:W-:Y:S01]  /*13be0*/  IMAD R39, R4, R44, R39 ;  /* 0x0000002c04277224 */ /* 0x000fe200078e0227 */
[----:B-1----:R-:W4:Y:S01]  /*13bf0*/  LDL R16, [R1+0x670c] ;  /* 0x00670c0001107983 */ /* 0x002f220000100800 */
[----:B------:R-:W-:-:S02]  /*13c00*/  IMAD.MOV R41, RZ, RZ, -R41 ;  /* 0x000000ffff297224 */ /* 0x000fc400078e0a29 */
[----:B------:R-:W-:Y:S01]  /*13c10*/  IMAD.HI.U32 R45, R0, R40, RZ ;  /* 0x00000028002d7227 */ /* 0x000fe200078e00ff */
[----:B------:R-:W4:Y:S03]  /*13c20*/  LDL R14, [R1+0x6710] ;  /* 0x00671000010e7983 */ /* 0x000f260000100800 */
[----:B------:R-:W-:Y:S01]  /*13c30*/  IMAD R36, R4, R41, R36 ;  /* 0x0000002904247224 */ /* 0x000fe200078e0224 */
[----:B---3--:R-:W-:Y:S02]  /*13c40*/  IABS R41, R52 ;  /* 0x0000003400297213 */ /* 0x008fe40000000000 */
[----:B------:R-:W-:Y:S02]  /*13c50*/  IABS R42, R53 ;  /* 0x00000035002a7213 */ /* 0x000fe40000000000 */
[----:B------:R-:W3:Y:S01]  /*13c60*/  LDL R53, [R1+0x6704] ;  /* 0x0067040001357983 */ /* 0x000ee20000100800 */
[----:B------:R-:W-:-:S04]  /*13c70*/  IMAD.HI.U32 R46, R0, R41, RZ ;  /* 0x00000029002e7227 */ /* 0x000fc800078e00ff */
[----:B------:R-:W-:-:S04]  /*13c80*/  IMAD.HI.U32 R47, R0, R42, RZ ;  /* 0x0000002a002f7227 */ /* 0x000fc800078e00ff */
[----:B------:R-:W-:Y:S02]  /*13c90*/  IMAD.MOV R46, RZ, RZ, -R46 ;  /* 0x000000ffff2e7224 */ /* 0x000fe400078e0a2e */
[----:B------:R-:W-:Y:S02]  /*13ca0*/  IMAD.MOV R47, RZ, RZ, -R47 ;  /* 0x000000ffff2f7224 */ /* 0x000fe400078e0a2f */
[C---:B------:R-:W-:Y:S02]  /*13cb0*/  IMAD R41, R4.reuse, R46, R41 ;  /* 0x0000002e04297224 */ /* 0x040fe400078e0229 */
[----:B------:R-:W-:Y:S01]  /*13cc0*/  IMAD R42, R4, R47, R42 ;  /* 0x0000002f042a7224 */ /* 0x000fe200078e022a */
[----:B--2---:R-:W-:Y:S02]  /*13cd0*/  IABS R44, R54 ;  /* 0x00000036002c7213 */ /* 0x004fe40000000000 */
[----:B------:R-:W2:Y:S01]  /*13ce0*/  LDL R54, [R1+0x6708] ;  /* 0x0067080001367983 */ /* 0x000ea20000100800 */
[----:B----4-:R-:W-:-:S03]  /*13cf0*/  IABS R46, R11 ;  /* 0x0000000b002e7213 */ /* 0x010fc60000000000 */
[----:B------:R-:W4:Y:S01]  /*13d00*/  LDL R11, [R1+0x6718] ;  /* 0x00671800010b7983 */ /* 0x000f220000100800 */
[----:B------:R-:W-:-:S03]  /*13d10*/  IABS R47, R7 ;  /* 0x00000007002f7213 */ /* 0x000fc60000000000 */
[----:B------:R-:W4:Y:S01]  /*13d20*/  LDL R7, [R1+0x671c] ;  /* 0x00671c0001077983 */ /* 0x000f220000100800 */
[----:B------:R-:W-:-:S05]  /*13d30*/  @!P0 IMAD.IADD R50, R50, 0x1, -R4 ;  /* 0x0000000132328824 */ /* 0x000fca00078e0a04 */
[----:B------:R-:W-:Y:S01]  /*13d40*/  ISETP.GT.U32.AND P0, PT, R4, R50, PT ;  /* 0x000000320400720c */ /* 0x000fe20003f04070 */
[----:B------:R-:W-:-:S04]  /*13d50*/  IMAD.HI.U32 R43, R0, R38, RZ ;  /* 0x00000026002b7227 */ /* 0x000fc800078e00ff */
[----:B------:R-:W-:-:S08]  /*13d60*/  IMAD.MOV R45, RZ, RZ, -R45 ;  /* 0x000000ffff2d7224 */ /* 0x000fd000078e0a2d */
[----:B------:R-:W-:Y:S01]  /*13d70*/  @!P0 IMAD.IADD R50, R50, 0x1, -R4 ;  /* 0x0000000132328824 */ /* 0x000fe200078e0a04 */
[C---:B------:R-:W-:Y:S01]  /*13d80*/  ISETP.GT.U32.AND P0, PT, R4.reuse, R51, PT ;  /* 0x000000330400720c */ /* 0x040fe20003f04070 */
[----:B------:R-:W-:Y:S02]  /*13d90*/  IMAD.MOV R43, RZ, RZ, -R43 ;  /* 0x000000ffff2b7224 */ /* 0x000fe400078e0a2b */
[C---:B------:R-:W-:Y:S01]  /*13da0*/  IMAD R40, R4.reuse, R45, R40 ;  /* 0x0000002d04287224 */ /* 0x040fe200078e0228 */
[----:B------:R-:W-:Y:S01]  /*13db0*/  IABS R45, R48 ;  /* 0x00000030002d7213 */ /* 0x000fe20000000000 */
[----:B------:R-:W-:Y:S01]  /*13dc0*/  IMAD R38, R4, R43, R38 ;  /* 0x0000002b04267224 */ /* 0x000fe200078e0226 */
[----:B------:R-:W-:Y:S01]  /*13dd0*/  IABS R43, R49 ;  /* 0x00000031002b7213 */ /* 0x000fe20000000000 */
[----:B------:R-:W-:-:S04]  /*13de0*/  IMAD.HI.U32 R49, R0, R44, RZ ;  /* 0x0000002c00317227 */ /* 0x000fc800078e00ff */
[----:B------:R-:W-:-:S04]  /*13df0*/  IMAD.HI.U32 R52, R0, R45, RZ ;  /* 0x0000002d00347227 */ /* 0x000fc800078e00ff */
[----:B------:R-:W-:Y:S02]  /*13e00*/  @!P0 IMAD.IADD R51, R51, 0x1, -R4 ;  /* 0x0000000133338824 */ /* 0x000fe400078e0a04 */
[----:B------:R-:W-:Y:S02]  /*13e10*/  IMAD.MOV R49, RZ, RZ, -R49 ;  /* 0x000000ffff317224 */ /* 0x000fe400078e0a31 */
[----:B------:R-:W-:Y:S01]  /*13e20*/  IMAD.MOV R52, RZ, RZ, -R52 ;  /* 0x000000ffff347224 */ /* 0x000fe200078e0a34 */
[C---:B------:R-:W-:Y:S01]  /*13e30*/  ISETP.GT.U32.AND P0, PT, R4.reuse, R51, PT ;  /* 0x000000330400720c */ /* 0x040fe20003f04070 */
[C---:B------:R-:W-:Y:S02]  /*13e40*/  IMAD R44, R4.reuse, R49, R44 ;  /* 0x00000031042c7224 */ /* 0x040fe400078e022c */
[----:B------:R-:W-:Y:S02]  /*13e50*/  IMAD R45, R4, R52, R45 ;  /* 0x00000034042d7224 */ /* 0x000fe400078e022d */
[----:B------:R-:W-:-:S04]  /*13e60*/  IMAD.HI.U32 R48, R0, R43, RZ ;  /* 0x0000002b00307227 */ /* 0x000fc800078e00ff */
[----:B------:R-:W-:-:S04]  /*13e70*/  IMAD.HI.U32 R17, R0, R47, RZ ;  /* 0x0000002f00117227 */ /* 0x000fc800078e00ff */
[----:B------:R-:W-:Y:S01]  /*13e80*/  IMAD.MOV R48, RZ, RZ, -R48 ;  /* 0x000000ffff307224 */ /* 0x000fe200078e0a30 */
[----:B---3--:R-:W-:Y:S01]  /*13e90*/  IABS R49, R53 ;  /* 0x0000003500317213 */ /* 0x008fe20000000000 */
[----:B------:R-:W-:-:S04]  /*13ea0*/  IMAD.HI.U32 R53, R0, R46, RZ ;  /* 0x0000002e00357227 */ /* 0x000fc800078e00ff */
[----:B------:R-:W-:Y:S02]  /*13eb0*/  IMAD.MOV R53, RZ, RZ, -R53 ;  /* 0x000000ffff357224 */ /* 0x000fe400078e0a35 */
[----:B------:R-:W-:Y:S02]  /*13ec0*/  IMAD.MOV R17, RZ, RZ, -R17 ;  /* 0x000000ffff117224 */ /* 0x000fe400078e0a11 */
[----:B------:R-:W-:Y:S02]  /*13ed0*/  @!P0 IMAD.IADD R51, R51, 0x1, -R4 ;  /* 0x0000000133338824 */ /* 0x000fe400078e0a04 */
[C---:B------:R-:W-:Y:S02]  /*13ee0*/  IMAD R46, R4.reuse, R53, R46 ;  /* 0x00000035042e7224 */ /* 0x040fe400078e022e */
[C---:B------:R-:W-:Y:S01]  /*13ef0*/  IMAD R43, R4.reuse, R48, R43 ;  /* 0x00000030042b7224 */ /* 0x040fe200078e022b */
[----:B------:R-:W-:Y:S01]  /*13f00*/  IABS R48, R55 ;  /* 0x0000003700307213 */ /* 0x000fe20000000000 */
[----:B------:R-:W-:-:S02]  /*13f10*/  IMAD R47, R4, R17, R47 ;  /* 0x00000011042f7224 */ /* 0x000fc400078e022f */
[----:B------:R-:W-:Y:S02]  /*13f20*/  IMAD.MOV.U32 R17, RZ, RZ, R51 ;  /* 0x000000ffff117224 */ /* 0x000fe400078e0033 */
[----:B------:R-:W-:-:S04]  /*13f30*/  IMAD.HI.U32 R55, R0, R48, RZ ;  /* 0x0000003000377227 */ /* 0x000fc800078e00ff */
[----:B------:R-:W-:Y:S02]  /*13f40*/  @!P5 IMAD.MOV R17, RZ, RZ, -R17 ;  /* 0x000000ffff11d224 */ /* 0x000fe400078e0a11 */
[----:B------:R-:W-:-:S04]  /*13f50*/  IMAD.MOV R55, RZ, RZ, -R55 ;  /* 0x000000ffff377224 */ /* 0x000fc800078e0a37 */
[C---:B------:R-:W-:Y:S01]  /*13f60*/  IMAD R48, R4.reuse, R55, R48 ;  /* 0x0000003704307224 */ /* 0x040fe200078e0230 */
[----:B------:R-:W-:-:S13]  /*13f70*/  ISETP.GT.U32.AND P0, PT, R4, R6, PT ;  /* 0x000000060400720c */ /* 0x000fda0003f04070 */
[----:B------:R-:W-:-:S05]  /*13f80*/  @!P0 IMAD.IADD R6, R6, 0x1, -R4 ;  /* 0x0000000106068824 */ /* 0x000fca00078e0a04 */
[----:B------:R-:W-:Y:S02]  /*13f90*/  ISETP.GT.U32.AND P0, PT, R4, R6, PT ;  /* 0x000000060400720c */ /* 0x000fe40003f04070 */
[----:B--2---:R-:W-:-:S05]  /*13fa0*/  IABS R52, R54 ;  /* 0x0000003600347213 */ /* 0x004fca0000000000 */
[----:B------:R-:W-:-:S04]  /*13fb0*/  IMAD.HI.U32 R18, R0, R52, RZ ;  /* 0x0000003400127227 */ /* 0x000fc800078e00ff */
[----:B------:R-:W-:Y:S02]  /*13fc0*/  IMAD.MOV R53, RZ, RZ, -R18 ;  /* 0x000000ffff357224 */ /* 0x000fe400078e0a12 */
[----:B------:R-:W-:Y:S02]  /*13fd0*/  IMAD.MOV.U32 R18, RZ, RZ, R50 ;  /* 0x000000ffff127224 */ /* 0x000fe400078e0032 */
[----:B------:R-:W-:-:S04]  /*13fe0*/  IMAD.HI.U32 R54, R0, R49, RZ ;  /* 0x0000003100367227 */ /* 0x000fc800078e00ff */
[----:B------:R-:W-:Y:S02]  /*13ff0*/  @!P6 IMAD.MOV R18, RZ, RZ, -R18 ;  /* 0x000000ffff12e224 */ /* 0x000fe400078e0a12 */
[----:B------:R-:W-:-:S03]  /*14000*/  IMAD.MOV R54, RZ, RZ, -R54 ;  /* 0x000000ffff367224 */ /* 0x000fc600078e0a36 */
[----:B------:R0:W-:Y:S01]  /*14010*/  STL [R1+0x718], R18 ;  /* 0x0007181201007387 */ /* 0x0001e20000100800 */
[----:B------:R-:W-:Y:S01]  /*14020*/  IMAD R49, R4, R54, R49 ;  /* 0x0000003604317224 */ /* 0x000fe200078e0231 */
[----:B----4-:R-:W-:Y:S02]  /*14030*/  IABS R54, R11 ;  /* 0x0000000b00367213 */ /* 0x010fe40000000000 */
[----:B------:R1:W-:Y:S01]  /*14040*/  STL [R1+0x71c], R17 ;  /* 0x00071c1101007387 */ /* 0x0003e20000100800 */
[----:B------:R-:W-:-:S03]  /*14050*/  IABS R55, R7 ;  /* 0x0000000700377213 */ /* 0x000fc60000000000 */
[----:B------:R-:W2:Y:S04]  /*14060*/  LDL R11, [R1+0x666c] ;  /* 0x00666c00010b7983 */ /* 0x000ea80000100800 */
[----:B------:R-:W3:Y:S01]  /*14070*/  LDL R7, [R1+0x654c] ;  /* 0x00654c0001077983 */ /* 0x000ee20000100800 */
[----:B------:R-:W-:Y:S01]  /*14080*/  @!P0 IMAD.IADD R6, R6, 0x1, -R4 ;  /* 0x0000000106068824 */ /* 0x000fe200078e0a04 */
[----:B------:R-:W-:-:S13]  /*14090*/  ISETP.GT.U32.AND P0, PT, R4, R15, PT ;  /* 0x0000000f0400720c */ /* 0x000fda0003f04070 */
[----:B------:R-:W-:-:S05]  /*140a0*/  @!P0 IMAD.IADD R15, R15, 0x1, -R4 ;  /* 0x000000010f0f8824 */ /* 0x000fca00078e0a04 */
[----:B------:R-:W-:-:S13]  /*140b0*/  ISETP.GT.U32.AND P0, PT, R4, R15, PT ;  /* 0x0000000f0400720c */ /* 0x000fda0003f04070 */
[----:B------:R-:W-:Y:S01]  /*140c0*/  @!P0 IMAD.IADD R15, R15, 0x1, -R4 ;  /* 0x000000010f0f8824 */ /* 0x000fe200078e0a04 */
[----:B------:R-:W-:-:S13]  /*140d0*/  ISETP.GT.U32.AND P0, PT, R4, R10, PT ;  /* 0x0000000a0400720c */ /* 0x000fda0003f04070 */
[----:B------:R-:W-:-:S05]  /*140e0*/  @!P0 IMAD.IADD R10, R10, 0x1, -R4 ;  /* 0x000000010a0a8824 */ /* 0x000fca00078e0a04 */
[----:B------:R-:W-:-:S13]  /*140f0*/  ISETP.GT.U32.AND P0, PT, R4, R10, PT ;  /* 0x0000000a0400720c */ /* 0x000fda0003f04070 */
[----:B------:R-:W-:Y:S01]  /*14100*/  @!P0 IMAD.IADD R10, R10, 0x1, -R4 ;  /* 0x000000010a0a8824 */ /* 0x000fe200078e0a04 */
[----:B------:R-:W-:-:S13]  /*14110*/  ISETP.GT.U32.AND P0, PT, R4, R9, PT ;  /* 0x000000090400720c */ /* 0x000fda0003f04070 */
[----:B------:R-:W-:Y:S01]  /*14120*/  @!P0 IMAD.IADD R9, R9, 0x1, -R4 ;  /* 0x0000000109098824 */ /* 0x000fe200078e0a04 */
[----:B------:R-:W-:-:S13]  /*14130*/  ISETP.GT.U32.AND P0, PT, R4, R12, PT ;  /* 0x0000000c0400720c */ /* 0x000fda0003f04070 */
[----:B------:R-:W-:Y:S01]  /*14140*/  @!P0 IMAD.IADD R12, R12, 0x1, -R4 ;  /* 0x000000010c0c8824 */ /* 0x000fe200078e0a04 */
[----:B------:R-:W-:-:S04]  /*14150*/  ISETP.GT.U32.AND P0, PT, R4, R61, PT ;  /* 0x0000003d0400720c */ /* 0x000fc80003f04070 */
[----:B------:R-:W-:-:S09]  /*14160*/  ISETP.GT.U32.AND P6, PT, R4, R12, PT ;  /* 0x0000000c0400720c */ /* 0x000fd20003fc4070 */
[----:B------:R-:W-:Y:S01]  /*14170*/  @!P0 IMAD.IADD R61, R61, 0x1, -R4 ;  /* 0x000000013d3d8824 */ /* 0x000fe200078e0a04 */
[----:B------:R-:W-:-:S03]  /*14180*/  ISETP.GT.U32.AND P0, PT, R4, R9, PT ;  /* 0x000000090400720c */ /* 0x000fc60003f04070 */
[----:B------:R-:W-:Y:S01]  /*14190*/  @!P6 IMAD.IADD R12, R12, 0x1, -R4 ;  /* 0x000000010c0ce824 */ /* 0x000fe200078e0a04 */
[----:B------:R-:W-:-:S09]  /*141a0*/  ISETP.GT.U32.AND P6, PT, R4, R59, PT ;  /* 0x0000003b0400720c */ /* 0x000fd20003fc4070 */
[----:B------:R-:W-:Y:S01]  /*141b0*/  @!P0 IMAD.IADD R9, R9, 0x1, -R4 ;  /* 0x0000000109098824 */ /* 0x000fe200078e0a04 */
[C---:B------:R-:W-:Y:S01]  /*141c0*/  ISETP.GT.U32.AND P0, PT, R4.reuse, R60, PT ;  /* 0x0000003c0400720c */ /* 0x040fe20003f04070 */
[----:B------:R-:W-:Y:S01]  /*141d0*/  IMAD R50, R4, R53, R52 ;  /* 0x0000003504327224 */ /* 0x000fe200078e0234 */
[----:B------:R-:W-:Y:S02]  /*141e0*/  IABS R53, R13 ;  /* 0x0000000d00357213 */ /* 0x000fe40000000000 */
[----:B------:R-:W-:Y:S01]  /*141f0*/  IABS R51, R16 ;  /* 0x0000001000337213 */ /* 0x000fe20000000000 */
[----:B------:R-:W-:Y:S01]  /*14200*/  @!P6 IMAD.IADD R59, R59, 0x1, -R4 ;  /* 0x000000013b3be824 */ /* 0x000fe200078e0a04 */
[----:B------:R-:W-:Y:S01]  /*14210*/  IABS R52, R14 ;  /* 0x0000000e00347213 */ /* 0x000fe20000000000 */
[----:B------:R-:W-:Y:S01]  /*14220*/  IMAD.HI.U32 R14, R0, R53, RZ ;  /* 0x00000035000e7227 */ /* 0x000fe200078e00ff */
[----:B------:R-:W-:-:S05]  /*14230*/  ISETP.GT.U32.AND P6, PT, R4, R56, PT ;  /* 0x000000380400720c */ /* 0x000fca0003fc4070 */
[----:B------:R-:W-:Y:S01]  /*14240*/  @!P0 IMAD.IADD R60, R60, 0x1, -R4 ;  /* 0x000000013c3c8824 */ /* 0x000fe200078e0a04 */
[----:B------:R-:W-:Y:S01]  /*14250*/  ISETP.GT.U32.AND P0, PT, R4, R57, PT ;  /* 0x000000390400720c */ /* 0x000fe20003f04070 */
[----:B0-----:R-:W-:-:S04]  /*14260*/  IMAD.HI.U32 R18, R0, R51, RZ ;  /* 0x0000003300127227 */ /* 0x001fc800078e00ff */
[----:B------:R-:W-:-:S04]  /*14270*/  IMAD.HI.U32 R13, R0, R55, RZ ;  /* 0x00000037000d7227 */ /* 0x000fc800078e00ff */
[----:B------:R-:W-:Y:S02]  /*14280*/  IMAD.MOV R14, RZ, RZ, -R14 ;  /* 0x000000ffff0e7224 */ /* 0x000fe400078e0a0e */
[----:B-1----:R-:W-:-:S04]  /*14290*/  IMAD.HI.U32 R17, R0, R52, RZ ;  /* 0x0000003400117227 */ /* 0x002fc800078e00ff */
[----:B------:R-:W-:Y:S02]  /*142a0*/  IMAD.MOV R18, RZ, RZ, -R18 ;  /* 0x000000ffff127224 */ /* 0x000fe400078e0a12 */
[----:B------:R-:W-:Y:S02]  /*142b0*/  IMAD.MOV R13, RZ, RZ, -R13 ;  /* 0x000000ffff0d7224 */ /* 0x000fe400078e0a0d */
[----:B------:R-:W-:Y:S02]  /*142c0*/  IMAD.MOV R17, RZ, RZ, -R17 ;  /* 0x000000ffff117224 */ /* 0x000fe400078e0a11 */
[----:B------:R-:W-:Y:S02]  /*142d0*/  IMAD R53, R4, R14, R53 ;  /* 0x0000000e04357224 */ /* 0x000fe400078e0235 */
[----:B------:R-:W4:Y:S01]  /*142e0*/  LDL.LU R14, [R1+0x3c] ;  /* 0x00003c00010e7983 */ /* 0x000f220000300800 */
[----:B------:R-:W-:Y:S02]  /*142f0*/  @!P0 IMAD.IADD R57, R57, 0x1, -R4 ;  /* 0x0000000139398824 */ /* 0x000fe400078e0a04 */
[----:B------:R-:W-:Y:S01]  /*14300*/  IMAD.HI.U32 R16, R0, R54, RZ ;  /* 0x0000003600107227 */ /* 0x000fe200078e00ff */
[----:B------:R-:W4:Y:S03]  /*14310*/  LDL.LU R21, [R1+0x38] ;  /* 0x0000380001157983 */ /* 0x000f260000300800 */
[----:B------:R-:W-:-:S02]  /*14320*/  IMAD R51, R4, R18, R51 ;  /* 0x0000001204337224 */ /* 0x000fc400078e0233 */
[C---:B------:R-:W-:Y:S02]  /*14330*/  IMAD R55, R4.reuse, R13, R55 ;  /* 0x0000000d04377224 */ /* 0x040fe400078e0237 */
[----:B------:R-:W-:Y:S02]  /*14340*/  IMAD R52, R4, R17, R52 ;  /* 0x0000001104347224 */ /* 0x000fe400078e0234 */
[----:B------:R-:W-:Y:S02]  /*14350*/  @!P6 IMAD.IADD R56, R56, 0x1, -R4 ;  /* 0x000000013838e824 */ /* 0x000fe400078e0a04 */
[----:B------:R-:W-:Y:S02]  /*14360*/  @!P3 IMAD.MOV R6, RZ, RZ, -R6 ;  /* 0x000000ffff06b224 */ /* 0x000fe400078e0a06 */
[----:B------:R-:W-:Y:S02]  /*14370*/  IMAD.MOV R16, RZ, RZ, -R16 ;  /* 0x000000ffff107224 */ /* 0x000fe400078e0a10 */
[----:B------:R-:W-:-:S02]  /*14380*/  @!P1 IMAD.MOV R15, RZ, RZ, -R15 ;  /* 0x000000ffff0f9224 */ /* 0x000fc400078e0a0f */
[----:B------:R-:W-:Y:S02]  /*14390*/  @!P4 IMAD.MOV R10, RZ, RZ, -R10 ;  /* 0x000000ffff0ac224 */ /* 0x000fe400078e0a0a */
[----:B------:R-:W-:Y:S02]  /*143a0*/  IMAD R54, R4, R16, R54 ;  /* 0x0000001004367224 */ /* 0x000fe400078e0236 */
[----:B------:R-:W-:Y:S01]  /*143b0*/  @!P2 IMAD.MOV R9, RZ, RZ, -R9 ;  /* 0x000000ffff09a224 */ /* 0x000fe200078e0a09 */
[----:B--2---:R-:W-:Y:S02]  /*143c0*/  ISETP.GE.AND P0, PT, R11, RZ, PT ;  /* 0x000000ff0b00720c */ /* 0x004fe40003f06270 */
[----:B------:R-:W2:Y:S01]  /*143d0*/  LDL.LU R11, [R1+0x34] ;  /* 0x00003400010b7983 */ /* 0x000ea20000300800 */
[----:B---3--:R-:W-:-:S03]  /*143e0*/  ISETP.GE.AND P6, PT, R7, RZ, PT ;  /* 0x000000ff0700720c */ /* 0x008fc60003fc6270 */
[----:B------:R-:W3:Y:S04]  /*143f0*/  LDL R18, [R1+0x6550] ;  /* 0x0065500001127983 */ /* 0x000ee80000100800 */
[----:B------:R-:W3:Y:S04]  /*14400*/  LDL.LU R13, [R1+0x30] ;  /* 0x00003000010d7983 */ /* 0x000ee80000300800 */
[----:B------:R-:W3:Y:S04]  /*14410*/  LDL R17, [R1+0x6720] ;  /* 0x0067200001117983 */ /* 0x000ee80000100800 */
[----:B------:R-:W3:Y:S04]  /*14420*/  LDL.LU R7, [R1+0x2c] ;  /* 0x00002c0001077983 */ /* 0x000ee80000300800 */
[----:B------:R0:W-:Y:S01]  /*14430*/  STL [R1+0x724], R6 ;  /* 0x0007240601007387 */ /* 0x0001e20000100800 */
[----:B------:R-:W-:-:S03]  /*14440*/  @!P0 IMAD.MOV R12, RZ, RZ, -R12 ;  /* 0x000000ffff0c8224 */ /* 0x000fc600078e0a0c */
[----:B0-----:R-:W3:Y:S04]  /*14450*/  LDL.LU R6, [R1+0x28] ;  /* 0x0000280001067983 */ /* 0x001ee80000300800 */
[----:B------:R-:W3:Y:S04]  /*14460*/  LDL R16, [R1+0x6554] ;  /* 0x0065540001107983 */ /* 0x000ee80000100800 */
[----:B------:R0:W-:Y:S04]  /*14470*/  STL [R1+0x728], R15 ;  /* 0x0007280f01007387 */ /* 0x0001e80000100800 */
[----:B0-----:R-:W3:Y:S04]  /*14480*/  LDL R15, [R1+0x6558] ;  /* 0x00655800010f7983 */ /* 0x001ee80000100800 */
[----:B------:R0:W-:Y:S04]  /*14490*/  STL [R1+0x730], R10 ;  /* 0x0007300a01007387 */ /* 0x0001e80000100800 */
[----:B0-----:R-:W3:Y:S04]  /*144a0*/  LDL R10, [R1+0x655c] ;  /* 0x00655c00010a7983 */ /* 0x001ee80000100800 */
[----:B------:R0:W-:Y:S04]  /*144b0*/  STL [R1+0x734], R9 ;  /* 0x0007340901007387 */ /* 0x0001e80000100800 */
[----:B0-----:R-:W3:Y:S04]  /*144c0*/  LDL R9, [R1+0x6560] ;  /* 0x0065600001097983 */ /* 0x001ee80000100800 */
[----:B------:R0:W-:Y:S04]  /*144d0*/  STL [R1+0x738], R12 ;  /* 0x0007380c01007387 */ /* 0x0001e80000100800 */
[----:B0-----:R-:W3:Y:S01]  /*144e0*/  LDL R12, [R1+0x6564] ;  /* 0x00656400010c7983 */ /* 0x001ee20000100800 */
[----:B------:R-:W-:-:S13]  /*144f0*/  ISETP.GT.U32.AND P5, PT, R4, R61, PT ;  /* 0x0000003d0400720c */ /* 0x000fda0003fa4070 */
[----:B------:R-:W-:Y:S01]  /*14500*/  @!P5 IMAD.IADD R61, R61, 0x1, -R4 ;  /* 0x000000013d3dd824 */ /* 0x000fe200078e0a04 */
[C---:B------:R-:W-:Y:S02]  /*14510*/  ISETP.GT.U32.AND P5, PT, R4.reuse, R58, PT ;  /* 0x0000003a0400720c */ /* 0x040fe40003fa4070 */
[----:B------:R-:W-:-:S11]  /*14520*/  ISETP.GT.U32.AND P1, PT, R4, R59, PT ;  /* 0x0000003b0400720c */ /* 0x000fd60003f24070 */
[----:B------:R-:W-:Y:S01]  /*14530*/  @!P5 IMAD.IADD R58, R58, 0x1, -R4 ;  /* 0x000000013a3ad824 */ /* 0x000fe200078e0a04 */
[C---:B------:R-:W-:Y:S02]  /*14540*/  ISETP.GT.U32.AND P5, PT, R4.reuse, R2, PT ;  /* 0x000000020400720c */ /* 0x040fe40003fa4070 */
[C---:B------:R-:W-:Y:S02]  /*14550*/  ISETP.GT.U32.AND P0, PT, R4.reuse, R56, PT ;  /* 0x000000380400720c */ /* 0x040fe40003f04070 */
[C---:B------:R-:W-:Y:S02]  /*14560*/  ISETP.GT.U32.AND P4, PT, R4.reuse, R57, PT ;  /* 0x000000390400720c */ /* 0x040fe40003f84070 */
[----:B------:R-:W-:-:S07]  /*14570*/  ISETP.GT.U32.AND P3, PT, R4, R60, PT ;  /* 0x0000003c0400720c */ /* 0x000fce0003f64070 */
[--C-:B------:R-:W-:Y:S01]  /*14580*/  @!P5 IMAD.IADD R2, R2, 0x1, -R4.reuse ;  /* 0x000000010202d824 */ /* 0x100fe200078e0a04 */
[----:B------:R-:W-:Y:S01]  /*14590*/  ISETP.GT.U32.AND P5, PT, R4, R58, PT ;  /* 0x0000003a0400720c */ /* 0x000fe20003fa4070 */
[--C-:B------:R-:W-:Y:S02]  /*145a0*/  @!P1 IMAD.IADD R59, R59, 0x1, -R4.reuse ;  /* 0x000000013b3b9824 */ /* 0x100fe400078e0a04 */
[--C-:B------:R-:W-:Y:S01]  /*145b0*/  @!P0 IMAD.IADD R56, R56, 0x1, -R4.reuse ;  /* 0x0000000138388824 */ /* 0x100fe200078e0a04 */
[----:B------:R-:W-:Y:S01]  /*145c0*/  ISETP.GT.U32.AND P2, PT, R4, R2, PT ;  /* 0x000000020400720c */ /* 0x000fe20003f44070 */
[----:B------:R-:W-:Y:S02]  /*145d0*/  @!P4 IMAD.IADD R57, R57, 0x1, -R4 ;  /* 0x000000013939c824 */ /* 0x000fe400078e0a04 */
[----:B------:R-:W-:-:S06]  /*145e0*/  IMAD.MOV.U32 R19, RZ, RZ, R61 ;  /* 0x000000ffff137224 */ /* 0x000fcc00078e003d */
[--C-:B------:R-:W-:Y:S02]  /*145f0*/  @!P5 IMAD.IADD R58, R58, 0x1, -R4.reuse ;  /* 0x000000013a3ad824 */ /* 0x100fe400078e0a04 */
[--C-:B------:R-:W-:Y:S02]  /*14600*/  @!P3 IMAD.IADD R60, R60, 0x1, -R4.reuse ;  /* 0x000000013c3cb824 */ /* 0x100fe400078e0a04 */
[----:B------:R-:W-:Y:S01]  /*14610*/  @!P6 IMAD.MOV R19, RZ, RZ, -R19 ;  /* 0x000000ffff13e224 */ /* 0x000fe200078e0a13 */
[----:B----4-:R-:W-:Y:S01]  /*14620*/  ISETP.GT.U32.AND P1, PT, R4, R21, PT ;  /* 0x000000150400720c */ /* 0x010fe20003f24070 */
[----:B------:R-:W-:-:S03]  /*14630*/  @!P2 IMAD.IADD R2, R2, 0x1, -R4 ;  /* 0x000000010202a824 */ /* 0x000fc600078e0a04 */
[----:B------:R0:W-:Y:S04]  /*14640*/  STL [R1+0x72c], R19 ;  /* 0x00072c1301007387 */ /* 0x0001e80000100800 */
[----:B0-----:R-:W4:Y:S05]  /*14650*/  LDL.LU R19, [R1+0x20] ;  /* 0x0000200001137983 */ /* 0x001f2a0000300800 */
[----:B------:R-:W-:Y:S01]  /*14660*/  @!P1 IMAD.IADD R21, R21, 0x1, -R4 ;  /* 0x0000000115159824 */ /* 0x000fe200078e0a04 */
[----:B--2---:R-:W-:-:S02]  /*14670*/  ISETP.GT.U32.AND P5, PT, R4, R11, PT ;  /* 0x0000000b0400720c */ /* 0x004fc40003fa4070 */
[----:B---3--:R-:W-:Y:S02]  /*14680*/  ISETP.GE.AND P3, PT, R18, RZ, PT ;  /* 0x000000ff1200720c */ /* 0x008fe40003f66270 */
[----:B------:R-:W2:Y:S01]  /*14690*/  LDL.LU R18, [R1+0x1c] ;  /* 0x00001c0001127983 */ /* 0x000ea20000300800 */
[C---:B------:R-:W-:Y:S02]  /*146a0*/  ISETP.GT.U32.AND P4, PT, R4.reuse, R13, PT ;  /* 0x0000000d0400720c */ /* 0x040fe40003f84070 */
[----:B------:R-:W-:Y:S02]  /*146b0*/  ISETP.GT.U32.AND P0, PT, R4, R7, PT ;  /* 0x000000070400720c */ /* 0x000fe40003f04070 */
[----:B------:R-:W-:-:S04]  /*146c0*/  IABS R61, R17 ;  /* 0x00000011003d7213 */ /* 0x000fc80000000000 */
[----:B------:R-:W-:-:S05]  /*146d0*/  @!P5 IMAD.IADD R11, R11, 0x1, -R4 ;  /* 0x000000010b0bd824 */ /* 0x000fca00078e0a04 */
[--C-:B------:R-:W-:Y:S02]  /*146e0*/  @!P4 IMAD.IADD R13, R13, 0x1, -R4.reuse ;  /* 0x000000010d0dc824 */ /* 0x100fe400078e0a04 */
[----:B------:R-:W-:Y:S01]  /*146f0*/  @!P0 IMAD.IADD R7, R7, 0x1, -R4 ;  /* 0x0000000107078824 */ /* 0x000fe200078e0a04 */
[----:B------:R-:W-:Y:S02]  /*14700*/  ISETP.GE.AND P2, PT, R16, RZ, PT ;  /* 0x000000ff1000720c */ /* 0x000fe40003f46270 */
[----:B------:R-:W-:Y:S01]  /*14710*/  ISETP.GE.AND P1, PT, R15, RZ, PT ;  /* 0x000000ff0f00720c */ /* 0x000fe20003f26270 */
[----:B------:R-:W-:Y:S01]  /*14720*/  IMAD.HI.U32 R15, R0, R61, RZ ;  /* 0x0000003d000f7227 */ /* 0x000fe200078e00ff */
[----:B------:R-:W-:Y:S02]  /*14730*/  ISETP.GE.AND P5, PT, R10, RZ, PT ;  /* 0x000000ff0a00720c */ /* 0x000fe40003fa6270 */
[----:B------:R-:W3:Y:S01]  /*14740*/  LDL.LU R10, [R1+0x18] ;  /* 0x00001800010a7983 */ /* 0x000ee20000300800 */
[----:B------:R-:W-:-:S03]  /*14750*/  ISETP.GE.AND P4, PT, R9, RZ, PT ;  /* 0x000000ff0900720c */ /* 0x000fc60003f86270 */
[----:B------:R-:W3:Y:S01]  /*14760*/  LDL.LU R9, [R1+0x14] ;  /* 0x0000140001097983 */ /* 0x000ee20000300800 */
[----:B------:R-:W-:Y:S01]  /*14770*/  ISETP.GE.AND P0, PT, R12, RZ, PT ;  /* 0x000000ff0c00720c */ /* 0x000fe20003f06270 */
[----:B------:R-:W-:Y:S02]  /*14780*/  IMAD.MOV.U32 R12, RZ, RZ, R60 ;  /* 0x000000ffff0c7224 */ /* 0x000fe400078e003c */
[----:B------:R-:W-:Y:S02]  /*14790*/  IMAD.MOV R60, RZ, RZ, -R15 ;  /* 0x000000ffff3c7224 */ /* 0x000fe400078e0a0f */
[----:B------:R-:W-:Y:S02]  /*147a0*/  IMAD.MOV.U32 R15, RZ, RZ, R59 ;  /* 0x000000ffff0f7224 */ /* 0x000fe400078e003b */
[----:B------:R-:W3:Y:S01]  /*147b0*/  LDL.LU R59, [R1+0x24] ;  /* 0x00002400013b7983 */ /* 0x000ee20000300800 */
[----:B------:R-:W-:Y:S02]  /*147c0*/  @!P3 IMAD.MOV R12, RZ, RZ, -R12 ;  /* 0x000000ffff0cb224 */ /* 0x000fe400078e0a0c */
[----:B------:R-:W-:-:S03]  /*147d0*/  @!P2 IMAD.MOV R15, RZ, RZ, -R15 ;  /* 0x000000ffff0fa224 */ /* 0x000fc600078e0a0f */
[----:B------:R0:W-:Y:S04]  /*147e0*/  STL [R1+0x720], R12 ;  /* 0x0007200c01007387 */ /* 0x0001e80000100800 */
[----:B------:R-:W3:Y:S04]  /*147f0*/  LDL R20, [R1+0x656c] ;  /* 0x00656c0001147983 */ /* 0x000ee80000100800 */
[----:B------:R-:W3:Y:S01]  /*14800*/  LDL R17, [R1+0x6570] ;  /* 0x0065700001117983 */ /* 0x000ee20000100800 */
[----:B0-----:R-:W-:-:S03]  /*14810*/  IMAD.MOV.U32 R12, RZ, RZ, R58 ;  /* 0x000000ffff0c7224 */ /* 0x001fc600078e003a */
[----:B------:R-:W3:Y:S01]  /*14820*/  LDL R58, [R1+0x6568] ;  /* 0x00656800013a7983 */ /* 0x000ee20000100800 */
[----:B------:R-:W-:-:S03]  /*14830*/  @!P1 IMAD.MOV R12, RZ, RZ, -R12 ;  /* 0x000000ffff0c9224 */ /* 0x000fc600078e0a0c */
[----:B------:R0:W-:Y:S04]  /*14840*/  STL [R1+0x708], R15 ;  /* 0x0007080f01007387 */ /* 0x0001e80000100800 */
[----:B------:R-:W3:Y:S01]  /*14850*/  LDL R16, [R1+0x6574] ;  /* 0x0065740001107983 */ /* 0x000ee20000100800 */
[----:B0-----:R-:W-:-:S03]  /*14860*/  IMAD.MOV.U32 R15, RZ, RZ, R57 ;  /* 0x000000ffff0f7224 */ /* 0x001fc600078e0039 */
[----:B------:R0:W-:Y:S01]  /*14870*/  STL [R1+0x6f8], R12 ;  /* 0x0006f80c01007387 */ /* 0x0001e20000100800 */
[----:B------:R-:W-:Y:S02]  /*14880*/  @!P5 IMAD.MOV R15, RZ, RZ, -R15 ;  /* 0x000000ffff0fd224 */ /* 0x000fe400078e0a0f */
[----:B0-----:R-:W-:-:S03]  /*14890*/  IMAD.MOV.U32 R12, RZ, RZ, R56 ;  /* 0x000000ffff0c7224 */ /* 0x001fc600078e0038 */
[----:B------:R0:W-:Y:S01]  /*148a0*/  STL [R1+0x6f0], R15 ;  /* 0x0006f00f01007387 */ /* 0x0001e20000100800 */
[----:B------:R-:W-:-:S03]  /*148b0*/  @!P4 IMAD.MOV R12, RZ, RZ, -R12 ;  /* 0x000000ffff0cc224 */ /* 0x000fc600078e0a0c */
[----:B0-----:R-:W3:Y:S04]  /*148c0*/  LDL R15, [R1+0x6578] ;  /* 0x00657800010f7983 */ /* 0x001ee80000100800 */
[----:B------:R0:W-:Y:S04]  /*148d0*/  STL [R1+0x6d8], R12 ;  /* 0x0006d80c01007387 */ /* 0x0001e80000100800 */
[----:B0-----:R-:W3:Y:S01]  /*148e0*/  LDL R12, [R1+0x657c] ;  /* 0x00657c00010c7983 */ /* 0x001ee20000100800 */
[----:B------:R-:W-:-:S13]  /*148f0*/  ISETP.GT.U32.AND P6, PT, R4, R14, PT ;  /* 0x0000000e0400720c */ /* 0x000fda0003fc4070 */
[----:B------:R-:W-:Y:S01]  /*14900*/  @!P6 IMAD.IADD R14, R14, 0x1, -R4 ;  /* 0x000000010e0ee824 */ /* 0x000fe200078e0a04 */
[C---:B------:R-:W-:Y:S01]  /*14910*/  ISETP.GT.U32.AND P6, PT, R4.reuse, R6, PT ;  /* 0x000000060400720c */ /* 0x040fe20003fc4070 */
[----:B------:R-:W-:Y:S01]  /*14920*/  IMAD.MOV.U32 R56, RZ, RZ, R2 ;  /* 0x000000ffff387224 */ /* 0x000fe200078e0002 */
[C---:B------:R-:W-:Y:S02]  /*14930*/  ISETP.GT.U32.AND P1, PT, R4.reuse, R11, PT ;  /* 0x0000000b0400720c */ /* 0x040fe40003f24070 */
[C---:B------:R-:W-:Y:S02]  /*14940*/  ISETP.GT.U32.AND P3, PT, R4.reuse, R14, PT ;  /* 0x0000000e0400720c */ /* 0x040fe40003f64070 */
[----:B------:R-:W-:Y:S01]  /*14950*/  ISETP.GT.U32.AND P2, PT, R4, R21, PT ;  /* 0x000000150400720c */ /* 0x000fe20003f44070 */
[----:B------:R-:W-:-:S06]  /*14960*/  @!P0 IMAD.MOV R56, RZ, RZ, -R56 ;  /* 0x000000ffff388224 */ /* 0x000fcc00078e0a38 */
[----:B------:R-:W-:Y:S01]  /*14970*/  @!P6 IMAD.IADD R6, R6, 0x1, -R4 ;  /* 0x000000010606e824 */ /* 0x000fe200078e0a04 */
[----:B------:R-:W-:-:S04]  /*14980*/  ISETP.GT.U32.AND P6, PT, R4, R13, PT ;  /* 0x0000000d0400720c */ /* 0x000fc80003fc4070 */
[----:B------:R-:W-:Y:S01]  /*14990*/  ISETP.GT.U32.AND P5, PT, R4, R6, PT ;  /* 0x000000060400720c */ /* 0x000fe20003fa4070 */
[--C-:B------:R-:W-:Y:S01]  /*149a0*/  @!P3 IMAD.IADD R14, R14, 0x1, -R4.reuse ;  /* 0x000000010e0eb824 */ /* 0x100fe200078e0a04 */
[----:B----4-:R-:W-:Y:S01]  /*149b0*/  ISETP.GT.U32.AND P3, PT, R4, R19, PT ;  /* 0x000000130400720c */ /* 0x010fe20003f64070 */
[--C-:B------:R-:W-:Y:S02]  /*149c0*/  @!P1 IMAD.IADD R11, R11, 0x1, -R4.reuse ;  /* 0x000000010b0b9824 */ /* 0x100fe400078e0a04 */
[----:B------:R-:W-:-:S04]  /*149d0*/  @!P2 IMAD.IADD R21, R21, 0x1, -R4 ;  /* 0x000000011515a824 */ /* 0x000fc800078e0a04 */
[----:B------:R-:W-:-:S04]  /*149e0*/  @!P6 IMAD.IADD R13, R13, 0x1, -R4 ;  /* 0x000000010d0de824 */ /* 0x000fc800078e0a04 */
[--C-:B------:R-:W-:Y:S01]  /*149f0*/  @!P5 IMAD.IADD R6, R6, 0x1, -R4.reuse ;  /* 0x000000010606d824 */ /* 0x100fe200078e0a04 */
[----:B------:R0:W-:Y:S01]  /*14a00*/  STL [R1+0x6c8], R56 ;  /* 0x0006c83801007387 */ /* 0x0001e20000100800 */
[----:B------:R-:W-:Y:S01]  /*14a10*/  @!P3 IMAD.IADD R19, R19, 0x1, -R4 ;  /* 0x000000011313b824 */ /* 0x000fe200078e0a04 */
[C---:B------:R-:W-:Y:S01]  /*14a20*/  ISETP.GT.U32.AND P4, PT, R4.reuse, R7, PT ;  /* 0x000000070400720c */ /* 0x040fe20003f84070 */
[----:B------:R-:W-:Y:S02]  /*14a30*/  IMAD R2, R4, R60, R61 ;  /* 0x0000003c04027224 */ /* 0x000fe400078e023d */
[----:B0-----:R-:W-:-:S10]  /*14a40*/  IMAD.MOV.U32 R56, RZ, RZ, R21 ;  /* 0x000000ffff387224 */ /* 0x001fd400078e0015 */
[----:B------:R-:W-:Y:S01]  /*14a50*/  @!P4 IMAD.IADD R7, R7, 0x1, -R4 ;  /* 0x000000010707c824 */ /* 0x000fe200078e0a04 */
[----:B--2---:R-:W-:-:S13]  /*14a60*/  ISETP.GT.U32.AND P2, PT, R4, R18, PT ;  /* 0x000000120400720c */ /* 0x004fda0003f44070 */
[----:B------:R-:W-:Y:S01]  /*14a70*/  @!P2 IMAD.IADD R18, R18, 0x1, -R4 ;  /* 0x000000011212a824 */ /* 0x000fe200078e0a04 */
[C---:B---3--:R-:W-:Y:S02]  /*14a80*/  ISETP.GT.U32.AND P1, PT, R4.reuse, R10, PT ;  /* 0x0000000a0400720c */ /* 0x048fe40003f24070 */
[C---:B------:R-:W-:Y:S02]  /*14a90*/  ISETP.GT.U32.AND P6, PT, R4.reuse, R9, PT ;  /* 0x000000090400720c */ /* 0x040fe40003fc4070 */
[----:B------:R-:W-:-:S09]  /*14aa0*/  ISETP.GT.U32.AND P0, PT, R4, R59, PT ;  /* 0x0000003b0400720c */ /* 0x000fd20003f04070 */
[----:B------:R-:W-:-:S04]  /*14ab0*/  @!P1 IMAD.IADD R10, R10, 0x1, -R4 ;  /* 0x000000010a0a9824 */ /* 0x000fc800078e0a04 */
[--C-:B------:R-:W-:Y:S01]  /*14ac0*/  @!P0 IMAD.IADD R59, R59, 0x1, -R4.reuse ;  /* 0x000000013b3b8824 */ /* 0x100fe200078e0a04 */
[----:B------:R-:W-:Y:S02]  /*14ad0*/  ISETP.GE.AND P0, PT, R20, RZ, PT ;  /* 0x000000ff1400720c */ /* 0x000fe40003f06270 */
[----:B------:R-:W-:Y:S02]  /*14ae0*/  ISETP.GE.AND P5, PT, R58, RZ, PT ;  /* 0x000000ff3a00720c */ /* 0x000fe40003fa6270 */
[----:B------:R-:W-:Y:S02]  /*14af0*/  ISETP.GE.AND P3, PT, R17, RZ, PT ;  /* 0x000000ff1100720c */ /* 0x000fe40003f66270 */
[----:B------:R-:W2:Y:S01]  /*14b00*/  LDL.LU R17, [R1+0x68] ;  /* 0x0000680001117983 */ /* 0x000ea20000300800 */
[----:B------:R-:W-:-:S03]  /*14b10*/  @!P6 IMAD.IADD R9, R9, 0x1, -R4 ;  /* 0x000000010909e824 */ /* 0x000fc600078e0a04 */
[----:B------:R-:W3:Y:S01]  /*14b20*/  LDL.LU R60, [R1+0x64] ;  /* 0x00006400013c7983 */ /* 0x000ee20000300800 */
[----:B------:R-:W-:Y:S02]  /*14b30*/  ISETP.GE.AND P2, PT, R16, RZ, PT ;  /* 0x000000ff1000720c */ /* 0x000fe40003f46270 */
[----:B------:R-:W-:Y:S02]  /*14b40*/  @!P0 IMAD.MOV R56, RZ, RZ, -R56 ;  /* 0x000000ffff388224 */ /* 0x000fe400078e0a38 */
[----:B------:R-:W-:Y:S02]  /*14b50*/  @!P5 IMAD.MOV R14, RZ, RZ, -R14 ;  /* 0x000000ffff0ed224 */ /* 0x000fe400078e0a0e */
[----:B------:R-:W-:Y:S01]  /*14b60*/  @!P3 IMAD.MOV R11, RZ, RZ, -R11 ;  /* 0x000000ffff0bb224 */ /* 0x000fe200078e0a0b */
[----:B------:R-:W-:Y:S02]  /*14b70*/  ISETP.GE.AND P1, PT, R15, RZ, PT ;  /* 0x000000ff0f00720c */ /* 0x000fe40003f26270 */
[----:B------:R-:W4:Y:S04]  /*14b80*/  LDL.LU R15, [R1+0x60] ;  /* 0x00006000010f7983 */ /* 0x000f280000300800 */
[----:B------:R-:W2:Y:S04]  /*14b90*/  LDL R57, [R1+0x6580] ;  /* 0x0065800001397983 */ /* 0x000ea80000100800 */
[----:B------:R-:W2:Y:S01]  /*14ba0*/  LDL.LU R16, [R1+0x5c] ;  /* 0x00005c0001107983 */ /* 0x000ea20000300800 */
[----:B------:R-:W-:-:S03]  /*14bb0*/  ISETP.GE.AND P6, PT, R12, RZ, PT ;  /* 0x000000ff0c00720c */ /* 0x000fc60003fc6270 */
[----:B------:R-:W2:Y:S04]  /*14bc0*/  LDL R20, [R1+0x6724] ;  /* 0x0067240001147983 */ /* 0x000ea80000100800 */
[----:B------:R-:W2:Y:S04]  /*14bd0*/  LDL.LU R12, [R1+0x58] ;  /* 0x00005800010c7983 */ /* 0x000ea80000300800 */
[----:B------:R-:W2:Y:S04]  /*14be0*/  LDL.LU R21, [R1+0x54] ;  /* 0x0000540001157983 */ /* 0x000ea80000300800 */
[----:B------:R0:W-:Y:S01]  /*14bf0*/  STL [R1+0x6c0], R14 ;  /* 0x0006c00e01007387 */ /* 0x0001e20000100800 */
[----:B------:R-:W-:-:S03]  /*14c00*/  @!P1 IMAD.MOV R7, RZ, RZ, -R7 ;  /* 0x000000ffff079224 */ /* 0x000fc600078e0a07 */
[----:B0-----:R-:W2:Y:S04]  /*14c10*/  LDL R14, [R1+0x6584] ;  /* 0x00658400010e7983 */ /* 0x001ea80000100800 */
[----:B------:R0:W-:Y:S02]  /*14c20*/  STL [R1+0x6b4], R56 ;  /* 0x0006b43801007387 */ /* 0x0001e40000100800 */
[----:B0-----:R-:W-:Y:S02]  /*14c30*/  IMAD.MOV.U32 R56, RZ, RZ, R13 ;  /* 0x000000ffff387224 */ /* 0x001fe400078e000d */
[----:B------:R-:W2:Y:S02]  /*14c40*/  LDL R13, [R1+0x6588] ;  /* 0x00658800010d7983 */ /* 0x000ea40000100800 */
[----:B------:R-:W-:-:S02]  /*14c50*/  @!P2 IMAD.MOV R56, RZ, RZ, -R56 ;  /* 0x000000ffff38a224 */ /* 0x000fc400078e0a38 */
[----:B------:R0:W-:Y:S04]  /*14c60*/  STL [R1+0x6a8], R11 ;  /* 0x0006a80b01007387 */ /* 0x0001e80000100800 */
[----:B0-----:R-:W2:Y:S04]  /*14c70*/  LDL R11, [R1+0x658c] ;  /* 0x00658c00010b7983 */ /* 0x001ea80000100800 */
[----:B------:R0:W-:Y:S02]  /*14c80*/  STL [R1+0x6a0], R56 ;  /* 0x0006a03801007387 */ /* 0x0001e40000100800 */
[----:B0-----:R-:W-:-:S02]  /*14c90*/  IMAD.MOV.U32 R56, RZ, RZ, R6 ;  /* 0x000000ffff387224 */ /* 0x001fc400078e0006 */
[----:B------:R-:W2:Y:S04]  /*14ca0*/  LDL.LU R6, [R1+0x6ad8] ;  /* 0x006ad80001067983 */ /* 0x000ea80000300800 */
[----:B------:R0:W-:Y:S04]  /*14cb0*/  STL [R1+0x694], R7 ;  /* 0x0006940701007387 */ /* 0x0001e80000100800 */
[----:B------:R-:W2:Y:S04]  /*14cc0*/  LDL R58, [R1+0x6594] ;  /* 0x00659400013a7983 */ /* 0x000ea80000100800 */
[----:B0-----:R-:W2:Y:S01]  /*14cd0*/  LDL R7, [R1+0x6590] ;  /* 0x0065900001077983 */ /* 0x001ea20000100800 */
[----:B------:R-:W-:-:S02]  /*14ce0*/  ISETP.GT.U32.AND P4, PT, R4, R5, PT ;  /* 0x000000050400720c */ /* 0x000fc40003f84070 */
[C---:B------:R-:W-:Y:S02]  /*14cf0*/  ISETP.GT.U32.AND P1, PT, R4.reuse, R9, PT ;  /* 0x000000090400720c */ /* 0x040fe40003f24070 */
[C---:B------:R-:W-:Y:S02]  /*14d00*/  ISETP.GT.U32.AND P0, PT, R4.reuse, R19, PT ;  /* 0x000000130400720c */ /* 0x040fe40003f04070 */
[C---:B------:R-:W-:Y:S02]  /*14d10*/  ISETP.GT.U32.AND P5, PT, R4.reuse, R18, PT ;  /* 0x000000120400720c */ /* 0x040fe40003fa4070 */
[----:B------:R-:W-:-:S05]  /*14d20*/  ISETP.GT.U32.AND P3, PT, R4, R10, PT ;  /* 0x0000000a0400720c */ /* 0x000fca0003f64070 */
[--C-:B------:R-:W-:Y:S01]  /*14d30*/  @!P4 IMAD.IADD R5, R5, 0x1, -R4.reuse ;  /* 0x000000010505c824 */ /* 0x100fe200078e0a04 */
[C---:B------:R-:W-:Y:S01]  /*14d40*/  ISETP.GT.U32.AND P4, PT, R4.reuse, R59, PT ;  /* 0x0000003b0400720c */ /* 0x040fe20003f84070 */
[--C-:B------:R-:W-:Y:S02]  /*14d50*/  @!P1 IMAD.IADD R9, R9, 0x1, -R4.reuse ;  /* 0x0000000109099824 */ /* 0x100fe400078e0a04 */
[--C-:B------:R-:W-:Y:S01]  /*14d60*/  @!P0 IMAD.IADD R19, R19, 0x1, -R4.reuse ;  /* 0x0000000113138824 */ /* 0x100fe200078e0a04 */
[----:B------:R-:W-:Y:S01]  /*14d70*/  ISETP.GT.U32.AND P2, PT, R4, R5, PT ;  /* 0x000000050400720c */ /* 0x000fe20003f44070 */
[----:B------:R-:W-:Y:S02]  /*14d80*/  @!P5 IMAD.IADD R18, R18, 0x1, -R4 ;  /* 0x000000011212d824 */ /* 0x000fe400078e0a04 */
[----:B------:R-:W-:Y:S02]  /*14d90*/  @!P6 IMAD.MOV R56, RZ, RZ, -R56 ;  /* 0x000000ffff38e224 */ /* 0x000fe400078e0a38 */
[----:B------:R-:W-:-:S04]  /*14da0*/  @!P3 IMAD.IADD R10, R10, 0x1, -R4 ;  /* 0x000000010a0ab824 */ /* 0x000fc800078e0a04 */
[--C-:B------:R-:W-:Y:S01]  /*14db0*/  @!P4 IMAD.IADD R59, R59, 0x1, -R4.reuse ;  /* 0x000000013b3bc824 */ /* 0x100fe200078e0a04 */
[----:B------:R0:W-:Y:S03]  /*14dc0*/  STL [R1+0x688], R56 ;  /* 0x0006883801007387 */ /* 0x0001e60000100800 */
[----:B------:R-:W-:Y:S01]  /*14dd0*/  @!P2 IMAD.IADD R5, R5, 0x1, -R4 ;  /* 0x000000010505a824 */ /* 0x000fe200078e0a04 */
[----:B---3--:R-:W-:-:S13]  /*14de0*/  ISETP.GT.U32.AND P0, PT, R4, R60, PT ;  /* 0x0000003c0400720c */ /* 0x008fda0003f04070 */
[--C-:B------:R-:W-:Y:S01]  /*14df0*/  @!P0 IMAD.IADD R60, R60, 0x1, -R4.reuse ;  /* 0x000000013c3c8824 */ /* 0x100fe200078e0a04 */
[C---:B----4-:R-:W-:Y:S02]  /*14e00*/  ISETP.GT.U32.AND P5, PT, R4.reuse, R15, PT ;  /* 0x0000000f0400720c */ /* 0x050fe40003fa4070 */
[----:B--2---:R-:W-:Y:S02]  /*14e10*/  ISETP.GE.AND P4, PT, R57, RZ, PT ;  /* 0x000000ff3900720c */ /* 0x004fe40003f86270 */
[C---:B------:R-:W-:Y:S02]  /*14e20*/  ISETP.GT.U32.AND P3, PT, R4.reuse, R16, PT ;  /* 0x000000100400720c */ /* 0x040fe40003f64070 */
[----:B------:R-:W-:Y:S02]  /*14e30*/  ISETP.GT.U32.AND P1, PT, R4, R12, PT ;  /* 0x0000000c0400720c */ /* 0x000fe40003f24070 */
[----:B0-----:R-:W-:Y:S02]  /*14e40*/  IABS R56, R20 ;  /* 0x0000001400387213 */ /* 0x001fe40000000000 */
[----:B------:R-:W2:Y:S03]  /*14e50*/  LDL.LU R20, [R1+0x50] ;  /* 0x0000500001147983 */ /* 0x000ea60000300800 */
[----:B------:R-:W-:-:S06]  /*14e60*/  @!P5 IMAD.IADD R15, R15, 0x1, -R4 ;  /* 0x000000010f0fd824 */ /* 0x000fcc00078e0a04 */
[--C-:B------:R-:W-:Y:S01]  /*14e70*/  @!P1 IMAD.IADD R12, R12, 0x1, -R4.reuse ;  /* 0x000000010c0c9824 */ /* 0x100fe200078e0a04 */
[----:B------:R-:W-:Y:S01]  /*14e80*/  ISETP.GE.AND P2, PT, R14, RZ, PT ;  /* 0x000000ff0e00720c */ /* 0x000fe20003f46270 */
[----:B------:R-:W-:Y:S01]  /*14e90*/  @!P3 IMAD.IADD R16, R16, 0x1, -R4 ;  /* 0x000000011010b824 */ /* 0x000fe200078e0a04 */
[----:B------:R-:W-:-:S11]  /*14ea0*/  ISETP.GE.AND P0, PT, R13, RZ, PT ;  /* 0x000000ff0d00720c */ /* 0x000fd60003f06270 */
[----:B------:R-:W-:Y:S01]  /*14eb0*/  @!P2 IMAD.MOV R19, RZ, RZ, -R19 ;  /* 0x000000ffff13a224 */ /* 0x000fe200078e0a13 */
[----:B------:R-:W-:Y:S02]  /*14ec0*/  ISETP.GE.AND P5, PT, R11, RZ, PT ;  /* 0x000000ff0b00720c */ /* 0x000fe40003fa6270 */
[----:B------:R-:W3:Y:S04]  /*14ed0*/  LDL.LU R11, [R1+0x4c] ;  /* 0x00004c00010b7983 */ /* 0x000ee80000300800 */
[----:B------:R-:W4:Y:S01]  /*14ee0*/  LDL.LU R14, [R1+0x48] ;  /* 0x00004800010e7983 */ /* 0x000f220000300800 */
[----:B------:R-:W-:Y:S01]  /*14ef0*/  @!P0 IMAD.MOV R18, RZ, RZ, -R18 ;  /* 0x000000ffff128224 */ /* 0x000fe200078e0a12 */
[----:B------:R-:W-:Y:S01]  /*14f00*/  ISETP.GE.AND P1, PT, R58, RZ, PT ;  /* 0x000000ff3a00720c */ /* 0x000fe20003f26270 */
[----:B------:R-:W-:-:S04]  /*14f10*/  IMAD.MOV.U32 R58, RZ, RZ, R59 ;  /* 0x000000ffff3a7224 */ /* 0x000fc800078e003b */
[----:B------:R-:W-:Y:S01]  /*14f20*/  @!P4 IMAD.MOV R58, RZ, RZ, -R58 ;  /* 0x000000ffff3ac224 */ /* 0x000fe200078e0a3a */
[----:B------:R-:W-:Y:S02]  /*14f30*/  ISETP.GE.AND P3, PT, R7, RZ, PT ;  /* 0x000000ff0700720c */ /* 0x000fe40003f66270 */
[----:B------:R-:W4:Y:S04]  /*14f40*/  LDL.LU R7, [R1+0x44] ;  /* 0x0000440001077983 */ /* 0x000f280000300800 */
[----:B------:R-:W4:Y:S04]  /*14f50*/  LDL.LU R13, [R1+0x40] ;  /* 0x00004000010d7983 */ /* 0x000f280000300800 */
[----:B------:R0:W-:Y:S01]  /*14f60*/  STL [R1+0x67c], R58 ;  /* 0x00067c3a01007387 */ /* 0x0001e20000100800 */
[----:B------:R-:W-:-:S03]  /*14f70*/  @!P5 IMAD.MOV R10, RZ, RZ, -R10 ;  /* 0x000000ffff0ad224 */ /* 0x000fc600078e0a0a */
[----:B------:R-:W4:Y:S04]  /*14f80*/  LDL R59, [R1+0x659c] ;  /* 0x00659c00013b7983 */ /* 0x000f280000100800 */
[----:B0-----:R-:W4:Y:S01]  /*14f90*/  LDL R58, [R1+0x6598] ;  /* 0x00659800013a7983 */ /* 0x001f220000100800 */
[----:B------:R-:W-:-:S03]  /*14fa0*/  @!P3 IMAD.MOV R9, RZ, RZ, -R9 ;  /* 0x000000ffff09b224 */ /* 0x000fc600078e0a09 */
[----:B------:R0:W-:Y:S04]  /*14fb0*/  STL [R1+0x670], R19 ;  /* 0x0006701301007387 */ /* 0x0001e80000100800 */
[----:B0-----:R-:W4:Y:S04]  /*14fc0*/  LDL R19, [R1+0x65a0] ;  /* 0x0065a00001137983 */ /* 0x001f280000100800 */
[----:B------:R0:W-:Y:S04]  /*14fd0*/  STL [R1+0x668], R18 ;  /* 0x0006681201007387 */ /* 0x0001e80000100800 */
[----:B0-----:R-:W4:Y:S04]  /*14fe0*/  LDL R18, [R1+0x65a4] ;  /* 0x0065a40001127983 */ /* 0x001f280000100800 */
[----:B------:R0:W-:Y:S04]  /*14ff0*/  STL [R1+0x660], R10 ;  /* 0x0006600a01007387 */ /* 0x0001e80000100800 */
[----:B0-----:R-:W4:Y:S04]  /*15000*/  LDL R10, [R1+0x65a8] ;  /* 0x0065a800010a7983 */ /* 0x001f280000100800 */
[----:B------:R0:W-:Y:S04]  /*15010*/  STL [R1+0x65c], R9 ;  /* 0x00065c0901007387 */ /* 0x0001e80000100800 */
[----:B0-----:R-:W4:Y:S01]  /*15020*/  LDL R9, [R1+0x65ac] ;  /* 0x0065ac0001097983 */ /* 0x001f220000100800 */
        /* <DEDUP_REMOVED lines=11> */
[--C-:B------:R-:W-:Y:S02]  /*150e0*/  @!P4 IMAD.IADD R17, R17, 0x1, -R4.reuse ;  /* 0x000000011111c824 */ /* 0x100fe400078e0a04 */
[--C-:B------:R-:W-:Y:S02]  /*150f0*/  @!P0 IMAD.IADD R15, R15, 0x1, -R4.reuse ;  /* 0x000000010f0f8824 */ /* 0x100fe400078e0a04 */
[----:B------:R-:W-:Y:S02]  /*15100*/  @!P2 IMAD.IADD R60, R60, 0x1, -R4 ;  /* 0x000000013c3ca824 */ /* 0x000fe400078e0a04 */
[----:B------:R-:W-:-:S04]  /*15110*/  IMAD.HI.U32 R57, R0, R56, RZ ;  /* 0x0000003800397227 */ /* 0x000fc800078e00ff */
[--C-:B------:R-:W-:Y:S02]  /*15120*/  @!P6 IMAD.IADD R16, R16, 0x1, -R4.reuse ;  /* 0x000000011010e824 */ /* 0x100fe400078e0a04 */
[----:B------:R-:W-:Y:S02]  /*15130*/  @!P5 IMAD.IADD R21, R21, 0x1, -R4 ;  /* 0x000000011515d824 */ /* 0x000fe400078e0a04 */
[----:B------:R-:W-:Y:S01]  /*15140*/  IMAD.MOV R57, RZ, RZ, -R57 ;  /* 0x000000ffff397224 */ /* 0x000fe200078e0a39 */
[C---:B------:R-:W-:Y:S01]  /*15150*/  ISETP.GT.U32.AND P3, PT, R4.reuse, R12, PT ;  /* 0x0000000c0400720c */ /* 0x040fe20003f64070 */
[----:B------:R0:W-:Y:S02]  /*15160*/  STL [R1+0x654], R61 ;  /* 0x0006543d01007387 */ /* 0x0001e40000100800 */
[----:B------:R-:W-:Y:S02]  /*15170*/  IMAD R5, R4, R57, R56 ;  /* 0x0000003904057224 */ /* 0x000fe400078e0238 */
[----:B------:R-:W-:-:S08]  /*15180*/  IMAD.MOV.U32 R56, RZ, RZ, R60 ;  /* 0x000000ffff387224 */ /* 0x000fd000078e003c */
[----:B------:R-:W-:Y:S01]  /*15190*/  @!P3 IMAD.IADD R12, R12, 0x1, -R4 ;  /* 0x000000010c0cb824 */ /* 0x000fe200078e0a04 */
[----:B--2---:R-:W-:-:S13]  /*151a0*/  ISETP.GT.U32.AND P1, PT, R4, R20, PT ;  /* 0x000000140400720c */ /* 0x004fda0003f24070 */
[----:B------:R-:W-:Y:S01]  /*151b0*/  @!P1 IMAD.IADD R20, R20, 0x1, -R4 ;  /* 0x0000000114149824 */ /* 0x000fe200078e0a04 */
[C---:B---3--:R-:W-:Y:S02]  /*151c0*/  ISETP.GT.U32.AND P4, PT, R4.reuse, R11, PT ;  /* 0x0000000b0400720c */ /* 0x048fe40003f84070 */
[----:B----4-:R-:W-:-:S11]  /*151d0*/  ISETP.GT.U32.AND P2, PT, R4, R14, PT ;  /* 0x0000000e0400720c */ /* 0x010fd60003f44070 */
[----:B------:R-:W-:Y:S01]  /*151e0*/  @!P4 IMAD.IADD R11, R11, 0x1, -R4 ;  /* 0x000000010b0bc824 */ /* 0x000fe200078e0a04 */
[C---:B------:R-:W-:Y:S02]  /*151f0*/  ISETP.GT.U32.AND P0, PT, R4.reuse, R7, PT ;  /* 0x000000070400720c */ /* 0x040fe40003f04070 */
[----:B------:R-:W-:Y:S02]  /*15200*/  ISETP.GT.U32.AND P6, PT, R4, R13, PT ;  /* 0x0000000d0400720c */ /* 0x000fe40003fc4070 */
[----:B------:R-:W-:Y:S02]  /*15210*/  ISETP.GE.AND P1, PT, R59, RZ, PT ;  /* 0x000000ff3b00720c */ /* 0x000fe40003f26270 */
[----:B------:R-:W-:-:S07]  /*15220*/  ISETP.GE.AND P5, PT, R58, RZ, PT ;  /* 0x000000ff3a00720c */ /* 0x000fce0003fa6270 */
[--C-:B------:R-:W-:Y:S02]  /*15230*/  @!P0 IMAD.IADD R7, R7, 0x1, -R4.reuse ;  /* 0x0000000107078824 */ /* 0x100fe400078e0a04 */
[--C-:B------:R-:W-:Y:S02]  /*15240*/  @!P2 IMAD.IADD R14, R14, 0x1, -R4.reuse ;  /* 0x000000010e0ea824 */ /* 0x100fe400078e0a04 */
[----:B------:R-:W-:Y:S02]  /*15250*/  @!P6 IMAD.IADD R13, R13, 0x1, -R4 ;  /* 0x000000010d0de824 */ /* 0x000fe400078e0a04 */
[----:B------:R-:W-:Y:S01]  /*15260*/  @!P1 IMAD.MOV R56, RZ, RZ, -R56 ;  /* 0x000000ffff389224 */ /* 0x000fe200078e0a38 */
[----:B------:R-:W-:Y:S02]  /*15270*/  ISETP.GE.AND P4, PT, R19, RZ, PT ;  /* 0x000000ff1300720c */ /* 0x000fe40003f86270 */
[----:B------:R-:W2:Y:S01]  /*15280*/  LDL.LU R19, [R1+0x94] ;  /* 0x0000940001137983 */ /* 0x000ea20000300800 */
[----:B------:R-:W-:-:S03]  /*15290*/  @!P5 IMAD.MOV R17, RZ, RZ, -R17 ;  /* 0x000000ffff11d224 */ /* 0x000fc600078e0a11 */
[----:B0-----:R-:W3:Y:S01]  /*152a0*/  LDL.LU R61, [R1+0x90] ;  /* 0x00009000013d7983 */ /* 0x001ee20000300800 */
[----:B------:R-:W-:-:S06]  /*152b0*/  ISETP.GE.AND P2, PT, R18, RZ, PT ;  /* 0x000000ff1200720c */ /* 0x000fcc0003f46270 */
        /* <DEDUP_REMOVED lines=16> */
[----:B------:R0:W-:Y:S01]  /*153c0*/  STL [R1+0x63c], R15 ;  /* 0x00063c0f01007387 */ /* 0x0001e20000100800 */
[----:B------:R-:W-:-:S03]  /*153d0*/  @!P6 IMAD.MOV R21, RZ, RZ, -R21 ;  /* 0x000000ffff15e224 */ /* 0x000fc600078e0a15 */
[----:B0-----:R-:W2:Y:S04]  /*153e0*/  LDL R15, [R1+0x65bc] ;  /* 0x0065bc00010f7983 */ /* 0x001ea80000100800 */
[----:B------:R-:W-:Y:S04]  /*153f0*/  STL [R1+0x630], R56 ;  /* 0x0006303801007387 */ /* 0x000fe80000100800 */
[----:B------:R0:W-:Y:S04]  /*15400*/  STL [R1+0x628], R12 ;  /* 0x0006280c01007387 */ /* 0x0001e80000100800 */
[----:B0-----:R-:W2:Y:S04]  /*15410*/  LDL R12, [R1+0x65c0] ;  /* 0x0065c000010c7983 */ /* 0x001ea80000100800 */
[----:B------:R0:W-:Y:S04]  /*15420*/  STL [R1+0x624], R21 ;  /* 0x0006241501007387 */ /* 0x0001e80000100800 */
[----:B0-----:R-:W2:Y:S01]  /*15430*/  LDL R21, [R1+0x65c4] ;  /* 0x0065c40001157983 */ /* 0x001ea20000100800 */
[----:B------:R-:W-:-:S02]  /*15440*/  ISETP.GT.U32.AND P3, PT, R4, R6, PT ;  /* 0x000000060400720c */ /* 0x000fc40003f64070 */
[C---:B------:R-:W-:Y:S02]  /*15450*/  ISETP.GT.U32.AND P1, PT, R4.reuse, R11, PT ;  /* 0x0000000b0400720c */ /* 0x040fe40003f24070 */
[C---:B------:R-:W-:Y:S02]  /*15460*/  ISETP.GT.U32.AND P5, PT, R4.reuse, R14, PT ;  /* 0x0000000e0400720c */ /* 0x040fe40003fa4070 */
[----:B------:R-:W-:-:S07]  /*15470*/  ISETP.GT.U32.AND P4, PT, R4, R7, PT ;  /* 0x000000070400720c */ /* 0x000fce0003f84070 */
[--C-:B------:R-:W-:Y:S01]  /*15480*/  @!P3 IMAD.IADD R6, R6, 0x1, -R4.reuse ;  /* 0x000000010606b824 */ /* 0x100fe200078e0a04 */
[C---:B------:R-:W-:Y:S02]  /*15490*/  ISETP.GT.U32.AND P3, PT, R4.reuse, R20, PT ;  /* 0x000000140400720c */ /* 0x040fe40003f64070 */
[C---:B------:R-:W-:Y:S01]  /*154a0*/  ISETP.GT.U32.AND P0, PT, R4.reuse, R13, PT ;  /* 0x0000000d0400720c */ /* 0x040fe20003f04070 */
[--C-:B------:R-:W-:Y:S01]  /*154b0*/  @!P1 IMAD.IADD R11, R11, 0x1, -R4.reuse ;  /* 0x000000010b0b9824 */ /* 0x100fe200078e0a04 */
[----:B------:R-:W-:Y:S01]  /*154c0*/  ISETP.GT.U32.AND P2, PT, R4, R6, PT ;  /* 0x000000060400720c */ /* 0x000fe20003f44070 */
[--C-:B------:R-:W-:Y:S02]  /*154d0*/  @!P5 IMAD.IADD R14, R14, 0x1, -R4.reuse ;  /* 0x000000010e0ed824 */ /* 0x100fe400078e0a04 */
[----:B------:R-:W-:-:S06]  /*154e0*/  @!P4 IMAD.IADD R7, R7, 0x1, -R4 ;  /* 0x000000010707c824 */ /* 0x000fcc00078e0a04 */
[--C-:B------:R-:W-:Y:S02]  /*154f0*/  @!P3 IMAD.IADD R20, R20, 0x1, -R4.reuse ;  /* 0x000000011414b824 */ /* 0x100fe400078e0a04 */
[--C-:B------:R-:W-:Y:S02]  /*15500*/  @!P0 IMAD.IADD R13, R13, 0x1, -R4.reuse ;  /* 0x000000010d0d8824 */ /* 0x100fe400078e0a04 */
[----:B------:R-:W-:Y:S01]  /*15510*/  @!P2 IMAD.IADD R6, R6, 0x1, -R4 ;  /* 0x000000010606a824 */ /* 0x000fe200078e0a04 */
[----:B---3--:R-:W-:-:S13]  /*15520*/  ISETP.GT.U32.AND P1, PT, R4, R61, PT ;  /* 0x0000003d0400720c */ /* 0x008fda0003f24070 */
[----:B------:R-:W-:Y:S01]  /*15530*/  @!P1 IMAD.IADD R61, R61, 0x1, -R4 ;  /* 0x000000013d3d9824 */ /* 0x000fe200078e0a04 */
[----:B----4-:R-:W-:Y:S02]  /*15540*/  ISETP.GT.U32.AND P5, PT, R4, R10, PT ;  /* 0x0000000a0400720c */ /* 0x010fe40003fa4070 */
[----:B--2---:R-:W-:Y:S02]  /*15550*/  ISETP.GE.AND P3, PT, R58, RZ, PT ;  /* 0x000000ff3a00720c */ /* 0x004fe40003f66270 */
[----:B------:R-:W2:Y:S01]  /*15560*/  LDL.LU R58, [R1+0x7c] ;  /* 0x00007c00013a7983 */ /* 0x000ea20000300800 */
[C---:B------:R-:W-:Y:S02]  /*15570*/  ISETP.GT.U32.AND P4, PT, R4.reuse, R18, PT ;  /* 0x000000120400720c */ /* 0x040fe40003f84070 */
[----:B------:R-:W-:-:S06]  /*15580*/  ISETP.GT.U32.AND P0, PT, R4, R9, PT ;  /* 0x000000090400720c */ /* 0x000fcc0003f04070 */
[----:B------:R-:W-:Y:S02]  /*15590*/  @!P5 IMAD.IADD R10, R10, 0x1, -R4 ;  /* 0x000000010a0ad824 */ /* 0x000fe400078e0a04 */
[----:B------:R-:W-:-:S03]  /*155a0*/  @!P3 IMAD.MOV R20, RZ, RZ, -R20 ;  /* 0x000000ffff14b224 */ /* 0x000fc600078e0a14 */
[--C-:B------:R-:W-:Y:S01]  /*155b0*/  @!P4 IMAD.IADD R18, R18, 0x1, -R4.reuse ;  /* 0x000000011212c824 */ /* 0x100fe200078e0a04 */
[----:B------:R-:W-:Y:S02]  /*155c0*/  IABS R56, R59 ;  /* 0x0000003b00387213 */ /* 0x000fe40000000000 */
        /* <DEDUP_REMOVED lines=8> */
[----:B------:R-:W-:Y:S02]  /*15650*/  ISETP.GE.AND P4, PT, R12, RZ, PT ;  /* 0x000000ff0c00720c */ /* 0x000fe40003f86270 */
[----:B------:R-:W4:Y:S04]  /*15660*/  LDL.LU R12, [R1+0x70] ;  /* 0x00007000010c7983 */ /* 0x000f280000300800 */
[----:B------:R-:W4:Y:S04]  /*15670*/  LDL.LU R17, [R1+0x6c] ;  /* 0x00006c0001117983 */ /* 0x000f280000300800 */
[----:B------:R0:W-:Y:S04]  /*15680*/  STL [R1+0x61c], R20 ;  /* 0x00061c1401007387 */ /* 0x0001e80000100800 */
[----:B------:R-:W4:Y:S01]  /*15690*/  LDL R59, [R1+0x65c8] ;  /* 0x0065c800013b7983 */ /* 0x000f220000100800 */
[----:B------:R-:W-:-:S03]  /*156a0*/  ISETP.GE.AND P0, PT, R21, RZ, PT ;  /* 0x000000ff1500720c */ /* 0x000fc60003f06270 */
[----:B------:R-:W4:Y:S01]  /*156b0*/  LDL R21, [R1+0x65cc] ;  /* 0x0065cc0001157983 */ /* 0x000f220000100800 */
[----:B------:R-:W-:Y:S02]  /*156c0*/  @!P5 IMAD.MOV R7, RZ, RZ, -R7 ;  /* 0x000000ffff07d224 */ /* 0x000fe400078e0a07 */
[----:B------:R-:W-:Y:S01]  /*156d0*/  @!P4 IMAD.MOV R13, RZ, RZ, -R13 ;  /* 0x000000ffff0dc224 */ /* 0x000fe200078e0a0d */
[----:B------:R1:W-:Y:S04]  /*156e0*/  STL [R1+0x618], R11 ;  /* 0x0006180b01007387 */ /* 0x0003e80000100800 */
[----:B0-----:R-:W4:Y:S04]  /*156f0*/  LDL R20, [R1+0x65d4] ;  /* 0x0065d40001147983 */ /* 0x001f280000100800 */
[----:B-1----:R-:W4:Y:S04]  /*15700*/  LDL R11, [R1+0x65d0] ;  /* 0x0065d000010b7983 */ /* 0x002f280000100800 */
[----:B------:R0:W-:Y:S04]  /*15710*/  STL [R1+0x614], R14 ;  /* 0x0006140e01007387 */ /* 0x0001e80000100800 */
[----:B0-----:R-:W4:Y:S04]  /*15720*/  LDL R14, [R1+0x65d8] ;  /* 0x0065d800010e7983 */ /* 0x001f280000100800 */
[----:B------:R-:W-:Y:S04]  /*15730*/  STL [R1+0x610], R7 ;  /* 0x0006100701007387 */ /* 0x000fe80000100800 */
[----:B------:R0:W-:Y:S04]  /*15740*/  STL [R1+0x608], R13 ;  /* 0x0006080d01007387 */ /* 0x0001e80000100800 */
[----:B0-----:R-:W4:Y:S01]  /*15750*/  LDL R13, [R1+0x65dc] ;  /* 0x0065dc00010d7983 */ /* 0x001f220000100800 */
[----:B------:R-:W-:Y:S01]  /*15760*/  ISETP.GT.U32.AND P6, PT, R4, R19, PT ;  /* 0x000000130400720c */ /* 0x000fe20003fc4070 */
[----:B------:R-:W-:-:S12]  /*15770*/  IMAD.MOV.U32 R7, RZ, RZ, R6 ;  /* 0x000000ffff077224 */ /* 0x000fd800078e0006 */
[----:B------:R-:W-:Y:S01]  /*15780*/  @!P6 IMAD.IADD R19, R19, 0x1, -R4 ;  /* 0x000000011313e824 */ /* 0x000fe200078e0a04 */
[C---:B------:R-:W-:Y:S01]  /*15790*/  ISETP.GT.U32.AND P6, PT, R4.reuse, R60, PT ;  /* 0x0000003c0400720c */ /* 0x040fe20003fc4070 */
[----:B------:R-:W-:Y:S01]  /*157a0*/  @!P0 IMAD.MOV R7, RZ, RZ, -R7 ;  /* 0x000000ffff078224 */ /* 0x000fe200078e0a07 */
[C---:B------:R-:W-:Y:S02]  /*157b0*/  ISETP.GT.U32.AND P2, PT, R4.reuse, R61, PT ;  /* 0x0000003d0400720c */ /* 0x040fe40003f44070 */
[C---:B------:R-:W-:Y:S02]  /*157c0*/  ISETP.GT.U32.AND P3, PT, R4.reuse, R19, PT ;  /* 0x000000130400720c */ /* 0x040fe40003f64070 */
[----:B------:R-:W-:-:S07]  /*157d0*/  ISETP.GT.U32.AND P1, PT, R4, R10, PT ;  /* 0x0000000a0400720c */ /* 0x000fce0003f24070 */
[--C-:B------:R-:W-:Y:S01]  /*157e0*/  @!P6 IMAD.IADD R60, R60, 0x1, -R4.reuse ;  /* 0x000000013c3ce824 */ /* 0x100fe200078e0a04 */
[C---:B------:R-:W-:Y:S01]  /*157f0*/  ISETP.GT.U32.AND P6, PT, R4.reuse, R18, PT ;  /* 0x000000120400720c */ /* 0x040fe20003fc4070 */
[----:B------:R0:W-:Y:S03]  /*15800*/  STL [R1+0x600], R7 ;  /* 0x0006000701007387 */ /* 0x0001e60000100800 */
[----:B------:R-:W-:Y:S01]  /*15810*/  ISETP.GT.U32.AND P5, PT, R4, R60, PT ;  /* 0x0000003c0400720c */ /* 0x000fe20003fa4070 */
[--C-:B------:R-:W-:Y:S01]  /*15820*/  @!P3 IMAD.IADD R19, R19, 0x1, -R4.reuse ;  /* 0x000000011313b824 */ /* 0x100fe200078e0a04 */
[----:B0-----:R-:W4:Y:S01]  /*15830*/  LDL.LU R7, [R1+0x6ad4] ;  /* 0x006ad40001077983 */ /* 0x001f220000300800 */
[--C-:B------:R-:W-:Y:S02]  /*15840*/  @!P2 IMAD.IADD R61, R61, 0x1, -R4.reuse ;  /* 0x000000013d3da824 */ /* 0x100fe400078e0a04 */
[----:B------:R-:W-:-:S04]  /*15850*/  @!P1 IMAD.IADD R10, R10, 0x1, -R4 ;  /* 0x000000010a0a9824 */ /* 0x000fc800078e0a04 */
[----:B------:R-:W-:-:S04]  /*15860*/  @!P6 IMAD.IADD R18, R18, 0x1, -R4 ;  /* 0x000000011212e824 */ /* 0x000fc800078e0a04 */
[----:B------:R-:W-:Y:S02]  /*15870*/  @!P5 IMAD.IADD R60, R60, 0x1, -R4 ;  /* 0x000000013c3cd824 */ /* 0x000fe400078e0a04 */
[----:B------:R-:W-:Y:S01]  /*15880*/  IMAD.HI.U32 R57, R0, R56, RZ ;  /* 0x0000003800397227 */ /* 0x000fe200078e00ff */
[----:B------:R-:W-:-:S03]  /*15890*/  ISETP.GT.U32.AND P4, PT, R4, R9, PT ;  /* 0x000000090400720c */ /* 0x000fc60003f84070 */
[----:B------:R-:W-:-:S04]  /*158a0*/  IMAD.MOV R57, RZ, RZ, -R57 ;  /* 0x000000ffff397224 */ /* 0x000fc800078e0a39 */
[----:B------:R-:W-:Y:S02]  /*158b0*/  IMAD R6, R4, R57, R56 ;  /* 0x0000003904067224 */ /* 0x000fe400078e0238 */
[----:B------:R-:W-:-:S04]  /*158c0*/  IMAD.MOV.U32 R57, RZ, RZ, R61 ;  /* 0x000000ffff397224 */ /* 0x000fc800078e003d */
[----:B------:R-:W-:Y:S01]  /*158d0*/  @!P4 IMAD.IADD R9, R9, 0x1, -R4 ;  /* 0x000000010909c824 */ /* 0x000fe200078e0a04 */
[----:B--2---:R-:W-:-:S13]  /*158e0*/  ISETP.GT.U32.AND P0, PT, R4, R58, PT ;  /* 0x0000003a0400720c */ /* 0x004fda0003f04070 */
[----:B------:R-:W-:Y:S01]  /*158f0*/  @!P0 IMAD.IADD R58, R58, 0x1, -R4 ;  /* 0x000000013a3a8824 */ /* 0x000fe200078e0a04 */
[C---:B---3--:R-:W-:Y:S02]  /*15900*/  ISETP.GT.U32.AND P3, PT, R4.reuse, R15, PT ;  /* 0x0000000f0400720c */ /* 0x048fe40003f64070 */
[C---:B----4-:R-:W-:Y:S02]  /*15910*/  ISETP.GT.U32.AND P2, PT, R4.reuse, R16, PT ;  /* 0x000000100400720c */ /* 0x050fe40003f44070 */
[C---:B------:R-:W-:Y:S02]  /*15920*/  ISETP.GT.U32.AND P1, PT, R4.reuse, R12, PT ;  /* 0x0000000c0400720c */ /* 0x040fe40003f24070 */
[----:B------:R-:W-:Y:S02]  /*15930*/  ISETP.GT.U32.AND P6, PT, R4, R17, PT ;  /* 0x000000110400720c */ /* 0x000fe40003fc4070 */
[----:B------:R-:W-:Y:S02]  /*15940*/  ISETP.GE.AND P5, PT, R59, RZ, PT ;  /* 0x000000ff3b00720c */ /* 0x000fe40003fa6270 */
[----:B------:R-:W-:-:S03]  /*15950*/  ISETP.GE.AND P0, PT, R21, RZ, PT ;  /* 0x000000ff1500720c */ /* 0x000fc60003f06270 */
[--C-:B------:R-:W-:Y:S02]  /*15960*/  @!P3 IMAD.IADD R15, R15, 0x1, -R4.reuse ;  /* 0x000000010f0fb824 */ /* 0x100fe400078e0a04 */
[--C-:B------:R-:W-:Y:S02]  /*15970*/  @!P2 IMAD.IADD R16, R16, 0x1, -R4.reuse ;  /* 0x000000011010a824 */ /* 0x100fe400078e0a04 */
[----:B------:R-:W-:Y:S02]  /*15980*/  IMAD.MOV.U32 R21, RZ, RZ, R19 ;  /* 0x000000ffff157224 */ /* 0x000fe400078e0013 */
[--C-:B------:R-:W-:Y:S01]  /*15990*/  @!P1 IMAD.IADD R12, R12, 0x1, -R4.reuse ;  /* 0x000000010c0c9824 */ /* 0x100fe200078e0a04 */
[----:B------:R-:W-:Y:S01]  /*159a0*/  ISETP.GE.AND P2, PT, R20, RZ, PT ;  /* 0x000000ff1400720c */ /* 0x000fe20003f46270 */
[----:B------:R-:W-:Y:S01]  /*159b0*/  @!P5 IMAD.MOV R21, RZ, RZ, -R21 ;  /* 0x000000ffff15d224 */ /* 0x000fe200078e0a15 */
[----:B------:R-:W-:Y:S02]  /*159c0*/  ISETP.GE.AND P3, PT, R11, RZ, PT ;  /* 0x000000ff0b00720c */ /* 0x000fe40003f66270 */
[----:B------:R-:W2:Y:S01]  /*159d0*/  LDL.LU R11, [R1+0xc0] ;  /* 0x0000c000010b7983 */ /* 0x000ea20000300800 */
[----:B------:R-:W-:-:S03]  /*159e0*/  @!P6 IMAD.IADD R17, R17, 0x1, -R4 ;  /* 0x000000011111e824 */ /* 0x000fc600078e0a04 */
[----:B------:R-:W3:Y:S01]  /*159f0*/  LDL.LU R20, [R1+0xbc] ;  /* 0x0000bc0001147983 */ /* 0x000ee20000300800 */
[----:B------:R-:W-:Y:S01]  /*15a00*/  @!P0 IMAD.MOV R57, RZ, RZ, -R57 ;  /* 0x000000ffff398224 */ /* 0x000fe200078e0a39 */
[----:B------:R-:W-:Y:S02]  /*15a10*/  ISETP.GE.AND P1, PT, R14, RZ, PT ;  /* 0x000000ff0e00720c */ /* 0x000fe40003f26270 */
[----:B------:R-:W4:Y:S04]  /*15a20*/  LDL.LU R14, [R1+0xb8] ;  /* 0x0000b800010e7983 */ /* 0x000f280000300800 */
[----:B------:R-:W2:Y:S04]  /*15a30*/  LDL R56, [R1+0x65e0] ;  /* 0x0065e00001387983 */ /* 0x000ea80000100800 */
[----:B------:R-:W2:Y:S04]  /*15a40*/  LDL.LU R19, [R1+0xb4] ;  /* 0x0000b40001137983 */ /* 0x000ea80000300800 */
[----:B------:R-:W2:Y:S01]  /*15a50*/  LDL R59, [R1+0x672c] ;  /* 0x00672c00013b7983 */ /* 0x000ea20000100800 */
[----:B------:R-:W-:-:S03]  /*15a60*/  ISETP.GE.AND P6, PT, R13, RZ, PT ;  /* 0x000000ff0d00720c */ /* 0x000fc60003fc6270 */
[----:B------:R-:W2:Y:S04]  /*15a70*/  LDL.LU R13, [R1+0xb0] ;  /* 0x0000b000010d7983 */ /* 0x000ea80000300800 */
[----:B------:R-:W2:Y:S04]  /*15a80*/  LDL.LU R61, [R1+0xac] ;  /* 0x0000ac00013d7983 */ /* 0x000ea80000300800 */
[----:B------:R0:W-:Y:S01]  /*15a90*/  STL [R1+0x5fc], R21 ;  /* 0x0005fc1501007387 */ /* 0x0001e20000100800 */
[----:B------:R-:W-:Y:S02]  /*15aa0*/  @!P3 IMAD.MOV R10, RZ, RZ, -R10 ;  /* 0x000000ffff0ab224 */ /* 0x000fe400078e0a0a */
[----:B------:R-:W-:Y:S01]  /*15ab0*/  @!P1 IMAD.MOV R9, RZ, RZ, -R9 ;  /* 0x000000ffff099224 */ /* 0x000fe200078e0a09 */
[----:B0-----:R-:W2:Y:S04]  /*15ac0*/  LDL R21, [R1+0x65e4] ;  /* 0x0065e40001157983 */ /* 0x001ea80000100800 */
[----:B------:R0:W-:Y:S02]  /*15ad0*/  STL [R1+0x5f8], R57 ;  /* 0x0005f83901007387 */ /* 0x0001e40000100800 */
[----:B0-----:R-:W-:-:S02]  /*15ae0*/  IMAD.MOV.U32 R57, RZ, RZ, R18 ;  /* 0x000000ffff397224 */ /* 0x001fc400078e0012 */
[----:B------:R-:W2:Y:S02]  /*15af0*/  LDL R18, [R1+0x65e8] ;  /* 0x0065e80001127983 */ /* 0x000ea40000100800 */
[----:B------:R-:W-:Y:S02]  /*15b00*/  @!P2 IMAD.MOV R57, RZ, RZ, -R57 ;  /* 0x000000ffff39a224 */ /* 0x000fe400078e0a39 */
[----:B------:R0:W-:Y:S04]  /*15b10*/  STL [R1+0x5f4], R10 ;  /* 0x0005f40a01007387 */ /* 0x0001e80000100800 */
[----:B0-----:R-:W2:Y:S04]  /*15b20*/  LDL R10, [R1+0x65ec] ;  /* 0x0065ec00010a7983 */ /* 0x001ea80000100800 */
[----:B------:R0:W-:Y:S04]  /*15b30*/  STL [R1+0x5f0], R57 ;  /* 0x0005f03901007387 */ /* 0x0001e80000100800 */
[----:B------:R1:W-:Y:S01]  /*15b40*/  STL [R1+0x5ec], R9 ;  /* 0x0005ec0901007387 */ /* 0x0003e20000100800 */
[----:B0-----:R-:W-:-:S03]  /*15b50*/  IMAD.MOV.U32 R57, RZ, RZ, R60 ;  /* 0x000000ffff397224 */ /* 0x001fc600078e003c */
[----:B------:R-:W2:Y:S04]  /*15b60*/  LDL R60, [R1+0x65f4] ;  /* 0x0065f400013c7983 */ /* 0x000ea80000100800 */
[----:B-1----:R-:W2:Y:S01]  /*15b70*/  LDL R9, [R1+0x65f0] ;  /* 0x0065f00001097983 */ /* 0x002ea20000100800 */
[C---:B------:R-:W-:Y:S02]  /*15b80*/  ISETP.GT.U32.AND P4, PT, R4.reuse, R7, PT ;  /* 0x000000070400720c */ /* 0x040fe40003f84070 */
        /* <DEDUP_REMOVED lines=9> */
[----:B------:R-:W-:Y:S02]  /*15c20*/  @!P3 IMAD.IADD R12, R12, 0x1, -R4 ;  /* 0x000000010c0cb824 */ /* 0x000fe400078e0a04 */
[----:B------:R-:W-:-:S04]  /*15c30*/  @!P6 IMAD.MOV R57, RZ, RZ, -R57 ;  /* 0x000000ffff39e224 */ /* 0x000fc800078e0a39 */
[--C-:B------:R-:W-:Y:S02]  /*15c40*/  @!P4 IMAD.IADD R58, R58, 0x1, -R4.reuse ;  /* 0x000000013a3ac824 */ /* 0x100fe400078e0a04 */
[--C-:B------:R-:W-:Y:S01]  /*15c50*/  @!P1 IMAD.IADD R17, R17, 0x1, -R4.reuse ;  /* 0x0000000111119824 */ /* 0x100fe200078e0a04 */
[----:B------:R-:W-:Y:S01]  /*15c60*/  STL [R1+0x5e8], R57 ;  /* 0x0005e83901007387 */ /* 0x000fe20000100800 */
[----:B------:R-:W-:Y:S01]  /*15c70*/  @!P2 IMAD.IADD R7, R7, 0x1, -R4 ;  /* 0x000000010707a824 */ /* 0x000fe200078e0a04 */
[C---:B---3--:R-:W-:Y:S02]  /*15c80*/  ISETP.GT.U32.AND P0, PT, R4.reuse, R20, PT ;  /* 0x000000140400720c */ /* 0x048fe40003f04070 */
[----:B----4-:R-:W-:Y:S02]  /*15c90*/  ISETP.GT.U32.AND P5, PT, R4, R14, PT ;  /* 0x0000000e0400720c */ /* 0x010fe40003fa4070 */
[----:B--2---:R-:W-:Y:S02]  /*15ca0*/  ISETP.GE.AND P4, PT, R56, RZ, PT ;  /* 0x000000ff3800720c */ /* 0x004fe40003f86270 */
[----:B------:R-:W-:-:S02]  /*15cb0*/  ISETP.GT.U32.AND P3, PT, R4, R19, PT ;  /* 0x000000130400720c */ /* 0x000fc40003f64070 */
[----:B------:R-:W-:Y:S02]  /*15cc0*/  IABS R56, R59 ;  /* 0x0000003b00387213 */ /* 0x000fe40000000000 */
[----:B------:R-:W2:Y:S01]  /*15cd0*/  LDL.LU R59, [R1+0xa8] ;  /* 0x0000a800013b7983 */ /* 0x000ea20000300800 */
[----:B------:R-:W-:Y:S02]  /*15ce0*/  ISETP.GT.U32.AND P1, PT, R4, R13, PT ;  /* 0x0000000d0400720c */ /* 0x000fe40003f24070 */
[--C-:B------:R-:W-:Y:S02]  /*15cf0*/  @!P0 IMAD.IADD R20, R20, 0x1, -R4.reuse ;  /* 0x0000000114148824 */ /* 0x100fe400078e0a04 */
[----:B------:R-:W-:Y:S02]  /*15d00*/  @!P5 IMAD.IADD R14, R14, 0x1, -R4 ;  /* 0x000000010e0ed824 */ /* 0x000fe400078e0a04 */
[----:B------:R-:W-:Y:S02]  /*15d10*/  @!P4 IMAD.MOV R58, RZ, RZ, -R58 ;  /* 0x000000ffff3ac224 */ /* 0x000fe400078e0a3a */
[----:B------:R-:W-:Y:S01]  /*15d20*/  @!P3 IMAD.IADD R19, R19, 0x1, -R4 ;  /* 0x000000011313b824 */ /* 0x000fe200078e0a04 */
[----:B------:R-:W-:-:S02]  /*15d30*/  ISETP.GE.AND P2, PT, R21, RZ, PT ;  /* 0x000000ff1500720c */ /* 0x000fc40003f46270 */
[----:B------:R-:W3:Y:S02]  /*15d40*/  LDL.LU R21, [R1+0xa4] ;  /* 0x0000a40001157983 */ /* 0x000ee40000300800 */
[----:B------:R-:W-:Y:S01]  /*15d50*/  @!P1 IMAD.IADD R13, R13, 0x1, -R4 ;  /* 0x000000010d0d9824 */ /* 0x000fe200078e0a04 */
[----:B------:R-:W-:Y:S02]  /*15d60*/  ISETP.GE.AND P0, PT, R18, RZ, PT ;  /* 0x000000ff1200720c */ /* 0x000fe40003f06270 */
[----:B------:R-:W4:Y:S06]  /*15d70*/  LDL.LU R18, [R1+0xa0] ;  /* 0x0000a00001127983 */ /* 0x000f2c0000300800 */
[----:B------:R-:W-:Y:S01]  /*15d80*/  @!P2 IMAD.MOV R15, RZ, RZ, -R15 ;  /* 0x000000ffff0fa224 */ /* 0x000fe200078e0a0f */
[----:B------:R-:W-:-:S02]  /*15d90*/  ISETP.GE.AND P5, PT, R10, RZ, PT ;  /* 0x000000ff0a00720c */ /* 0x000fc40003fa6270 */
[----:B------:R-:W-:Y:S02]  /*15da0*/  ISETP.GE.AND P3, PT, R9, RZ, PT ;  /* 0x000000ff0900720c */ /* 0x000fe40003f66270 */
[----:B------:R-:W4:Y:S01]  /*15db0*/  LDL.LU R9, [R1+0x9c] ;  /* 0x00009c0001097983 */ /* 0x000f220000300800 */
[----:B------:R-:W-:-:S03]  /*15dc0*/  ISETP.GE.AND P1, PT, R60, RZ, PT ;  /* 0x000000ff3c00720c */ /* 0x000fc60003f26270 */
[----:B------:R-:W4:Y:S01]  /*15dd0*/  LDL.LU R10, [R1+0x98] ;  /* 0x00009800010a7983 */ /* 0x000f220000300800 */
[----:B------:R-:W-:-:S03]  /*15de0*/  IMAD.MOV.U32 R60, RZ, RZ, R16 ;  /* 0x000000ffff3c7224 */ /* 0x000fc600078e0010 */
[----:B------:R0:W-:Y:S04]  /*15df0*/  STL [R1+0x5e4], R58 ;  /* 0x0005e43a01007387 */ /* 0x0001e80000100800 */
[----:B------:R-:W4:Y:S04]  /*15e00*/  LDL R16, [R1+0x65fc] ;  /* 0x0065fc0001107983 */ /* 0x000f280000100800 */
[----:B0-----:R-:W4:Y:S01]  /*15e10*/  LDL R58, [R1+0x65f8] ;  /* 0x0065f800013a7983 */ /* 0x001f220000100800 */
[----:B------:R-:W-:Y:S02]  /*15e20*/  @!P0 IMAD.MOV R60, RZ, RZ, -R60 ;  /* 0x000000ffff3c8224 */ /* 0x000fe400078e0a3c */
[----:B------:R-:W-:Y:S01]  /*15e30*/  @!P5 IMAD.MOV R12, RZ, RZ, -R12 ;  /* 0x000000ffff0cd224 */ /* 0x000fe200078e0a0c */
[----:B------:R0:W-:Y:S01]  /*15e40*/  STL [R1+0x5e0], R15 ;  /* 0x0005e00f01007387 */ /* 0x0001e20000100800 */
[----:B------:R-:W-:-:S03]  /*15e50*/  @!P3 IMAD.MOV R17, RZ, RZ, -R17 ;  /* 0x000000ffff11b224 */ /* 0x000fc600078e0a11 */
[----:B0-----:R-:W4:Y:S04]  /*15e60*/  LDL R15, [R1+0x6600] ;  /* 0x00660000010f7983 */ /* 0x001f280000100800 */
[----:B------:R-:W-:Y:S04]  /*15e70*/  STL [R1+0x5dc], R60 ;  /* 0x0005dc3c01007387 */ /* 0x000fe80000100800 */
        /* <DEDUP_REMOVED lines=10> */
[----:B------:R-:W-:-:S07]  /*15f20*/  ISETP.GT.U32.AND P0, PT, R4, R14, PT ;  /* 0x0000000e0400720c */ /* 0x000fce0003f04070 */
[----:B------:R-:W-:Y:S01]  /*15f30*/  @!P6 IMAD.IADD R61, R61, 0x1, -R4 ;  /* 0x000000013d3de824 */ /* 0x000fe200078e0a04 */
[----:B------:R-:W-:Y:S01]  /*15f40*/  ISETP.GT.U32.AND P6, PT, R4, R19, PT ;  /* 0x000000130400720c */ /* 0x000fe20003fc4070 */
[----:B------:R-:W-:-:S03]  /*15f50*/  @!P1 IMAD.MOV R60, RZ, RZ, -R60 ;  /* 0x000000ffff3c9224 */ /* 0x000fc600078e0a3c */
[----:B------:R-:W-:Y:S01]  /*15f60*/  ISETP.GT.U32.AND P5, PT, R4, R61, PT ;  /* 0x0000003d0400720c */ /* 0x000fe20003fa4070 */
[--C-:B------:R-:W-:Y:S02]  /*15f70*/  @!P4 IMAD.IADD R11, R11, 0x1, -R4.reuse ;  /* 0x000000010b0bc824 */ /* 0x100fe400078e0a04 */
[--C-:B------:R-:W-:Y:S02]  /*15f80*/  @!P2 IMAD.IADD R20, R20, 0x1, -R4.reuse ;  /* 0x000000011414a824 */ /* 0x100fe400078e0a04 */
[----:B------:R-:W-:Y:S02]  /*15f90*/  @!P0 IMAD.IADD R14, R14, 0x1, -R4 ;  /* 0x000000010e0e8824 */ /* 0x000fe400078e0a04 */
[----:B------:R-:W-:-:S04]  /*15fa0*/  IMAD.HI.U32 R57, R0, R56, RZ ;  /* 0x0000003800397227 */ /* 0x000fc800078e00ff */
[--C-:B------:R-:W-:Y:S02]  /*15fb0*/  @!P6 IMAD.IADD R19, R19, 0x1, -R4.reuse ;  /* 0x000000011313e824 */ /* 0x100fe400078e0a04 */
[----:B------:R-:W-:Y:S01]  /*15fc0*/  @!P5 IMAD.IADD R61, R61, 0x1, -R4 ;  /* 0x000000013d3dd824 */ /* 0x000fe200078e0a04 */
[----:B------:R0:W-:Y:S01]  /*15fd0*/  STL [R1+0x5d0], R60 ;  /* 0x0005d03c01007387 */ /* 0x0001e20000100800 */
[----:B------:R-:W-:Y:S01]  /*15fe0*/  IMAD.MOV R57, RZ, RZ, -R57 ;  /* 0x000000ffff397224 */ /* 0x000fe200078e0a39 */
[----:B------:R-:W-:-:S03]  /*15ff0*/  ISETP.GT.U32.AND P3, PT, R4, R13, PT ;  /* 0x0000000d0400720c */ /* 0x000fc60003f64070 */
[----:B------:R-:W-:Y:S02]  /*16000*/  IMAD R7, R4, R57, R56 ;  /* 0x0000003904077224 */ /* 0x000fe400078e0238 */
[----:B------:R-:W-:-:S08]  /*16010*/  IMAD.MOV.U32 R56, RZ, RZ, R20 ;  /* 0x000000ffff387224 */ /* 0x000fd000078e0014 */
[----:B------:R-:W-:Y:S01]  /*16020*/  @!P3 IMAD.IADD R13, R13, 0x1, -R4 ;  /* 0x000000010d0db824 */ /* 0x000fe200078e0a04 */
[----:B--2---:R-:W-:-:S13]  /*16030*/  ISETP.GT.U32.AND P1, PT, R4, R59, PT ;  /* 0x0000003b0400720c */ /* 0x004fda0003f24070 */
[----:B------:R-:W-:Y:S01]  /*16040*/  @!P1 IMAD.IADD R59, R59, 0x1, -R4 ;  /* 0x000000013b3b9824 */ /* 0x000fe200078e0a04 */
[C---:B---3--:R-:W-:Y:S02]  /*16050*/  ISETP.GT.U32.AND P4, PT, R4.reuse, R21, PT ;  /* 0x000000150400720c */ /* 0x048fe40003f84070 */
[----:B----4-:R-:W-:-:S11]  /*16060*/  ISETP.GT.U32.AND P2, PT, R4, R18, PT ;  /* 0x000000120400720c */ /* 0x010fd60003f44070 */
[--C-:B------:R-:W-:Y:S02]  /*16070*/  @!P4 IMAD.IADD R21, R21, 0x1, -R4.reuse ;  /* 0x000000011515c824 */ /* 0x100fe400078e0a04 */
[----:B------:R-:W-:Y:S01]  /*16080*/  @!P2 IMAD.IADD R18, R18, 0x1, -R4 ;  /* 0x000000011212a824 */ /* 0x000fe200078e0a04 */
[----:B------:R-:W-:Y:S02]  /*16090*/  ISETP.GE.AND P2, PT, R3, RZ, PT ;  /* 0x000000ff0300720c */ /* 0x000fe40003f46270 */
[C---:B------:R-:W-:Y:S02]  /*160a0*/  ISETP.GT.U32.AND P0, PT, R4.reuse, R9, PT ;  /* 0x000000090400720c */ /* 0x040fe40003f04070 */
[----:B------:R-:W-:Y:S02]  /*160b0*/  ISETP.GT.U32.AND P6, PT, R4, R10, PT ;  /* 0x0000000a0400720c */ /* 0x000fe40003fc4070 */
[----:B------:R-:W-:Y:S02]  /*160c0*/  ISETP.GE.AND P1, PT, R16, RZ, PT ;  /* 0x000000ff1000720c */ /* 0x000fe40003f26270 */
[----:B------:R-:W2:Y:S01]  /*160d0*/  LDL.LU R16, [R1+0xec] ;  /* 0x0000ec0001107983 */ /* 0x000ea20000300800 */
[----:B------:R-:W-:-:S03]  /*160e0*/  ISETP.GE.AND P5, PT, R58, RZ, PT ;  /* 0x000000ff3a00720c */ /* 0x000fc60003fa6270 */
[----:B0-----:R-:W3:Y:S03]  /*160f0*/  LDL.LU R60, [R1+0xe8] ;  /* 0x0000e800013c7983 */ /* 0x001ee60000300800 */
[--C-:B------:R-:W-:Y:S02]  /*16100*/  @!P0 IMAD.IADD R9, R9, 0x1, -R4.reuse ;  /* 0x0000000109098824 */ /* 0x100fe400078e0a04 */
[----:B------:R-:W-:Y:S01]  /*16110*/  @!P6 IMAD.IADD R10, R10, 0x1, -R4 ;  /* 0x000000010a0ae824 */ /* 0x000fe200078e0a04 */
[----:B------:R-:W4:Y:S01]  /*16120*/  LDL R3, [R1+0x6730] ;  /* 0x0067300001037983 */ /* 0x000f220000100800 */
[----:B------:R-:W-:-:S03]  /*16130*/  @!P1 IMAD.MOV R56, RZ, RZ, -R56 ;  /* 0x000000ffff389224 */ /* 0x000fc600078e0a38 */
[----:B------:R-:W2:Y:S01]  /*16140*/  LDL R58, [R1+0x6610] ;  /* 0x00661000013a7983 */ /* 0x000ea20000100800 */
[----:B------:R-:W-:Y:S01]  /*16150*/  @!P5 IMAD.MOV R11, RZ, RZ, -R11 ;  /* 0x000000ffff0bd224 */ /* 0x000fe200078e0a0b */
[----:B------:R-:W-:Y:S02]  /*16160*/  ISETP.GE.AND P4, PT, R15, RZ, PT ;  /* 0x000000ff0f00720c */ /* 0x000fe40003f86270 */
[----:B------:R-:W-:Y:S02]  /*16170*/  ISETP.GE.AND P0, PT, R12, RZ, PT ;  /* 0x000000ff0c00720c */ /* 0x000fe40003f06270 */
[----:B------:R-:W4:Y:S04]  /*16180*/  LDL.LU R12, [R1+0xe4] ;  /* 0x0000e400010c7983 */ /* 0x000f280000300800 */
[----:B------:R-:W4:Y:S01]  /*16190*/  LDL.LU R15, [R1+0xe0] ;  /* 0x0000e000010f7983 */ /* 0x000f220000300800 */
[----:B------:R-:W-:-:S03]  /*161a0*/  ISETP.GE.AND P6, PT, R17, RZ, PT ;  /* 0x000000ff1100720c */ /* 0x000fc60003fc6270 */
[----:B------:R-:W4:Y:S04]  /*161b0*/  LDL.LU R17, [R1+0xdc] ;  /* 0x0000dc0001117983 */ /* 0x000f280000300800 */
[----:B------:R0:W-:Y:S01]  /*161c0*/  STL [R1+0x5cc], R11 ;  /* 0x0005cc0b01007387 */ /* 0x0001e20000100800 */
[----:B------:R-:W-:-:S03]  /*161d0*/  @!P4 IMAD.MOV R14, RZ, RZ, -R14 ;  /* 0x000000ffff0ec224 */ /* 0x000fc600078e0a0e */
[----:B0-----:R-:W4:Y:S04]  /*161e0*/  LDL.LU R11, [R1+0xd8] ;  /* 0x0000d800010b7983 */ /* 0x001f280000300800 */
[----:B------:R-:W4:Y:S04]  /*161f0*/  LDL R20, [R1+0x6614] ;  /* 0x0066140001147983 */ /* 0x000f280000100800 */
[----:B------:R0:W-:Y:S01]  /*16200*/  STL [R1+0x5c8], R56 ;  /* 0x0005c83801007387 */ /* 0x0001e20000100800 */
[----:B------:R-:W-:Y:S02]  /*16210*/  @!P0 IMAD.MOV R13, RZ, RZ, -R13 ;  /* 0x000000ffff0d8224 */ /* 0x000fe400078e0a0d */
[----:B0-----:R-:W-:-:S02]  /*16220*/  IMAD.MOV.U32 R56, RZ, RZ, R19 ;  /* 0x000000ffff387224 */ /* 0x001fc400078e0013 */
[----:B------:R-:W4:Y:S02]  /*16230*/  LDL R19, [R1+0x6618] ;  /* 0x0066180001137983 */ /* 0x000f240000100800 */
[----:B------:R-:W-:Y:S02]  /*16240*/  @!P2 IMAD.MOV R56, RZ, RZ, -R56 ;  /* 0x000000ffff38a224 */ /* 0x000fe400078e0a38 */
[----:B------:R0:W-:Y:S04]  /*16250*/  STL [R1+0x5c4], R14 ;  /* 0x0005c40e01007387 */ /* 0x0001e80000100800 */
[----:B0-----:R-:W4:Y:S04]  /*16260*/  LDL R14, [R1+0x661c] ;  /* 0x00661c00010e7983 */ /* 0x001f280000100800 */
[----:B------:R0:W-:Y:S04]  /*16270*/  STL [R1+0x5c0], R56 ;  /* 0x0005c03801007387 */ /* 0x0001e80000100800 */
[----:B------:R1:W-:Y:S01]  /*16280*/  STL [R1+0x5bc], R13 ;  /* 0x0005bc0d01007387 */ /* 0x0003e20000100800 */
[----:B0-----:R-:W-:-:S03]  /*16290*/  IMAD.MOV.U32 R56, RZ, RZ, R61 ;  /* 0x000000ffff387224 */ /* 0x001fc600078e003d */
[----:B------:R-:W4:Y:S04]  /*162a0*/  LDL R61, [R1+0x6624] ;  /* 0x00662400013d7983 */ /* 0x000f280000100800 */
[----:B-1----:R-:W4:Y:S01]  /*162b0*/  LDL R13, [R1+0x6620] ;  /* 0x00662000010d7983 */ /* 0x002f220000100800 */
[C---:B------:R-:W-:Y:S02]  /*162c0*/  ISETP.GT.U32.AND P3, PT, R4.reuse, R8, PT ;  /* 0x000000080400720c */ /* 0x040fe40003f64070 */
[C---:B------:R-:W-:Y:S02]  /*162d0*/  ISETP.GT.U32.AND P1, PT, R4.reuse, R21, PT ;  /* 0x000000150400720c */ /* 0x040fe40003f24070 */
[C---:B------:R-:W-:Y:S02]  /*162e0*/  ISETP.GT.U32.AND P4, PT, R4.reuse, R9, PT ;  /* 0x000000090400720c */ /* 0x040fe40003f84070 */
[----:B------:R-:W-:-:S07]  /*162f0*/  ISETP.GT.U32.AND P5, PT, R4, R18, PT ;  /* 0x000000120400720c */ /* 0x000fce0003fa4070 */
[--C-:B------:R-:W-:Y:S01]  /*16300*/  @!P3 IMAD.IADD R8, R8, 0x1, -R4.reuse ;  /* 0x000000010808b824 */ /* 0x100fe200078e0a04 */
[C---:B------:R-:W-:Y:S01]  /*16310*/  ISETP.GT.U32.AND P3, PT, R4.reuse, R59, PT ;  /* 0x0000003b0400720c */ /* 0x040fe20003f64070 */
[--C-:B------:R-:W-:Y:S01]  /*16320*/  @!P1 IMAD.IADD R21, R21, 0x1, -R4.reuse ;  /* 0x0000000115159824 */ /* 0x100fe200078e0a04 */
[C---:B------:R-:W-:Y:S02]  /*16330*/  ISETP.GT.U32.AND P0, PT, R4.reuse, R10, PT ;  /* 0x0000000a0400720c */ /* 0x040fe40003f04070 */
[----:B------:R-:W-:Y:S01]  /*16340*/  ISETP.GT.U32.AND P2, PT, R4, R8, PT ;  /* 0x000000080400720c */ /* 0x000fe20003f44070 */
[--C-:B------:R-:W-:Y:S02]  /*16350*/  @!P4 IMAD.IADD R9, R9, 0x1, -R4.reuse ;  /* 0x000000010909c824 */ /* 0x100fe400078e0a04 */
[----:B------:R-:W-:Y:S02]  /*16360*/  @!P5 IMAD.IADD R18, R18, 0x1, -R4 ;  /* 0x000000011212d824 */ /* 0x000fe400078e0a04 */
[----:B------:R-:W-:-:S04]  /*16370*/  @!P6 IMAD.MOV R56, RZ, RZ, -R56 ;  /* 0x000000ffff38e224 */ /* 0x000fc800078e0a38 */
[--C-:B------:R-:W-:Y:S02]  /*16380*/  @!P3 IMAD.IADD R59, R59, 0x1, -R4.reuse ;  /* 0x000000013b3bb824 */ /* 0x100fe400078e0a04 */
[--C-:B------:R-:W-:Y:S02]  /*16390*/  @!P0 IMAD.IADD R10, R10, 0x1, -R4.reuse ;  /* 0x000000010a0a8824 */ /* 0x100fe400078e0a04 */
[--C-:B------:R-:W-:Y:S01]  /*163a0*/  @!P2 IMAD.IADD R8, R8, 0x1, -R4.reuse ;  /* 0x000000010808a824 */ /* 0x100fe200078e0a04 */
[----:B------:R-:W-:Y:S01]  /*163b0*/  STL [R1+0x5b8], R56 ;  /* 0x0005b83801007387 */ /* 0x000fe20000100800 */
[----:B---3--:R-:W-:Y:S02]  /*163c0*/  ISETP.GT.U32.AND P1, PT, R4, R60, PT ;  /* 0x0000003c0400720c */ /* 0x008fe40003f24070 */
[----:B--2---:R-:W-:Y:S02]  /*163d0*/  ISETP.GE.AND P3, PT, R58, RZ, PT ;  /* 0x000000ff3a00720c */ /* 0x004fe40003f66270 */
[----:B------:R-:W2:Y:S09]  /*163e0*/  LDL.LU R58, [R1+0xd4] ;  /* 0x0000d400013a7983 */ /* 0x000eb20000300800 */
[----:B------:R-:W-:-:S02]  /*163f0*/  @!P1 IMAD.IADD R60, R60, 0x1, -R4 ;  /* 0x000000013c3c9824 */ /* 0x000fc400078e0a04 */
[----:B------:R-:W-:Y:S01]  /*16400*/  @!P3 IMAD.MOV R59, RZ, RZ, -R59 ;  /* 0x000000ffff3bb224 */ /* 0x000fe200078e0a3b */
[C---:B----4-:R-:W-:Y:S02]  /*16410*/  ISETP.GT.U32.AND P5, PT, R4.reuse, R12, PT ;  /* 0x0000000c0400720c */ /* 0x050fe40003fa4070 */
[C---:B------:R-:W-:Y:S02]  /*16420*/  ISETP.GT.U32.AND P4, PT, R4.reuse, R15, PT ;  /* 0x0000000f0400720c */ /* 0x040fe40003f84070 */
[----:B------:R-:W-:-:S09]  /*16430*/  ISETP.GT.U32.AND P0, PT, R4, R17, PT ;  /* 0x000000110400720c */ /* 0x000fd20003f04070 */
[--C-:B------:R-:W-:Y:S02]  /*16440*/  @!P5 IMAD.IADD R12, R12, 0x1, -R4.reuse ;  /* 0x000000010c0cd824 */ /* 0x100fe400078e0a04 */
[--C-:B------:R-:W-:Y:S01]  /*16450*/  @!P4 IMAD.IADD R15, R15, 0x1, -R4.reuse ;  /* 0x000000010f0fc824 */ /* 0x100fe200078e0a04 */
[----:B------:R-:W-:Y:S01]  /*16460*/  ISETP.GE.AND P2, PT, R20, RZ, PT ;  /* 0x000000ff1400720c */ /* 0x000fe20003f46270 */
[----:B------:R-:W-:Y:S01]  /*16470*/  @!P0 IMAD.IADD R17, R17, 0x1, -R4 ;  /* 0x0000000111118824 */ /* 0x000fe200078e0a04 */
[----:B------:R-:W-:Y:S02]  /*16480*/  ISETP.GE.AND P1, PT, R19, RZ, PT ;  /* 0x000000ff1300720c */ /* 0x000fe40003f26270 */
[----:B------:R-:W3:Y:S04]  /*16490*/  LDL.LU R19, [R1+0xd0] ;  /* 0x0000d00001137983 */ /* 0x000ee80000300800 */
[----:B------:R-:W4:Y:S05]  /*164a0*/  LDL.LU R20, [R1+0xcc] ;  /* 0x0000cc0001147983 */ /* 0x000f2a0000300800 */
[----:B------:R-:W-:-:S02]  /*164b0*/  @!P2 IMAD.MOV R21, RZ, RZ, -R21 ;  /* 0x000000ffff15a224 */ /* 0x000fc400078e0a15 */
[----:B------:R-:W-:Y:S01]  /*164c0*/  @!P1 IMAD.MOV R18, RZ, RZ, -R18 ;  /* 0x000000ffff129224 */ /* 0x000fe200078e0a12 */
[----:B------:R-:W-:Y:S02]  /*164d0*/  ISETP.GE.AND P5, PT, R14, RZ, PT ;  /* 0x000000ff0e00720c */ /* 0x000fe40003fa6270 */
[----:B------:R-:W-:Y:S02]  /*164e0*/  ISETP.GE.AND P0, PT, R61, RZ, PT ;  /* 0x000000ff3d00720c */ /* 0x000fe40003f06270 */
[----:B------:R-:W-:Y:S02]  /*164f0*/  ISETP.GE.AND P4, PT, R13, RZ, PT ;  /* 0x000000ff0d00720c */ /* 0x000fe40003f86270 */
[----:B------:R-:W4:Y:S04]  /*16500*/  LDL.LU R13, [R1+0xc8] ;  /* 0x0000c800010d7983 */ /* 0x000f280000300800 */
[----:B------:R-:W4:Y:S04]  /*16510*/  LDL.LU R14, [R1+0xc4] ;  /* 0x0000c400010e7983 */ /* 0x000f280000300800 */
[----:B------:R0:W-:Y:S04]  /*16520*/  STL [R1+0x5b4], R59 ;  /* 0x0005b43b01007387 */ /* 0x0001e80000100800 */
[----:B------:R-:W4:Y:S04]  /*16530*/  LDL R61, [R1+0x6628] ;  /* 0x00662800013d7983 */ /* 0x000f280000100800 */
[----:B------:R1:W-:Y:S04]  /*16540*/  STL [R1+0x5b0], R21 ;  /* 0x0005b01501007387 */ /* 0x0003e80000100800 */
[----:B0-----:R-:W4:Y:S04]  /*16550*/  LDL R59, [R1+0x662c] ;  /* 0x00662c00013b7983 */ /* 0x001f280000100800 */
[----:B-1----:R-:W4:Y:S04]  /*16560*/  LDL R21, [R1+0x6630] ;  /* 0x0066300001157983 */ /* 0x002f280000100800 */
[----:B------:R0:W-:Y:S02]  /*16570*/  STL [R1+0x5ac], R18 ;  /* 0x0005ac1201007387 */ /* 0x0001e40000100800 */
[----:B0-----:R-:W-:-:S02]  /*16580*/  IMAD.MOV.U32 R18, RZ, RZ, R10 ;  /* 0x000000ffff127224 */ /* 0x001fc400078e000a */
[----:B------:R-:W4:Y:S01]  /*16590*/  LDL R10, [R1+0x6634] ;  /* 0x00663400010a7983 */ /* 0x000f220000100800 */
[----:B------:R-:W-:Y:S01]  /*165a0*/  ISETP.GT.U32.AND P6, PT, R4, R16, PT ;  /* 0x000000100400720c */ /* 0x000fe20003fc4070 */
[----:B------:R-:W-:Y:S01]  /*165b0*/  @!P5 IMAD.MOV R9, RZ, RZ, -R9 ;  /* 0x000000ffff09d224 */ /* 0x000fe200078e0a09 */
[----:B------:R-:W-:Y:S01]  /*165c0*/  IABS R56, R3 ;  /* 0x0000000300387213 */ /* 0x000fe20000000000 */
[----:B------:R-:W-:-:S03]  /*165d0*/  @!P4 IMAD.MOV R18, RZ, RZ, -R18 ;  /* 0x000000ffff12c224 */ /* 0x000fc600078e0a12 */
[----:B------:R0:W-:Y:S01]  /*165e0*/  STL [R1+0x5a8], R9 ;  /* 0x0005a80901007387 */ /* 0x0001e20000100800 */
[----:B------:R-:W-:-:S04]  /*165f0*/  IMAD.HI.U32 R57, R0, R56, RZ ;  /* 0x0000003800397227 */ /* 0x000fc800078e00ff */
[----:B------:R-:W-:Y:S02]  /*16600*/  IMAD.MOV R57, RZ, RZ, -R57 ;  /* 0x000000ffff397224 */ /* 0x000fe400078e0a39 */
[----:B------:R-:W-:Y:S01]  /*16610*/  @!P6 IMAD.IADD R16, R16, 0x1, -R4 ;  /* 0x000000011010e824 */ /* 0x000fe200078e0a04 */
[C---:B------:R-:W-:Y:S01]  /*16620*/  ISETP.GT.U32.AND P6, PT, R4.reuse, R11, PT ;  /* 0x0000000b0400720c */ /* 0x040fe20003fc4070 */
[----:B0-----:R-:W-:Y:S01]  /*16630*/  IMAD.MOV.U32 R9, RZ, RZ, R8 ;  /* 0x000000ffff097224 */ /* 0x001fe200078e0008 */
[----:B------:R0:W-:Y:S03]  /*16640*/  STL [R1+0x5a4], R18 ;  /* 0x0005a41201007387 */ /* 0x0001e60000100800 */
[----:B------:R-:W-:Y:S01]  /*16650*/  @!P0 IMAD.MOV R9, RZ, RZ, -R9 ;  /* 0x000000ffff098224 */ /* 0x000fe200078e0a09 */
[C---:B------:R-:W-:Y:S01]  /*16660*/  ISETP.GT.U32.AND P3, PT, R4.reuse, R16, PT ;  /* 0x000000100400720c */ /* 0x040fe20003f64070 */
[C---:B------:R-:W-:Y:S01]  /*16670*/  IMAD R8, R4.reuse, R57, R56 ;  /* 0x0000003904087224 */ /* 0x040fe200078e0238 */
[----:B------:R-:W-:Y:S01]  /*16680*/  ISETP.GT.U32.AND P2, PT, R4, R60, PT ;  /* 0x0000003c0400720c */ /* 0x000fe20003f44070 */
[----:B0-----:R-:W4:Y:S04]  /*16690*/  LDL.LU R18, [R1+0x6ad0] ;  /* 0x006ad00001127983 */ /* 0x001f280000300800 */
[----:B------:R-:W4:Y:S04]  /*166a0*/  LDL R57, [R1+0x6638] ;  /* 0x0066380001397983 */ /* 0x000f280000100800 */
[----:B------:R-:W4:Y:S04]  /*166b0*/  LDL R56, [R1+0x663c] ;  /* 0x00663c0001387983 */ /* 0x000f280000100800 */
[----:B------:R0:W-:Y:S01]  /*166c0*/  STL [R1+0x5a0], R9 ;  /* 0x0005a00901007387 */ /* 0x0001e20000100800 */
[----:B------:R-:W-:-:S03]  /*166d0*/  @!P6 IMAD.IADD R11, R11, 0x1, -R4 ;  /* 0x000000010b0be824 */ /* 0x000fc600078e0a04 */
[----:B0-----:R-:W4:Y:S02]  /*166e0*/  LDL.LU R9, [R1+0x6acc] ;  /* 0x006acc0001097983 */ /* 0x001f240000300800 */
[----:B------:R-:W-:Y:S01]  /*166f0*/  ISETP.GT.U32.AND P5, PT, R4, R11, PT ;  /* 0x0000000b0400720c */ /* 0x000fe20003fa4070 */
[--C-:B------:R-:W-:Y:S02]  /*16700*/  @!P3 IMAD.IADD R16, R16, 0x1, -R4.reuse ;  /* 0x000000011010b824 */ /* 0x100fe400078e0a04 */
[----:B------:R-:W-:-:S10]  /*16710*/  @!P2 IMAD.IADD R60, R60, 0x1, -R4 ;  /* 0x000000013c3ca824 */ /* 0x000fd400078e0a04 */
        /* <DEDUP_REMOVED lines=8> */
[----:B------:R-:W2:Y:S01]  /*167a0*/  LDL.LU R61, [R1+0xf8] ;  /* 0x0000f800013d7983 */ /* 0x000ea20000300800 */
[----:B------:R-:W-:-:S03]  /*167b0*/  ISETP.GE.AND P0, PT, R59, RZ, PT ;  /* 0x000000ff3b00720c */ /* 0x000fc60003f06270 */
[----:B------:R-:W3:Y:S01]  /*167c0*/  LDL.LU R59, [R1+0xf4] ;  /* 0x0000f400013b7983 */ /* 0x000ee20000300800 */
[----:B------:R-:W-:-:S03]  /*167d0*/  ISETP.GE.AND P3, PT, R21, RZ, PT ;  /* 0x000000ff1500720c */ /* 0x000fc60003f66270 */
[----:B------:R-:W4:Y:S01]  /*167e0*/  LDL.LU R21, [R1+0xf0] ;  /* 0x0000f00001157983 */ /* 0x000f220000300800 */
[----:B------:R-:W-:-:S03]  /*167f0*/  ISETP.GE.AND P2, PT, R10, RZ, PT ;  /* 0x000000ff0a00720c */ /* 0x000fc60003f46270 */
[----:B------:R-:W2:Y:S01]  /*16800*/  LDL R10, [R1+0x6640] ;  /* 0x00664000010a7983 */ /* 0x000ea20000100800 */
[C---:B------:R-:W-:Y:S02]  /*16810*/  ISETP.GT.U32.AND P1, PT, R4.reuse, R12, PT ;  /* 0x0000000c0400720c */ /* 0x040fe40003f24070 */
[C---:B------:R-:W-:Y:S02]  /*16820*/  ISETP.GT.U32.AND P6, PT, R4.reuse, R15, PT ;  /* 0x0000000f0400720c */ /* 0x040fe40003fc4070 */
[----:B------:R-:W-:-:S09]  /*16830*/  ISETP.GT.U32.AND P4, PT, R4, R17, PT ;  /* 0x000000110400720c */ /* 0x000fd20003f84070 */
[--C-:B------:R-:W-:Y:S01]  /*16840*/  @!P1 IMAD.IADD R12, R12, 0x1, -R4.reuse ;  /* 0x000000010c0c9824 */ /* 0x100fe200078e0a04 */
[C---:B------:R-:W-:Y:S01]  /*16850*/  ISETP.GT.U32.AND P1, PT, R4.reuse, R13, PT ;  /* 0x0000000d0400720c */ /* 0x040fe20003f24070 */
[--C-:B------:R-:W-:Y:S01]  /*16860*/  @!P6 IMAD.IADD R15, R15, 0x1, -R4.reuse ;  /* 0x000000010f0fe824 */ /* 0x100fe200078e0a04 */
[----:B------:R-:W-:Y:S01]  /*16870*/  ISETP.GT.U32.AND P6, PT, R4, R14, PT ;  /* 0x0000000e0400720c */ /* 0x000fe20003fc4070 */
[----:B------:R-:W-:Y:S02]  /*16880*/  @!P4 IMAD.IADD R17, R17, 0x1, -R4 ;  /* 0x000000011111c824 */ /* 0x000fe400078e0a04 */
[----:B------:R-:W-:-:S08]  /*16890*/  @!P5 IMAD.MOV R16, RZ, RZ, -R16 ;  /* 0x000000ffff10d224 */ /* 0x000fd000078e0a10 */
[--C-:B------:R-:W-:Y:S01]  /*168a0*/  @!P1 IMAD.IADD R13, R13, 0x1, -R4.reuse ;  /* 0x000000010d0d9824 */ /* 0x100fe200078e0a04 */
[----:B------:R-:W-:Y:S01]  /*168b0*/  ISETP.GE.AND P1, PT, R57, RZ, PT ;  /* 0x000000ff3900720c */ /* 0x000fe20003f26270 */
[----:B------:R-:W-:Y:S01]  /*168c0*/  @!P6 IMAD.IADD R14, R14, 0x1, -R4 ;  /* 0x000000010e0ee824 */ /* 0x000fe200078e0a04 */
[----:B------:R-:W-:Y:S01]  /*168d0*/  ISETP.GE.AND P6, PT, R56, RZ, PT ;  /* 0x000000ff3800720c */ /* 0x000fe20003fc6270 */
[----:B------:R-:W-:Y:S01]  /*168e0*/  IMAD.MOV.U32 R57, RZ, RZ, R60 ;  /* 0x000000ffff397224 */ /* 0x000fe200078e003c */
[----:B------:R-:W4:Y:S01]  /*168f0*/  LDL R56, [R1+0x6734] ;  /* 0x0067340001387983 */ /* 0x000f220000100800 */
[----:B------:R-:W-:-:S03]  /*16900*/  ISETP.GT.U32.AND P4, PT, R4, R9, PT ;  /* 0x000000090400720c */ /* 0x000fc60003f84070 */
[----:B------:R0:W-:Y:S01]  /*16910*/  STL [R1+0x59c], R16 ;  /* 0x00059c1001007387 */ /* 0x0001e20000100800 */
[----:B------:R-:W-:Y:S02]  /*16920*/  @!P0 IMAD.MOV R57, RZ, RZ, -R57 ;  /* 0x000000ffff398224 */ /* 0x000fe400078e0a39 */
[----:B------:R-:W-:Y:S02]  /*16930*/  @!P2 IMAD.MOV R15, RZ, RZ, -R15 ;  /* 0x000000ffff0fa224 */ /* 0x000fe400078e0a0f */
[----:B0-----:R-:W-:-:S05]  /*16940*/  IMAD.MOV.U32 R16, RZ, RZ, R12 ;  /* 0x000000ffff107224 */ /* 0x001fca00078e000c */
[----:B------:R-:W-:Y:S01]  /*16950*/  @!P4 IMAD.IADD R9, R9, 0x1, -R4 ;  /* 0x000000010909c824 */ /* 0x000fe200078e0a04 */
[----:B------:R-:W-:Y:S01]  /*16960*/  ISETP.GT.U32.AND P4, PT, R4, R58, PT ;  /* 0x0000003a0400720c */ /* 0x000fe20003f84070 */
[----:B------:R-:W-:Y:S01]  /*16970*/  @!P3 IMAD.MOV R16, RZ, RZ, -R16 ;  /* 0x000000ffff10b224 */ /* 0x000fe200078e0a10 */
[----:B------:R-:W4:Y:S01]  /*16980*/  LDL R12, [R1+0x6644] ;  /* 0x00664400010c7983 */ /* 0x000f220000100800 */
[----:B------:R-:W-:-:S03]  /*16990*/  @!P1 IMAD.MOV R17, RZ, RZ, -R17 ;  /* 0x000000ffff119224 */ /* 0x000fc600078e0a11 */
[----:B------:R0:W-:Y:S01]  /*169a0*/  STL [R1+0x598], R57 ;  /* 0x0005983901007387 */ /* 0x0001e20000100800 */
[----:B------:R-:W-:-:S03]  /*169b0*/  @!P6 IMAD.MOV R11, RZ, RZ, -R11 ;  /* 0x000000ffff0be224 */ /* 0x000fc600078e0a0b */
[----:B------:R1:W-:Y:S04]  /*169c0*/  STL [R1+0x594], R16 ;  /* 0x0005941001007387 */ /* 0x0003e80000100800 */
[----:B0-----:R-:W4:Y:S04]  /*169d0*/  LDL R57, [R1+0x664c] ;  /* 0x00664c0001397983 */ /* 0x001f280000100800 */
[----:B-1----:R-:W4:Y:S04]  /*169e0*/  LDL R16, [R1+0x6648] ;  /* 0x0066480001107983 */ /* 0x002f280000100800 */
[----:B------:R0:W-:Y:S01]  /*169f0*/  STL [R1+0x590], R15 ;  /* 0x0005900f01007387 */ /* 0x0001e20000100800 */
[----:B------:R-:W-:-:S03]  /*16a00*/  @!P4 IMAD.IADD R58, R58, 0x1, -R4 ;  /* 0x000000013a3ac824 */ /* 0x000fc600078e0a04 */
[----:B------:R-:W4:Y:S04]  /*16a10*/  LDL R60, [R1+0x6654] ;  /* 0x00665400013c7983 */ /* 0x000f280000100800 */
[----:B0-----:R-:W4:Y:S04]  /*16a20*/  LDL R15, [R1+0x6650] ;  /* 0x00665000010f7983 */ /* 0x001f280000100800 */
[----:B------:R0:W-:Y:S04]  /*16a30*/  STL [R1+0x58c], R17 ;  /* 0x00058c1101007387 */ /* 0x0001e80000100800 */
[----:B0-----:R-:W4:Y:S04]  /*16a40*/  LDL.LU R17, [R1+0x6ac8] ;  /* 0x006ac80001117983 */ /* 0x001f280000300800 */
[----:B------:R0:W-:Y:S04]  /*16a50*/  STL [R1+0x588], R11 ;  /* 0x0005880b01007387 */ /* 0x0001e80000100800 */
[----:B0-----:R-:W4:Y:S01]  /*16a60*/  LDL.LU R11, [R1+0x6ac4] ;  /* 0x006ac400010b7983 */ /* 0x001f220000300800 */
[----:B--2---:R-:W-:-:S03]  /*16a70*/  ISETP.GE.AND P4, PT, R10, RZ, PT ;  /* 0x000000ff0a00720c */ /* 0x004fc60003f86270 */
[----:B------:R-:W2:Y:S01]  /*16a80*/  LDL.LU R10, [R1+0x6ac0] ;  /* 0x006ac000010a7983 */ /* 0x000ea20000300800 */
[C---:B------:R-:W-:Y:S02]  /*16a90*/  ISETP.GT.U32.AND P0, PT, R4.reuse, R19, PT ;  /* 0x000000130400720c */ /* 0x040fe40003f04070 */
[C---:B------:R-:W-:Y:S02]  /*16aa0*/  ISETP.GT.U32.AND P5, PT, R4.reuse, R20, PT ;  /* 0x000000140400720c */ /* 0x040fe40003fa4070 */
[C---:B------:R-:W-:Y:S02]  /*16ab0*/  ISETP.GT.U32.AND P3, PT, R4.reuse, R13, PT ;  /* 0x0000000d0400720c */ /* 0x040fe40003f64070 */
[C---:B------:R-:W-:Y:S02]  /*16ac0*/  ISETP.GT.U32.AND P2, PT, R4.reuse, R14, PT ;  /* 0x0000000e0400720c */ /* 0x040fe40003f44070 */
[----:B------:R-:W-:-:S05]  /*16ad0*/  ISETP.GT.U32.AND P1, PT, R4, R9, PT ;  /* 0x000000090400720c */ /* 0x000fca0003f24070 */
[--C-:B------:R-:W-:Y:S01]  /*16ae0*/  @!P0 IMAD.IADD R19, R19, 0x1, -R4.reuse ;  /* 0x0000000113138824 */ /* 0x100fe200078e0a04 */
[----:B---3--:R-:W-:Y:S01]  /*16af0*/  ISETP.GT.U32.AND P0, PT, R4, R59, PT ;  /* 0x0000003b0400720c */ /* 0x008fe20003f04070 */
[--C-:B------:R-:W-:Y:S01]  /*16b00*/  @!P5 IMAD.IADD R20, R20, 0x1, -R4.reuse ;  /* 0x000000011414d824 */ /* 0x100fe200078e0a04 */
[----:B----4-:R-:W-:Y:S01]  /*16b10*/  ISETP.GT.U32.AND P5, PT, R4, R21, PT ;  /* 0x000000150400720c */ /* 0x010fe20003fa4070 */
[--C-:B------:R-:W-:Y:S02]  /*16b20*/  @!P3 IMAD.IADD R13, R13, 0x1, -R4.reuse ;  /* 0x000000010d0db824 */ /* 0x100fe400078e0a04 */
[--C-:B------:R-:W-:Y:S02]  /*16b30*/  @!P2 IMAD.IADD R14, R14, 0x1, -R4.reuse ;  /* 0x000000010e0ea824 */ /* 0x100fe400078e0a04 */
[----:B------:R-:W-:Y:S02]  /*16b40*/  @!P1 IMAD.IADD R9, R9, 0x1, -R4 ;  /* 0x0000000109099824 */ /* 0x000fe400078e0a04 */
[----:B------:R-:W-:-:S04]  /*16b50*/  @!P4 IMAD.MOV R58, RZ, RZ, -R58 ;  /* 0x000000ffff3ac224 */ /* 0x000fc800078e0a3a */
[--C-:B------:R-:W-:Y:S02]  /*16b60*/  @!P0 IMAD.IADD R59, R59, 0x1, -R4.reuse ;  /* 0x000000013b3b8824 */ /* 0x100fe400078e0a04 */
[----:B------:R-:W-:Y:S01]  /*16b70*/  @!P5 IMAD.IADD R21, R21, 0x1, -R4 ;  /* 0x000000011515d824 */ /* 0x000fe200078e0a04 */
[----:B------:R-:W-:Y:S02]  /*16b80*/  IABS R56, R56 ;  /* 0x0000003800387213 */ /* 0x000fe40000000000 */
[----:B------:R-:W-:Y:S02]  /*16b90*/  ISETP.GE.AND P1, PT, R12, RZ, PT ;  /* 0x000000ff0c00720c */ /* 0x000fe40003f26270 */
[----:B------:R-:W3:Y:S01]  /*16ba0*/  LDL.LU R12, [R1+0x6abc] ;  /* 0x006abc00010c7983 */ /* 0x000ee20000300800 */
[----:B------:R-:W-:Y:S02]  /*16bb0*/  ISETP.GE.AND P5, PT, R57, RZ, PT ;  /* 0x000000ff3900720c */ /* 0x000fe40003fa6270 */
[----:B------:R-:W-:-:S02]  /*16bc0*/  ISETP.GE.AND P0, PT, R16, RZ, PT ;  /* 0x000000ff1000720c */ /* 0x000fc40003f06270 */
[----:B------:R-:W4:Y:S06]  /*16bd0*/  LDL.LU R16, [R1+0x6ab8] ;  /* 0x006ab80001107983 */ /* 0x000f2c0000300800 */
[----:B------:R-:W-:Y:S02]  /*16be0*/  @!P1 IMAD.MOV R19, RZ, RZ, -R19 ;  /* 0x000000ffff139224 */ /* 0x000fe400078e0a13 */
[----:B------:R-:W-:-:S04]  /*16bf0*/  IMAD.HI.U32 R57, R0, R56, RZ ;  /* 0x0000003800397227 */ /* 0x000fc800078e00ff */
[----:B------:R-:W-:Y:S02]  /*16c00*/  @!P5 IMAD.MOV R13, RZ, RZ, -R13 ;  /* 0x000000ffff0dd224 */ /* 0x000fe400078e0a0d */
[----:B------:R-:W-:Y:S01]  /*16c10*/  IMAD.MOV R57, RZ, RZ, -R57 ;  /* 0x000000ffff397224 */ /* 0x000fe200078e0a39 */
[----:B------:R-:W-:-:S13]  /*16c20*/  ISETP.GT.U32.AND P2, PT, R4, R11, PT ;  /* 0x0000000b0400720c */ /* 0x000fda0003f44070 */
[----:B------:R-:W-:Y:S01]  /*16c30*/  @!P2 IMAD.IADD R11, R11, 0x1, -R4 ;  /* 0x000000010b0ba824 */ /* 0x000fe200078e0a04 */
[----:B------:R-:W-:Y:S02]  /*16c40*/  ISETP.GE.AND P2, PT, R60, RZ, PT ;  /* 0x000000ff3c00720c */ /* 0x000fe40003f46270 */
[----:B--2---:R-:W-:-:S13]  /*16c50*/  ISETP.GT.U32.AND P3, PT, R4, R10, PT ;  /* 0x0000000a0400720c */ /* 0x004fda0003f64070 */
[----:B------:R-:W-:Y:S01]  /*16c60*/  @!P3 IMAD.IADD R10, R10, 0x1, -R4 ;  /* 0x000000010a0ab824 */ /* 0x000fe200078e0a04 */
[----:B------:R-:W-:Y:S02]  /*16c70*/  ISETP.GE.AND P3, PT, R15, RZ, PT ;  /* 0x000000ff0f00720c */ /* 0x000fe40003f66270 */
[----:B------:R-:W2:Y:S04]  /*16c80*/  LDL.LU R15, [R1+0x6ab4] ;  /* 0x006ab400010f7983 */ /* 0x000ea80000300800 */
[----:B------:R0:W-:Y:S02]  /*16c90*/  STL [R1+0x584], R58 ;  /* 0x0005843a01007387 */ /* 0x0001e40000100800 */
[----:B0-----:R-:W-:Y:S02]  /*16ca0*/  IMAD.MOV.U32 R58, RZ, RZ, R20 ;  /* 0x000000ffff3a7224 */ /* 0x001fe400078e0014 */
[----:B------:R-:W2:Y:S02]  /*16cb0*/  LDL R20, [R1+0x6658] ;  /* 0x0066580001147983 */ /* 0x000ea40000100800 */
[----:B------:R-:W-:-:S02]  /*16cc0*/  @!P0 IMAD.MOV R58, RZ, RZ, -R58 ;  /* 0x000000ffff3a8224 */ /* 0x000fc400078e0a3a */
[----:B------:R0:W-:Y:S04]  /*16cd0*/  STL [R1+0x580], R19 ;  /* 0x0005801301007387 */ /* 0x0001e80000100800 */
[----:B------:R-:W2:Y:S01]  /*16ce0*/  LDL R60, [R1+0x6668] ;  /* 0x00666800013c7983 */ /* 0x000ea20000100800 */
[----:B------:R-:W-:-:S03]  /*16cf0*/  @!P3 IMAD.MOV R14, RZ, RZ, -R14 ;  /* 0x000000ffff0eb224 */ /* 0x000fc600078e0a0e */
[----:B0-----:R-:W2:Y:S04]  /*16d00*/  LDL R19, [R1+0x665c] ;  /* 0x00665c0001137983 */ /* 0x001ea80000100800 */
[----:B------:R0:W-:Y:S04]  /*16d10*/  STL [R1+0x57c], R58 ;  /* 0x00057c3a01007387 */ /* 0x0001e80000100800 */
[----:B0-----:R-:W2:Y:S04]  /*16d20*/  LDL R58, [R1+0x6670] ;  /* 0x00667000013a7983 */ /* 0x001ea80000100800 */
[----:B------:R0:W-:Y:S04]  /*16d30*/  STL [R1+0x578], R13 ;  /* 0x0005780d01007387 */ /* 0x0001e80000100800 */
[----:B------:R1:W-:Y:S01]  /*16d40*/  STL [R1+0x574], R14 ;  /* 0x0005740e01007387 */ /* 0x0003e20000100800 */
[----:B0-----:R-:W-:-:S04]  /*16d50*/  IMAD.MOV.U32 R13, RZ, RZ, R9 ;  /* 0x000000ffff0d7224 */ /* 0x001fc800078e0009 */
[----:B------:R-:W-:Y:S01]  /*16d60*/  @!P2 IMAD.MOV R13, RZ, RZ, -R13 ;  /* 0x000000ffff0da224 */ /* 0x000fe200078e0a0d */
[----:B-1----:R-:W2:Y:S01]  /*16d70*/  LDL.LU R14, [R1+0x6ab0] ;  /* 0x006ab000010e7983 */ /* 0x002ea20000300800 */
[----:B------:R-:W-:-:S03]  /*16d80*/  IMAD R9, R4, R57, R56 ;  /* 0x0000003904097224 */ /* 0x000fc600078e0238 */
[----:B------:R-:W2:Y:S04]  /*16d90*/  LDL R57, [R1+0x6660] ;  /* 0x0066600001397983 */ /* 0x000ea80000100800 */
[----:B------:R-:W2:Y:S04]  /*16da0*/  LDL R56, [R1+0x6664] ;  /* 0x0066640001387983 */ /* 0x000ea80000100800 */
[----:B------:R0:W-:Y:S04]  /*16db0*/  STL [R1+0x570], R13 ;  /* 0x0005700d01007387 */ /* 0x0001e80000100800 */
[----:B0-----:R-:W2:Y:S01]  /*16dc0*/  LDL.LU R13, [R1+0x6aac] ;  /* 0x006aac00010d7983 */ /* 0x001ea20000300800 */
[----:B------:R-:W-:-:S13]  /*16dd0*/  ISETP.GT.U32.AND P6, PT, R4, R61, PT ;  /* 0x0000003d0400720c */ /* 0x000fda0003fc4070 */
[----:B------:R-:W-:Y:S01]  /*16de0*/  @!P6 IMAD.IADD R61, R61, 0x1, -R4 ;  /* 0x000000013d3de824 */ /* 0x000fe200078e0a04 */
[----:B---3--:R-:W-:-:S04]  /*16df0*/  ISETP.GT.U32.AND P6, PT, R4, R12, PT ;  /* 0x0000000c0400720c */ /* 0x008fc80003fc4070 */
[C---:B------:R-:W-:Y:S02]  /*16e00*/  ISETP.GT.U32.AND P4, PT, R4.reuse, R61, PT ;  /* 0x0000003d0400720c */ /* 0x040fe40003f84070 */
[----:B------:R-:W-:-:S07]  /*16e10*/  ISETP.GT.U32.AND P1, PT, R4, R59, PT ;  /* 0x0000003b0400720c */ /* 0x000fce0003f24070 */
[----:B------:R-:W-:Y:S01]  /*16e20*/  @!P6 IMAD.IADD R12, R12, 0x1, -R4 ;  /* 0x000000010c0ce824 */ /* 0x000fe200078e0a04 */
[----:B------:R-:W-:-:S04]  /*16e30*/  ISETP.GT.U32.AND P6, PT, R4, R10, PT ;  /* 0x0000000a0400720c */ /* 0x000fc80003fc4070 */
[C---:B------:R-:W-:Y:S01]  /*16e40*/  ISETP.GT.U32.AND P5, PT, R4.reuse, R12, PT ;  /* 0x0000000c0400720c */ /* 0x040fe20003fa4070 */
[--C-:B------:R-:W-:Y:S01]  /*16e50*/  @!P4 IMAD.IADD R61, R61, 0x1, -R4.reuse ;  /* 0x000000013d3dc824 */ /* 0x100fe200078e0a04 */
[----:B------:R-:W-:Y:S01]  /*16e60*/  ISETP.GT.U32.AND P0, PT, R4, R21, PT ;  /* 0x000000150400720c */ /* 0x000fe20003f04070 */
[----:B------:R-:W-:-:S06]  /*16e70*/  @!P1 IMAD.IADD R59, R59, 0x1, -R4 ;  /* 0x000000013b3b9824 */ /* 0x000fcc00078e0a04 */
[----:B------:R-:W-:Y:S01]  /*16e80*/  @!P6 IMAD.IADD R10, R10, 0x1, -R4 ;  /* 0x000000010a0ae824 */ /* 0x000fe200078e0a04 */
[----:B------:R-:W-:-:S03]  /*16e90*/  ISETP.GT.U32.AND P6, PT, R4, R17, PT ;  /* 0x000000110400720c */ /* 0x000fc60003fc4070 */
[--C-:B------:R-:W-:Y:S02]  /*16ea0*/  @!P5 IMAD.IADD R12, R12, 0x1, -R4.reuse ;  /* 0x000000010c0cd824 */ /* 0x100fe400078e0a04 */
[----:B------:R-:W-:Y:S01]  /*16eb0*/  @!P0 IMAD.IADD R21, R21, 0x1, -R4 ;  /* 0x0000000115158824 */ /* 0x000fe200078e0a04 */
[----:B----4-:R-:W-:-:S07]  /*16ec0*/  ISETP.GT.U32.AND P0, PT, R4, R16, PT ;  /* 0x000000100400720c */ /* 0x010fce0003f04070 */
[----:B------:R-:W-:Y:S01]  /*16ed0*/  @!P6 IMAD.IADD R17, R17, 0x1, -R4 ;  /* 0x000000011111e824 */ /* 0x000fe200078e0a04 */
[----:B------:R-:W-:-:S05]  /*16ee0*/  ISETP.GT.U32.AND P3, PT, R4, R11, PT ;  /* 0x0000000b0400720c */ /* 0x000fca0003f64070 */
[----:B------:R-:W-:-:S08]  /*16ef0*/  @!P0 IMAD.IADD R16, R16, 0x1, -R4 ;  /* 0x0000000110108824 */ /* 0x000fd000078e0a04 */
[----:B------:R-:W-:Y:S01]  /*16f00*/  @!P3 IMAD.IADD R11, R11, 0x1, -R4 ;  /* 0x000000010b0bb824 */ /* 0x000fe200078e0a04 */
[----:B--2---:R-:W-:Y:S02]  /*16f10*/  ISETP.GT.U32.AND P1, PT, R4, R15, PT ;  /* 0x0000000f0400720c */ /* 0x004fe40003f24070 */
[----:B------:R-:W-:-:S11]  /*16f20*/  ISETP.GE.AND P5, PT, R20, RZ, PT ;  /* 0x000000ff1400720c */ /* 0x000fd60003fa6270 */
[----:B------:R-:W-:Y:S01]  /*16f30*/  @!P1 IMAD.IADD R15, R15, 0x1, -R4 ;  /* 0x000000010f0f9824 */ /* 0x000fe200078e0a04 */
[----:B------:R-:W2:Y:S01]  /*16f40*/  LDL.LU R20, [R1+0x6aa8] ;  /* 0x006aa80001147983 */ /* 0x000ea20000300800 */
[----:B------:R-:W-:Y:S02]  /*16f50*/  ISETP.GE.AND P0, PT, R60, RZ, PT ;  /* 0x000000ff3c00720c */ /* 0x000fe40003f06270 */
[----:B------:R-:W-:Y:S01]  /*16f60*/  ISETP.GE.AND P6, PT, R58, RZ, PT ;  /* 0x000000ff3a00720c */ /* 0x000fe20003fc6270 */
[----:B------:R-:W-:Y:S01]  /*16f70*/  IMAD.MOV.U32 R58, RZ, RZ, R59 ;  /* 0x000000ffff3a7224 */ /* 0x000fe200078e003b */
[C---:B------:R-:W-:Y:S02]  /*16f80*/  ISETP.GT.U32.AND P4, PT, R4.reuse, R14, PT ;  /* 0x0000000e0400720c */ /* 0x040fe40003f84070 */
[----:B------:R-:W-:-:S11]  /*16f90*/  ISETP.GT.U32.AND P2, PT, R4, R13, PT ;  /* 0x0000000d0400720c */ /* 0x000fd60003f44070 */
[--C-:B------:R-:W-:Y:S01]  /*16fa0*/  @!P4 IMAD.IADD R14, R14, 0x1, -R4.reuse ;  /* 0x000000010e0ec824 */ /* 0x100fe200078e0a04 */
[----:B------:R-:W-:Y:S01]  /*16fb0*/  ISETP.GE.AND P4, PT, R57, RZ, PT ;  /* 0x000000ff3900720c */ /* 0x000fe20003f86270 */
[----:B------:R-:W-:Y:S02]  /*16fc0*/  IMAD.MOV.U32 R57, RZ, RZ, R61 ;  /* 0x000000ffff397224 */ /* 0x000fe400078e003d */
[----:B------:R-:W-:Y:S01]  /*16fd0*/  @!P2 IMAD.IADD R13, R13, 0x1, -R4 ;  /* 0x000000010d0da824 */ /* 0x000fe200078e0a04 */
[----:B------:R-:W-:Y:S01]  /*16fe0*/  ISETP.GE.AND P2, PT, R19, RZ, PT ;  /* 0x000000ff1300720c */ /* 0x000fe20003f46270 */
[----:B------:R-:W-:Y:S01]  /*16ff0*/  @!P5 IMAD.MOV R57, RZ, RZ, -R57 ;  /* 0x000000ffff39d224 */ /* 0x000fe200078e0a39 */
[----:B------:R-:W3:Y:S01]  /*17000*/  LDL.LU R19, [R1+0x6aa4] ;  /* 0x006aa40001137983 */ /* 0x000ee20000300800 */
[----:B------:R-:W-:-:S03]  /*17010*/  ISETP.GE.AND P1, PT, R56, RZ, PT ;  /* 0x000000ff3800720c */ /* 0x000fc60003f26270 */
[----:B------:R-:W4:Y:S04]  /*17020*/  LDL R56, [R1+0x6738] ;  /* 0x0067380001387983 */ /* 0x000f280000100800 */
[----:B------:R0:W-:Y:S03]  /*17030*/  STL [R1+0x56c], R57 ;  /* 0x00056c3901007387 */ /* 0x0001e60000100800 */
[----:B------:R-:W-:Y:S01]  /*17040*/  @!P2 IMAD.MOV R58, RZ, RZ, -R58 ;  /* 0x000000ffff3aa224 */ /* 0x000fe200078e0a3a */
[----:B0-----:R-:W3:Y:S04]  /*17050*/  LDL R57, [R1+0x6678] ;  /* 0x0066780001397983 */ /* 0x001ee80000100800 */
[----:B------:R0:W-:Y:S01]  /*17060*/  STL [R1+0x568], R58 ;  /* 0x0005683a01007387 */ /* 0x0001e20000100800 */
[----:B------:R-:W-:-:S03]  /*17070*/  @!P4 IMAD.MOV R21, RZ, RZ, -R21 ;  /* 0x000000ffff15c224 */ /* 0x000fc600078e0a15 */
[----:B------:R-:W4:Y:S04]  /*17080*/  LDL R60, [R1+0x667c] ;  /* 0x00667c00013c7983 */ /* 0x000f280000100800 */
[----:B------:R-:W4:Y:S01]  /*17090*/  LDL R61, [R1+0x6680] ;  /* 0x00668000013d7983 */ /* 0x000f220000100800 */
[----:B0-----:R-:W-:-:S03]  /*170a0*/  IMAD.MOV.U32 R58, RZ, RZ, R10 ;  /* 0x000000ffff3a7224 */ /* 0x001fc600078e000a */
[----:B------:R-:W4:Y:S04]  /*170b0*/  LDL R10, [R1+0x6674] ;  /* 0x00667400010a7983 */ /* 0x000f280000100800 */
[----:B------:R0:W-:Y:S01]  /*170c0*/  STL [R1+0x564], R21 ;  /* 0x0005641501007387 */ /* 0x0001e20000100800 */
[----:B------:R-:W-:Y:S02]  /*170d0*/  @!P1 IMAD.MOV R58, RZ, RZ, -R58 ;  /* 0x000000ffff3a9224 */ /* 0x000fe400078e0a3a */
[----:B0-----:R-:W-:-:S03]  /*170e0*/  IMAD.MOV.U32 R21, RZ, RZ, R11 ;  /* 0x000000ffff157224 */ /* 0x001fc600078e000b */
[----:B------:R0:W-:Y:S01]  /*170f0*/  STL [R1+0x560], R58 ;  /* 0x0005603a01007387 */ /* 0x0001e20000100800 */
[----:B------:R-:W-:-:S03]  /*17100*/  @!P0 IMAD.MOV R21, RZ, RZ, -R21 ;  /* 0x000000ffff158224 */ /* 0x000fc600078e0a15 */
[----:B------:R-:W4:Y:S04]  /*17110*/  LDL R59, [R1+0x6688] ;  /* 0x00668800013b7983 */ /* 0x000f280000100800 */
[----:B0-----:R-:W4:Y:S04]  /*17120*/  LDL R58, [R1+0x6684] ;  /* 0x00668400013a7983 */ /* 0x001f280000100800 */
[----:B------:R0:W-:Y:S04]  /*17130*/  STL [R1+0x55c], R21 ;  /* 0x00055c1501007387 */ /* 0x0001e80000100800 */
[----:B0-----:R-:W4:Y:S01]  /*17140*/  LDL.LU R21, [R1+0x6aa0] ;  /* 0x006aa00001157983 */ /* 0x001f220000300800 */
[----:B------:R-:W-:-:S02]  /*17150*/  ISETP.GT.U32.AND P3, PT, R4, R18, PT ;  /* 0x000000120400720c */ /* 0x000fc40003f64070 */
[----:B------:R-:W-:-:S11]  /*17160*/  ISETP.GT.U32.AND P2, PT, R4, R14, PT ;  /* 0x0000000e0400720c */ /* 0x000fd60003f44070 */
[----:B------:R-:W-:Y:S01]  /*17170*/  @!P3 IMAD.IADD R18, R18, 0x1, -R4 ;  /* 0x000000011212b824 */ /* 0x000fe200078e0a04 */
[----:B------:R-:W-:-:S04]  /*17180*/  ISETP.GT.U32.AND P3, PT, R4, R13, PT ;  /* 0x0000000d0400720c */ /* 0x000fc80003f64070 */
[----:B------:R-:W-:Y:S01]  /*17190*/  ISETP.GT.U32.AND P0, PT, R4, R18, PT ;  /* 0x000000120400720c */ /* 0x000fe20003f04070 */
[----:B------:R-:W-:-:S08]  /*171a0*/  @!P2 IMAD.IADD R14, R14, 0x1, -R4 ;  /* 0x000000010e0ea824 */ /* 0x000fd000078e0a04 */
[----:B------:R-:W-:-:S04]  /*171b0*/  @!P3 IMAD.IADD R13, R13, 0x1, -R4 ;  /* 0x000000010d0db824 */ /* 0x000fc800078e0a04 */
[----:B------:R-:W-:Y:S01]  /*171c0*/  @!P0 IMAD.IADD R18, R18, 0x1, -R4 ;  /* 0x0000000112128824 */ /* 0x000fe200078e0a04 */
[----:B------:R-:W-:Y:S01]  /*171d0*/  ISETP.GT.U32.AND P5, PT, R4, R15, PT ;  /* 0x0000000f0400720c */ /* 0x000fe20003fa4070 */
[----:B------:R-:W-:Y:S02]  /*171e0*/  IMAD.MOV.U32 R11, RZ, RZ, R12 ;  /* 0x000000ffff0b7224 */ /* 0x000fe400078e000c */
[----:B------:R-:W-:Y:S02]  /*171f0*/  IMAD.MOV.U32 R12, RZ, RZ, R14 ;  /* 0x000000ffff0c7224 */ /* 0x000fe400078e000e */
[----:B------:R-:W-:-:S05]  /*17200*/  @!P6 IMAD.MOV R11, RZ, RZ, -R11 ;  /* 0x000000ffff0be224 */ /* 0x000fca00078e0a0b */
[----:B------:R-:W-:Y:S03]  /*17210*/  STL [R1+0x558], R11 ;  /* 0x0005580b01007387 */ /* 0x000fe60000100800 */
[----:B------:R-:W-:Y:S01]  /*17220*/  @!P5 IMAD.IADD R15, R15, 0x1, -R4 ;  /* 0x000000010f0fd824 */ /* 0x000fe200078e0a04 */
[----:B------:R-:W-:-:S03]  /*17230*/  ISETP.GT.U32.AND P4, PT, R4, R16, PT ;  /* 0x000000100400720c */ /* 0x000fc60003f84070 */
[----:B------:R-:W-:-:S10]  /*17240*/  IMAD.MOV.U32 R14, RZ, RZ, R15 ;  /* 0x000000ffff0e7224 */ /* 0x000fd400078e000f */
[----:B------:R-:W-:Y:S01]  /*17250*/  @!P4 IMAD.IADD R16, R16, 0x1, -R4 ;  /* 0x000000011010c824 */ /* 0x000fe200078e0a04 */
[C---:B------:R-:W-:Y:S02]  /*17260*/  ISETP.GT.U32.AND P4, PT, R4.reuse, R22, PT ;  /* 0x000000160400720c */ /* 0x040fe40003f84070 */
[----:B------:R-:W-:-:S11]  /*17270*/  ISETP.GT.U32.AND P1, PT, R4, R17, PT ;  /* 0x000000110400720c */ /* 0x000fd60003f24070 */
[--C-:B------:R-:W-:Y:S02]  /*17280*/  @!P4 IMAD.IADD R22, R22, 0x1, -R4.reuse ;  /* 0x000000011616c824 */ /* 0x100fe400078e0a04 */
[----:B------:R-:W-:Y:S01]  /*17290*/  @!P1 IMAD.IADD R17, R17, 0x1, -R4 ;  /* 0x0000000111119824 */ /* 0x000fe200078e0a04 */
[C---:B------:R-:W-:Y:S02]  /*172a0*/  ISETP.GT.U32.AND P1, PT, R4.reuse, R23, PT ;  /* 0x000000170400720c */ /* 0x040fe40003f24070 */
[----:B--2---:R-:W-:-:S13]  /*172b0*/  ISETP.GT.U32.AND P2, PT, R4, R20, PT ;  /* 0x000000140400720c */ /* 0x004fda0003f44070 */
[--C-:B------:R-:W-:Y:S02]  /*172c0*/  @!P2 IMAD.IADD R20, R20, 0x1, -R4.reuse ;  /* 0x000000011414a824 */ /* 0x100fe400078e0a04 */
[----:B------:R-:W-:Y:S01]  /*172d0*/  @!P1 IMAD.IADD R23, R23, 0x1, -R4 ;  /* 0x0000000117179824 */ /* 0x000fe200078e0a04 */
[----:B---3--:R-:W-:Y:S02]  /*172e0*/  ISETP.GE.AND P0, PT, R57, RZ, PT ;  /* 0x000000ff3900720c */ /* 0x008fe40003f06270 */
[----:B----4-:R-:W-:-:S11]  /*172f0*/  ISETP.GE.AND P3, PT, R10, RZ, PT ;  /* 0x000000ff0a00720c */ /* 0x010fd60003f66270 */
[----:B------:R-:W-:Y:S02]  /*17300*/  @!P0 IMAD.MOV R12, RZ, RZ, -R12 ;  /* 0x000000ffff0c8224 */ /* 0x000fe400078e0a0c */
[----:B------:R-:W-:-:S05]  /*17310*/  @!P3 IMAD.MOV R13, RZ, RZ, -R13 ;  /* 0x000000ffff0db224 */ /* 0x000fca00078e0a0d */
[----:B------:R-:W-:Y:S04]  /*17320*/  STL [R1+0x554], R13 ;  /* 0x0005540d01007387 */ /* 0x000fe80000100800 */
[----:B------:R0:W-:Y:S04]  /*17330*/  STL [R1+0x550], R12 ;  /* 0x0005500c01007387 */ /* 0x0001e80000100800 */
[----:B------:R-:W2:Y:S04]  /*17340*/  LDL R57, [R1+0x6690] ;  /* 0x0066900001397983 */ /* 0x000ea80000100800 */
[----:B0-----:R-:W3:Y:S01]  /*17350*/  LDL R12, [R1+0x668c] ;  /* 0x00668c00010c7983 */ /* 0x001ee20000100800 */
[----:B------:R-:W-:-:S02]  /*17360*/  ISETP.GT.U32.AND P5, PT, R4, R21, PT ;  /* 0x000000150400720c */ /* 0x000fc40003fa4070 */
[----:B------:R-:W-:Y:S02]  /*17370*/  ISETP.GE.AND P2, PT, R60, RZ, PT ;  /* 0x000000ff3c00720c */ /* 0x000fe40003f46270 */
[----:B------:R-:W4:Y:S09]  /*17380*/  LDL R60, [R1+0x6694] ;  /* 0x00669400013c7983 */ /* 0x000f320000100800 */
[----:B------:R-:W-:Y:S01]  /*17390*/  @!P5 IMAD.IADD R21, R21, 0x1, -R4 ;  /* 0x000000011515d824 */ /* 0x000fe200078e0a04 */
[----:B------:R-:W-:-:S02]  /*173a0*/  ISETP.GE.AND P5, PT, R61, RZ, PT ;  /* 0x000000ff3d00720c */ /* 0x000fc40003fa6270 */
[----:B------:R-:W4:Y:S01]  /*173b0*/  LDL R61, [R1+0x6698] ;  /* 0x00669800013d7983 */ /* 0x000f220000100800 */
[----:B------:R-:W-:Y:S01]  /*173c0*/  @!P2 IMAD.MOV R14, RZ, RZ, -R14 ;  /* 0x000000ffff0ea224 */ /* 0x000fe200078e0a0e */
[----:B------:R-:W-:-:S04]  /*173d0*/  ISETP.GE.AND P4, PT, R58, RZ, PT ;  /* 0x000000ff3a00720c */ /* 0x000fc80003f86270 */
[----:B------:R0:W-:Y:S04]  /*173e0*/  STL [R1+0x54c], R14 ;  /* 0x00054c0e01007387 */ /* 0x0001e80000100800 */
[----:B------:R-:W4:Y:S01]  /*173f0*/  LDL R58, [R1+0x669c] ;  /* 0x00669c00013a7983 */ /* 0x000f220000100800 */
[----:B------:R-:W-:-:S03]  /*17400*/  ISETP.GE.AND P1, PT, R59, RZ, PT ;  /* 0x000000ff3b00720c */ /* 0x000fc60003f26270 */
[----:B------:R-:W4:Y:S01]  /*17410*/  LDL R59, [R1+0x66a0] ;  /* 0x0066a000013b7983 */ /* 0x000f220000100800 */
[----:B------:R-:W-:-:S13]  /*17420*/  ISETP.GT.U32.AND P6, PT, R4, R19, PT ;  /* 0x000000130400720c */ /* 0x000fda0003fc4070 */
[----:B------:R-:W-:Y:S01]  /*17430*/  @!P6 IMAD.IADD R19, R19, 0x1, -R4 ;  /* 0x000000011313e824 */ /* 0x000fe200078e0a04 */
[C---:B------:R-:W-:Y:S01]  /*17440*/  ISETP.GT.U32.AND P6, PT, R4.reuse, R24, PT ;  /* 0x000000180400720c */ /* 0x040fe20003fc4070 */
[----:B------:R-:W-:Y:S01]  /*17450*/  IMAD.MOV.U32 R13, RZ, RZ, R16 ;  /* 0x000000ffff0d7224 */ /* 0x000fe200078e0010 */
[----:B------:R-:W-:-:S03]  /*17460*/  ISETP.GT.U32.AND P0, PT, R4, R20, PT ;  /* 0x000000140400720c */ /* 0x000fc60003f04070 */
[----:B------:R-:W-:-:S08]  /*17470*/  @!P5 IMAD.MOV R13, RZ, RZ, -R13 ;  /* 0x000000ffff0dd224 */ /* 0x000fd000078e0a0d */
[----:B------:R-:W-:-:S05]  /*17480*/  @!P6 IMAD.IADD R24, R24, 0x1, -R4 ;  /* 0x000000011818e824 */ /* 0x000fca00078e0a04 */
[C---:B------:R-:W-:Y:S02]  /*17490*/  ISETP.GT.U32.AND P5, PT, R4.reuse, R24, PT ;  /* 0x000000180400720c */ /* 0x040fe40003fa4070 */
[----:B------:R-:W-:Y:S01]  /*174a0*/  ISETP.GT.U32.AND P3, PT, R4, R19, PT ;  /* 0x000000130400720c */ /* 0x000fe20003f64070 */
[----:B0-----:R-:W-:Y:S01]  /*174b0*/  IMAD.MOV.U32 R14, RZ, RZ, R17 ;  /* 0x000000ffff0e7224 */ /* 0x001fe200078e0011 */
[----:B------:R0:W-:Y:S01]  /*174c0*/  STL [R1+0x548], R13 ;  /* 0x0005480d01007387 */ /* 0x0001e20000100800 */
[----:B------:R-:W-:Y:S01]  /*174d0*/  @!P0 IMAD.IADD R20, R20, 0x1, -R4 ;  /* 0x0000000114148824 */ /* 0x000fe200078e0a04 */
[----:B------:R-:W-:Y:S01]  /*174e0*/  ISETP.GT.U32.AND P0, PT, R4, R27, PT ;  /* 0x0000001b0400720c */ /* 0x000fe20003f04070 */
[----:B------:R-:W-:-:S06]  /*174f0*/  @!P4 IMAD.MOV R14, RZ, RZ, -R14 ;  /* 0x000000ffff0ec224 */ /* 0x000fcc00078e0a0e */
[----:B------:R-:W-:Y:S02]  /*17500*/  @!P5 IMAD.IADD R24, R24, 0x1, -R4 ;  /* 0x000000011818d824 */ /* 0x000fe400078e0a04 */
[----:B0-----:R-:W-:Y:S02]  /*17510*/  IMAD.MOV.U32 R13, RZ, RZ, R18 ;  /* 0x000000ffff0d7224 */ /* 0x001fe400078e0012 */
[----:B------:R-:W-:Y:S02]  /*17520*/  @!P3 IMAD.IADD R19, R19, 0x1, -R4 ;  /* 0x000000011313b824 */ /* 0x000fe400078e0a04 */
[----:B------:R-:W-:Y:S01]  /*17530*/  @!P1 IMAD.MOV R13, RZ, RZ, -R13 ;  /* 0x000000ffff0d9224 */ /* 0x000fe200078e0a0d */
[C---:B------:R-:W-:Y:S01]  /*17540*/  ISETP.GT.U32.AND P1, PT, R4.reuse, R25, PT ;  /* 0x000000190400720c */ /* 0x040fe20003f24070 */
[----:B------:R-:W-:Y:S01]  /*17550*/  STL [R1+0x544], R14 ;  /* 0x0005440e01007387 */ /* 0x000fe20000100800 */
[----:B------:R-:W-:-:S03]  /*17560*/  ISETP.GT.U32.AND P3, PT, R4, R26, PT ;  /* 0x0000001a0400720c */ /* 0x000fc60003f64070 */
[----:B------:R0:W-:Y:S01]  /*17570*/  STL [R1+0x540], R13 ;  /* 0x0005400d01007387 */ /* 0x0001e20000100800 */
[----:B------:R-:W-:Y:S01]  /*17580*/  IABS R10, R56 ;  /* 0x00000038000a7213 */ /* 0x000fe20000000000 */
[--C-:B------:R-:W-:Y:S01]  /*17590*/  @!P0 IMAD.IADD R27, R27, 0x1, -R4.reuse ;  /* 0x000000011b1b8824 */ /* 0x100fe200078e0a04 */
[----:B------:R-:W-:Y:S01]  /*175a0*/  ISETP.GT.U32.AND P2, PT, R4, R21, PT ;  /* 0x000000150400720c */ /* 0x000fe20003f44070 */
[----:B0-----:R-:W4:Y:S04]  /*175b0*/  LDL R13, [R1+0x66a4] ;  /* 0x0066a400010d7983 */ /* 0x001f280000100800 */
[----:B------:R-:W-:Y:S02]  /*175c0*/  @!P1 IMAD.IADD R25, R25, 0x1, -R4 ;  /* 0x0000000119199824 */ /* 0x000fe400078e0a04 */
[----:B------:R-:W-:-:S04]  /*175d0*/  IMAD.HI.U32 R11, R0, R10, RZ ;  /* 0x0000000a000b7227 */ /* 0x000fc800078e00ff */
[----:B------:R-:W-:Y:S02]  /*175e0*/  IMAD.MOV R11, RZ, RZ, -R11 ;  /* 0x000000ffff0b7224 */ /* 0x000fe400078e0a0b */
[----:B------:R-:W-:Y:S02]  /*175f0*/  @!P3 IMAD.IADD R26, R26, 0x1, -R4 ;  /* 0x000000011a1ab824 */ /* 0x000fe400078e0a04 */
[C---:B------:R-:W-:Y:S02]  /*17600*/  IMAD R10, R4.reuse, R11, R10 ;  /* 0x0000000b040a7224 */ /* 0x040fe400078e020a */
[----:B------:R-:W-:Y:S01]  /*17610*/  @!P2 IMAD.IADD R21, R21, 0x1, -R4 ;  /* 0x000000011515a824 */ /* 0x000fe200078e0a04 */
[C---:B------:R-:W-:Y:S01]  /*17620*/  ISETP.GT.U32.AND P2, PT, R4.reuse, R28, PT ;  /* 0x0000001c0400720c */ /* 0x040fe20003f44070 */
[----:B------:R-:W-:Y:S02]  /*17630*/  IMAD.MOV.U32 R11, RZ, RZ, R20 ;  /* 0x000000ffff0b7224 */ /* 0x000fe400078e0014 */
[----:B------:R-:W-:Y:S01]  /*17640*/  IMAD.MOV.U32 R14, RZ, RZ, R21 ;  /* 0x000000ffff0e7224 */ /* 0x000fe200078e0015 */
[----:B------:R-:W-:-:S09]  /*17650*/  ISETP.GT.U32.AND P6, PT, R4, R22, PT ;  /* 0x000000160400720c */ /* 0x000fd20003fc4070 */
[----:B------:R-:W-:-:S04]  /*17660*/  @!P2 IMAD.IADD R28, R28, 0x1, -R4 ;  /* 0x000000011c1ca824 */ /* 0x000fc800078e0a04 */
[----:B------:R-:W-:Y:S01]  /*17670*/  @!P6 IMAD.IADD R22, R22, 0x1, -R4 ;  /* 0x000000011616e824 */ /* 0x000fe200078e0a04 */
[----:B------:R-:W-:-:S13]  /*17680*/  ISETP.GT.U32.AND P6, PT, R4, R29, PT ;  /* 0x0000001d0400720c */ /* 0x000fda0003fc4070 */
[----:B------:R-:W-:Y:S01]  /*17690*/  @!P6 IMAD.IADD R29, R29, 0x1, -R4 ;  /* 0x000000011d1de824 */ /* 0x000fe200078e0a04 */
[----:B---3--:R-:W-:Y:S01]  /*176a0*/  ISETP.GE.AND P5, PT, R12, RZ, PT ;  /* 0x000000ff0c00720c */ /* 0x008fe20003fa6270 */
[----:B------:R-:W-:Y:S01]  /*176b0*/  IMAD.MOV.U32 R12, RZ, RZ, R19 ;  /* 0x000000ffff0c7224 */ /* 0x000fe200078e0013 */
[----:B--2---:R-:W-:-:S11]  /*176c0*/  ISETP.GE.AND P1, PT, R57, RZ, PT ;  /* 0x000000ff3900720c */ /* 0x004fd60003f26270 */
[----:B------:R-:W-:Y:S01]  /*176d0*/  @!P5 IMAD.MOV R12, RZ, RZ, -R12 ;  /* 0x000000ffff0cd224 */ /* 0x000fe200078e0a0c */
[----:B----4-:R-:W-:Y:S02]  /*176e0*/  ISETP.GE.AND P0, PT, R61, RZ, PT ;  /* 0x000000ff3d00720c */ /* 0x010fe40003f06270 */
[----:B------:R-:W2:Y:S04]  /*176f0*/  LDL R61, [R1+0x673c] ;  /* 0x00673c00013d7983 */ /* 0x000ea80000100800 */
[----:B------:R0:W-:Y:S01]  /*17700*/  STL [R1+0x53c], R12 ;  /* 0x00053c0c01007387 */ /* 0x0001e20000100800 */
[----:B------:R-:W-:-:S03]  /*17710*/  ISETP.GE.AND P3, PT, R60, RZ, PT ;  /* 0x000000ff3c00720c */ /* 0x000fc60003f66270 */
[----:B0-----:R-:W3:Y:S01]  /*17720*/  LDL R12, [R1+0x66a8] ;  /* 0x0066a800010c7983 */ /* 0x001ee20000100800 */
[----:B------:R-:W-:-:S09]  /*17730*/  @!P1 IMAD.MOV R11, RZ, RZ, -R11 ;  /* 0x000000ffff0b9224 */ /* 0x000fd200078e0a0b */
[----:B------:R-:W-:Y:S01]  /*17740*/  @!P3 IMAD.MOV R14, RZ, RZ, -R14 ;  /* 0x000000ffff0eb224 */ /* 0x000fe200078e0a0e */
[----:B------:R0:W-:Y:S04]  /*17750*/  STL [R1+0x538], R11 ;  /* 0x0005380b01007387 */ /* 0x0001e80000100800 */
[----:B------:R-:W4:Y:S01]  /*17760*/  LDL R57, [R1+0x66ac] ;  /* 0x0066ac0001397983 */ /* 0x000f220000100800 */
[----:B------:R-:W-:-:S03]  /*17770*/  ISETP.GE.AND P2, PT, R58, RZ, PT ;  /* 0x000000ff3a00720c */ /* 0x000fc60003f46270 */
[----:B------:R-:W2:Y:S04]  /*17780*/  LDL R60, [R1+0x66b0] ;  /* 0x0066b000013c7983 */ /* 0x000ea80000100800 */
[----:B------:R1:W-:Y:S04]  /*17790*/  STL [R1+0x534], R14 ;  /* 0x0005340e01007387 */ /* 0x0003e80000100800 */
[----:B------:R-:W2:Y:S01]  /*177a0*/  LDL R58, [R1+0x66b4] ;  /* 0x0066b400013a7983 */ /* 0x000ea20000100800 */
[----:B------:R-:W-:-:S03]  /*177b0*/  ISETP.GE.AND P6, PT, R59, RZ, PT ;  /* 0x000000ff3b00720c */ /* 0x000fc60003fc6270 */
[----:B------:R-:W2:Y:S01]  /*177c0*/  LDL R59, [R1+0x66b8] ;  /* 0x0066b800013b7983 */ /* 0x000ea20000100800 */
[----:B------:R-:W-:-:S13]  /*177d0*/  ISETP.GT.U32.AND P4, PT, R4, R23, PT ;  /* 0x000000170400720c */ /* 0x000fda0003f84070 */
[----:B------:R-:W-:Y:S01]  /*177e0*/  @!P4 IMAD.IADD R23, R23, 0x1, -R4 ;  /* 0x000000011717c824 */ /* 0x000fe200078e0a04 */
[----:B------:R-:W-:-:S13]  /*177f0*/  ISETP.GT.U32.AND P4, PT, R4, R30, PT ;  /* 0x0000001e0400720c */ /* 0x000fda0003f84070 */
[----:B------:R-:W-:Y:S01]  /*17800*/  @!P4 IMAD.IADD R30, R30, 0x1, -R4 ;  /* 0x000000011e1ec824 */ /* 0x000fe200078e0a04 */
[----:B------:R-:W-:-:S04]  /*17810*/  ISETP.GT.U32.AND P4, PT, R4, R25, PT ;  /* 0x000000190400720c */ /* 0x000fc80003f84070 */
[C---:B------:R-:W-:Y:S01]  /*17820*/  ISETP.GT.U32.AND P3, PT, R4.reuse, R30, PT ;  /* 0x0000001e0400720c */ /* 0x040fe20003f64070 */
[----:B0-----:R-:W-:Y:S01]  /*17830*/  IMAD.MOV.U32 R11, RZ, RZ, R22 ;  /* 0x000000ffff0b7224 */ /* 0x001fe200078e0016 */
[----:B------:R-:W-:Y:S01]  /*17840*/  ISETP.GT.U32.AND P1, PT, R4, R26, PT ;  /* 0x0000001a0400720c */ /* 0x000fe20003f24070 */
[----:B-1----:R-:W-:Y:S02]  /*17850*/  IMAD.MOV.U32 R14, RZ, RZ, R23 ;  /* 0x000000ffff0e7224 */ /* 0x002fe400078e0017 */
[----:B------:R-:W-:-:S04]  /*17860*/  @!P0 IMAD.MOV R11, RZ, RZ, -R11 ;  /* 0x000000ffff0b8224 */ /* 0x000fc800078e0a0b */
[----:B------:R-:W-:Y:S01]  /*17870*/  @!P4 IMAD.IADD R25, R25, 0x1, -R4 ;  /* 0x000000011919c824 */ /* 0x000fe200078e0a04 */
[----:B------:R-:W-:Y:S01]  /*17880*/  ISETP.GE.AND P4, PT, R13, RZ, PT ;  /* 0x000000ff0d00720c */ /* 0x000fe20003f86270 */
[----:B------:R-:W-:Y:S01]  /*17890*/  @!P2 IMAD.MOV R14, RZ, RZ, -R14 ;  /* 0x000000ffff0ea224 */ /* 0x000fe200078e0a0e */
[----:B------:R-:W-:Y:S01]  /*178a0*/  ISETP.GT.U32.AND P0, PT, R4, R28, PT ;  /* 0x0000001c0400720c */ /* 0x000fe20003f04070 */
[----:B------:R0:W-:Y:S01]  /*178b0*/  STL [R1+0x530], R11 ;  /* 0x0005300b01007387 */ /* 0x0001e20000100800 */
[----:B------:R-:W-:-:S03]  /*178c0*/  @!P3 IMAD.IADD R30, R30, 0x1, -R4 ;  /* 0x000000011e1eb824 */ /* 0x000fc600078e0a04 */
[----:B------:R1:W-:Y:S01]  /*178d0*/  STL [R1+0x52c], R14 ;  /* 0x00052c0e01007387 */ /* 0x0003e20000100800 */
[----:B------:R-:W-:Y:S02]  /*178e0*/  @!P1 IMAD.IADD R26, R26, 0x1, -R4 ;  /* 0x000000011a1a9824 */ /* 0x000fe400078e0a04 */
[----:B0-----:R-:W-:Y:S02]  /*178f0*/  IMAD.MOV.U32 R11, RZ, RZ, R24 ;  /* 0x000000ffff0b7224 */ /* 0x001fe400078e0018 */
[----:B-1----:R-:W-:Y:S02]  /*17900*/  IMAD.MOV.U32 R14, RZ, RZ, R25 ;  /* 0x000000ffff0e7224 */ /* 0x002fe400078e0019 */
[----:B------:R-:W-:Y:S01]  /*17910*/  @!P6 IMAD.MOV R11, RZ, RZ, -R11 ;  /* 0x000000ffff0be224 */ /* 0x000fe200078e0a0b */
[----:B------:R-:W-:Y:S01]  /*17920*/  ISETP.GT.U32.AND P1, PT, R4, R32, PT ;  /* 0x000000200400720c */ /* 0x000fe20003f24070 */
[----:B------:R-:W-:Y:S02]  /*17930*/  @!P4 IMAD.MOV R14, RZ, RZ, -R14 ;  /* 0x000000ffff0ec224 */ /* 0x000fe400078e0a0e */
[----:B------:R-:W-:Y:S01]  /*17940*/  IMAD.MOV.U32 R13, RZ, RZ, R26 ;  /* 0x000000ffff0d7224 */ /* 0x000fe200078e001a */
[----:B------:R-:W-:Y:S01]  /*17950*/  STL [R1+0x528], R11 ;  /* 0x0005280b01007387 */ /* 0x000fe20000100800 */
[----:B------:R-:W-:Y:S01]  /*17960*/  @!P0 IMAD.IADD R28, R28, 0x1, -R4 ;  /* 0x000000011c1c8824 */ /* 0x000fe200078e0a04 */
[----:B------:R-:W-:-:S02]  /*17970*/  ISETP.GT.U32.AND P0, PT, R4, R34, PT ;  /* 0x000000220400720c */ /* 0x000fc40003f04070 */
[----:B------:R0:W-:Y:S04]  /*17980*/  STL [R1+0x524], R14 ;  /* 0x0005240e01007387 */ /* 0x0001e80000100800 */
[----:B0-----:R-:W2:Y:S01]  /*17990*/  LDL R14, [R1+0x66bc] ;  /* 0x0066bc00010e7983 */ /* 0x001ea20000100800 */
[----:B------:R-:W-:Y:S01]  /*179a0*/  @!P1 IMAD.IADD R32, R32, 0x1, -R4 ;  /* 0x0000000120209824 */ /* 0x000fe200078e0a04 */
[----:B------:R-:W-:-:S05]  /*179b0*/  ISETP.GT.U32.AND P2, PT, R4, R29, PT ;  /* 0x0000001d0400720c */ /* 0x000fca0003f44070 */
[----:B------:R-:W-:Y:S01]  /*179c0*/  @!P0 IMAD.IADD R34, R34, 0x1, -R4 ;  /* 0x0000000122228824 */ /* 0x000fe200078e0a04 */
[----:B------:R-:W-:-:S07]  /*179d0*/  ISETP.GT.U32.AND P5, PT, R4, R27, PT ;  /* 0x0000001b0400720c */ /* 0x000fce0003fa4070 */
[----:B------:R-:W-:Y:S01]  /*179e0*/  @!P2 IMAD.IADD R29, R29, 0x1, -R4 ;  /* 0x000000011d1da824 */ /* 0x000fe200078e0a04 */
[----:B------:R-:W-:-:S05]  /*179f0*/  ISETP.GT.U32.AND P2, PT, R4, R35, PT ;  /* 0x000000230400720c */ /* 0x000fca0003f44070 */
[----:B------:R-:W-:Y:S01]  /*17a00*/  @!P5 IMAD.IADD R27, R27, 0x1, -R4 ;  /* 0x000000011b1bd824 */ /* 0x000fe200078e0a04 */
[----:B------:R-:W-:-:S03]  /*17a10*/  ISETP.GT.U32.AND P5, PT, R4, R33, PT ;  /* 0x000000210400720c */ /* 0x000fc60003fa4070 */
[----:B------:R-:W-:-:S04]  /*17a20*/  IMAD.MOV.U32 R16, RZ, RZ, R27 ;  /* 0x000000ffff107224 */ /* 0x000fc800078e001b */
[----:B------:R-:W-:-:S06]  /*17a30*/  @!P2 IMAD.IADD R35, R35, 0x1, -R4 ;  /* 0x000000012323a824 */ /* 0x000fcc00078e0a04 */
[----:B------:R-:W-:Y:S01]  /*17a40*/  @!P5 IMAD.IADD R33, R33, 0x1, -R4 ;  /* 0x000000012121d824 */ /* 0x000fe200078e0a04 */
[----:B---3--:R-:W-:-:S13]  /*17a50*/  ISETP.GE.AND P3, PT, R12, RZ, PT ;  /* 0x000000ff0c00720c */ /* 0x008fda0003f66270 */
[----:B------:R-:W-:Y:S01]  /*17a60*/  @!P3 IMAD.MOV R13, RZ, RZ, -R13 ;  /* 0x000000ffff0db224 */ /* 0x000fe200078e0a0d */
[----:B----4-:R-:W-:-:S04]  /*17a70*/  ISETP.GE.AND P1, PT, R57, RZ, PT ;  /* 0x000000ff3900720c */ /* 0x010fc80003f26270 */
[----:B------:R0:W-:Y:S04]  /*17a80*/  STL [R1+0x520], R13 ;  /* 0x0005200d01007387 */ /* 0x0001e80000100800 */
[----:B------:R-:W3:Y:S04]  /*17a90*/  LDL R57, [R1+0x66c4] ;  /* 0x0066c40001397983 */ /* 0x000ee80000100800 */
[----:B0-----:R-:W4:Y:S01]  /*17aa0*/  LDL R13, [R1+0x66c0] ;  /* 0x0066c000010d7983 */ /* 0x001f220000100800 */
[----:B--2---:R-:W-:-:S03]  /*17ab0*/  ISETP.GE.AND P0, PT, R58, RZ, PT ;  /* 0x000000ff3a00720c */ /* 0x004fc60003f06270 */
[----:B------:R-:W2:Y:S01]  /*17ac0*/  LDL R58, [R1+0x66c8] ;  /* 0x0066c800013a7983 */ /* 0x000ea20000100800 */
[----:B------:R-:W-:Y:S01]  /*17ad0*/  @!P1 IMAD.MOV R16, RZ, RZ, -R16 ;  /* 0x000000ffff109224 */ /* 0x000fe200078e0a10 */
[----:B------:R-:W-:-:S04]  /*17ae0*/  ISETP.GE.AND P2, PT, R59, RZ, PT ;  /* 0x000000ff3b00720c */ /* 0x000fc80003f46270 */
[----:B------:R-:W-:Y:S04]  /*17af0*/  STL [R1+0x344], R16 ;  /* 0x0003441001007387 */ /* 0x000fe80000100800 */
[----:B------:R-:W2:Y:S01]  /*17b00*/  LDL R59, [R1+0x66d0] ;  /* 0x0066d000013b7983 */ /* 0x000ea20000100800 */
[----:B------:R-:W-:-:S03]  /*17b10*/  ISETP.GE.AND P5, PT, R60, RZ, PT ;  /* 0x000000ff3c00720c */ /* 0x000fc60003fa6270 */
[----:B------:R-:W2:Y:S01]  /*17b20*/  LDL R60, [R1+0x66cc] ;  /* 0x0066cc00013c7983 */ /* 0x000ea20000100800 */
[----:B------:R-:W-:Y:S01]  /*17b30*/  ISETP.GT.U32.AND P6, PT, R4, R31, PT ;  /* 0x0000001f0400720c */ /* 0x000fe20003fc4070 */
[----:B------:R-:W-:-:S12]  /*17b40*/  IMAD.MOV.U32 R15, RZ, RZ, R28 ;  /* 0x000000ffff0f7224 */ /* 0x000fd800078e001c */
[----:B------:R-:W-:Y:S01]  /*17b50*/  @!P6 IMAD.IADD R31, R31, 0x1, -R4 ;  /* 0x000000011f1fe824 */ /* 0x000fe200078e0a04 */
[----:B------:R-:W-:Y:S01]  /*17b60*/  ISETP.GT.U32.AND P6, PT, R4, R36, PT ;  /* 0x000000240400720c */ /* 0x000fe20003fc4070 */
[----:B------:R-:W-:-:S03]  /*17b70*/  @!P5 IMAD.MOV R15, RZ, RZ, -R15 ;  /* 0x000000ffff0fd224 */ /* 0x000fc600078e0a0f */
[C---:B------:R-:W-:Y:S02]  /*17b80*/  ISETP.GT.U32.AND P4, PT, R4.reuse, R31, PT ;  /* 0x0000001f0400720c */ /* 0x040fe40003f84070 */
[----:B------:R-:W-:-:S07]  /*17b90*/  ISETP.GT.U32.AND P3, PT, R4, R32, PT ;  /* 0x000000200400720c */ /* 0x000fce0003f64070 */
[----:B------:R-:W-:Y:S01]  /*17ba0*/  @!P6 IMAD.IADD R36, R36, 0x1, -R4 ;  /* 0x000000012424e824 */ /* 0x000fe200078e0a04 */
[----:B------:R0:W-:Y:S04]  /*17bb0*/  STL [R1+0x340], R15 ;  /* 0x0003400f01007387 */ /* 0x0001e80000100800 */
[C---:B------:R-:W-:Y:S01]  /*17bc0*/  ISETP.GT.U32.AND P5, PT, R4.reuse, R36, PT ;  /* 0x000000240400720c */ /* 0x040fe20003fa4070 */
[----:B0-----:R-:W-:Y:S02]  /*17bd0*/  IMAD.MOV.U32 R15, RZ, RZ, R30 ;  /* 0x000000ffff0f7224 */ /* 0x001fe400078e001e */
[----:B------:R-:W-:Y:S02]  /*17be0*/  @!P4 IMAD.IADD R31, R31, 0x1, -R4 ;  /* 0x000000011f1fc824 */ /* 0x000fe400078e0a04 */
[----:B------:R-:W-:Y:S01]  /*17bf0*/  @!P2 IMAD.MOV R15, RZ, RZ, -R15 ;  /* 0x000000ffff0fa224 */ /* 0x000fe200078e0a0f */
[----:B------:R-:W-:-:S02]  /*17c00*/  ISETP.GT.U32.AND P2, PT, R4, R37, PT ;  /* 0x000000250400720c */ /* 0x000fc40003f44070 */
[----:B------:R-:W-:-:S05]  /*17c10*/  ISETP.GT.U32.AND P4, PT, R4, R38, PT ;  /* 0x000000260400720c */ /* 0x000fca0003f84070 */
[--C-:B------:R-:W-:Y:S02]  /*17c20*/  @!P5 IMAD.IADD R36, R36, 0x1, -R4.reuse ;  /* 0x000000012424d824 */ /* 0x100fe400078e0a04 */
[----:B------:R-:W-:Y:S01]  /*17c30*/  IMAD.MOV.U32 R16, RZ, RZ, R29 ;  /* 0x000000ffff107224 */ /* 0x000fe200078e001d */
[----:B------:R-:W-:Y:S01]  /*17c40*/  ISETP.GT.U32.AND P1, PT, R4, R33, PT ;  /* 0x000000210400720c */ /* 0x000fe20003f24070 */
[----:B------:R-:W-:Y:S01]  /*17c50*/  @!P3 IMAD.IADD R32, R32, 0x1, -R4 ;  /* 0x000000012020b824 */ /* 0x000fe200078e0a04 */
[----:B------:R-:W-:Y:S01]  /*17c60*/  ISETP.GT.U32.AND P3, PT, R4, R39, PT ;  /* 0x000000270400720c */ /* 0x000fe20003f64070 */
[----:B------:R-:W-:Y:S01]  /*17c70*/  @!P0 IMAD.MOV R16, RZ, RZ, -R16 ;  /* 0x000000ffff108224 */ /* 0x000fe200078e0a10 */
[----:B------:R-:W-:Y:S02]  /*17c80*/  IABS R11, R61 ;  /* 0x0000003d000b7213 */ /* 0x000fe40000000000 */
[----:B------:R-:W-:Y:S01]  /*17c90*/  ISETP.GE.AND P5, PT, R14, RZ, PT ;  /* 0x000000ff0e00720c */ /* 0x000fe20003fa6270 */
[----:B------:R-:W-:Y:S01]  /*17ca0*/  @!P2 IMAD.IADD R37, R37, 0x1, -R4 ;  /* 0x000000012525a824 */ /* 0x000fe200078e0a04 */
[----:B------:R-:W-:Y:S01]  /*17cb0*/  STL [R1+0x33c], R16 ;  /* 0x00033c1001007387 */ /* 0x000fe20000100800 */
[----:B------:R-:W-:-:S03]  /*17cc0*/  IMAD.HI.U32 R12, R0, R11, RZ ;  /* 0x0000000b000c7227 */ /* 0x000fc600078e00ff */
[----:B------:R0:W-:Y:S01]  /*17cd0*/  STL [R1+0x338], R15 ;  /* 0x0003380f01007387 */ /* 0x0001e20000100800 */
[----:B------:R-:W-:Y:S01]  /*17ce0*/  @!P4 IMAD.IADD R38, R38, 0x1, -R4 ;  /* 0x000000012626c824 */ /* 0x000fe200078e0a04 */
[----:B------:R-:W-:Y:S01]  /*17cf0*/  ISETP.GT.U32.AND P6, PT, R4, R34, PT ;  /* 0x000000220400720c */ /* 0x000fe20003fc4070 */
[----:B------:R-:W-:Y:S01]  /*17d00*/  IMAD.MOV R12, RZ, RZ, -R12 ;  /* 0x000000ffff0c7224 */ /* 0x000fe200078e0a0c */
[----:B------:R-:W2:Y:S01]  /*17d10*/  LDL R14, [R1+0x66d8] ;  /* 0x0066d800010e7983 */ /* 0x000ea20000100800 */
[----:B------:R-:W-:-:S03]  /*17d20*/  @!P1 IMAD.IADD R33, R33, 0x1, -R4 ;  /* 0x0000000121219824 */ /* 0x000fc600078e0a04 */
[----:B0-----:R-:W2:Y:S01]  /*17d30*/  LDL R15, [R1+0x66d4] ;  /* 0x0066d400010f7983 */ /* 0x001ea20000100800 */
[----:B------:R-:W-:Y:S02]  /*17d40*/  @!P3 IMAD.IADD R39, R39, 0x1, -R4 ;  /* 0x000000012727b824 */ /* 0x000fe400078e0a04 */
[----:B------:R-:W-:Y:S02]  /*17d50*/  IMAD R11, R4, R12, R11 ;  /* 0x0000000c040b7224 */ /* 0x000fe400078e020b */
[----:B------:R-:W-:Y:S02]  /*17d60*/  IMAD.MOV.U32 R12, RZ, RZ, R32 ;  /* 0x000000ffff0c7224 */ /* 0x000fe400078e0020 */
[----:B------:R-:W-:Y:S01]  /*17d70*/  @!P6 IMAD.IADD R34, R34, 0x1, -R4 ;  /* 0x000000012222e824 */ /* 0x000fe200078e0a04 */
[C---:B------:R-:W-:Y:S02]  /*17d80*/  ISETP.GT.U32.AND P6, PT, R4.reuse, R41, PT ;  /* 0x000000290400720c */ /* 0x040fe40003fc4070 */
[----:B------:R-:W-:-:S11]  /*17d90*/  ISETP.GT.U32.AND P1, PT, R4, R40, PT ;  /* 0x000000280400720c */ /* 0x000fd60003f24070 */
[--C-:B------:R-:W-:Y:S02]  /*17da0*/  @!P6 IMAD.IADD R41, R41, 0x1, -R4.reuse ;  /* 0x000000012929e824 */ /* 0x100fe400078e0a04 */
[----:B------:R-:W-:Y:S01]  /*17db0*/  @!P1 IMAD.IADD R40, R40, 0x1, -R4 ;  /* 0x0000000128289824 */ /* 0x000fe200078e0a04 */
[----:B---3--:R-:W-:Y:S02]  /*17dc0*/  ISETP.GE.AND P4, PT, R57, RZ, PT ;  /* 0x000000ff3900720c */ /* 0x008fe40003f86270 */
[----:B----4-:R-:W-:Y:S01]  /*17dd0*/  ISETP.GE.AND P2, PT, R13, RZ, PT ;  /* 0x000000ff0d00720c */ /* 0x010fe20003f46270 */
[----:B------:R-:W-:-:S04]  /*17de0*/  IMAD.MOV.U32 R13, RZ, RZ, R31 ;  /* 0x000000ffff0d7224 */ /* 0x000fc800078e001f */
[----:B------:R-:W-:Y:S01]  /*17df0*/  @!P5 IMAD.MOV R13, RZ, RZ, -R13 ;  /* 0x000000ffff0dd224 */ /* 0x000fe200078e0a0d */
[----:B--2---:R-:W-:Y:S02]  /*17e00*/  ISETP.GE.AND P3, PT, R58, RZ, PT ;  /* 0x000000ff3a00720c */ /* 0x004fe40003f66270 */
[----:B------:R-:W2:Y:S04]  /*17e10*/  LDL R58, [R1+0x6740] ;  /* 0x00674000013a7983 */ /* 0x000ea80000100800 */
[----:B------:R0:W-:Y:S01]  /*17e20*/  STL [R1+0x334], R13 ;  /* 0x0003340d01007387 */ /* 0x0001e20000100800 */
[----:B------:R-:W-:Y:S02]  /*17e30*/  @!P2 IMAD.MOV R12, RZ, RZ, -R12 ;  /* 0x000000ffff0ca224 */ /* 0x000fe400078e0a0c */
[----:B0-----:R-:W-:-:S04]  /*17e40*/  IMAD.MOV.U32 R13, RZ, RZ, R33 ;  /* 0x000000ffff0d7224 */ /* 0x001fc800078e0021 */
[----:B------:R-:W-:Y:S01]  /*17e50*/  @!P4 IMAD.MOV R13, RZ, RZ, -R13 ;  /* 0x000000ffff0dc224 */ /* 0x000fe200078e0a0d */
[----:B------:R-:W-:Y:S04]  /*17e60*/  STL [R1+0x330], R12 ;  /* 0x0003300c01007387 */ /* 0x000fe80000100800 */
[----:B------:R0:W-:Y:S01]  /*17e70*/  STL [R1+0x32c], R13 ;  /* 0x00032c0d01007387 */ /* 0x0001e20000100800 */
[----:B------:R-:W-:-:S03]  /*17e80*/  ISETP.GE.AND P6, PT, R59, RZ, PT ;  /* 0x000000ff3b00720c */ /* 0x000fc60003fc6270 */
[----:B------:R-:W3:Y:S01]  /*17e90*/  LDL R59, [R1+0x66e8] ;  /* 0x0066e800013b7983 */ /* 0x000ee20000100800 */
[----:B------:R-:W-:-:S03]  /*17ea0*/  ISETP.GE.AND P1, PT, R60, RZ, PT ;  /* 0x000000ff3c00720c */ /* 0x000fc60003f26270 */
[----:B------:R-:W4:Y:S04]  /*17eb0*/  LDL R57, [R1+0x66e0] ;  /* 0x0066e00001397983 */ /* 0x000f280000100800 */
[----:B0-----:R-:W2:Y:S04]  /*17ec0*/  LDL R13, [R1+0x66dc] ;  /* 0x0066dc00010d7983 */ /* 0x001ea80000100800 */
[----:B------:R-:W4:Y:S01]  /*17ed0*/  LDL R60, [R1+0x66e4] ;  /* 0x0066e400013c7983 */ /* 0x000f220000100800 */
[----:B------:R-:W-:-:S13]  /*17ee0*/  ISETP.GT.U32.AND P0, PT, R4, R35, PT ;  /* 0x000000230400720c */ /* 0x000fda0003f04070 */
[----:B------:R-:W-:Y:S01]  /*17ef0*/  @!P0 IMAD.IADD R35, R35, 0x1, -R4 ;  /* 0x0000000123238824 */ /* 0x000fe200078e0a04 */
[C---:B------:R-:W-:Y:S02]  /*17f00*/  ISETP.GT.U32.AND P0, PT, R4.reuse, R42, PT ;  /* 0x0000002a0400720c */ /* 0x040fe40003f04070 */
[----:B------:R-:W-:-:S11]  /*17f10*/  ISETP.GT.U32.AND P2, PT, R4, R38, PT ;  /* 0x000000260400720c */ /* 0x000fd60003f44070 */
[----:B------:R-:W-:Y:S01]  /*17f20*/  @!P0 IMAD.IADD R42, R42, 0x1, -R4 ;  /* 0x000000012a2a8824 */ /* 0x000fe200078e0a04 */
[----:B------:R-:W-:Y:S01]  /*17f30*/  ISETP.GT.U32.AND P0, PT, R4, R37, PT ;  /* 0x000000250400720c */ /* 0x000fe20003f04070 */
[----:B------:R-:W-:-:S03]  /*17f40*/  IMAD.MOV.U32 R12, RZ, RZ, R34 ;  /* 0x000000ffff0c7224 */ /* 0x000fc600078e0022 */
[----:B------:R-:W-:Y:S01]  /*17f50*/  ISETP.GT.U32.AND P5, PT, R4, R42, PT ;  /* 0x0000002a0400720c */ /* 0x000fe20003fa4070 */
[----:B------:R-:W-:Y:S02]  /*17f60*/  IMAD.MOV.U32 R16, RZ, RZ, R35 ;  /* 0x000000ffff107224 */ /* 0x000fe400078e0023 */
[----:B------:R-:W-:Y:S02]  /*17f70*/  @!P3 IMAD.MOV R12, RZ, RZ, -R12 ;  /* 0x000000ffff0cb224 */ /* 0x000fe400078e0a0c */
[----:B------:R-:W-:-:S04]  /*17f80*/  @!P1 IMAD.MOV R16, RZ, RZ, -R16 ;  /* 0x000000ffff109224 */ /* 0x000fc800078e0a10 */
[--C-:B------:R-:W-:Y:S01]  /*17f90*/  @!P0 IMAD.IADD R37, R37, 0x1, -R4.reuse ;  /* 0x0000000125258824 */ /* 0x100fe200078e0a04 */
[----:B------:R-:W-:Y:S01]  /*17fa0*/  ISETP.GT.U32.AND P1, PT, R4, R41, PT ;  /* 0x000000290400720c */ /* 0x000fe20003f24070 */
[--C-:B------:R-:W-:Y:S01]  /*17fb0*/  @!P2 IMAD.IADD R38, R38, 0x1, -R4.reuse ;  /* 0x000000012626a824 */ /* 0x100fe200078e0a04 */
[----:B------:R-:W-:Y:S01]  /*17fc0*/  ISETP.GE.AND P0, PT, R15, RZ, PT ;  /* 0x000000ff0f00720c */ /* 0x000fe20003f06270 */
[----:B------:R0:W-:Y:S01]  /*17fd0*/  STL [R1+0x328], R12 ;  /* 0x0003280c01007387 */ /* 0x0001e20000100800 */
[C---:B------:R-:W-:Y:S02]  /*17fe0*/  ISETP.GT.U32.AND P2, PT, R4.reuse, R44, PT ;  /* 0x0000002c0400720c */ /* 0x040fe40003f44070 */
[----:B------:R-:W-:Y:S01]  /*17ff0*/  ISETP.GT.U32.AND P4, PT, R4, R39, PT ;  /* 0x000000270400720c */ /* 0x000fe20003f84070 */
[----:B------:R-:W-:Y:S01]  /*18000*/  @!P5 IMAD.IADD R42, R42, 0x1, -R4 ;  /* 0x000000012a2ad824 */ /* 0x000fe200078e0a04 */
[----:B------:R-:W-:Y:S01]  /*18010*/  ISETP.GT.U32.AND P3, PT, R4, R40, PT ;  /* 0x000000280400720c */ /* 0x000fe20003f64070 */
[----:B------:R-:W-:-:S02]  /*18020*/  IMAD.MOV.U32 R15, RZ, RZ, R37 ;  /* 0x000000ffff0f7224 */ /* 0x000fc400078e0025 */
[----:B0-----:R-:W-:Y:S01]  /*18030*/  IMAD.MOV.U32 R12, RZ, RZ, R36 ;  /* 0x000000ffff0c7224 */ /* 0x001fe200078e0024 */
[----:B------:R-:W-:-:S03]  /*18040*/  ISETP.GE.AND P5, PT, R14, RZ, PT ;  /* 0x000000ff0e00720c */ /* 0x000fc60003fa6270 */
[----:B------:R-:W-:Y:S01]  /*18050*/  @!P6 IMAD.MOV R12, RZ, RZ, -R12 ;  /* 0x000000ffff0ce224 */ /* 0x000fe200078e0a0c */
[----:B------:R0:W-:Y:S01]  /*18060*/  STL [R1+0x324], R16 ;  /* 0x0003241001007387 */ /* 0x0001e20000100800 */
[----:B------:R-:W-:Y:S02]  /*18070*/  @!P0 IMAD.MOV R15, RZ, RZ, -R15 ;  /* 0x000000ffff0f8224 */ /* 0x000fe400078e0a0f */
[--C-:B------:R-:W-:Y:S01]  /*18080*/  @!P1 IMAD.IADD R41, R41, 0x1, -R4.reuse ;  /* 0x0000000129299824 */ /* 0x100fe200078e0a04 */
[----:B------:R-:W-:Y:S01]  /*18090*/  STL [R1+0x320], R12 ;  /* 0x0003200c01007387 */ /* 0x000fe20000100800 */
[----:B------:R-:W-:Y:S01]  /*180a0*/  ISETP.GT.U32.AND P1, PT, R4, R47, PT ;  /* 0x0000002f0400720c */ /* 0x000fe20003f24070 */
[--C-:B------:R-:W-:Y:S02]  /*180b0*/  @!P2 IMAD.IADD R44, R44, 0x1, -R4.reuse ;  /* 0x000000012c2ca824 */ /* 0x100fe400078e0a04 */
[----:B0-----:R-:W4:Y:S01]  /*180c0*/  LDL R16, [R1+0x66ec] ;  /* 0x0066ec0001107983 */ /* 0x001f220000100800 */
[----:B------:R-:W-:Y:S01]  /*180d0*/  @!P4 IMAD.IADD R39, R39, 0x1, -R4 ;  /* 0x000000012727c824 */ /* 0x000fe200078e0a04 */
[----:B------:R-:W-:Y:S01]  /*180e0*/  ISETP.GT.U32.AND P4, PT, R4, R45, PT ;  /* 0x0000002d0400720c */ /* 0x000fe20003f84070 */
[----:B------:R-:W-:Y:S01]  /*180f0*/  IMAD.MOV.U32 R14, RZ, RZ, R38 ;  /* 0x000000ffff0e7224 */ /* 0x000fe200078e0026 */
[----:B------:R0:W-:Y:S01]  /*18100*/  STL [R1+0x31c], R15 ;  /* 0x00031c0f01007387 */ /* 0x0001e20000100800 */
[----:B------:R-:W-:Y:S01]  /*18110*/  @!P3 IMAD.IADD R40, R40, 0x1, -R4 ;  /* 0x000000012828b824 */ /* 0x000fe200078e0a04 */
[----:B------:R-:W-:Y:S01]  /*18120*/  ISETP.GT.U32.AND P3, PT, R4, R46, PT ;  /* 0x0000002e0400720c */ /* 0x000fe20003f64070 */
[----:B------:R-:W-:Y:S01]  /*18130*/  @!P5 IMAD.MOV R14, RZ, RZ, -R14 ;  /* 0x000000ffff0ed224 */ /* 0x000fe200078e0a0e */
[----:B0-----:R-:W4:Y:S01]  /*18140*/  LDL R15, [R1+0x66f0] ;  /* 0x0066f000010f7983 */ /* 0x001f220000100800 */
[----:B------:R-:W-:-:S03]  /*18150*/  IMAD.MOV.U32 R18, RZ, RZ, R39 ;  /* 0x000000ffff127224 */ /* 0x000fc600078e0027 */
[----:B------:R0:W-:Y:S01]  /*18160*/  STL [R1+0x318], R14 ;  /* 0x0003180e01007387 */ /* 0x0001e20000100800 */
[--C-:B------:R-:W-:Y:S02]  /*18170*/  @!P1 IMAD.IADD R47, R47, 0x1, -R4.reuse ;  /* 0x000000012f2f9824 */ /* 0x100fe400078e0a04 */
[--C-:B------:R-:W-:Y:S01]  /*18180*/  @!P4 IMAD.IADD R45, R45, 0x1, -R4.reuse ;  /* 0x000000012d2dc824 */ /* 0x100fe200078e0a04 */
[----:B0-----:R-:W4:Y:S03]  /*18190*/  LDL R14, [R1+0x66f4] ;  /* 0x0066f400010e7983 */ /* 0x001f260000100800 */
[----:B------:R-:W-:Y:S01]  /*181a0*/  @!P3 IMAD.IADD R46, R46, 0x1, -R4 ;  /* 0x000000012e2eb824 */ /* 0x000fe200078e0a04 */
[----:B--2---:R-:W-:Y:S02]  /*181b0*/  ISETP.GE.AND P2, PT, R13, RZ, PT ;  /* 0x000000ff0d00720c */ /* 0x004fe40003f46270 */
[----:B---3--:R-:W-:-:S02]  /*181c0*/  ISETP.GE.AND P1, PT, R59, RZ, PT ;  /* 0x000000ff3b00720c */ /* 0x008fc40003f26270 */
[----:B------:R-:W2:Y:S01]  /*181d0*/  LDL R59, [R1+0x66fc] ;  /* 0x0066fc00013b7983 */ /* 0x000ea20000100800 */
[----:B----4-:R-:W-:Y:S02]  /*181e0*/  ISETP.GE.AND P4, PT, R57, RZ, PT ;  /* 0x000000ff3900720c */ /* 0x010fe40003f86270 */
[----:B------:R-:W-:Y:S01]  /*181f0*/  ISETP.GE.AND P3, PT, R60, RZ, PT ;  /* 0x000000ff3c00720c */ /* 0x000fe20003f66270 */
[----:B------:R-:W3:Y:S05]  /*18200*/  LDL R57, [R1+0x66f8] ;  /* 0x0066f80001397983 */ /* 0x000eea0000100800 */
[----:B------:R-:W-:-:S05]  /*18210*/  @!P2 IMAD.MOV R18, RZ, RZ, -R18 ;  /* 0x000000ffff12a224 */ /* 0x000fca00078e0a12 */
[----:B------:R0:W-:Y:S04]  /*18220*/  STL [R1+0x314], R18 ;  /* 0x0003141201007387 */ /* 0x0001e80000100800 */
[----:B------:R-:W4:Y:S01]  /*18230*/  LDL R60, [R1+0x6700] ;  /* 0x00670000013c7983 */ /* 0x000f220000100800 */
[----:B------:R-:W-:-:S13]  /*18240*/  ISETP.GT.U32.AND P6, PT, R4, R43, PT ;  /* 0x0000002b0400720c */ /* 0x000fda0003fc4070 */
[----:B------:R-:W-:Y:S01]  /*18250*/  @!P6 IMAD.IADD R43, R43, 0x1, -R4 ;  /* 0x000000012b2be824 */ /* 0x000fe200078e0a04 */
[C---:B------:R-:W-:Y:S01]  /*18260*/  ISETP.GT.U32.AND P6, PT, R4.reuse, R48, PT ;  /* 0x000000300400720c */ /* 0x040fe20003fc4070 */
[----:B------:R-:W-:Y:S02]  /*18270*/  IMAD.MOV.U32 R17, RZ, RZ, R40 ;  /* 0x000000ffff117224 */ /* 0x000fe400078e0028 */
[----:B0-----:R-:W-:Y:S01]  /*18280*/  IMAD.MOV.U32 R18, RZ, RZ, R41 ;  /* 0x000000ffff127224 */ /* 0x001fe200078e0029 */
[----:B------:R-:W-:Y:S01]  /*18290*/  ISETP.GT.U32.AND P5, PT, R4, R47, PT ;  /* 0x0000002f0400720c */ /* 0x000fe20003fa4070 */
[----:B------:R-:W-:Y:S02]  /*182a0*/  @!P4 IMAD.MOV R17, RZ, RZ, -R17 ;  /* 0x000000ffff11c224 */ /* 0x000fe400078e0a11 */
[----:B------:R-:W-:-:S06]  /*182b0*/  @!P3 IMAD.MOV R18, RZ, RZ, -R18 ;  /* 0x000000ffff12b224 */ /* 0x000fcc00078e0a12 */
[--C-:B------:R-:W-:Y:S01]  /*182c0*/  @!P6 IMAD.IADD R48, R48, 0x1, -R4.reuse ;  /* 0x000000013030e824 */ /* 0x100fe200078e0a04 */
[C---:B------:R-:W-:Y:S02]  /*182d0*/  ISETP.GT.U32.AND P6, PT, R4.reuse, R44, PT ;  /* 0x0000002c0400720c */ /* 0x040fe40003fc4070 */
[C---:B------:R-:W-:Y:S02]  /*182e0*/  ISETP.GT.U32.AND P0, PT, R4.reuse, R43, PT ;  /* 0x0000002b0400720c */ /* 0x040fe40003f04070 */
[C---:B------:R-:W-:Y:S01]  /*182f0*/  ISETP.GT.U32.AND P3, PT, R4.reuse, R48, PT ;  /* 0x000000300400720c */ /* 0x040fe20003f64070 */
[----:B------:R0:W-:Y:S01]  /*18300*/  STL [R1+0x310], R17 ;  /* 0x0003101101007387 */ /* 0x0001e20000100800 */
[----:B------:R-:W-:Y:S01]  /*18310*/  ISETP.GT.U32.AND P2, PT, R4, R45, PT ;  /* 0x0000002d0400720c */ /* 0x000fe20003f44070 */
[----:B------:R-:W-:Y:S01]  /*18320*/  @!P5 IMAD.IADD R47, R47, 0x1, -R4 ;  /* 0x000000012f2fd824 */ /* 0x000fe200078e0a04 */
[----:B------:R-:W-:Y:S01]  /*18330*/  IABS R12, R58 ;  /* 0x0000003a000c7213 */ /* 0x000fe20000000000 */
[----:B0-----:R-:W-:-:S04]  /*18340*/  IMAD.MOV.U32 R17, RZ, RZ, R42 ;  /* 0x000000ffff117224 */ /* 0x001fc800078e002a */
[----:B------:R-:W-:Y:S01]  /*18350*/  @!P1 IMAD.MOV R17, RZ, RZ, -R17 ;  /* 0x000000ffff119224 */ /* 0x000fe200078e0a11 */
[----:B------:R-:W-:Y:S01]  /*18360*/  ISETP.GT.U32.AND P1, PT, R4, R49, PT ;  /* 0x000000310400720c */ /* 0x000fe20003f24070 */
[--C-:B------:R-:W-:Y:S01]  /*18370*/  @!P6 IMAD.IADD R44, R44, 0x1, -R4.reuse ;  /* 0x000000012c2ce824 */ /* 0x100fe200078e0a04 */
[----:B------:R-:W-:Y:S01]  /*18380*/  ISETP.GT.U32.AND P6, PT, R4, R51, PT ;  /* 0x000000330400720c */ /* 0x000fe20003fc4070 */
[--C-:B------:R-:W-:Y:S01]  /*18390*/  @!P3 IMAD.IADD R48, R48, 0x1, -R4.reuse ;  /* 0x000000013030b824 */ /* 0x100fe200078e0a04 */
[----:B------:R-:W-:Y:S01]  /*183a0*/  ISETP.GE.AND P5, PT, R16, RZ, PT ;  /* 0x000000ff1000720c */ /* 0x000fe20003fa6270 */
[----:B------:R-:W-:Y:S01]  /*183b0*/  IMAD.HI.U32 R13, R0, R12, RZ ;  /* 0x0000000c000d7227 */ /* 0x000fe200078e00ff */
[----:B------:R-:W-:Y:S03]  /*183c0*/  STL [R1+0x30c], R18 ;  /* 0x00030c1201007387 */ /* 0x000fe60000100800 */
[--C-:B------:R-:W-:Y:S01]  /*183d0*/  @!P0 IMAD.IADD R43, R43, 0x1, -R4.reuse ;  /* 0x000000012b2b8824 */ /* 0x100fe200078e0a04 */
[C---:B------:R-:W-:Y:S01]  /*183e0*/  ISETP.GT.U32.AND P0, PT, R4.reuse, R50, PT ;  /* 0x000000320400720c */ /* 0x040fe20003f04070 */
[----:B------:R0:W-:Y:S01]  /*183f0*/  STL [R1+0x308], R17 ;  /* 0x0003081101007387 */ /* 0x0001e20000100800 */
[----:B------:R-:W-:Y:S01]  /*18400*/  @!P2 IMAD.IADD R45, R45, 0x1, -R4 ;  /* 0x000000012d2da824 */ /* 0x000fe200078e0a04 */
[----:B------:R-:W-:Y:S01]  /*18410*/  ISETP.GT.U32.AND P2, PT, R4, R52, PT ;  /* 0x000000340400720c */ /* 0x000fe20003f44070 */
[----:B------:R-:W-:Y:S01]  /*18420*/  IMAD.MOV R13, RZ, RZ, -R13 ;  /* 0x000000ffff0d7224 */ /* 0x000fe200078e0a0d */
[----:B------:R-:W4:Y:S01]  /*18430*/  LDL R16, [R1+0x670c] ;  /* 0x00670c0001107983 */ /* 0x000f220000100800 */
[----:B------:R-:W-:-:S03]  /*18440*/  ISETP.GE.AND P3, PT, R15, RZ, PT ;  /* 0x000000ff0f00720c */ /* 0x000fc60003f66270 */
[----:B0-----:R-:W4:Y:S01]  /*18450*/  LDL R17, [R1+0x6704] ;  /* 0x0067040001117983 */ /* 0x001f220000100800 */
[----:B------:R-:W-:Y:S02]  /*18460*/  IMAD.MOV.U32 R15, RZ, RZ, R43 ;  /* 0x000000ffff0f7224 */ /* 0x000fe400078e002b */
[----:B------:R-:W-:Y:S02]  /*18470*/  IMAD R12, R4, R13, R12 ;  /* 0x0000000d040c7224 */ /* 0x000fe400078e020c */
[----:B------:R-:W-:Y:S02]  /*18480*/  @!P1 IMAD.IADD R49, R49, 0x1, -R4 ;  /* 0x0000000131319824 */ /* 0x000fe400078e0a04 */
[----:B------:R-:W-:Y:S02]  /*18490*/  IMAD.MOV.U32 R13, RZ, RZ, R44 ;  /* 0x000000ffff0d7224 */ /* 0x000fe400078e002c */
[----:B------:R-:W-:Y:S01]  /*184a0*/  @!P5 IMAD.MOV R15, RZ, RZ, -R15 ;  /* 0x000000ffff0fd224 */ /* 0x000fe200078e0a0f */
[----:B------:R-:W-:Y:S01]  /*184b0*/  ISETP.GE.AND P1, PT, R14, RZ, PT ;  /* 0x000000ff0e00720c */ /* 0x000fe20003f26270 */
[----:B------:R-:W-:Y:S01]  /*184c0*/  @!P6 IMAD.IADD R51, R51, 0x1, -R4 ;  /* 0x000000013333e824 */ /* 0x000fe200078e0a04 */
[----:B------:R-:W4:Y:S01]  /*184d0*/  LDL R14, [R1+0x6708] ;  /* 0x00670800010e7983 */ /* 0x000f220000100800 */
[----:B------:R-:W-:-:S02]  /*184e0*/  @!P3 IMAD.MOV R13, RZ, RZ, -R13 ;  /* 0x000000ffff0db224 */ /* 0x000fc400078e0a0d */
[--C-:B------:R-:W-:Y:S02]  /*184f0*/  @!P0 IMAD.IADD R50, R50, 0x1, -R4.reuse ;  /* 0x0000000132328824 */ /* 0x100fe400078e0a04 */
[----:B------:R-:W-:Y:S01]  /*18500*/  @!P2 IMAD.IADD R52, R52, 0x1, -R4 ;  /* 0x000000013434a824 */ /* 0x000fe200078e0a04 */
[----:B--2---:R-:W-:Y:S02]  /*18510*/  ISETP.GE.AND P6, PT, R59, RZ, PT ;  /* 0x000000ff3b00720c */ /* 0x004fe40003fc6270 */
[----:B------:R-:W2:Y:S01]  /*18520*/  LDL R59, [R1+0x6744] ;  /* 0x00674400013b7983 */ /* 0x000ea20000100800 */
[----:B---3--:R-:W-:-:S03]  /*18530*/  ISETP.GE.AND P0, PT, R57, RZ, PT ;  /* 0x000000ff3900720c */ /* 0x008fc60003f06270 */
[----:B------:R0:W-:Y:S04]  /*18540*/  STL [R1+0x304], R15 ;  /* 0x0003040f01007387 */ /* 0x0001e80000100800 */
[----:B0-----:R-:W3:Y:S01]  /*18550*/  LDL R15, [R1+0x6710] ;  /* 0x00671000010f7983 */ /* 0x001ee20000100800 */
[----:B----4-:R-:W-:-:S03]  /*18560*/  ISETP.GE.AND P2, PT, R60, RZ, PT ;  /* 0x000000ff3c00720c */ /* 0x010fc60003f46270 */
[----:B------:R-:W4:Y:S04]  /*18570*/  LDL.LU R57, [R1+0x110] ;  /* 0x0001100001397983 */ /* 0x000f280000300800 */
[----:B------:R0:W-:Y:S04]  /*18580*/  STL [R1+0x300], R13 ;  /* 0x0003000d01007387 */ /* 0x0001e80000100800 */
[----:B------:R-:W2:Y:S01]  /*18590*/  LDL R60, [R1+0x6714] ;  /* 0x00671400013c7983 */ /* 0x000ea20000100800 */
[----:B------:R-:W-:Y:S01]  /*185a0*/  ISETP.GT.U32.AND P4, PT, R4, R46, PT ;  /* 0x0000002e0400720c */ /* 0x000fe20003f84070 */
[----:B------:R-:W-:-:S12]  /*185b0*/  IMAD.MOV.U32 R18, RZ, RZ, R45 ;  /* 0x000000ffff127224 */ /* 0x000fd800078e002d */
[----:B------:R-:W-:Y:S01]  /*185c0*/  @!P4 IMAD.IADD R46, R46, 0x1, -R4 ;  /* 0x000000012e2ec824 */ /* 0x000fe200078e0a04 */
[----:B------:R-:W-:-:S03]  /*185d0*/  ISETP.GT.U32.AND P4, PT, R4, R53, PT ;  /* 0x000000350400720c */ /* 0x000fc60003f84070 */
[----:B0-----:R-:W-:Y:S02]  /*185e0*/  IMAD.MOV.U32 R13, RZ, RZ, R46 ;  /* 0x000000ffff0d7224 */ /* 0x001fe400078e002e */
[----:B------:R-:W-:Y:S02]  /*185f0*/  @!P1 IMAD.MOV R18, RZ, RZ, -R18 ;  /* 0x000000ffff129224 */ /* 0x000fe400078e0a12 */
[----:B------:R-:W-:Y:S01]  /*18600*/  @!P0 IMAD.MOV R13, RZ, RZ, -R13 ;  /* 0x000000ffff0d8224 */ /* 0x000fe200078e0a0d */
[----:B------:R-:W-:-:S05]  /*18610*/  ISETP.GT.U32.AND P0, PT, R4, R52, PT ;  /* 0x000000340400720c */ /* 0x000fca0003f04070 */
[--C-:B------:R-:W-:Y:S01]  /*18620*/  @!P4 IMAD.IADD R53, R53, 0x1, -R4.reuse ;  /* 0x000000013535c824 */ /* 0x100fe200078e0a04 */
[C---:B------:R-:W-:Y:S01]  /*18630*/  ISETP.GT.U32.AND P4, PT, R4.reuse, R49, PT ;  /* 0x000000310400720c */ /* 0x040fe20003f84070 */
[----:B------:R-:W-:Y:S01]  /*18640*/  STL [R1+0x2fc], R18 ;  /* 0x0002fc1201007387 */ /* 0x000fe20000100800 */
[C---:B------:R-:W-:Y:S02]  /*18650*/  ISETP.GT.U32.AND P1, PT, R4.reuse, R51, PT ;  /* 0x000000330400720c */ /* 0x040fe40003f24070 */
[C---:B------:R-:W-:Y:S01]  /*18660*/  ISETP.GT.U32.AND P3, PT, R4.reuse, R53, PT ;  /* 0x000000350400720c */ /* 0x040fe20003f64070 */
[----:B------:R0:W-:Y:S01]  /*18670*/  STL [R1+0x2f8], R13 ;  /* 0x0002f80d01007387 */ /* 0x0001e20000100800 */
[----:B------:R-:W-:Y:S01]  /*18680*/  ISETP.GT.U32.AND P5, PT, R4, R50, PT ;  /* 0x000000320400720c */ /* 0x000fe20003fa4070 */
[----:B------:R-:W-:Y:S01]  /*18690*/  @!P0 IMAD.IADD R52, R52, 0x1, -R4 ;  /* 0x0000000134348824 */ /* 0x000fe200078e0a04 */
[----:B------:R-:W-:Y:S01]  /*186a0*/  ISETP.GT.U32.AND P0, PT, R4, R5, PT ;  /* 0x000000050400720c */ /* 0x000fe20003f04070 */
[----:B0-----:R-:W-:-:S04]  /*186b0*/  IMAD.MOV.U32 R13, RZ, RZ, R48 ;  /* 0x000000ffff0d7224 */ /* 0x001fc800078e0030 */
[----:B------:R-:W-:Y:S02]  /*186c0*/  @!P2 IMAD.MOV R13, RZ, RZ, -R13 ;  /* 0x000000ffff0da224 */ /* 0x000fe400078e0a0d */
[--C-:B------:R-:W-:Y:S02]  /*186d0*/  @!P4 IMAD.IADD R49, R49, 0x1, -R4.reuse ;  /* 0x000000013131c824 */ /* 0x100fe400078e0a04 */
[----:B------:R-:W-:Y:S02]  /*186e0*/  IMAD.MOV.U32 R18, RZ, RZ, R47 ;  /* 0x000000ffff127224 */ /* 0x000fe400078e002f */
[--C-:B------:R-:W-:Y:S02]  /*186f0*/  @!P1 IMAD.IADD R51, R51, 0x1, -R4.reuse ;  /* 0x0000000133339824 */ /* 0x100fe400078e0a04 */
[----:B------:R-:W-:Y:S01]  /*18700*/  @!P3 IMAD.IADD R53, R53, 0x1, -R4 ;  /* 0x000000013535b824 */ /* 0x000fe200078e0a04 */
[----:B------:R-:W-:Y:S02]  /*18710*/  ISETP.GE.AND P2, PT, R17, RZ, PT ;  /* 0x000000ff1100720c */ /* 0x000fe40003f46270 */
[----:B------:R-:W-:Y:S01]  /*18720*/  ISETP.GE.AND P3, PT, R16, RZ, PT ;  /* 0x000000ff1000720c */ /* 0x000fe20003f66270 */
[----:B------:R-:W-:-:S02]  /*18730*/  IMAD.MOV.U32 R16, RZ, RZ, R49 ;  /* 0x000000ffff107224 */ /* 0x000fc400078e0031 */
[----:B------:R-:W-:Y:S02]  /*18740*/  @!P6 IMAD.MOV R18, RZ, RZ, -R18 ;  /* 0x000000ffff12e224 */ /* 0x000fe400078e0a12 */
[----:B------:R-:W-:Y:S01]  /*18750*/  @!P5 IMAD.IADD R50, R50, 0x1, -R4 ;  /* 0x000000013232d824 */ /* 0x000fe200078e0a04 */
[----:B------:R-:W-:-:S05]  /*18760*/  ISETP.GE.AND P1, PT, R14, RZ, PT ;  /* 0x000000ff0e00720c */ /* 0x000fca0003f26270 */
[----:B------:R-:W-:Y:S01]  /*18770*/  @!P2 IMAD.MOV R16, RZ, RZ, -R16 ;  /* 0x000000ffff10a224 */ /* 0x000fe200078e0a10 */
[----:B------:R0:W-:Y:S01]  /*18780*/  STL [R1+0x2f4], R18 ;  /* 0x0002f41201007387 */ /* 0x0001e20000100800 */
[----:B------:R-:W-:-:S03]  /*18790*/  @!P0 IMAD.IADD R5, R5, 0x1, -R4 ;  /* 0x0000000105058824 */ /* 0x000fc600078e0a04 */
[----:B------:R-:W-:Y:S04]  /*187a0*/  STL [R1+0x2f0], R13 ;  /* 0x0002f00d01007387 */ /* 0x000fe80000100800 */
[----:B------:R-:W4:Y:S01]  /*187b0*/  LDL R20, [R1+0x671c] ;  /* 0x00671c0001147983 */ /* 0x000f220000100800 */
[----:B0-----:R-:W-:-:S03]  /*187c0*/  IMAD.MOV.U32 R18, RZ, RZ, R50 ;  /* 0x000000ffff127224 */ /* 0x001fc600078e0032 */
[----:B------:R-:W4:Y:S01]  /*187d0*/  LDL R19, [R1+0x6720] ;  /* 0x0067200001137983 */ /* 0x000f220000100800 */
[----:B------:R-:W-:Y:S01]  /*187e0*/  @!P1 IMAD.MOV R18, RZ, RZ, -R18 ;  /* 0x000000ffff129224 */ /* 0x000fe200078e0a12 */
[----:B------:R-:W-:Y:S01]  /*187f0*/  ISETP.GT.U32.AND P4, PT, R4, R55, PT ;  /* 0x000000370400720c */ /* 0x000fe20003f84070 */
[----:B------:R-:W-:-:S12]  /*18800*/  IMAD.MOV.U32 R17, RZ, RZ, R52 ;  /* 0x000000ffff117224 */ /* 0x000fd800078e0034 */
[----:B------:R-:W-:Y:S01]  /*18810*/  @!P4 IMAD.IADD R55, R55, 0x1, -R4 ;  /* 0x000000013737c824 */ /* 0x000fe200078e0a04 */
[----:B------:R-:W-:-:S13]  /*18820*/  ISETP.GT.U32.AND P5, PT, R4, R2, PT ;  /* 0x000000020400720c */ /* 0x000fda0003fa4070 */
[----:B------:R-:W-:Y:S01]  /*18830*/  @!P5 IMAD.IADD R2, R2, 0x1, -R4 ;  /* 0x000000010202d824 */ /* 0x000fe200078e0a04 */
[----:B--2---:R-:W-:Y:S02]  /*18840*/  ISETP.GE.AND P0, PT, R60, RZ, PT ;  /* 0x000000ff3c00720c */ /* 0x004fe40003f06270 */
[----:B------:R-:W2:Y:S04]  /*18850*/  LDL R60, [R1+0x6718] ;  /* 0x00671800013c7983 */ /* 0x000ea80000100800 */
[----:B------:R0:W-:Y:S02]  /*18860*/  STL [R1+0x2ec], R16 ;  /* 0x0002ec1001007387 */ /* 0x0001e40000100800 */
[----:B0-----:R-:W-:Y:S02]  /*18870*/  IMAD.MOV.U32 R16, RZ, RZ, R51 ;  /* 0x000000ffff107224 */ /* 0x001fe400078e0033 */
[----:B------:R0:W-:Y:S02]  /*18880*/  STL [R1+0x2e8], R18 ;  /* 0x0002e81201007387 */ /* 0x0001e40000100800 */
[----:B------:R-:W-:-:S02]  /*18890*/  @!P3 IMAD.MOV R16, RZ, RZ, -R16 ;  /* 0x000000ffff10b224 */ /* 0x000fc400078e0a10 */
[----:B0-----:R-:W2:Y:S04]  /*188a0*/  LDL R18, [R1+0x6724] ;  /* 0x0067240001127983 */ /* 0x001ea80000100800 */
[----:B------:R0:W-:Y:S04]  /*188b0*/  STL [R1+0x2e4], R16 ;  /* 0x0002e41001007387 */ /* 0x0001e80000100800 */
[----:B0-----:R-:W2:Y:S01]  /*188c0*/  LDL R16, [R1+0x6728] ;  /* 0x0067280001107983 */ /* 0x001ea20000100800 */
[----:B---3--:R-:W-:-:S13]  /*188d0*/  ISETP.GE.AND P4, PT, R15, RZ, PT ;  /* 0x000000ff0f00720c */ /* 0x008fda0003f86270 */
[----:B------:R-:W-:-:S05]  /*188e0*/  @!P4 IMAD.MOV R17, RZ, RZ, -R17 ;  /* 0x000000ffff11c224 */ /* 0x000fca00078e0a11 */
[----:B------:R0:W-:Y:S02]  /*188f0*/  STL [R1+0x2e0], R17 ;  /* 0x0002e01101007387 */ /* 0x0001e40000100800 */
[----:B0-----:R-:W-:-:S04]  /*18900*/  IMAD.MOV.U32 R17, RZ, RZ, R53 ;  /* 0x000000ffff117224 */ /* 0x001fc800078e0035 */
[----:B------:R-:W-:Y:S01]  /*18910*/  @!P0 IMAD.MOV R17, RZ, RZ, -R17 ;  /* 0x000000ffff118224 */ /* 0x000fe200078e0a11 */
[----:B----4-:R-:W-:Y:S02]  /*18920*/  ISETP.GE.AND P5, PT, R57, RZ, PT ;  /* 0x000000ff3900720c */ /* 0x010fe40003fa6270 */
[----:B------:R-:W-:Y:S02]  /*18930*/  IABS R13, R57 ;  /* 0x00000039000d7213 */ /* 0x000fe40000000000 */
[----:B------:R0:W-:Y:S04]  /*18940*/  STL [R1+0x2dc], R17 ;  /* 0x0002dc1101007387 */ /* 0x0001e80000100800 */
[----:B0-----:R-:W3:Y:S04]  /*18950*/  LDL.LU R17, [R1+0x114] ;  /* 0x0001140001117983 */ /* 0x001ee80000300800 */
[----:B------:R-:W4:Y:S01]  /*18960*/  LDL R57, [R1+0x672c] ;  /* 0x00672c0001397983 */ /* 0x000f220000100800 */
[----:B------:R-:W-:-:S02]  /*18970*/  ISETP.GT.U32.AND P6, PT, R4, R54, PT ;  /* 0x000000360400720c */ /* 0x000fc40003fc4070 */
[----:B------:R-:W-:-:S11]  /*18980*/  ISETP.GT.U32.AND P1, PT, R4, R55, PT ;  /* 0x000000370400720c */ /* 0x000fd60003f24070 */
[--C-:B------:R-:W-:Y:S01]  /*18990*/  @!P6 IMAD.IADD R54, R54, 0x1, -R4.reuse ;  /* 0x000000013636e824 */ /* 0x100fe200078e0a04 */
[C---:B------:R-:W-:Y:S01]  /*189a0*/  ISETP.GT.U32.AND P6, PT, R4.reuse, R6, PT ;  /* 0x000000060400720c */ /* 0x040fe20003fc4070 */
[----:B------:R-:W-:Y:S01]  /*189b0*/  @!P1 IMAD.IADD R55, R55, 0x1, -R4 ;  /* 0x0000000137379824 */ /* 0x000fe200078e0a04 */
[----:B------:R-:W-:-:S11]  /*189c0*/  ISETP.GT.U32.AND P1, PT, R4, R9, PT ;  /* 0x000000090400720c */ /* 0x000fd60003f24070 */
[--C-:B------:R-:W-:Y:S01]  /*189d0*/  @!P6 IMAD.IADD R6, R6, 0x1, -R4.reuse ;  /* 0x000000010606e824 */ /* 0x100fe200078e0a04 */
[----:B------:R-:W-:Y:S01]  /*189e0*/  ISETP.GT.U32.AND P6, PT, R4, R5, PT ;  /* 0x000000050400720c */ /* 0x000fe20003fc4070 */
[----:B------:R-:W-:-:S12]  /*189f0*/  @!P1 IMAD.IADD R9, R9, 0x1, -R4 ;  /* 0x0000000109099824 */ /* 0x000fd800078e0a04 */
[----:B------:R-:W-:Y:S01]  /*18a00*/  @!P6 IMAD.IADD R5, R5, 0x1, -R4 ;  /* 0x000000010505e824 */ /* 0x000fe200078e0a04 */
[C---:B------:R-:W-:Y:S02]  /*18a10*/  ISETP.GT.U32.AND P2, PT, R4.reuse, R54, PT ;  /* 0x000000360400720c */ /* 0x040fe40003f44070 */
[C---:B------:R-:W-:Y:S02]  /*18a20*/  ISETP.GT.U32.AND P3, PT, R4.reuse, R2, PT ;  /* 0x000000020400720c */ /* 0x040fe40003f64070 */
[----:B------:R-:W-:Y:S02]  /*18a30*/  IABS R14, R59 ;  /* 0x0000003b000e7213 */ /* 0x000fe40000000000 */
[C---:B------:R-:W-:Y:S02]  /*18a40*/  ISETP.GT.U32.AND P4, PT, R4.reuse, R6, PT ;  /* 0x000000060400720c */ /* 0x040fe40003f84070 */
[----:B------:R-:W-:Y:S01]  /*18a50*/  ISETP.GT.U32.AND P0, PT, R4, R7, PT ;  /* 0x000000070400720c */ /* 0x000fe20003f04070 */
[----:B------:R-:W-:-:S04]  /*18a60*/  IMAD.HI.U32 R15, R0, R14, RZ ;  /* 0x0000000e000f7227 */ /* 0x000fc800078e00ff */
[--C-:B------:R-:W-:Y:S01]  /*18a70*/  @!P2 IMAD.IADD R54, R54, 0x1, -R4.reuse ;  /* 0x000000013636a824 */ /* 0x100fe200078e0a04 */
[----:B------:R-:W-:Y:S01]  /*18a80*/  ISETP.GT.U32.AND P2, PT, R4, R8, PT ;  /* 0x000000080400720c */ /* 0x000fe20003f44070 */
[----:B------:R-:W-:Y:S02]  /*18a90*/  IMAD.MOV R15, RZ, RZ, -R15 ;  /* 0x000000ffff0f7224 */ /* 0x000fe400078e0a0f */
[----:B------:R-:W-:Y:S01]  /*18aa0*/  @!P3 IMAD.IADD R2, R2, 0x1, -R4 ;  /* 0x000000010202b824 */ /* 0x000fe200078e0a04 */
[C---:B------:R-:W-:Y:S01]  /*18ab0*/  ISETP.GT.U32.AND P3, PT, R4.reuse, R10, PT ;  /* 0x0000000a0400720c */ /* 0x040fe20003f64070 */
[----:B------:R-:W-:Y:S02]  /*18ac0*/  IMAD R14, R4, R15, R14 ;  /* 0x0000000f040e7224 */ /* 0x000fe400078e020e */
[----:B------:R-:W-:Y:S01]  /*18ad0*/  @!P4 IMAD.IADD R6, R6, 0x1, -R4 ;  /* 0x000000010606c824 */ /* 0x000fe200078e0a04 */
[----:B------:R-:W-:Y:S01]  /*18ae0*/  ISETP.GE.AND P4, PT, R20, RZ, PT ;  /* 0x000000ff1400720c */ /* 0x000fe20003f86270 */
[----:B------:R-:W-:-:S04]  /*18af0*/  IMAD.HI.U32 R15, R0, R13, RZ ;  /* 0x0000000d000f7227 */ /* 0x000fc800078e00ff */
[--C-:B------:R-:W-:Y:S01]  /*18b00*/  @!P0 IMAD.IADD R7, R7, 0x1, -R4.reuse ;  /* 0x0000000107078824 */ /* 0x100fe200078e0a04 */
[----:B------:R-:W-:Y:S01]  /*18b10*/  ISETP.GE.AND P0, PT, R19, RZ, PT ;  /* 0x000000ff1300720c */ /* 0x000fe20003f06270 */
[----:B------:R-:W-:Y:S02]  /*18b20*/  IMAD.MOV R15, RZ, RZ, -R15 ;  /* 0x000000ffff0f7224 */ /* 0x000fe400078e0a0f */
[--C-:B------:R-:W-:Y:S02]  /*18b30*/  @!P2 IMAD.IADD R8, R8, 0x1, -R4.reuse ;  /* 0x000000010808a824 */ /* 0x100fe400078e0a04 */
[----:B------:R-:W-:Y:S02]  /*18b40*/  IMAD R13, R4, R15, R13 ;  /* 0x0000000f040d7224 */ /* 0x000fe400078e020d */
[----:B------:R-:W-:Y:S02]  /*18b50*/  IMAD.MOV.U32 R15, RZ, RZ, R55 ;  /* 0x000000ffff0f7224 */ /* 0x000fe400078e0037 */
[----:B------:R-:W-:-:S02]  /*18b60*/  @!P3 IMAD.IADD R10, R10, 0x1, -R4 ;  /* 0x000000010a0ab824 */ /* 0x000fc400078e0a04 */
[----:B------:R-:W-:Y:S01]  /*18b70*/  @!P4 IMAD.MOV R15, RZ, RZ, -R15 ;  /* 0x000000ffff0fc224 */ /* 0x000fe200078e0a0f */
[C---:B------:R-:W-:Y:S01]  /*18b80*/  ISETP.GT.U32.AND P4, PT, R4.reuse, R8, PT ;  /* 0x000000080400720c */ /* 0x040fe20003f84070 */
[----:B------:R-:W-:Y:S01]  /*18b90*/  @!P0 IMAD.MOV R2, RZ, RZ, -R2 ;  /* 0x000000ffff028224 */ /* 0x000fe200078e0a02 */
[----:B------:R-:W-:-:S11]  /*18ba0*/  ISETP.GT.U32.AND P0, PT, R4, R10, PT ;  /* 0x0000000a0400720c */ /* 0x000fd60003f04070 */
[--C-:B------:R-:W-:Y:S02]  /*18bb0*/  @!P4 IMAD.IADD R8, R8, 0x1, -R4.reuse ;  /* 0x000000010808c824 */ /* 0x100fe400078e0a04 */
[----:B------:R-:W-:Y:S01]  /*18bc0*/  @!P0 IMAD.IADD R10, R10, 0x1, -R4 ;  /* 0x000000010a0a8824 */ /* 0x000fe200078e0a04 */
[----:B--2---:R-:W-:Y:S02]  /*18bd0*/  ISETP.GE.AND P6, PT, R60, RZ, PT ;  /* 0x000000ff3c00720c */ /* 0x004fe40003fc6270 */
[----:B------:R-:W2:Y:S01]  /*18be0*/  LDL.LU R60, [R1+0x118] ;  /* 0x00011800013c7983 */ /* 0x000ea20000300800 */
[----:B------:R-:W-:-:S03]  /*18bf0*/  ISETP.GE.AND P1, PT, R16, RZ, PT ;  /* 0x000000ff1000720c */ /* 0x000fc60003f26270 */
[----:B------:R-:W2:Y:S01]  /*18c00*/  LDL R16, [R1+0x6734] ;  /* 0x0067340001107983 */ /* 0x000ea20000100800 */
[----:B------:R-:W-:Y:S01]  /*18c10*/  ISETP.GE.AND P2, PT, R18, RZ, PT ;  /* 0x000000ff1200720c */ /* 0x000fe20003f46270 */
[----:B------:R-:W-:-:S05]  /*18c20*/  IMAD.MOV.U32 R18, RZ, RZ, R54 ;  /* 0x000000ffff127224 */ /* 0x000fca00078e0036 */
[----:B------:R-:W-:-:S05]  /*18c30*/  @!P6 IMAD.MOV R18, RZ, RZ, -R18 ;  /* 0x000000ffff12e224 */ /* 0x000fca00078e0a12 */
[----:B------:R-:W-:Y:S04]  /*18c40*/  STL [R1+0x2d8], R18 ;  /* 0x0002d81201007387 */ /* 0x000fe80000100800 */
[----:B------:R-:W-:Y:S04]  /*18c50*/  STL [R1+0x2d4], R15 ;  /* 0x0002d40f01007387 */ /* 0x000fe80000100800 */
[----:B------:R0:W-:Y:S01]  /*18c60*/  STL [R1+0x2d0], R2 ;  /* 0x0002d00201007387 */ /* 0x0001e20000100800 */
[----:B------:R-:W-:Y:S02]  /*18c70*/  @!P2 IMAD.MOV R5, RZ, RZ, -R5 ;  /* 0x000000ffff05a224 */ /* 0x000fe400078e0a05 */
[----:B0-----:R-:W-:-:S04]  /*18c80*/  IMAD.MOV.U32 R2, RZ, RZ, R6 ;  /* 0x000000ffff027224 */ /* 0x001fc800078e0006 */
[----:B------:R-:W-:Y:S01]  /*18c90*/  @!P1 IMAD.MOV R2, RZ, RZ, -R2 ;  /* 0x000000ffff029224 */ /* 0x000fe200078e0a02 */
[----:B------:R-:W-:Y:S01]  /*18ca0*/  STL [R1+0x2cc], R5 ;  /* 0x0002cc0501007387 */ /* 0x000fe20000100800 */
[----:B------:R-:W-:-:S03]  /*18cb0*/  ISETP.GE.AND P0, PT, R3, RZ, PT ;  /* 0x000000ff0300720c */ /* 0x000fc60003f06270 */
[----:B------:R3:W-:Y:S01]  /*18cc0*/  STL [R1+0x2c8], R2 ;  /* 0x0002c80201007387 */ /* 0x0007e20000100800 */
[----:B----4-:R-:W-:-:S03]  /*18cd0*/  ISETP.GE.AND P4, PT, R57, RZ, PT ;  /* 0x000000ff3900720c */ /* 0x010fc60003f86270 */
[----:B------:R-:W4:Y:S04]  /*18ce0*/  LDL.LU R57, [R1+0x11c] ;  /* 0x00011c0001397983 */ /* 0x000f280000300800 */
[----:B------:R-:W4:Y:S01]  /*18cf0*/  LDL.LU R3, [R1+0x120] ;  /* 0x0001200001037983 */ /* 0x000f220000300800 */
        /* <DEDUP_REMOVED lines=12> */
[----:B------:R-:W4:Y:S04]  /*18dc0*/  LDL.LU R56, [R1+0x124] ;  /* 0x0001240001387983 */ /* 0x000f280000300800 */
[----:B------:R-:W-:-:S13]  /*18dd0*/  ISETP.GT.U32.AND P0, PT, R4, R14, PT ;  /* 0x0000000e0400720c */ /* 0x000fda0003f04070 */
[----:B------:R-:W-:Y:S01]  /*18de0*/  @!P0 IMAD.IADD R14, R14, 0x1, -R4 ;  /* 0x000000010e0e8824 */ /* 0x000fe200078e0a04 */
[----:B------:R-:W-:Y:S02]  /*18df0*/  ISETP.GE.AND P0, PT, R58, RZ, PT ;  /* 0x000000ff3a00720c */ /* 0x000fe40003f06270 */
[----:B---3--:R-:W-:Y:S02]  /*18e00*/  IABS R2, R17 ;  /* 0x0000001100027213 */ /* 0x008fe40000000000 */
[----:B------:R-:W-:-:S03]  /*18e10*/  ISETP.GT.U32.AND P6, PT, R4, R12, PT ;  /* 0x0000000c0400720c */ /* 0x000fc60003fc4070 */
[----:B------:R-:W-:-:S10]  /*18e20*/  IMAD.HI.U32 R15, R0, R2, RZ ;  /* 0x00000002000f7227 */ /* 0x000fd400078e00ff */
[----:B------:R-:W-:-:S04]  /*18e30*/  @!P6 IMAD.IADD R12, R12, 0x1, -R4 ;  /* 0x000000010c0ce824 */ /* 0x000fc800078e0a04 */
[----:B------:R-:W-:Y:S01]  /*18e40*/  @!P0 IMAD.MOV R12, RZ, RZ, -R12 ;  /* 0x000000ffff0c8224 */ /* 0x000fe200078e0a0c */
[----:B--2---:R-:W-:Y:S02]  /*18e50*/  IABS R6, R60 ;  /* 0x0000003c00067213 */ /* 0x004fe40000000000 */
[----:B------:R-:W-:Y:S01]  /*18e60*/  ISETP.GE.AND P1, PT, R16, RZ, PT ;  /* 0x000000ff1000720c */ /* 0x000fe20003f26270 */
[----:B------:R-:W-:-:S04]  /*18e70*/  IMAD.MOV.U32 R16, RZ, RZ, R7 ;  /* 0x000000ffff107224 */ /* 0x000fc800078e0007 */
[----:B------:R-:W-:-:S05]  /*18e80*/  @!P4 IMAD.MOV R16, RZ, RZ, -R16 ;  /* 0x000000ffff10c224 */ /* 0x000fca00078e0a10 */
[----:B------:R-:W-:Y:S04]  /*18e90*/  STL [R1+0x2c4], R16 ;  /* 0x0002c41001007387 */ /* 0x000fe80000100800 */
[----:B------:R0:W-:Y:S01]  /*18ea0*/  STL [R1+0x2c0], R8 ;  /* 0x0002c00801007387 */ /* 0x0001e20000100800 */
[----:B------:R-:W-:Y:S02]  /*18eb0*/  @!P1 IMAD.MOV R9, RZ, RZ, -R9 ;  /* 0x000000ffff099224 */ /* 0x000fe400078e0a09 */
[----:B0-----:R-:W-:-:S04]  /*18ec0*/  IMAD.MOV.U32 R8, RZ, RZ, R10 ;  /* 0x000000ffff087224 */ /* 0x001fc800078e000a */
[----:B------:R-:W-:Y:S01]  /*18ed0*/  @!P3 IMAD.MOV R8, RZ, RZ, -R8 ;  /* 0x000000ffff08b224 */ /* 0x000fe200078e0a08 */
[----:B------:R-:W-:Y:S01]  /*18ee0*/  STL [R1+0x2bc], R9 ;  /* 0x0002bc0901007387 */ /* 0x000fe20000100800 */
[----:B------:R-:W-:-:S03]  /*18ef0*/  ISETP.GE.AND P1, PT, R60, RZ, PT ;  /* 0x000000ff3c00720c */ /* 0x000fc60003f26270 */
[----:B------:R0:W-:Y:S04]  /*18f00*/  STL [R1+0x2b8], R8 ;  /* 0x0002b80801007387 */ /* 0x0001e80000100800 */
[----:B------:R-:W2:Y:S04]  /*18f10*/  LDL.LU R60, [R1+0x128] ;  /* 0x00012800013c7983 */ /* 0x000ea80000300800 */
[----:B------:R-:W3:Y:S01]  /*18f20*/  LDL.LU R58, [R1+0x12c] ;  /* 0x00012c00013a7983 */ /* 0x000ee20000300800 */
[C---:B------:R-:W-:Y:S02]  /*18f30*/  ISETP.GT.U32.AND P4, PT, R4.reuse, R11, PT ;  /* 0x0000000b0400720c */ /* 0x040fe40003f84070 */
[----:B------:R-:W-:-:S11]  /*18f40*/  ISETP.GT.U32.AND P3, PT, R4, R13, PT ;  /* 0x0000000d0400720c */ /* 0x000fd60003f64070 */
[--C-:B------:R-:W-:Y:S01]  /*18f50*/  @!P4 IMAD.IADD R11, R11, 0x1, -R4.reuse ;  /* 0x000000010b0bc824 */ /* 0x100fe200078e0a04 */
[----:B------:R-:W-:Y:S01]  /*18f60*/  ISETP.GE.AND P4, PT, R61, RZ, PT ;  /* 0x000000ff3d00720c */ /* 0x000fe20003f86270 */
[----:B------:R-:W-:Y:S01]  /*18f70*/  @!P3 IMAD.IADD R13, R13, 0x1, -R4 ;  /* 0x000000010d0db824 */ /* 0x000fe200078e0a04 */
[----:B------:R-:W-:Y:S01]  /*18f80*/  ISETP.GE.AND P3, PT, R59, RZ, PT ;  /* 0x000000ff3b00720c */ /* 0x000fe20003f66270 */
[----:B------:R-:W3:Y:S04]  /*18f90*/  LDL.LU R61, [R1+0x140] ;  /* 0x00014000013d7983 */ /* 0x000ee80000300800 */
[----:B------:R-:W3:Y:S01]  /*18fa0*/  LDL.LU R59, [R1+0x144] ;  /* 0x00014400013b7983 */ /* 0x000ee20000300800 */
[----:B------:R-:W-:-:S04]  /*18fb0*/  IMAD.MOV R7, RZ, RZ, -R15 ;  /* 0x000000ffff077224 */ /* 0x000fc800078e0a0f */
[----:B0-----:R-:W-:-:S05]  /*18fc0*/  IMAD R8, R4, R7, R2 ;  /* 0x0000000704087224 */ /* 0x001fca00078e0202 */
[----:B------:R-:W-:Y:S01]  /*18fd0*/  ISETP.GT.U32.AND P6, PT, R4, R8, PT ;  /* 0x000000080400720c */ /* 0x000fe20003fc4070 */
[----:B------:R-:W-:-:S12]  /*18fe0*/  @!P4 IMAD.MOV R11, RZ, RZ, -R11 ;  /* 0x000000ffff0bc224 */ /* 0x000fd800078e0a0b */
[----:B------:R-:W-:Y:S01]  /*18ff0*/  @!P6 IMAD.IADD R8, R8, 0x1, -R4 ;  /* 0x000000010808e824 */ /* 0x000fe200078e0a04 */
[----:B------:R-:W-:Y:S04]  /*19000*/  STL [R1+0x2b4], R11 ;  /* 0x0002b40b01007387 */ /* 0x000fe80000100800 */
[----:B------:R-:W-:Y:S01]  /*19010*/  ISETP.GT.U32.AND P0, PT, R4, R8, PT ;  /* 0x000000080400720c */ /* 0x000fe20003f04070 */
[----:B------:R0:W-:Y:S01]  /*19020*/  STL [R1+0x2b0], R12 ;  /* 0x0002b00c01007387 */ /* 0x0001e20000100800 */
[----:B----4-:R-:W-:Y:S01]  /*19030*/  IABS R7, R3 ;  /* 0x0000000300077213 */ /* 0x010fe20000000000 */
[----:B0-----:R-:W-:-:S04]  /*19040*/  IMAD.MOV.U32 R12, RZ, RZ, R14 ;  /* 0x000000ffff0c7224 */ /* 0x001fc800078e000e */
[----:B------:R-:W-:-:S06]  /*19050*/  @!P3 IMAD.MOV R12, RZ, RZ, -R12 ;  /* 0x000000ffff0cb224 */ /* 0x000fcc00078e0a0c */
[----:B------:R-:W-:Y:S01]  /*19060*/  @!P0 IMAD.IADD R8, R8, 0x1, -R4 ;  /* 0x0000000108088824 */ /* 0x000fe200078e0a04 */
[----:B------:R-:W-:Y:S01]  /*19070*/  ISETP.GE.AND P0, PT, R3, RZ, PT ;  /* 0x000000ff0300720c */ /* 0x000fe20003f06270 */
[----:B------:R0:W-:Y:S04]  /*19080*/  STL [R1+0x2ac], R12 ;  /* 0x0002ac0c01007387 */ /* 0x0001e80000100800 */
[----:B------:R-:W4:Y:S01]  /*19090*/  LDL.LU R3, [R1+0x148] ;  /* 0x0001480001037983 */ /* 0x000f220000300800 */
[----:B------:R-:W-:Y:S01]  /*190a0*/  IMAD.HI.U32 R5, R0, R6, RZ ;  /* 0x0000000600057227 */ /* 0x000fe200078e00ff */
[----:B------:R-:W-:-:S03]  /*190b0*/  IABS R2, R57 ;  /* 0x0000003900027213 */ /* 0x000fc60000000000 */
[----:B------:R-:W-:Y:S01]  /*190c0*/  IMAD.MOV R5, RZ, RZ, -R5 ;  /* 0x000000ffff057224 */ /* 0x000fe200078e0a05 */
[----:B------:R-:W-:Y:S01]  /*190d0*/  ISETP.GT.U32.AND P4, PT, R4, R13, PT ;  /* 0x0000000d0400720c */ /* 0x000fe20003f84070 */
[----:B------:R-:W-:-:S04]  /*190e0*/  IMAD.HI.U32 R10, R0, R2, RZ ;  /* 0x00000002000a7227 */ /* 0x000fc800078e00ff */
[----:B------:R-:W-:Y:S02]  /*190f0*/  IMAD R6, R4, R5, R6 ;  /* 0x0000000504067224 */ /* 0x000fe400078e0206 */
[----:B------:R-:W-:-:S03]  /*19100*/  IMAD.HI.U32 R9, R0, R7, RZ ;  /* 0x0000000700097227 */ /* 0x000fc600078e00ff */
[C---:B------:R-:W-:Y:S01]  /*19110*/  ISETP.GT.U32.AND P6, PT, R4.reuse, R6, PT ;  /* 0x000000060400720c */ /* 0x040fe20003fc4070 */
[----:B------:R-:W-:Y:S02]  /*19120*/  IMAD.MOV R10, RZ, RZ, -R10 ;  /* 0x000000ffff0a7224 */ /* 0x000fe400078e0a0a */
[----:B------:R-:W-:Y:S02]  /*19130*/  IMAD.MOV R9, RZ, RZ, -R9 ;  /* 0x000000ffff097224 */ /* 0x000fe400078e0a09 */
[C---:B------:R-:W-:Y:S02]  /*19140*/  IMAD R11, R4.reuse, R10, R2 ;  /* 0x0000000a040b7224 */ /* 0x040fe400078e0202 */
[C---:B------:R-:W-:Y:S02]  /*19150*/  IMAD R7, R4.reuse, R9, R7 ;  /* 0x0000000904077224 */ /* 0x040fe400078e0207 */
[----:B------:R-:W-:Y:S01]  /*19160*/  @!P4 IMAD.IADD R13, R13, 0x1, -R4 ;  /* 0x000000010d0dc824 */ /* 0x000fe200078e0a04 */
[----:B------:R-:W-:-:S03]  /*19170*/  ISETP.GT.U32.AND P4, PT, R4, R11, PT ;  /* 0x0000000b0400720c */ /* 0x000fc60003f84070 */
[----:B------:R-:W-:Y:S01]  /*19180*/  @!P6 IMAD.IADD R6, R6, 0x1, -R4 ;  /* 0x000000010606e824 */ /* 0x000fe200078e0a04 */
[----:B------:R-:W-:Y:S02]  /*19190*/  ISETP.GT.U32.AND P6, PT, R4, R7, PT ;  /* 0x000000070400720c */ /* 0x000fe40003fc4070 */
[----:B------:R-:W-:Y:S02]  /*191a0*/  IABS R5, R56 ;  /* 0x0000003800057213 */ /* 0x000fe40000000000 */
[----:B------:R-:W-:-:S03]  /*191b0*/  ISETP.GE.AND P2, PT, R17, RZ, PT ;  /* 0x000000ff1100720c */ /* 0x000fc60003f46270 */
[----:B------:R-:W-:-:S04]  /*191c0*/  IMAD.HI.U32 R2, R0, R5, RZ ;  /* 0x0000000500027227 */ /* 0x000fc800078e00ff */
[----:B------:R-:W-:Y:S02]  /*191d0*/  @!P4 IMAD.IADD R11, R11, 0x1, -R4 ;  /* 0x000000010b0bc824 */ /* 0x000fe400078e0a04 */
[----:B------:R-:W-:Y:S02]  /*191e0*/  IMAD.MOV R2, RZ, RZ, -R2 ;  /* 0x000000ffff027224 */ /* 0x000fe400078e0a02 */
[----:B------:R-:W-:Y:S02]  /*191f0*/  IMAD.MOV.U32 R15, RZ, RZ, R13 ;  /* 0x000000ffff0f7224 */ /* 0x000fe400078e000d */
[----:B------:R-:W-:Y:S01]  /*19200*/  @!P6 IMAD.IADD R7, R7, 0x1, -R4 ;  /* 0x000000010707e824 */ /* 0x000fe200078e0a04 */
[C---:B------:R-:W-:Y:S01]  /*19210*/  ISETP.GT.U32.AND P6, PT, R4.reuse, R11, PT ;  /* 0x0000000b0400720c */ /* 0x040fe20003fc4070 */
[----:B------:R-:W-:Y:S02]  /*19220*/  IMAD R5, R4, R2, R5 ;  /* 0x0000000204057224 */ /* 0x000fe400078e0205 */
[----:B------:R-:W-:-:S02]  /*19230*/  @!P5 IMAD.MOV R15, RZ, RZ, -R15 ;  /* 0x000000ffff0fd224 */ /* 0x000fc400078e0a0f */
[----:B------:R-:W-:Y:S01]  /*19240*/  @!P2 IMAD.MOV R8, RZ, RZ, -R8 ;  /* 0x000000ffff08a224 */ /* 0x000fe200078e0a08 */
[C---:B------:R-:W-:Y:S02]  /*19250*/  ISETP.GT.U32.AND P4, PT, R4.reuse, R6, PT ;  /* 0x000000060400720c */ /* 0x040fe40003f84070 */
[C---:B------:R-:W-:Y:S01]  /*19260*/  ISETP.GT.U32.AND P5, PT, R4.reuse, R7, PT ;  /* 0x000000070400720c */ /* 0x040fe20003fa4070 */
[----:B------:R-:W-:Y:S01]  /*19270*/  STL [R1+0x44c], R15 ;  /* 0x00044c0f01007387 */ /* 0x000fe20000100800 */
[----:B------:R-:W-:-:S03]  /*19280*/  ISETP.GT.U32.AND P2, PT, R4, R5, PT ;  /* 0x000000050400720c */ /* 0x000fc60003f44070 */
[----:B------:R1:W-:Y:S01]  /*19290*/  STL [R1+0x51c], R8 ;  /* 0x00051c0801007387 */ /* 0x0003e20000100800 */
[--C-:B------:R-:W-:Y:S01]  /*192a0*/  @!P6 IMAD.IADD R11, R11, 0x1, -R4.reuse ;  /* 0x000000010b0be824 */ /* 0x100fe200078e0a04 */
[----:B------:R-:W-:Y:S02]  /*192b0*/  ISETP.GE.AND P3, PT, R57, RZ, PT ;  /* 0x000000ff3900720c */ /* 0x000fe40003f66270 */
[----:B------:R-:W4:Y:S02]  /*192c0*/  LDL.LU R57, [R1+0x14c] ;  /* 0x00014c0001397983 */ /* 0x000f240000300800 */
[--C-:B------:R-:W-:Y:S02]  /*192d0*/  @!P4 IMAD.IADD R6, R6, 0x1, -R4.reuse ;  /* 0x000000010606c824 */ /* 0x100fe400078e0a04 */
[--C-:B------:R-:W-:Y:S01]  /*192e0*/  @!P5 IMAD.IADD R7, R7, 0x1, -R4.reuse ;  /* 0x000000010707d824 */ /* 0x100fe200078e0a04 */
[----:B------:R-:W-:Y:S01]  /*192f0*/  ISETP.GE.AND P4, PT, R56, RZ, PT ;  /* 0x000000ff3800720c */ /* 0x000fe20003f86270 */
[----:B------:R-:W-:Y:S01]  /*19300*/  @!P2 IMAD.IADD R5, R5, 0x1, -R4 ;  /* 0x000000010505a824 */ /* 0x000fe200078e0a04 */
[----:B------:R-:W4:Y:S01]  /*19310*/  LDL.LU R56, [R1+0x160] ;  /* 0x0001600001387983 */ /* 0x000f220000300800 */
[----:B------:R-:W-:-:S03]  /*19320*/  @!P1 IMAD.MOV R6, RZ, RZ, -R6 ;  /* 0x000000ffff069224 */ /* 0x000fc600078e0a06 */
[----:B------:R-:W-:Y:S02]  /*19330*/  ISETP.GT.U32.AND P2, PT, R4, R5, PT ;  /* 0x000000050400720c */ /* 0x000fe40003f44070 */
[----:B------:R4:W-:Y:S01]  /*19340*/  STL [R1+0x4ac], R6 ;  /* 0x0004ac0601007387 */ /* 0x0009e20000100800 */
[----:B------:R-:W-:-:S10]  /*19350*/  @!P0 IMAD.MOV R7, RZ, RZ, -R7 ;  /* 0x000000ffff078224 */ /* 0x000fd400078e0a07 */
[----:B------:R-:W-:Y:S01]  /*19360*/  @!P2 IMAD.IADD R5, R5, 0x1, -R4 ;  /* 0x000000010505a824 */ /* 0x000fe200078e0a04 */
[----:B--2---:R-:W-:Y:S02]  /*19370*/  IABS R14, R60 ;  /* 0x0000003c000e7213 */ /* 0x004fe40000000000 */
[----:B---3--:R-:W-:-:S03]  /*19380*/  IABS R2, R58 ;  /* 0x0000003a00027213 */ /* 0x008fc60000000000 */
[----:B------:R-:W-:-:S04]  /*19390*/  IMAD.HI.U32 R13, R0, R14, RZ ;  /* 0x0000000e000d7227 */ /* 0x000fc800078e00ff */
[----:B------:R-:W-:Y:S02]  /*193a0*/  IMAD.MOV R13, RZ, RZ, -R13 ;  /* 0x000000ffff0d7224 */ /* 0x000fe400078e0a0d */
[----:B0-----:R-:W-:-:S04]  /*193b0*/  IMAD.HI.U32 R12, R0, R2, RZ ;  /* 0x00000002000c7227 */ /* 0x001fc800078e00ff */
[----:B-1----:R-:W-:Y:S02]  /*193c0*/  IMAD R8, R4, R13, R14 ;  /* 0x0000000d04087224 */ /* 0x002fe400078e020e */
[----:B------:R-:W-:-:S03]  /*193d0*/  IMAD.MOV R12, RZ, RZ, -R12 ;  /* 0x000000ffff0c7224 */ /* 0x000fc600078e0a0c */
[C---:B------:R-:W-:Y:S01]  /*193e0*/  ISETP.GT.U32.AND P6, PT, R4.reuse, R8, PT ;  /* 0x000000080400720c */ /* 0x040fe20003fc4070 */
[----:B------:R-:W-:-:S05]  /*193f0*/  IMAD R2, R4, R12, R2 ;  /* 0x0000000c04027224 */ /* 0x000fca00078e0202 */
[----:B------:R-:W-:Y:S02]  /*19400*/  ISETP.GT.U32.AND P5, PT, R4, R2, PT ;  /* 0x000000020400720c */ /* 0x000fe40003fa4070 */
[----:B------:R-:W-:-:S05]  /*19410*/  IABS R10, R59 ;  /* 0x0000003b000a7213 */ /* 0x000fca0000000000 */
[----:B------:R-:W-:Y:S01]  /*19420*/  @!P6 IMAD.IADD R8, R8, 0x1, -R4 ;  /* 0x000000010808e824 */ /* 0x000fe200078e0a04 */
[----:B------:R-:W-:Y:S02]  /*19430*/  ISETP.GE.AND P6, PT, R58, RZ, PT ;  /* 0x000000ff3a00720c */ /* 0x000fe40003fc6270 */
[----:B------:R-:W2:Y:S01]  /*19440*/  LDL.LU R58, [R1+0x164] ;  /* 0x00016400013a7983 */ /* 0x000ea20000300800 */
[----:B------:R-:W-:-:S04]  /*19450*/  IMAD.HI.U32 R12, R0, R10, RZ ;  /* 0x0000000a000c7227 */ /* 0x000fc800078e00ff */
[----:B------:R-:W-:Y:S02]  /*19460*/  @!P5 IMAD.IADD R2, R2, 0x1, -R4 ;  /* 0x000000010202d824 */ /* 0x000fe400078e0a04 */
[----:B------:R-:W-:-:S03]  /*19470*/  IMAD.MOV R12, RZ, RZ, -R12 ;  /* 0x000000ffff0c7224 */ /* 0x000fc600078e0a0c */
[C---:B------:R-:W-:Y:S01]  /*19480*/  ISETP.GT.U32.AND P5, PT, R4.reuse, R2, PT ;  /* 0x000000020400720c */ /* 0x040fe20003fa4070 */
[----:B------:R-:W-:Y:S02]  /*19490*/  IMAD.MOV.U32 R14, RZ, RZ, R11 ;  /* 0x000000ffff0e7224 */ /* 0x000fe400078e000b */
[----:B------:R-:W-:Y:S02]  /*194a0*/  IMAD R10, R4, R12, R10 ;  /* 0x0000000c040a7224 */ /* 0x000fe400078e020a */
[----:B------:R-:W-:Y:S02]  /*194b0*/  IMAD.MOV.U32 R12, RZ, RZ, R5 ;  /* 0x000000ffff0c7224 */ /* 0x000fe400078e0005 */
[----:B------:R-:W-:Y:S02]  /*194c0*/  @!P3 IMAD.MOV R14, RZ, RZ, -R14 ;  /* 0x000000ffff0eb224 */ /* 0x000fe400078e0a0e */
[----:B------:R-:W-:-:S03]  /*194d0*/  @!P4 IMAD.MOV R12, RZ, RZ, -R12 ;  /* 0x000000ffff0cc224 */ /* 0x000fc600078e0a0c */
[----:B------:R-:W-:Y:S01]  /*194e0*/  STL [R1+0x4fc], R14 ;  /* 0x0004fc0e01007387 */ /* 0x000fe20000100800 */
[----:B------:R-:W-:Y:S01]  /*194f0*/  @!P5 IMAD.IADD R2, R2, 0x1, -R4 ;  /* 0x000000010202d824 */ /* 0x000fe200078e0a04 */
[----:B------:R-:W-:Y:S02]  /*19500*/  ISETP.GE.AND P5, PT, R59, RZ, PT ;  /* 0x000000ff3b00720c */ /* 0x000fe40003fa6270 */
[----:B------:R0:W-:Y:S01]  /*19510*/  STL [R1+0x50c], R7 ;  /* 0x00050c0701007387 */ /* 0x0001e20000100800 */
[----:B------:R-:W-:-:S03]  /*19520*/  ISETP.GE.AND P1, PT, R60, RZ, PT ;  /* 0x000000ff3c00720c */ /* 0x000fc60003f26270 */
[----:B------:R-:W-:Y:S01]  /*19530*/  STL [R1+0x518], R12 ;  /* 0x0005180c01007387 */ /* 0x000fe20000100800 */
[----:B------:R-:W-:Y:S02]  /*19540*/  IABS R9, R61 ;  /* 0x0000003d00097213 */ /* 0x000fe40000000000 */
[----:B------:R-:W-:Y:S01]  /*19550*/  ISETP.GE.AND P0, PT, R61, RZ, PT ;  /* 0x000000ff3d00720c */ /* 0x000fe20003f06270 */
[----:B------:R-:W3:Y:S04]  /*19560*/  LDL.LU R59, [R1+0x168] ;  /* 0x00016800013b7983 */ /* 0x000ee80000300800 */
[----:B------:R-:W3:Y:S04]  /*19570*/  LDL.LU R60, [R1+0x16c] ;  /* 0x00016c00013c7983 */ /* 0x000ee80000300800 */
[----:B------:R-:W3:Y:S01]  /*19580*/  LDL.LU R61, [R1+0x170] ;  /* 0x00017000013d7983 */ /* 0x000ee20000300800 */
[----:B------:R-:W-:-:S04]  /*19590*/  IMAD.HI.U32 R13, R0, R9, RZ ;  /* 0x00000009000d7227 */ /* 0x000fc800078e00ff */
[----:B------:R-:W-:-:S04]  /*195a0*/  IMAD.MOV R13, RZ, RZ, -R13 ;  /* 0x000000ffff0d7224 */ /* 0x000fc800078e0a0d */
[----:B------:R-:W-:-:S05]  /*195b0*/  IMAD R9, R4, R13, R9 ;  /* 0x0000000d04097224 */ /* 0x000fca00078e0209 */
[----:B------:R-:W-:Y:S02]  /*195c0*/  ISETP.GT.U32.AND P2, PT, R4, R9, PT ;  /* 0x000000090400720c */ /* 0x000fe40003f44070 */
[----:B----4-:R-:W-:-:S11]  /*195d0*/  IABS R6, R3 ;  /* 0x0000000300067213 */ /* 0x010fd60000000000 */
[----:B------:R-:W-:Y:S01]  /*195e0*/  @!P2 IMAD.IADD R9, R9, 0x1, -R4 ;  /* 0x000000010909a824 */ /* 0x000fe200078e0a04 */
[----:B------:R-:W-:Y:S02]  /*195f0*/  ISETP.GE.AND P2, PT, R3, RZ, PT ;  /* 0x000000ff0300720c */ /* 0x000fe40003f46270 */
[----:B------:R-:W4:Y:S01]  /*19600*/  LDL.LU R3, [R1+0x174] ;  /* 0x0001740001037983 */ /* 0x000f220000300800 */
[----:B------:R-:W-:Y:S01]  /*19610*/  ISETP.GT.U32.AND P3, PT, R4, R8, PT ;  /* 0x000000080400720c */ /* 0x000fe20003f64070 */
[----:B------:R-:W-:-:S04]  /*19620*/  IMAD.HI.U32 R11, R0, R6, RZ ;  /* 0x00000006000b7227 */ /* 0x000fc800078e00ff */
[----:B------:R-:W-:-:S04]  /*19630*/  IMAD.MOV R11, RZ, RZ, -R11 ;  /* 0x000000ffff0b7224 */ /* 0x000fc800078e0a0b */
[----:B------:R-:W-:-:S04]  /*19640*/  IMAD R5, R4, R11, R6 ;  /* 0x0000000b04057224 */ /* 0x000fc800078e0206 */
[----:B------:R-:W-:Y:S01]  /*19650*/  @!P3 IMAD.IADD R8, R8, 0x1, -R4 ;  /* 0x000000010808b824 */ /* 0x000fe200078e0a04 */
[C---:B------:R-:W-:Y:S02]  /*19660*/  ISETP.GT.U32.AND P3, PT, R4.reuse, R5, PT ;  /* 0x000000050400720c */ /* 0x040fe40003f64070 */
[----:B------:R-:W-:Y:S01]  /*19670*/  ISETP.GT.U32.AND P4, PT, R4, R10, PT ;  /* 0x0000000a0400720c */ /* 0x000fe20003f84070 */
[----:B------:R-:W-:-:S10]  /*19680*/  @!P1 IMAD.MOV R8, RZ, RZ, -R8 ;  /* 0x000000ffff089224 */ /* 0x000fd400078e0a08 */
[--C-:B------:R-:W-:Y:S02]  /*19690*/  @!P3 IMAD.IADD R5, R5, 0x1, -R4.reuse ;  /* 0x000000010505b824 */ /* 0x100fe400078e0a04 */
[----:B------:R-:W-:-:S03]  /*196a0*/  @!P4 IMAD.IADD R10, R10, 0x1, -R4 ;  /* 0x000000010a0ac824 */ /* 0x000fc600078e0a04 */
[C---:B------:R-:W-:Y:S02]  /*196b0*/  ISETP.GT.U32.AND P1, PT, R4.reuse, R5, PT ;  /* 0x000000050400720c */ /* 0x040fe40003f24070 */
[----:B------:R-:W-:Y:S01]  /*196c0*/  ISETP.GT.U32.AND P4, PT, R4, R9, PT ;  /* 0x000000090400720c */ /* 0x000fe20003f84070 */
[----:B------:R-:W-:Y:S01]  /*196d0*/  @!P6 IMAD.MOV R2, RZ, RZ, -R2 ;  /* 0x000000ffff02e224 */ /* 0x000fe200078e0a02 */
[----:B0-----:R-:W-:Y:S01]  /*196e0*/  IABS R7, R57 ;  /* 0x0000003900077213 */ /* 0x001fe20000000000 */
[----:B------:R-:W-:Y:S01]  /*196f0*/  STL [R1+0x510], R8 ;  /* 0x0005100801007387 */ /* 0x000fe20000100800 */
[----:B------:R-:W-:-:S03]  /*19700*/  IABS R6, R56 ;  /* 0x0000003800067213 */ /* 0x000fc60000000000 */
[----:B------:R0:W-:Y:S01]  /*19710*/  STL [R1+0x514], R2 ;  /* 0x0005140201007387 */ /* 0x0001e20000100800 */
[----:B------:R-:W-:Y:S01]  /*19720*/  ISETP.GT.U32.AND P3, PT, R4, R10, PT ;  /* 0x0000000a0400720c */ /* 0x000fe20003f64070 */
[----:B------:R-:W-:-:S04]  /*19730*/  IMAD.HI.U32 R11, R0, R7, RZ ;  /* 0x00000007000b7227 */ /* 0x000fc800078e00ff */
[----:B------:R-:W-:Y:S02]  /*19740*/  @!P1 IMAD.IADD R5, R5, 0x1, -R4 ;  /* 0x0000000105059824 */ /* 0x000fe400078e0a04 */
[----:B0-----:R-:W-:Y:S01]  /*19750*/  IMAD.HI.U32 R2, R0, R6, RZ ;  /* 0x0000000600027227 */ /* 0x001fe200078e00ff */
[----:B------:R-:W-:-:S03]  /*19760*/  ISETP.GE.AND P6, PT, R57, RZ, PT ;  /* 0x000000ff3900720c */ /* 0x000fc60003fc6270 */
[----:B------:R-:W-:Y:S02]  /*19770*/  @!P4 IMAD.IADD R9, R9, 0x1, -R4 ;  /* 0x000000010909c824 */ /* 0x000fe400078e0a04 */
[----:B------:R-:W-:Y:S02]  /*19780*/  IMAD.MOV R2, RZ, RZ, -R2 ;  /* 0x000000ffff027224 */ /* 0x000fe400078e0a02 */
[----:B------:R-:W-:Y:S02]  /*19790*/  IMAD.MOV R11, RZ, RZ, -R11 ;  /* 0x000000ffff0b7224 */ /* 0x000fe400078e0a0b */
[C---:B------:R-:W-:Y:S02]  /*197a0*/  IMAD R6, R4.reuse, R2, R6 ;  /* 0x0000000204067224 */ /* 0x040fe400078e0206 */
[----:B------:R-:W-:Y:S02]  /*197b0*/  IMAD.MOV.U32 R15, RZ, RZ, R9 ;  /* 0x000000ffff0f7224 */ /* 0x000fe400078e0009 */
[----:B------:R-:W-:-:S02]  /*197c0*/  IMAD R7, R4, R11, R7 ;  /* 0x0000000b04077224 */ /* 0x000fc400078e0207 */
[----:B------:R-:W-:Y:S01]  /*197d0*/  @!P0 IMAD.MOV R15, RZ, RZ, -R15 ;  /* 0x000000ffff0f8224 */ /* 0x000fe200078e0a0f */
[----:B------:R-:W-:Y:S01]  /*197e0*/  ISETP.GT.U32.AND P0, PT, R4, R6, PT ;  /* 0x000000060400720c */ /* 0x000fe20003f04070 */
[----:B------:R-:W-:Y:S01]  /*197f0*/  @!P3 IMAD.IADD R10, R10, 0x1, -R4 ;  /* 0x000000010a0ab824 */ /* 0x000fe200078e0a04 */
[----:B------:R-:W-:Y:S01]  /*19800*/  ISETP.GT.U32.AND P3, PT, R4, R7, PT ;  /* 0x000000070400720c */ /* 0x000fe20003f64070 */
[----:B------:R-:W-:Y:S02]  /*19810*/  @!P2 IMAD.MOV R5, RZ, RZ, -R5 ;  /* 0x000000ffff05a224 */ /* 0x000fe400078e0a05 */
[----:B------:R-:W-:Y:S01]  /*19820*/  @!P5 IMAD.MOV R10, RZ, RZ, -R10 ;  /* 0x000000ffff0ad224 */ /* 0x000fe200078e0a0a */
[----:B------:R-:W-:-:S07]  /*19830*/  ISETP.GE.AND P4, PT, R56, RZ, PT ;  /* 0x000000ff3800720c */ /* 0x000fce0003f86270 */
[--C-:B------:R-:W-:Y:S02]  /*19840*/  @!P0 IMAD.IADD R6, R6, 0x1, -R4.reuse ;  /* 0x0000000106068824 */ /* 0x100fe400078e0a04 */
[----:B------:R-:W-:-:S03]  /*19850*/  @!P3 IMAD.IADD R7, R7, 0x1, -R4 ;  /* 0x000000010707b824 */ /* 0x000fc600078e0a04 */
[C---:B------:R-:W-:Y:S02]  /*19860*/  ISETP.GT.U32.AND P0, PT, R4.reuse, R6, PT ;  /* 0x000000060400720c */ /* 0x040fe40003f04070 */
[----:B------:R-:W-:-:S11]  /*19870*/  ISETP.GT.U32.AND P3, PT, R4, R7, PT ;  /* 0x000000070400720c */ /* 0x000fd60003f64070 */
[--C-:B------:R-:W-:Y:S02]  /*19880*/  @!P0 IMAD.IADD R6, R6, 0x1, -R4.reuse ;  /* 0x0000000106068824 */ /* 0x100fe400078e0a04 */
[----:B------:R-:W-:Y:S01]  /*19890*/  @!P3 IMAD.IADD R7, R7, 0x1, -R4 ;  /* 0x000000010707b824 */ /* 0x000fe200078e0a04 */
[----:B--2---:R-:W-:Y:S02]  /*198a0*/  IABS R12, R58 ;  /* 0x0000003a000c7213 */ /* 0x004fe40000000000 */
[----:B------:R-:W-:Y:S02]  /*198b0*/  ISETP.GE.AND P1, PT, R58, RZ, PT ;  /* 0x000000ff3a00720c */ /* 0x000fe40003f26270 */
[----:B------:R-:W2:Y:S04]  /*198c0*/  LDL.LU R58, [R1+0x178] ;  /* 0x00017800013a7983 */ /* 0x000ea80000300800 */
[----:B------:R-:W2:Y:S04]  /*198d0*/  LDL.LU R57, [R1+0x17c] ;  /* 0x00017c0001397983 */ /* 0x000ea80000300800 */
[----:B------:R-:W-:Y:S04]  /*198e0*/  STL [R1+0x508], R15 ;  /* 0x0005080f01007387 */ /* 0x000fe80000100800 */
[----:B------:R0:W-:Y:S04]  /*198f0*/  STL [R1+0x504], R10 ;  /* 0x0005040a01007387 */ /* 0x0001e80000100800 */
[----:B------:R1:W-:Y:S04]  /*19900*/  STL [R1+0x500], R5 ;  /* 0x0005000501007387 */ /* 0x0003e80000100800 */
[----:B------:R-:W2:Y:S01]  /*19910*/  LDL.LU R56, [R1+0x180] ;  /* 0x0001800001387983 */ /* 0x000ea20000300800 */
[----:B---3--:R-:W-:-:S02]  /*19920*/  IABS R13, R59 ;  /* 0x0000003b000d7213 */ /* 0x008fc40000000000 */
[----:B------:R-:W-:Y:S02]  /*19930*/  ISETP.GE.AND P2, PT, R59, RZ, PT ;  /* 0x000000ff3b00720c */ /* 0x000fe40003f46270 */
[----:B------:R-:W3:Y:S01]  /*19940*/  LDL.LU R59, [R1+0x184] ;  /* 0x00018400013b7983 */ /* 0x000ee20000300800 */
[----:B------:R-:W-:-:S05]  /*19950*/  IABS R11, R61 ;  /* 0x0000003d000b7213 */ /* 0x000fca0000000000 */
[----:B0-----:R-:W-:-:S04]  /*19960*/  IMAD.HI.U32 R10, R0, R11, RZ ;  /* 0x0000000b000a7227 */ /* 0x001fc800078e00ff */
[----:B------:R-:W-:Y:S02]  /*19970*/  IMAD.MOV R10, RZ, RZ, -R10 ;  /* 0x000000ffff0a7224 */ /* 0x000fe400078e0a0a */
[----:B------:R-:W-:-:S04]  /*19980*/  IMAD.HI.U32 R14, R0, R13, RZ ;  /* 0x0000000d000e7227 */ /* 0x000fc800078e00ff */
[----:B------:R-:W-:Y:S02]  /*19990*/  IMAD R11, R4, R10, R11 ;  /* 0x0000000a040b7224 */ /* 0x000fe400078e020b */
[----:B------:R-:W-:-:S03]  /*199a0*/  IMAD.MOV R14, RZ, RZ, -R14 ;  /* 0x000000ffff0e7224 */ /* 0x000fc600078e0a0e */
[C---:B------:R-:W-:Y:S01]  /*199b0*/  ISETP.GT.U32.AND P0, PT, R4.reuse, R11, PT ;  /* 0x0000000b0400720c */ /* 0x040fe20003f04070 */
[----:B-1----:R-:W-:Y:S02]  /*199c0*/  IMAD R5, R4, R14, R13 ;  /* 0x0000000e04057224 */ /* 0x002fe400078e020d */
[----:B------:R-:W-:Y:S02]  /*199d0*/  IMAD.MOV.U32 R15, RZ, RZ, R7 ;  /* 0x000000ffff0f7224 */ /* 0x000fe400078e0007 */
[----:B------:R-:W-:-:S04]  /*199e0*/  IMAD.HI.U32 R8, R0, R12, RZ ;  /* 0x0000000c00087227 */ /* 0x000fc800078e00ff */
[----:B------:R-:W-:Y:S02]  /*199f0*/  IMAD.MOV.U32 R13, RZ, RZ, R6 ;  /* 0x000000ffff0d7224 */ /* 0x000fe400078e0006 */
[----:B------:R-:W-:Y:S02]  /*19a00*/  @!P6 IMAD.MOV R15, RZ, RZ, -R15 ;  /* 0x000000ffff0fe224 */ /* 0x000fe400078e0a0f */
[----:B------:R-:W-:Y:S02]  /*19a10*/  IMAD.MOV R8, RZ, RZ, -R8 ;  /* 0x000000ffff087224 */ /* 0x000fe400078e0a08 */
[----:B------:R-:W-:Y:S01]  /*19a20*/  @!P4 IMAD.MOV R13, RZ, RZ, -R13 ;  /* 0x000000ffff0dc224 */ /* 0x000fe200078e0a0d */
[----:B------:R-:W-:Y:S01]  /*19a30*/  STL [R1+0x4d8], R15 ;  /* 0x0004d80f01007387 */ /* 0x000fe20000100800 */
[----:B------:R-:W-:Y:S01]  /*19a40*/  IMAD R12, R4, R8, R12 ;  /* 0x00000008040c7224 */ /* 0x000fe200078e020c */
[----:B----4-:R-:W-:Y:S01]  /*19a50*/  IABS R8, R3 ;  /* 0x0000000300087213 */ /* 0x010fe20000000000 */
[----:B------:R-:W-:Y:S01]  /*19a60*/  @!P0 IMAD.IADD R11, R11, 0x1, -R4 ;  /* 0x000000010b0b8824 */ /* 0x000fe200078e0a04 */
[----:B------:R0:W-:Y:S01]  /*19a70*/  STL [R1+0x4e4], R13 ;  /* 0x0004e40d01007387 */ /* 0x0001e20000100800 */
[----:B------:R-:W-:-:S03]  /*19a80*/  ISETP.GE.AND P0, PT, R3, RZ, PT ;  /* 0x000000ff0300720c */ /* 0x000fc60003f06270 */
[----:B------:R-:W4:Y:S01]  /*19a90*/  LDL.LU R3, [R1+0x188] ;  /* 0x0001880001037983 */ /* 0x000f220000300800 */
[C---:B------:R-:W-:Y:S02]  /*19aa0*/  ISETP.GT.U32.AND P5, PT, R4.reuse, R12, PT ;  /* 0x0000000c0400720c */ /* 0x040fe40003fa4070 */
[----:B------:R-:W-:Y:S02]  /*19ab0*/  IABS R2, R60 ;  /* 0x0000003c00027213 */ /* 0x000fe40000000000 */
[----:B------:R-:W-:-:S03]  /*19ac0*/  ISETP.GT.U32.AND P3, PT, R4, R5, PT ;  /* 0x000000050400720c */ /* 0x000fc60003f64070 */
[----:B------:R-:W-:-:S04]  /*19ad0*/  IMAD.HI.U32 R9, R0, R2, RZ ;  /* 0x0000000200097227 */ /* 0x000fc800078e00ff */
[----:B------:R-:W-:Y:S02]  /*19ae0*/  IMAD.MOV R9, RZ, RZ, -R9 ;  /* 0x000000ffff097224 */ /* 0x000fe400078e0a09 */
[----:B------:R-:W-:Y:S02]  /*19af0*/  @!P5 IMAD.IADD R12, R12, 0x1, -R4 ;  /* 0x000000010c0cd824 */ /* 0x000fe400078e0a04 */
[C---:B------:R-:W-:Y:S02]  /*19b00*/  IMAD R2, R4.reuse, R9, R2 ;  /* 0x0000000904027224 */ /* 0x040fe400078e0202 */
[----:B------:R-:W-:Y:S01]  /*19b10*/  @!P3 IMAD.IADD R5, R5, 0x1, -R4 ;  /* 0x000000010505b824 */ /* 0x000fe200078e0a04 */
[C---:B------:R-:W-:Y:S02]  /*19b20*/  ISETP.GT.U32.AND P5, PT, R4.reuse, R12, PT ;  /* 0x0000000c0400720c */ /* 0x040fe40003fa4070 */
[C---:B------:R-:W-:Y:S02]  /*19b30*/  ISETP.GT.U32.AND P6, PT, R4.reuse, R2, PT ;  /* 0x000000020400720c */ /* 0x040fe40003fc4070 */
[----:B------:R-:W-:Y:S01]  /*19b40*/  ISETP.GT.U32.AND P3, PT, R4, R5, PT ;  /* 0x000000050400720c */ /* 0x000fe20003f64070 */
[----:B------:R-:W-:-:S04]  /*19b50*/  IMAD.HI.U32 R9, R0, R8, RZ ;  /* 0x0000000800097227 */ /* 0x000fc800078e00ff */
[----:B------:R-:W-:-:S04]  /*19b60*/  IMAD.MOV R9, RZ, RZ, -R9 ;  /* 0x000000ffff097224 */ /* 0x000fc800078e0a09 */
[--C-:B------:R-:W-:Y:S02]  /*19b70*/  @!P5 IMAD.IADD R12, R12, 0x1, -R4.reuse ;  /* 0x000000010c0cd824 */ /* 0x100fe400078e0a04 */
[----:B------:R-:W-:Y:S02]  /*19b80*/  @!P6 IMAD.IADD R2, R2, 0x1, -R4 ;  /* 0x000000010202e824 */ /* 0x000fe400078e0a04 */
[----:B------:R-:W-:Y:S02]  /*19b90*/  @!P1 IMAD.MOV R12, RZ, RZ, -R12 ;  /* 0x000000ffff0c9224 */ /* 0x000fe400078e0a0c */
[C---:B------:R-:W-:Y:S02]  /*19ba0*/  IMAD R10, R4.reuse, R9, R8 ;  /* 0x00000009040a7224 */ /* 0x040fe400078e0208 */
[----:B------:R-:W-:Y:S01]  /*19bb0*/  @!P3 IMAD.IADD R5, R5, 0x1, -R4 ;  /* 0x000000010505b824 */ /* 0x000fe200078e0a04 */
[----:B------:R-:W-:Y:S01]  /*19bc0*/  ISETP.GT.U32.AND P4, PT, R4, R2, PT ;  /* 0x000000020400720c */ /* 0x000fe20003f84070 */
[----:B------:R-:W-:Y:S01]  /*19bd0*/  STL [R1+0x4e8], R12 ;  /* 0x0004e80c01007387 */ /* 0x000fe20000100800 */
[----:B------:R-:W-:Y:S01]  /*19be0*/  ISETP.GE.AND P3, PT, R61, RZ, PT ;  /* 0x000000ff3d00720c */ /* 0x000fe20003f66270 */
[----:B------:R-:W-:-:S02]  /*19bf0*/  @!P2 IMAD.MOV R5, RZ, RZ, -R5 ;  /* 0x000000ffff05a224 */ /* 0x000fc400078e0a05 */
[----:B------:R-:W4:Y:S01]  /*19c00*/  LDL.LU R61, [R1+0x18c] ;  /* 0x00018c00013d7983 */ /* 0x000f220000300800 */
[----:B------:R-:W-:-:S03]  /*19c10*/  ISETP.GE.AND P6, PT, R60, RZ, PT ;  /* 0x000000ff3c00720c */ /* 0x000fc60003fc6270 */
[----:B------:R-:W4:Y:S01]  /*19c20*/  LDL.LU R17, [R1+0x1b0] ;  /* 0x0001b00001117983 */ /* 0x000f220000300800 */
[----:B------:R-:W-:-:S03]  /*19c30*/  ISETP.GT.U32.AND P1, PT, R4, R11, PT ;  /* 0x0000000b0400720c */ /* 0x000fc60003f24070 */
[----:B------:R3:W-:Y:S04]  /*19c40*/  STL [R1+0x4f0], R5 ;  /* 0x0004f00501007387 */ /* 0x0007e80000100800 */
[----:B------:R-:W4:Y:S01]  /*19c50*/  LDL.LU R60, [R1+0x1b4] ;  /* 0x0001b400013c7983 */ /* 0x000f220000300800 */
[----:B------:R-:W-:Y:S01]  /*19c60*/  @!P4 IMAD.IADD R2, R2, 0x1, -R4 ;  /* 0x000000010202c824 */ /* 0x000fe200078e0a04 */
[----:B------:R-:W-:-:S04]  /*19c70*/  ISETP.GT.U32.AND P5, PT, R4, R10, PT ;  /* 0x0000000a0400720c */ /* 0x000fc80003fa4070 */
[----:B------:R-:W-:-:S04]  /*19c80*/  @!P1 IMAD.IADD R11, R11, 0x1, -R4 ;  /* 0x000000010b0b9824 */ /* 0x000fc800078e0a04 */
[----:B------:R-:W-:-:S05]  /*19c90*/  @!P3 IMAD.MOV R11, RZ, RZ, -R11 ;  /* 0x000000ffff0bb224 */ /* 0x000fca00078e0a0b */
[----:B------:R-:W-:-:S05]  /*19ca0*/  @!P5 IMAD.IADD R10, R10, 0x1, -R4 ;  /* 0x000000010a0ad824 */ /* 0x000fca00078e0a04 */
[----:B------:R-:W-:-:S13]  /*19cb0*/  ISETP.GT.U32.AND P5, PT, R4, R10, PT ;  /* 0x0000000a0400720c */ /* 0x000fda0003fa4070 */
[----:B------:R-:W-:-:S04]  /*19cc0*/  @!P5 IMAD.IADD R10, R10, 0x1, -R4 ;  /* 0x000000010a0ad824 */ /* 0x000fc800078e0a04 */
[----:B0-----:R-:W-:-:S04]  /*19cd0*/  IMAD.MOV.U32 R13, RZ, RZ, R10 ;  /* 0x000000ffff0d7224 */ /* 0x001fc800078e000a */
[----:B------:R-:W-:Y:S01]  /*19ce0*/  @!P0 IMAD.MOV R13, RZ, RZ, -R13 ;  /* 0x000000ffff0d8224 */ /* 0x000fe200078e0a0d */
[----:B--2---:R-:W-:Y:S02]  /*19cf0*/  IABS R8, R58 ;  /* 0x0000003a00087213 */ /* 0x004fe40000000000 */
[----:B------:R-:W-:-:S03]  /*19d00*/  IABS R7, R57 ;  /* 0x0000003900077213 */ /* 0x000fc60000000000 */
[----:B------:R-:W-:-:S04]  /*19d10*/  IMAD.HI.U32 R9, R0, R8, RZ ;  /* 0x0000000800097227 */ /* 0x000fc800078e00ff */
[----:B------:R-:W-:Y:S02]  /*19d20*/  IMAD.MOV R9, RZ, RZ, -R9 ;  /* 0x000000ffff097224 */ /* 0x000fe400078e0a09 */
[----:B------:R-:W-:-:S04]  /*19d30*/  IMAD.HI.U32 R6, R0, R7, RZ ;  /* 0x0000000700067227 */ /* 0x000fc800078e00ff */
[----:B------:R-:W-:Y:S02]  /*19d40*/  IMAD R8, R4, R9, R8 ;  /* 0x0000000904087224 */ /* 0x000fe400078e0208 */
[----:B------:R-:W-:Y:S01]  /*19d50*/  IMAD.MOV R6, RZ, RZ, -R6 ;  /* 0x000000ffff067224 */ /* 0x000fe200078e0a06 */
[----:B------:R-:W-:Y:S02]  /*19d60*/  ISETP.GE.AND P2, PT, R58, RZ, PT ;  /* 0x000000ff3a00720c */ /* 0x000fe40003f46270 */
[C---:B------:R-:W-:Y:S01]  /*19d70*/  ISETP.GT.U32.AND P4, PT, R4.reuse, R8, PT ;  /* 0x000000080400720c */ /* 0x040fe20003f84070 */
[----:B------:R-:W-:Y:S01]  /*19d80*/  IMAD R7, R4, R6, R7 ;  /* 0x0000000604077224 */ /* 0x000fe200078e0207 */
[----:B------:R-:W2:Y:S01]  /*19d90*/  LDL.LU R58, [R1+0x1b8] ;  /* 0x0001b800013a7983 */ /* 0x000ea20000300800 */
[----:B------:R-:W-:-:S04]  /*19da0*/  IMAD.MOV.U32 R6, RZ, RZ, R2 ;  /* 0x000000ffff067224 */ /* 0x000fc800078e0002 */
[----:B------:R-:W-:Y:S01]  /*19db0*/  @!P6 IMAD.MOV R6, RZ, RZ, -R6 ;  /* 0x000000ffff06e224 */ /* 0x000fe200078e0a06 */
[----:B------:R-:W-:-:S04]  /*19dc0*/  ISETP.GT.U32.AND P6, PT, R4, R7, PT ;  /* 0x000000070400720c */ /* 0x000fc80003fc4070 */
[----:B------:R-:W-:Y:S01]  /*19dd0*/  STL [R1+0x4f8], R6 ;  /* 0x0004f80601007387 */ /* 0x000fe20000100800 */
[--C-:B------:R-:W-:Y:S01]  /*19de0*/  @!P4 IMAD.IADD R8, R8, 0x1, -R4.reuse ;  /* 0x000000010808c824 */ /* 0x100fe200078e0a04 */
[----:B---3--:R-:W-:Y:S02]  /*19df0*/  IABS R5, R59 ;  /* 0x0000003b00057213 */ /* 0x008fe40000000000 */
[----:B------:R-:W-:Y:S01]  /*19e00*/  ISETP.GE.AND P4, PT, R59, RZ, PT ;  /* 0x000000ff3b00720c */ /* 0x000fe20003f86270 */
[----:B------:R-:W-:Y:S04]  /*19e10*/  STL [R1+0x4f4], R11 ;  /* 0x0004f40b01007387 */ /* 0x000fe80000100800 */
[----:B------:R-:W3:Y:S01]  /*19e20*/  LDL.LU R59, [R1+0x1bc] ;  /* 0x0001bc00013b7983 */ /* 0x000ee20000300800 */
[----:B------:R-:W-:Y:S01]  /*19e30*/  @!P6 IMAD.IADD R7, R7, 0x1, -R4 ;  /* 0x000000010707e824 */ /* 0x000fe200078e0a04 */
[----:B------:R-:W-:-:S04]  /*19e40*/  ISETP.GT.U32.AND P6, PT, R4, R8, PT ;  /* 0x000000080400720c */ /* 0x000fc80003fc4070 */
[----:B------:R-:W-:Y:S02]  /*19e50*/  ISETP.GT.U32.AND P3, PT, R4, R7, PT ;  /* 0x000000070400720c */ /* 0x000fe40003f64070 */
[----:B------:R-:W-:-:S07]  /*19e60*/  ISETP.GE.AND P1, PT, R57, RZ, PT ;  /* 0x000000ff3900720c */ /* 0x000fce0003f26270 */
[----:B------:R-:W-:-:S04]  /*19e70*/  @!P6 IMAD.IADD R8, R8, 0x1, -R4 ;  /* 0x000000010808e824 */ /* 0x000fc800078e0a04 */
[----:B------:R-:W-:Y:S02]  /*19e80*/  @!P3 IMAD.IADD R7, R7, 0x1, -R4 ;  /* 0x000000010707b824 */ /* 0x000fe400078e0a04 */
[----:B------:R-:W-:-:S04]  /*19e90*/  IMAD.MOV.U32 R18, RZ, RZ, R8 ;  /* 0x000000ffff127224 */ /* 0x000fc800078e0008 */
[----:B------:R-:W-:Y:S01]  /*19ea0*/  @!P2 IMAD.MOV R18, RZ, RZ, -R18 ;  /* 0x000000ffff12a224 */ /* 0x000fe200078e0a12 */
[----:B------:R-:W-:Y:S04]  /*19eb0*/  STL [R1+0x4ec], R13 ;  /* 0x0004ec0d01007387 */ /* 0x000fe80000100800 */
[----:B------:R-:W-:Y:S01]  /*19ec0*/  STL [R1+0x4e0], R18 ;  /* 0x0004e01201007387 */ /* 0x000fe20000100800 */
[----:B----4-:R-:W-:Y:S02]  /*19ed0*/  IABS R2, R3 ;  /* 0x0000000300027213 */ /* 0x010fe40000000000 */
[----:B------:R-:W-:Y:S01]  /*19ee0*/  ISETP.GE.AND P0, PT, R3, RZ, PT ;  /* 0x000000ff0300720c */ /* 0x000fe20003f06270 */
[----:B------:R-:W-:-:S04]  /*19ef0*/  IMAD.MOV.U32 R3, RZ, RZ, R7 ;  /* 0x000000ffff037224 */ /* 0x000fc800078e0007 */
[----:B------:R-:W-:-:S05]  /*19f00*/  @!P1 IMAD.MOV R3, RZ, RZ, -R3 ;  /* 0x000000ffff039224 */ /* 0x000fca00078e0a03 */
[----:B------:R0:W-:Y:S04]  /*19f10*/  STL [R1+0x4dc], R3 ;  /* 0x0004dc0301007387 */ /* 0x0001e80000100800 */
[----:B0-----:R-:W4:Y:S01]  /*19f20*/  LDL.LU R3, [R1+0x1d0] ;  /* 0x0001d00001037983 */ /* 0x001f220000300800 */
[----:B------:R-:W-:Y:S01]  /*19f30*/  IABS R9, R56 ;  /* 0x0000003800097213 */ /* 0x000fe20000000000 */
[----:B------:R-:W-:Y:S01]  /*19f40*/  IMAD.HI.U32 R6, R0, R5, RZ ;  /* 0x0000000500067227 */ /* 0x000fe200078e00ff */
[----:B------:R-:W-:Y:S01]  /*19f50*/  ISETP.GE.AND P5, PT, R56, RZ, PT ;  /* 0x000000ff3800720c */ /* 0x000fe20003fa6270 */
[----:B------:R-:W4:Y:S02]  /*19f60*/  LDL.LU R57, [R1+0x1d4] ;  /* 0x0001d40001397983 */ /* 0x000f240000300800 */
[----:B------:R-:W-:-:S02]  /*19f70*/  IMAD.HI.U32 R12, R0, R9, RZ ;  /* 0x00000009000c7227 */ /* 0x000fc400078e00ff */
[----:B------:R-:W4:Y:S02]  /*19f80*/  LDL.LU R56, [R1+0x1d8] ;  /* 0x0001d80001387983 */ /* 0x000f240000300800 */
[----:B------:R-:W-:Y:S02]  /*19f90*/  IMAD.MOV R12, RZ, RZ, -R12 ;  /* 0x000000ffff0c7224 */ /* 0x000fe400078e0a0c */
[----:B------:R-:W-:Y:S02]  /*19fa0*/  IMAD.MOV R10, RZ, RZ, -R6 ;  /* 0x000000ffff0a7224 */ /* 0x000fe400078e0a06 */
[C---:B------:R-:W-:Y:S02]  /*19fb0*/  IMAD R6, R4.reuse, R12, R9 ;  /* 0x0000000c04067224 */ /* 0x040fe400078e0209 */
[----:B------:R-:W-:-:S03]  /*19fc0*/  IMAD R5, R4, R10, R5 ;  /* 0x0000000a04057224 */ /* 0x000fc600078e0205 */
[----:B------:R-:W-:Y:S01]  /*19fd0*/  ISETP.GT.U32.AND P6, PT, R4, R6, PT ;  /* 0x000000060400720c */ /* 0x000fe20003fc4070 */
[----:B------:R-:W-:Y:S01]  /*19fe0*/  IMAD.HI.U32 R13, R0, R2, RZ ;  /* 0x00000002000d7227 */ /* 0x000fe200078e00ff */
[----:B------:R-:W-:-:S03]  /*19ff0*/  ISETP.GT.U32.AND P3, PT, R4, R5, PT ;  /* 0x000000050400720c */ /* 0x000fc60003f64070 */
[----:B------:R-:W-:-:S04]  /*1a000*/  IMAD.MOV R13, RZ, RZ, -R13 ;  /* 0x000000ffff0d7224 */ /* 0x000fc800078e0a0d */
[----:B------:R-:W-:-:S04]  /*1a010*/  IMAD R2, R4, R13, R2 ;  /* 0x0000000d04027224 */ /* 0x000fc800078e0202 */
[--C-:B------:R-:W-:Y:S01]  /*1a020*/  @!P6 IMAD.IADD R6, R6, 0x1, -R4.reuse ;  /* 0x000000010606e824 */ /* 0x100fe200078e0a04 */
[C---:B------:R-:W-:Y:S01]  /*1a030*/  ISETP.GT.U32.AND P6, PT, R4.reuse, R2, PT ;  /* 0x000000020400720c */ /* 0x040fe20003fc4070 */
[----:B------:R-:W-:Y:S01]  /*1a040*/  @!P3 IMAD.IADD R5, R5, 0x1, -R4 ;  /* 0x000000010505b824 */ /* 0x000fe200078e0a04 */
[----:B------:R-:W-:Y:S02]  /*1a050*/  IABS R10, R17 ;  /* 0x00000011000a7213 */ /* 0x000fe40000000000 */
[----:B------:R-:W-:Y:S02]  /*1a060*/  ISETP.GT.U32.AND P2, PT, R4, R6, PT ;  /* 0x000000060400720c */ /* 0x000fe40003f44070 */
[----:B------:R-:W-:Y:S01]  /*1a070*/  IABS R11, R60 ;  /* 0x0000003c000b7213 */ /* 0x000fe20000000000 */
[----:B------:R-:W-:Y:S01]  /*1a080*/  IMAD.HI.U32 R14, R0, R10, RZ ;  /* 0x0000000a000e7227 */ /* 0x000fe200078e00ff */
[----:B------:R-:W-:-:S03]  /*1a090*/  ISETP.GT.U32.AND P3, PT, R4, R5, PT ;  /* 0x000000050400720c */ /* 0x000fc60003f64070 */
[----:B------:R-:W-:-:S04]  /*1a0a0*/  IMAD.HI.U32 R15, R0, R11, RZ ;  /* 0x0000000b000f7227 */ /* 0x000fc800078e00ff */
[----:B------:R-:W-:Y:S02]  /*1a0b0*/  IMAD.MOV R14, RZ, RZ, -R14 ;  /* 0x000000ffff0e7224 */ /* 0x000fe400078e0a0e */
[----:B------:R-:W-:Y:S02]  /*1a0c0*/  @!P6 IMAD.IADD R2, R2, 0x1, -R4 ;  /* 0x000000010202e824 */ /* 0x000fe400078e0a04 */
[----:B------:R-:W-:Y:S02]  /*1a0d0*/  IMAD.MOV R15, RZ, RZ, -R15 ;  /* 0x000000ffff0f7224 */ /* 0x000fe400078e0a0f */
[----:B------:R-:W-:Y:S02]  /*1a0e0*/  IMAD R10, R4, R14, R10 ;  /* 0x0000000e040a7224 */ /* 0x000fe400078e020a */
[----:B------:R-:W-:Y:S01]  /*1a0f0*/  @!P2 IMAD.IADD R6, R6, 0x1, -R4 ;  /* 0x000000010606a824 */ /* 0x000fe200078e0a04 */
[C---:B------:R-:W-:Y:S01]  /*1a100*/  ISETP.GT.U32.AND P6, PT, R4.reuse, R2, PT ;  /* 0x000000020400720c */ /* 0x040fe20003fc4070 */
[----:B------:R-:W-:-:S02]  /*1a110*/  IMAD R15, R4, R15, R11 ;  /* 0x0000000f040f7224 */ /* 0x000fc400078e020b */
[----:B------:R-:W-:Y:S01]  /*1a120*/  @!P3 IMAD.IADD R5, R5, 0x1, -R4 ;  /* 0x000000010505b824 */ /* 0x000fe200078e0a04 */
[----:B------:R-:W-:Y:S01]  /*1a130*/  ISETP.GT.U32.AND P3, PT, R4, R10, PT ;  /* 0x0000000a0400720c */ /* 0x000fe20003f64070 */
[----:B------:R-:W-:-:S04]  /*1a140*/  IMAD.MOV.U32 R18, RZ, RZ, R6 ;  /* 0x000000ffff127224 */ /* 0x000fc800078e0006 */
[----:B------:R-:W-:Y:S01]  /*1a150*/  @!P5 IMAD.MOV R18, RZ, RZ, -R18 ;  /* 0x000000ffff12d224 */ /* 0x000fe200078e0a12 */
[----:B------:R-:W-:Y:S01]  /*1a160*/  ISETP.GT.U32.AND P5, PT, R4, R15, PT ;  /* 0x0000000f0400720c */ /* 0x000fe20003fa4070 */
[----:B------:R-:W-:Y:S02]  /*1a170*/  IMAD.MOV.U32 R8, RZ, RZ, R5 ;  /* 0x000000ffff087224 */ /* 0x000fe400078e0005 */
[----:B------:R-:W-:-:S04]  /*1a180*/  @!P6 IMAD.IADD R2, R2, 0x1, -R4 ;  /* 0x000000010202e824 */ /* 0x000fc800078e0a04 */
[----:B------:R-:W-:Y:S02]  /*1a190*/  @!P3 IMAD.IADD R10, R10, 0x1, -R4 ;  /* 0x000000010a0ab824 */ /* 0x000fe400078e0a04 */
[----:B------:R-:W-:-:S04]  /*1a1a0*/  @!P4 IMAD.MOV R8, RZ, RZ, -R8 ;  /* 0x000000ffff08c224 */ /* 0x000fc800078e0a08 */
[--C-:B------:R-:W-:Y:S01]  /*1a1b0*/  @!P5 IMAD.IADD R15, R15, 0x1, -R4.reuse ;  /* 0x000000010f0fd824 */ /* 0x100fe200078e0a04 */
[----:B------:R-:W-:Y:S02]  /*1a1c0*/  ISETP.GT.U32.AND P5, PT, R4, R10, PT ;  /* 0x0000000a0400720c */ /* 0x000fe40003fa4070 */
[----:B------:R-:W-:Y:S02]  /*1a1d0*/  IABS R9, R61 ;  /* 0x0000003d00097213 */ /* 0x000fe40000000000 */
[----:B------:R-:W-:Y:S02]  /*1a1e0*/  ISETP.GE.AND P1, PT, R61, RZ, PT ;  /* 0x000000ff3d00720c */ /* 0x000fe40003f26270 */
[----:B------:R-:W4:Y:S04]  /*1a1f0*/  LDL.LU R61, [R1+0x1dc] ;  /* 0x0001dc00013d7983 */ /* 0x000f280000300800 */
[----:B------:R-:W-:Y:S04]  /*1a200*/  STL [R1+0x4d4], R18 ;  /* 0x0004d41201007387 */ /* 0x000fe80000100800 */
[----:B------:R0:W-:Y:S01]  /*1a210*/  STL [R1+0x4d0], R8 ;  /* 0x0004d00801007387 */ /* 0x0001e20000100800 */
[----:B------:R-:W-:-:S02]  /*1a220*/  @!P5 IMAD.IADD R10, R10, 0x1, -R4 ;  /* 0x000000010a0ad824 */ /* 0x000fc400078e0a04 */
[----:B0-----:R-:W-:-:S04]  /*1a230*/  IMAD.MOV.U32 R8, RZ, RZ, R2 ;  /* 0x000000ffff087224 */ /* 0x001fc800078e0002 */
[----:B------:R-:W-:-:S05]  /*1a240*/  @!P0 IMAD.MOV R8, RZ, RZ, -R8 ;  /* 0x000000ffff088224 */ /* 0x000fca00078e0a08 */
[----:B------:R0:W-:Y:S01]  /*1a250*/  STL [R1+0x4cc], R8 ;  /* 0x0004cc0801007387 */ /* 0x0001e20000100800 */
[----:B--2---:R-:W-:-:S05]  /*1a260*/  IABS R12, R58 ;  /* 0x0000003a000c7213 */ /* 0x004fca0000000000 */
[----:B------:R-:W-:-:S04]  /*1a270*/  IMAD.HI.U32 R16, R0, R12, RZ ;  /* 0x0000000c00107227 */ /* 0x000fc800078e00ff */
[----:B------:R-:W-:-:S04]  /*1a280*/  IMAD.MOV R16, RZ, RZ, -R16 ;  /* 0x000000ffff107224 */ /* 0x000fc800078e0a10 */
[----:B------:R-:W-:Y:S01]  /*1a290*/  IMAD R12, R4, R16, R12 ;  /* 0x00000010040c7224 */ /* 0x000fe200078e020c */
[----:B---3--:R-:W-:-:S04]  /*1a2a0*/  IABS R7, R59 ;  /* 0x0000003b00077213 */ /* 0x008fc80000000000 */
[----:B------:R-:W-:Y:S01]  /*1a2b0*/  ISETP.GT.U32.AND P6, PT, R4, R12, PT ;  /* 0x0000000c0400720c */ /* 0x000fe20003fc4070 */
[----:B------:R-:W-:-:S04]  /*1a2c0*/  IMAD.MOV.U32 R5, RZ, RZ, R7 ;  /* 0x000000ffff057224 */ /* 0x000fc800078e0007 */
[----:B------:R-:W-:-:S04]  /*1a2d0*/  IMAD.HI.U32 R7, R0, R5, RZ ;  /* 0x0000000500077227 */ /* 0x000fc800078e00ff */
[----:B------:R-:W-:-:S04]  /*1a2e0*/  IMAD.MOV R7, RZ, RZ, -R7 ;  /* 0x000000ffff077224 */ /* 0x000fc800078e0a07 */
[----:B------:R-:W-:Y:S02]  /*1a2f0*/  @!P6 IMAD.IADD R12, R12, 0x1, -R4 ;  /* 0x000000010c0ce824 */ /* 0x000fe400078e0a04 */
[----:B------:R-:W-:-:S03]  /*1a300*/  IMAD R5, R4, R7, R5 ;  /* 0x0000000704057224 */ /* 0x000fc600078e0205 */
[C---:B------:R-:W-:Y:S02]  /*1a310*/  ISETP.GT.U32.AND P0, PT, R4.reuse, R12, PT ;  /* 0x0000000c0400720c */ /* 0x040fe40003f04070 */
[----:B------:R-:W-:-:S11]  /*1a320*/  ISETP.GT.U32.AND P5, PT, R4, R5, PT ;  /* 0x000000050400720c */ /* 0x000fd60003fa4070 */
[--C-:B------:R-:W-:Y:S01]  /*1a330*/  @!P0 IMAD.IADD R12, R12, 0x1, -R4.reuse ;  /* 0x000000010c0c8824 */ /* 0x100fe200078e0a04 */
[----:B------:R-:W-:Y:S01]  /*1a340*/  ISETP.GE.AND P0, PT, R59, RZ, PT ;  /* 0x000000ff3b00720c */ /* 0x000fe20003f06270 */
[----:B------:R-:W-:Y:S01]  /*1a350*/  @!P5 IMAD.IADD R5, R5, 0x1, -R4 ;  /* 0x000000010505d824 */ /* 0x000fe200078e0a04 */
[----:B------:R-:W2:Y:S01]  /*1a360*/  LDL.LU R59, [R1+0x1f0] ;  /* 0x0001f000013b7983 */ /* 0x000ea20000300800 */
[----:B----4-:R-:W-:Y:S02]  /*1a370*/  IABS R6, R3 ;  /* 0x0000000300067213 */ /* 0x010fe40000000000 */
[----:B------:R-:W-:Y:S02]  /*1a380*/  ISETP.GE.AND P5, PT, R3, RZ, PT ;  /* 0x000000ff0300720c */ /* 0x000fe40003fa6270 */
[----:B------:R-:W3:Y:S01]  /*1a390*/  LDL.LU R3, [R1+0x1f4] ;  /* 0x0001f40001037983 */ /* 0x000ee20000300800 */
[----:B------:R-:W-:-:S04]  /*1a3a0*/  IMAD.HI.U32 R13, R0, R9, RZ ;  /* 0x00000009000d7227 */ /* 0x000fc800078e00ff */
[----:B------:R-:W-:-:S04]  /*1a3b0*/  IMAD.MOV R13, RZ, RZ, -R13 ;  /* 0x000000ffff0d7224 */ /* 0x000fc800078e0a0d */
[----:B------:R-:W-:-:S05]  /*1a3c0*/  IMAD R9, R4, R13, R9 ;  /* 0x0000000d04097224 */ /* 0x000fca00078e0209 */
[----:B------:R-:W-:Y:S01]  /*1a3d0*/  ISETP.GT.U32.AND P2, PT, R4, R9, PT ;  /* 0x000000090400720c */ /* 0x000fe20003f44070 */
[----:B------:R-:W-:Y:S01]  /*1a3e0*/  IMAD.HI.U32 R2, R0, R6, RZ ;  /* 0x0000000600027227 */ /* 0x000fe200078e00ff */
[----:B------:R-:W-:-:S03]  /*1a3f0*/  ISETP.GT.U32.AND P6, PT, R4, R15, PT ;  /* 0x0000000f0400720c */ /* 0x000fc60003fc4070 */
[----:B------:R-:W-:-:S08]  /*1a400*/  IMAD.MOV R2, RZ, RZ, -R2 ;  /* 0x000000ffff027224 */ /* 0x000fd000078e0a02 */
[----:B------:R-:W-:Y:S02]  /*1a410*/  @!P2 IMAD.IADD R9, R9, 0x1, -R4 ;  /* 0x000000010909a824 */ /* 0x000fe400078e0a04 */
[----:B------:R-:W-:-:S03]  /*1a420*/  IMAD R2, R4, R2, R6 ;  /* 0x0000000204027224 */ /* 0x000fc600078e0206 */
[C---:B------:R-:W-:Y:S01]  /*1a430*/  ISETP.GT.U32.AND P3, PT, R4.reuse, R9, PT ;  /* 0x000000090400720c */ /* 0x040fe20003f64070 */
[----:B------:R-:W-:Y:S01]  /*1a440*/  @!P6 IMAD.IADD R15, R15, 0x1, -R4 ;  /* 0x000000010f0fe824 */ /* 0x000fe200078e0a04 */
[----:B------:R-:W-:Y:S02]  /*1a450*/  ISETP.GT.U32.AND P6, PT, R4, R2, PT ;  /* 0x000000020400720c */ /* 0x000fe40003fc4070 */
[----:B------:R-:W-:-:S09]  /*1a460*/  ISETP.GE.AND P4, PT, R17, RZ, PT ;  /* 0x000000ff1100720c */ /* 0x000fd20003f86270 */
[--C-:B------:R-:W-:Y:S02]  /*1a470*/  @!P3 IMAD.IADD R9, R9, 0x1, -R4.reuse ;  /* 0x000000010909b824 */ /* 0x100fe400078e0a04 */
[----:B------:R-:W-:Y:S02]  /*1a480*/  @!P6 IMAD.IADD R2, R2, 0x1, -R4 ;  /* 0x000000010202e824 */ /* 0x000fe400078e0a04 */
[----:B------:R-:W-:Y:S01]  /*1a490*/  IMAD.MOV.U32 R14, RZ, RZ, R9 ;  /* 0x000000ffff0e7224 */ /* 0x000fe200078e0009 */
[----:B------:R-:W-:Y:S02]  /*1a4a0*/  ISETP.GE.AND P3, PT, R58, RZ, PT ;  /* 0x000000ff3a00720c */ /* 0x000fe40003f66270 */
[----:B------:R-:W-:Y:S01]  /*1a4b0*/  ISETP.GT.U32.AND P6, PT, R4, R2, PT ;  /* 0x000000020400720c */ /* 0x000fe20003fc4070 */
[----:B------:R-:W-:Y:S01]  /*1a4c0*/  @!P1 IMAD.MOV R14, RZ, RZ, -R14 ;  /* 0x000000ffff0e9224 */ /* 0x000fe200078e0a0e */
[----:B------:R-:W4:Y:S01]  /*1a4d0*/  LDL.LU R58, [R1+0x1f8] ;  /* 0x0001f800013a7983 */ /* 0x000f220000300800 */
[----:B0-----:R-:W-:-:S02]  /*1a4e0*/  IABS R8, R56 ;  /* 0x0000003800087213 */ /* 0x001fc40000000000 */
[----:B------:R-:W-:Y:S01]  /*1a4f0*/  ISETP.GT.U32.AND P1, PT, R4, R5, PT ;  /* 0x000000050400720c */ /* 0x000fe20003f24070 */
[----:B------:R-:W-:Y:S01]  /*1a500*/  STL [R1+0x4c8], R14 ;  /* 0x0004c80e01007387 */ /* 0x000fe20000100800 */
[----:B------:R-:W-:-:S03]  /*1a510*/  ISETP.GE.AND P2, PT, R60, RZ, PT ;  /* 0x000000ff3c00720c */ /* 0x000fc60003f46270 */
[----:B------:R-:W4:Y:S01]  /*1a520*/  LDL.LU R18, [R1+0x1fc] ;  /* 0x0001fc0001127983 */ /* 0x000f220000300800 */
[----:B------:R-:W-:-:S03]  /*1a530*/  IMAD.HI.U32 R13, R0, R8, RZ ;  /* 0x00000008000d7227 */ /* 0x000fc600078e00ff */
[----:B------:R-:W4:Y:S01]  /*1a540*/  LDL.LU R60, [R1+0x210] ;  /* 0x00021000013c7983 */ /* 0x000f220000300800 */
[----:B------:R-:W-:Y:S02]  /*1a550*/  @!P4 IMAD.MOV R10, RZ, RZ, -R10 ;  /* 0x000000ffff0ac224 */ /* 0x000fe400078e0a0a */
[----:B------:R-:W-:Y:S02]  /*1a560*/  IMAD.MOV R9, RZ, RZ, -R13 ;  /* 0x000000ffff097224 */ /* 0x000fe400078e0a0d */
[--C-:B------:R-:W-:Y:S01]  /*1a570*/  @!P6 IMAD.IADD R2, R2, 0x1, -R4.reuse ;  /* 0x000000010202e824 */ /* 0x100fe200078e0a04 */
[----:B------:R0:W-:Y:S01]  /*1a580*/  STL [R1+0x4c4], R10 ;  /* 0x0004c40a01007387 */ /* 0x0001e20000100800 */
[----:B------:R-:W-:Y:S02]  /*1a590*/  IMAD.MOV.U32 R13, RZ, RZ, R15 ;  /* 0x000000ffff0d7224 */ /* 0x000fe400078e000f */
[----:B------:R-:W-:Y:S02]  /*1a5a0*/  @!P1 IMAD.IADD R5, R5, 0x1, -R4 ;  /* 0x0000000105059824 */ /* 0x000fe400078e0a04 */
[----:B------:R-:W-:-:S02]  /*1a5b0*/  @!P2 IMAD.MOV R13, RZ, RZ, -R13 ;  /* 0x000000ffff0da224 */ /* 0x000fc400078e0a0d */
[----:B------:R-:W-:Y:S02]  /*1a5c0*/  @!P3 IMAD.MOV R12, RZ, RZ, -R12 ;  /* 0x000000ffff0cb224 */ /* 0x000fe400078e0a0c */
[----:B0-----:R-:W-:Y:S02]  /*1a5d0*/  IMAD R10, R4, R9, R8 ;  /* 0x00000009040a7224 */ /* 0x001fe400078e0208 */
[----:B------:R-:W-:Y:S02]  /*1a5e0*/  IMAD.MOV.U32 R8, RZ, RZ, R2 ;  /* 0x000000ffff087224 */ /* 0x000fe400078e0002 */
[----:B------:R-:W-:Y:S02]  /*1a5f0*/  @!P0 IMAD.MOV R5, RZ, RZ, -R5 ;  /* 0x000000ffff058224 */ /* 0x000fe400078e0a05 */
[----:B------:R-:W-:Y:S01]  /*1a600*/  @!P5 IMAD.MOV R8, RZ, RZ, -R8 ;  /* 0x000000ffff08d224 */ /* 0x000fe200078e0a08 */
[----:B------:R-:W-:Y:S04]  /*1a610*/  STL [R1+0x4c0], R13 ;  /* 0x0004c00d01007387 */ /* 0x000fe80000100800 */
[----:B------:R-:W-:Y:S04]  /*1a620*/  STL [R1+0x4b4], R12 ;  /* 0x0004b40c01007387 */ /* 0x000fe80000100800 */
[----:B------:R0:W-:Y:S04]  /*1a630*/  STL [R1+0x4b8], R5 ;  /* 0x0004b80501007387 */ /* 0x0001e80000100800 */
[----:B------:R4:W-:Y:S01]  /*1a640*/  STL [R1+0x4bc], R8 ;  /* 0x0004bc0801007387 */ /* 0x0009e20000100800 */
[----:B--2---:R-:W-:-:S02]  /*1a650*/  ISETP.GE.AND P0, PT, R59, RZ, PT ;  /* 0x000000ff3b00720c */ /* 0x004fc40003f06270 */
[----:B0-----:R-:W-:Y:S02]  /*1a660*/  IABS R5, R59 ;  /* 0x0000003b00057213 */ /* 0x001fe40000000000 */
[----:B------:R-:W2:Y:S01]  /*1a670*/  LDL.LU R59, [R1+0x214] ;  /* 0x00021400013b7983 */ /* 0x000ea20000300800 */
[----:B---3--:R-:W-:Y:S02]  /*1a680*/  ISETP.GE.AND P5, PT, R3, RZ, PT ;  /* 0x000000ff0300720c */ /* 0x008fe40003fa6270 */
[----:B------:R-:W-:Y:S02]  /*1a690*/  IABS R2, R3 ;  /* 0x0000000300027213 */ /* 0x000fe40000000000 */
[----:B------:R-:W3:Y:S04]  /*1a6a0*/  LDL.LU R3, [R1+0x218] ;  /* 0x0002180001037983 */ /* 0x000ee80000300800 */
[----:B------:R-:W2:Y:S01]  /*1a6b0*/  LDL.LU R17, [R1+0x21c] ;  /* 0x00021c0001117983 */ /* 0x000ea20000300800 */
[----:B------:R-:W-:-:S05]  /*1a6c0*/  IABS R11, R57 ;  /* 0x00000039000b7213 */ /* 0x000fca0000000000 */
[----:B------:R-:W-:-:S04]  /*1a6d0*/  IMAD.HI.U32 R7, R0, R11, RZ ;  /* 0x0000000b00077227 */ /* 0x000fc800078e00ff */
[----:B------:R-:W-:-:S04]  /*1a6e0*/  IMAD.MOV R7, RZ, RZ, -R7 ;  /* 0x000000ffff077224 */ /* 0x000fc800078e0a07 */
[----:B------:R-:W-:-:S05]  /*1a6f0*/  IMAD R11, R4, R7, R11 ;  /* 0x00000007040b7224 */ /* 0x000fca00078e020b */
[C---:B------:R-:W-:Y:S02]  /*1a700*/  ISETP.GT.U32.AND P4, PT, R4.reuse, R11, PT ;  /* 0x0000000b0400720c */ /* 0x040fe40003f84070 */
[----:B------:R-:W-:Y:S02]  /*1a710*/  ISETP.GT.U32.AND P6, PT, R4, R10, PT ;  /* 0x0000000a0400720c */ /* 0x000fe40003fc4070 */
[----:B------:R-:W-:Y:S02]  /*1a720*/  ISETP.GE.AND P2, PT, R57, RZ, PT ;  /* 0x000000ff3900720c */ /* 0x000fe40003f46270 */
[----:B------:R-:W2:Y:S07]  /*1a730*/  LDL.LU R57, [R1+0x260] ;  /* 0x0002600001397983 */ /* 0x000eae0000300800 */
[----:B------:R-:W-:-:S05]  /*1a740*/  @!P4 IMAD.IADD R11, R11, 0x1, -R4 ;  /* 0x000000010b0bc824 */ /* 0x000fca00078e0a04 */
[----:B------:R-:W-:Y:S01]  /*1a750*/  ISETP.GT.U32.AND P4, PT, R4, R11, PT ;  /* 0x0000000b0400720c */ /* 0x000fe20003f84070 */
[----:B------:R-:W-:Y:S02]  /*1a760*/  @!P6 IMAD.IADD R10, R10, 0x1, -R4 ;  /* 0x000000010a0ae824 */ /* 0x000fe400078e0a04 */
[----:B------:R-:W-:-:S03]  /*1a770*/  IMAD.HI.U32 R12, R0, R5, RZ ;  /* 0x00000005000c7227 */ /* 0x000fc600078e00ff */
[----:B------:R-:W-:Y:S01]  /*1a780*/  ISETP.GT.U32.AND P6, PT, R4, R10, PT ;  /* 0x0000000a0400720c */ /* 0x000fe20003fc4070 */
[----:B------:R-:W-:-:S06]  /*1a790*/  IMAD.MOV R12, RZ, RZ, -R12 ;  /* 0x000000ffff0c7224 */ /* 0x000fcc00078e0a0c */
[----:B------:R-:W-:-:S04]  /*1a7a0*/  @!P4 IMAD.IADD R11, R11, 0x1, -R4 ;  /* 0x000000010b0bc824 */ /* 0x000fc800078e0a04 */
[----:B------:R-:W-:Y:S01]  /*1a7b0*/  @!P2 IMAD.MOV R11, RZ, RZ, -R11 ;  /* 0x000000ffff0ba224 */ /* 0x000fe200078e0a0b */
[----:B------:R-:W-:Y:S01]  /*1a7c0*/  IABS R6, R61 ;  /* 0x0000003d00067213 */ /* 0x000fe20000000000 */
[----:B------:R-:W-:Y:S01]  /*1a7d0*/  IMAD R5, R4, R12, R5 ;  /* 0x0000000c04057224 */ /* 0x000fe200078e0205 */
[----:B------:R-:W-:Y:S02]  /*1a7e0*/  ISETP.GE.AND P3, PT, R56, RZ, PT ;  /* 0x000000ff3800720c */ /* 0x000fe40003f66270 */
[----:B------:R-:W-:Y:S01]  /*1a7f0*/  STL [R1+0x4b0], R11 ;  /* 0x0004b00b01007387 */ /* 0x000fe20000100800 */
[----:B------:R-:W-:-:S03]  /*1a800*/  @!P6 IMAD.IADD R10, R10, 0x1, -R4 ;  /* 0x000000010a0ae824 */ /* 0x000fc600078e0a04 */
[----:B------:R-:W2:Y:S01]  /*1a810*/  LDL.LU R56, [R1+0x264] ;  /* 0x0002640001387983 */ /* 0x000ea20000300800 */
[----:B------:R-:W-:Y:S01]  /*1a820*/  ISETP.GT.U32.AND P6, PT, R4, R5, PT ;  /* 0x000000050400720c */ /* 0x000fe20003fc4070 */
[----:B------:R-:W-:-:S04]  /*1a830*/  IMAD.HI.U32 R7, R0, R6, RZ ;  /* 0x0000000600077227 */ /* 0x000fc800078e00ff */
[----:B------:R-:W-:-:S04]  /*1a840*/  IMAD.MOV R7, RZ, RZ, -R7 ;  /* 0x000000ffff077224 */ /* 0x000fc800078e0a07 */
[----:B------:R-:W-:Y:S01]  /*1a850*/  IMAD R6, R4, R7, R6 ;  /* 0x0000000704067224 */ /* 0x000fe200078e0206 */
[----:B----4-:R-:W-:Y:S01]  /*1a860*/  IABS R8, R18 ;  /* 0x0000001200087213 */ /* 0x010fe20000000000 */
[----:B------:R-:W-:-:S03]  /*1a870*/  IMAD.HI.U32 R15, R0, R2, RZ ;  /* 0x00000002000f7227 */ /* 0x000fc600078e00ff */
[----:B------:R-:W-:Y:S01]  /*1a880*/  ISETP.GT.U32.AND P4, PT, R4, R6, PT ;  /* 0x000000060400720c */ /* 0x000fe20003f84070 */
[----:B------:R-:W-:Y:S01]  /*1a890*/  @!P6 IMAD.IADD R5, R5, 0x1, -R4 ;  /* 0x000000010505e824 */ /* 0x000fe200078e0a04 */
[----:B------:R-:W-:Y:S01]  /*1a8a0*/  ISETP.GE.AND P1, PT, R61, RZ, PT ;  /* 0x000000ff3d00720c */ /* 0x000fe20003f26270 */
[----:B------:R-:W-:Y:S01]  /*1a8b0*/  IMAD.HI.U32 R13, R0, R8, RZ ;  /* 0x00000008000d7227 */ /* 0x000fe200078e00ff */
[----:B------:R-:W4:Y:S02]  /*1a8c0*/  LDL.LU R61, [R1+0x268] ;  /* 0x00026800013d7983 */ /* 0x000f240000300800 */
[C---:B------:R-:W-:Y:S01]  /*1a8d0*/  ISETP.GT.U32.AND P2, PT, R4.reuse, R5, PT ;  /* 0x000000050400720c */ /* 0x040fe20003f44070 */
[----:B------:R-:W-:Y:S02]  /*1a8e0*/  IMAD.MOV R15, RZ, RZ, -R15 ;  /* 0x000000ffff0f7224 */ /* 0x000fe400078e0a0f */
[----:B------:R-:W-:Y:S02]  /*1a8f0*/  IMAD.MOV R13, RZ, RZ, -R13 ;  /* 0x000000ffff0d7224 */ /* 0x000fe400078e0a0d */
[----:B------:R-:W-:Y:S01]  /*1a900*/  IMAD R2, R4, R15, R2 ;  /* 0x0000000f04027224 */ /* 0x000fe200078e0202 */
[----:B------:R-:W-:Y:S01]  /*1a910*/  IABS R7, R58 ;  /* 0x0000003a00077213 */ /* 0x000fe20000000000 */
[----:B------:R-:W-:Y:S01]  /*1a920*/  @!P4 IMAD.IADD R6, R6, 0x1, -R4 ;  /* 0x000000010606c824 */ /* 0x000fe200078e0a04 */
[----:B------:R-:W-:Y:S01]  /*1a930*/  ISETP.GE.AND P4, PT, R58, RZ, PT ;  /* 0x000000ff3a00720c */ /* 0x000fe20003f86270 */
[C---:B------:R-:W-:Y:S01]  /*1a940*/  IMAD R8, R4.reuse, R13, R8 ;  /* 0x0000000d04087224 */ /* 0x040fe200078e0208 */
[----:B------:R-:W4:Y:S01]  /*1a950*/  LDL.LU R58, [R1+0x26c] ;  /* 0x00026c00013a7983 */ /* 0x000f220000300800 */
[----:B------:R-:W-:Y:S01]  /*1a960*/  @!P3 IMAD.MOV R10, RZ, RZ, -R10 ;  /* 0x000000ffff0ab224 */ /* 0x000fe200078e0a0a */
[C---:B------:R-:W-:Y:S01]  /*1a970*/  ISETP.GT.U32.AND P3, PT, R4.reuse, R2, PT ;  /* 0x000000020400720c */ /* 0x040fe20003f64070 */
[----:B------:R-:W-:Y:S01]  /*1a980*/  @!P2 IMAD.IADD R5, R5, 0x1, -R4 ;  /* 0x000000010505a824 */ /* 0x000fe200078e0a04 */
[----:B------:R-:W-:Y:S01]  /*1a990*/  ISETP.GT.U32.AND P2, PT, R4, R8, PT ;  /* 0x000000080400720c */ /* 0x000fe20003f44070 */
[----:B------:R-:W-:Y:S01]  /*1a9a0*/  IMAD.HI.U32 R14, R0, R7, RZ ;  /* 0x00000007000e7227 */ /* 0x000fe200078e00ff */
[----:B------:R0:W-:Y:S03]  /*1a9b0*/  STL [R1+0x4a8], R10 ;  /* 0x0004a80a01007387 */ /* 0x0001e60000100800 */
[----:B------:R-:W-:Y:S01]  /*1a9c0*/  IMAD.MOV R14, RZ, RZ, -R14 ;  /* 0x000000ffff0e7224 */ /* 0x000fe200078e0a0e */
[----:B------:R-:W-:-:S05]  /*1a9d0*/  ISETP.GT.U32.AND P6, PT, R4, R6, PT ;  /* 0x000000060400720c */ /* 0x000fca0003fc4070 */
[--C-:B------:R-:W-:Y:S02]  /*1a9e0*/  @!P3 IMAD.IADD R2, R2, 0x1, -R4.reuse ;  /* 0x000000010202b824 */ /* 0x100fe400078e0a04 */
[----:B------:R-:W-:Y:S02]  /*1a9f0*/  @!P2 IMAD.IADD R8, R8, 0x1, -R4 ;  /* 0x000000010808a824 */ /* 0x000fe400078e0a04 */
[C---:B------:R-:W-:Y:S01]  /*1aa00*/  IMAD R7, R4.reuse, R14, R7 ;  /* 0x0000000e04077224 */ /* 0x040fe200078e0207 */
[----:B------:R-:W-:-:S03]  /*1aa10*/  ISETP.GT.U32.AND P2, PT, R4, R2, PT ;  /* 0x000000020400720c */ /* 0x000fc60003f44070 */
[----:B------:R-:W-:-:S04]  /*1aa20*/  @!P6 IMAD.IADD R6, R6, 0x1, -R4 ;  /* 0x000000010606e824 */ /* 0x000fc800078e0a04 */
[----:B------:R-:W-:-:S06]  /*1aa30*/  IMAD.MOV.U32 R19, RZ, RZ, R6 ;  /* 0x000000ffff137224 */ /* 0x000fcc00078e0006 */
[----:B------:R-:W-:Y:S02]  /*1aa40*/  @!P2 IMAD.IADD R2, R2, 0x1, -R4 ;  /* 0x000000010202a824 */ /* 0x000fe400078e0a04 */
[----:B------:R-:W-:Y:S02]  /*1aa50*/  IMAD.MOV.U32 R6, RZ, RZ, R5 ;  /* 0x000000ffff067224 */ /* 0x000fe400078e0005 */
[----:B------:R-:W-:Y:S02]  /*1aa60*/  @!P1 IMAD.MOV R19, RZ, RZ, -R19 ;  /* 0x000000ffff139224 */ /* 0x000fe400078e0a13 */
[----:B------:R-:W-:Y:S02]  /*1aa70*/  @!P0 IMAD.MOV R6, RZ, RZ, -R6 ;  /* 0x000000ffff068224 */ /* 0x000fe400078e0a06 */
[----:B------:R-:W-:Y:S01]  /*1aa80*/  @!P5 IMAD.MOV R2, RZ, RZ, -R2 ;  /* 0x000000ffff02d224 */ /* 0x000fe200078e0a02 */
[----:B------:R-:W-:Y:S01]  /*1aa90*/  ISETP.GT.U32.AND P6, PT, R4, R7, PT ;  /* 0x000000070400720c */ /* 0x000fe20003fc4070 */
[----:B------:R-:W-:Y:S04]  /*1aaa0*/  STL [R1+0x4a4], R19 ;  /* 0x0004a41301007387 */ /* 0x000fe80000100800 */
[----:B------:R-:W-:Y:S04]  /*1aab0*/  STL [R1+0x4a0], R6 ;  /* 0x0004a00601007387 */ /* 0x000fe80000100800 */
[----:B------:R-:W-:Y:S04]  /*1aac0*/  STL [R1+0x49c], R2 ;  /* 0x00049c0201007387 */ /* 0x000fe80000100800 */
[----:B------:R-:W-:-:S05]  /*1aad0*/  @!P6 IMAD.IADD R7, R7, 0x1, -R4 ;  /* 0x000000010707e824 */ /* 0x000fca00078e0a04 */
[----:B------:R-:W-:-:S13]  /*1aae0*/  ISETP.GT.U32.AND P1, PT, R4, R7, PT ;  /* 0x000000070400720c */ /* 0x000fda0003f24070 */
[----:B------:R-:W-:Y:S01]  /*1aaf0*/  @!P1 IMAD.IADD R7, R7, 0x1, -R4 ;  /* 0x0000000107079824 */ /* 0x000fe200078e0a04 */
[----:B------:R-:W-:Y:S02]  /*1ab00*/  IABS R9, R60 ;  /* 0x0000003c00097213 */ /* 0x000fe40000000000 */
[----:B---3--:R-:W-:-:S05]  /*1ab10*/  IABS R13, R3 ;  /* 0x00000003000d7213 */ /* 0x008fca0000000000 */
[----:B0-----:R-:W-:-:S04]  /*1ab20*/  IMAD.MOV.U32 R10, RZ, RZ, R13 ;  /* 0x000000ffff0a7224 */ /* 0x001fc800078e000d */
[----:B------:R-:W-:-:S04]  /*1ab30*/  IMAD.HI.U32 R14, R0, R10, RZ ;  /* 0x0000000a000e7227 */ /* 0x000fc800078e00ff */
[----:B------:R-:W-:-:S04]  /*1ab40*/  IMAD.MOV R14, RZ, RZ, -R14 ;  /* 0x000000ffff0e7224 */ /* 0x000fc800078e0a0e */
[----:B------:R-:W-:-:S05]  /*1ab50*/  IMAD R10, R4, R14, R10 ;  /* 0x0000000e040a7224 */ /* 0x000fca00078e020a */
[----:B------:R-:W-:Y:S02]  /*1ab60*/  ISETP.GT.U32.AND P2, PT, R4, R10, PT ;  /* 0x0000000a0400720c */ /* 0x000fe40003f44070 */
[----:B--2---:R-:W-:-:S11]  /*1ab70*/  IABS R15, R59 ;  /* 0x0000003b000f7213 */ /* 0x004fd60000000000 */
[----:B------:R-:W-:Y:S01]  /*1ab80*/  @!P2 IMAD.IADD R10, R10, 0x1, -R4 ;  /* 0x000000010a0aa824 */ /* 0x000fe200078e0a04 */
[----:B------:R-:W-:Y:S02]  /*1ab90*/  ISETP.GE.AND P2, PT, R59, RZ, PT ;  /* 0x000000ff3b00720c */ /* 0x000fe40003f46270 */
[----:B------:R-:W2:Y:S01]  /*1aba0*/  LDL.LU R59, [R1+0x288] ;  /* 0x00028800013b7983 */ /* 0x000ea20000300800 */
        /* <DEDUP_REMOVED lines=11> */
[----:B------:R-:W-:Y:S01]  /*1ac60*/  @!P1 IMAD.IADD R11, R11, 0x1, -R4 ;  /* 0x000000010b0b9824 */ /* 0x000fe200078e0a04 */
[----:B------:R-:W-:Y:S01]  /*1ac70*/  ISETP.GE.AND P1, PT, R3, RZ, PT ;  /* 0x000000ff0300720c */ /* 0x000fe20003f26270 */
[----:B------:R-:W-:-:S04]  /*1ac80*/  IMAD.MOV.U32 R3, RZ, RZ, R7 ;  /* 0x000000ffff037224 */ /* 0x000fc800078e0007 */
[----:B------:R-:W-:-:S06]  /*1ac90*/  @!P4 IMAD.MOV R3, RZ, RZ, -R3 ;  /* 0x000000ffff03c224 */ /* 0x000fcc00078e0a03 */
[----:B------:R-:W-:Y:S01]  /*1aca0*/  @!P0 IMAD.IADD R15, R15, 0x1, -R4 ;  /* 0x000000010f0f8824 */ /* 0x000fe200078e0a04 */
[----:B------:R-:W-:Y:S02]  /*1acb0*/  ISETP.GE.AND P0, PT, R60, RZ, PT ;  /* 0x000000ff3c00720c */ /* 0x000fe40003f06270 */
[----:B------:R-:W3:Y:S04]  /*1acc0*/  LDL.LU R60, [R1+0x28c] ;  /* 0x00028c00013c7983 */ /* 0x000ee80000300800 */
[----:B------:R0:W-:Y:S04]  /*1acd0*/  STL [R1+0x498], R3 ;  /* 0x0004980301007387 */ /* 0x0001e80000100800 */
[----:B0-----:R-:W3:Y:S01]  /*1ace0*/  LDL.LU R3, [R1+0x290] ;  /* 0x0002900001037983 */ /* 0x001ee20000300800 */
[----:B------:R-:W-:-:S04]  /*1acf0*/  IMAD.HI.U32 R12, R0, R9, RZ ;  /* 0x00000009000c7227 */ /* 0x000fc800078e00ff */
[----:B------:R-:W-:-:S04]  /*1ad00*/  IMAD.MOV R12, RZ, RZ, -R12 ;  /* 0x000000ffff0c7224 */ /* 0x000fc800078e0a0c */
[----:B------:R-:W-:-:S05]  /*1ad10*/  IMAD R9, R4, R12, R9 ;  /* 0x0000000c04097224 */ /* 0x000fca00078e0209 */
[----:B------:R-:W-:Y:S02]  /*1ad20*/  ISETP.GT.U32.AND P3, PT, R4, R9, PT ;  /* 0x000000090400720c */ /* 0x000fe40003f64070 */
[----:B------:R-:W-:-:S05]  /*1ad30*/  IABS R12, R57 ;  /* 0x00000039000c7213 */ /* 0x000fca0000000000 */
[----:B------:R-:W-:-:S06]  /*1ad40*/  IMAD.HI.U32 R16, R0, R12, RZ ;  /* 0x0000000c00107227 */ /* 0x000fcc00078e00ff */
[----:B------:R-:W-:Y:S01]  /*1ad50*/  @!P3 IMAD.IADD R9, R9, 0x1, -R4 ;  /* 0x000000010909b824 */ /* 0x000fe200078e0a04 */
[----:B------:R-:W-:-:S04]  /*1ad60*/  ISETP.GT.U32.AND P3, PT, R4, R8, PT ;  /* 0x000000080400720c */ /* 0x000fc80003f64070 */
[----:B------:R-:W-:Y:S01]  /*1ad70*/  ISETP.GT.U32.AND P6, PT, R4, R9, PT ;  /* 0x000000090400720c */ /* 0x000fe20003fc4070 */
[----:B------:R-:W-:-:S04]  /*1ad80*/  IMAD.MOV R16, RZ, RZ, -R16 ;  /* 0x000000ffff107224 */ /* 0x000fc800078e0a10 */
[----:B------:R-:W-:-:S04]  /*1ad90*/  IMAD R12, R4, R16, R12 ;  /* 0x00000010040c7224 */ /* 0x000fc800078e020c */
[----:B------:R-:W-:-:S04]  /*1ada0*/  @!P3 IMAD.IADD R8, R8, 0x1, -R4 ;  /* 0x000000010808b824 */ /* 0x000fc800078e0a04 */
[----:B------:R-:W-:Y:S01]  /*1adb0*/  @!P6 IMAD.IADD R9, R9, 0x1, -R4 ;  /* 0x000000010909e824 */ /* 0x000fe200078e0a04 */
[----:B------:R-:W-:Y:S02]  /*1adc0*/  ISETP.GT.U32.AND P6, PT, R4, R12, PT ;  /* 0x0000000c0400720c */ /* 0x000fe40003fc4070 */
[----:B------:R-:W-:Y:S02]  /*1add0*/  ISETP.GE.AND P3, PT, R18, RZ, PT ;  /* 0x000000ff1200720c */ /* 0x000fe40003f66270 */
[----:B------:R-:W-:Y:S01]  /*1ade0*/  IABS R5, R56 ;  /* 0x0000003800057213 */ /* 0x000fe20000000000 */
[----:B------:R-:W-:Y:S01]  /*1adf0*/  IMAD.MOV.U32 R2, RZ, RZ, R8 ;  /* 0x000000ffff027224 */ /* 0x000fe200078e0008 */
[----:B------:R-:W-:-:S03]  /*1ae00*/  ISETP.GT.U32.AND P5, PT, R4, R10, PT ;  /* 0x0000000a0400720c */ /* 0x000fc60003fa4070 */
[----:B------:R-:W-:-:S04]  /*1ae10*/  IMAD.HI.U32 R13, R0, R5, RZ ;  /* 0x00000005000d7227 */ /* 0x000fc800078e00ff */
[----:B------:R-:W-:Y:S02]  /*1ae20*/  @!P6 IMAD.IADD R12, R12, 0x1, -R4 ;  /* 0x000000010c0ce824 */ /* 0x000fe400078e0a04 */
[----:B------:R-:W-:Y:S02]  /*1ae30*/  @!P3 IMAD.MOV R2, RZ, RZ, -R2 ;  /* 0x000000ffff02b224 */ /* 0x000fe400078e0a02 */
[----:B------:R-:W-:Y:S01]  /*1ae40*/  IMAD.MOV R13, RZ, RZ, -R13 ;  /* 0x000000ffff0d7224 */ /* 0x000fe200078e0a0d */
[C---:B------:R-:W-:Y:S01]  /*1ae50*/  ISETP.GT.U32.AND P3, PT, R4.reuse, R12, PT ;  /* 0x0000000c0400720c */ /* 0x040fe20003f64070 */
[----:B------:R-:W-:Y:S01]  /*1ae60*/  IMAD.MOV.U32 R7, RZ, RZ, R9 ;  /* 0x000000ffff077224 */ /* 0x000fe200078e0009 */
[----:B------:R0:W-:Y:S01]  /*1ae70*/  STL [R1+0x494], R2 ;  /* 0x0004940201007387 */ /* 0x0001e20000100800 */
[----:B------:R-:W-:Y:S02]  /*1ae80*/  IMAD R5, R4, R13, R5 ;  /* 0x0000000d04057224 */ /* 0x000fe400078e0205 */
[----:B------:R-:W-:-:S02]  /*1ae90*/  @!P0 IMAD.MOV R7, RZ, RZ, -R7 ;  /* 0x000000ffff078224 */ /* 0x000fc400078e0a07 */
[----:B------:R-:W-:Y:S01]  /*1aea0*/  @!P5 IMAD.IADD R10, R10, 0x1, -R4 ;  /* 0x000000010a0ad824 */ /* 0x000fe200078e0a04 */
[----:B------:R-:W-:Y:S01]  /*1aeb0*/  ISETP.GT.U32.AND P4, PT, R4, R5, PT ;  /* 0x000000050400720c */ /* 0x000fe20003f84070 */
[----:B0-----:R-:W-:-:S04]  /*1aec0*/  IMAD.MOV.U32 R2, RZ, RZ, R15 ;  /* 0x000000ffff027224 */ /* 0x001fc800078e000f */
[----:B------:R-:W-:Y:S01]  /*1aed0*/  @!P2 IMAD.MOV R2, RZ, RZ, -R2 ;  /* 0x000000ffff02a224 */ /* 0x000fe200078e0a02 */
[----:B------:R-:W-:Y:S01]  /*1aee0*/  STL [R1+0x490], R7 ;  /* 0x0004900701007387 */ /* 0x000fe20000100800 */
[----:B------:R-:W-:Y:S01]  /*1aef0*/  @!P3 IMAD.IADD R12, R12, 0x1, -R4 ;  /* 0x000000010c0cb824 */ /* 0x000fe200078e0a04 */
[----:B----4-:R-:W-:Y:S01]  /*1af00*/  IABS R6, R61 ;  /* 0x0000003d00067213 */ /* 0x010fe20000000000 */
[----:B------:R-:W-:Y:S01]  /*1af10*/  IMAD.MOV.U32 R8, RZ, RZ, R10 ;  /* 0x000000ffff087224 */ /* 0x000fe200078e000a */
[----:B------:R0:W-:Y:S01]  /*1af20*/  STL [R1+0x48c], R2 ;  /* 0x00048c0201007387 */ /* 0x0001e20000100800 */
[----:B------:R-:W-:-:S03]  /*1af30*/  ISETP.GE.AND P3, PT, R61, RZ, PT ;  /* 0x000000ff3d00720c */ /* 0x000fc60003f66270 */
[----:B------:R-:W4:Y:S01]  /*1af40*/  LDL.LU R61, [R1+0x294] ;  /* 0x00029400013d7983 */ /* 0x000f220000300800 */
[----:B------:R-:W-:Y:S01]  /*1af50*/  @!P1 IMAD.MOV R8, RZ, RZ, -R8 ;  /* 0x000000ffff089224 */ /* 0x000fe200078e0a08 */
[----:B------:R-:W-:Y:S01]  /*1af60*/  IABS R16, R58 ;  /* 0x0000003a00107213 */ /* 0x000fe20000000000 */
[----:B------:R-:W-:Y:S01]  /*1af70*/  @!P4 IMAD.IADD R5, R5, 0x1, -R4 ;  /* 0x000000010505c824 */ /* 0x000fe200078e0a04 */
[----:B------:R-:W-:Y:S02]  /*1af80*/  ISETP.GE.AND P4, PT, R58, RZ, PT ;  /* 0x000000ff3a00720c */ /* 0x000fe40003f86270 */
[----:B------:R1:W-:Y:S04]  /*1af90*/  STL [R1+0x488], R8 ;  /* 0x0004880801007387 */ /* 0x0003e80000100800 */
[----:B------:R-:W4:Y:S01]  /*1afa0*/  LDL.LU R58, [R1+0x298] ;  /* 0x00029800013a7983 */ /* 0x000f220000300800 */
[----:B------:R-:W-:-:S02]  /*1afb0*/  ISETP.GT.U32.AND P6, PT, R4, R11, PT ;  /* 0x0000000b0400720c */ /* 0x000fc40003fc4070 */
[----:B------:R-:W-:Y:S02]  /*1afc0*/  ISETP.GE.AND P0, PT, R17, RZ, PT ;  /* 0x000000ff1100720c */ /* 0x000fe40003f06270 */
[----:B------:R-:W-:-:S09]  /*1afd0*/  ISETP.GE.AND P5, PT, R57, RZ, PT ;  /* 0x000000ff3900720c */ /* 0x000fd20003fa6270 */
[----:B------:R-:W-:-:S04]  /*1afe0*/  @!P6 IMAD.IADD R11, R11, 0x1, -R4 ;  /* 0x000000010b0be824 */ /* 0x000fc800078e0a04 */
[----:B0-----:R-:W-:-:S04]  /*1aff0*/  IMAD.MOV.U32 R2, RZ, RZ, R11 ;  /* 0x000000ffff027224 */ /* 0x001fc800078e000b */
[----:B------:R-:W-:Y:S02]  /*1b000*/  @!P0 IMAD.MOV R2, RZ, RZ, -R2 ;  /* 0x000000ffff028224 */ /* 0x000fe400078e0a02 */
[----:B------:R-:W-:-:S03]  /*1b010*/  IMAD.MOV.U32 R10, RZ, RZ, R12 ;  /* 0x000000ffff0a7224 */ /* 0x000fc600078e000c */
[----:B------:R-:W-:Y:S01]  /*1b020*/  STL [R1+0x484], R2 ;  /* 0x0004840201007387 */ /* 0x000fe20000100800 */
[----:B------:R-:W-:Y:S02]  /*1b030*/  @!P5 IMAD.MOV R10, RZ, RZ, -R10 ;  /* 0x000000ffff0ad224 */ /* 0x000fe400078e0a0a */
[----:B------:R-:W-:-:S04]  /*1b040*/  IMAD.HI.U32 R14, R0, R6, RZ ;  /* 0x00000006000e7227 */ /* 0x000fc800078e00ff */
[----:B------:R-:W-:-:S04]  /*1b050*/  IMAD.MOV R14, RZ, RZ, -R14 ;  /* 0x000000ffff0e7224 */ /* 0x000fc800078e0a0e */
[----:B------:R-:W-:-:S05]  /*1b060*/  IMAD R6, R4, R14, R6 ;  /* 0x0000000e04067224 */ /* 0x000fca00078e0206 */
[C---:B------:R-:W-:Y:S02]  /*1b070*/  ISETP.GT.U32.AND P2, PT, R4.reuse, R6, PT ;  /* 0x000000060400720c */ /* 0x040fe40003f44070 */
[----:B------:R-:W-:-:S11]  /*1b080*/  ISETP.GT.U32.AND P1, PT, R4, R5, PT ;  /* 0x000000050400720c */ /* 0x000fd60003f24070 */
[----:B------:R-:W-:-:S05]  /*1b090*/  @!P2 IMAD.IADD R6, R6, 0x1, -R4 ;  /* 0x000000010606a824 */ /* 0x000fca00078e0a04 */
[----:B------:R-:W-:Y:S02]  /*1b0a0*/  ISETP.GT.U32.AND P2, PT, R4, R6, PT ;  /* 0x000000060400720c */ /* 0x000fe40003f44070 */
[----:B------:R-:W-:Y:S01]  /*1b0b0*/  ISETP.GE.AND P6, PT, R56, RZ, PT ;  /* 0x000000ff3800720c */ /* 0x000fe20003fc6270 */
[----:B------:R-:W-:-:S04]  /*1b0c0*/  @!P1 IMAD.IADD R5, R5, 0x1, -R4 ;  /* 0x0000000105059824 */ /* 0x000fc800078e0a04 */
[----:B------:R-:W-:-:S06]  /*1b0d0*/  IMAD.MOV.U32 R14, RZ, RZ, R5 ;  /* 0x000000ffff0e7224 */ /* 0x000fcc00078e0005 */
[----:B------:R-:W-:Y:S02]  /*1b0e0*/  @!P2 IMAD.IADD R6, R6, 0x1, -R4 ;  /* 0x000000010606a824 */ /* 0x000fe400078e0a04 */
[----:B------:R-:W-:Y:S01]  /*1b0f0*/  @!P6 IMAD.MOV R14, RZ, RZ, -R14 ;  /* 0x000000ffff0ee224 */ /* 0x000fe200078e0a0e */
[----:B--2---:R-:W-:Y:S02]  /*1b100*/  ISETP.GE.AND P0, PT, R59, RZ, PT ;  /* 0x000000ff3b00720c */ /* 0x004fe40003f06270 */
[----:B-1----:R-:W-:Y:S02]  /*1b110*/  IABS R8, R59 ;  /* 0x0000003b00087213 */ /* 0x002fe40000000000 */
[----:B------:R-:W2:Y:S04]  /*1b120*/  LDL.LU R59, [R1+0x29c] ;  /* 0x00029c00013b7983 */ /* 0x000ea80000300800 */
[----:B------:R-:W-:Y:S04]  /*1b130*/  STL [R1+0x480], R10 ;  /* 0x0004800a01007387 */ /* 0x000fe80000100800 */
[----:B------:R-:W2:Y:S04]  /*1b140*/  LDL.LU R57, [R1+0x348] ;  /* 0x0003480001397983 */ /* 0x000ea80000300800 */
[----:B------:R-:W2:Y:S04]  /*1b150*/  LDL.LU R56, [R1+0x34c] ;  /* 0x00034c0001387983 */ /* 0x000ea80000300800 */
[----:B------:R-:W-:Y:S01]  /*1b160*/  STL [R1+0x47c], R14 ;  /* 0x00047c0e01007387 */ /* 0x000fe20000100800 */
[----:B---3--:R-:W-:-:S02]  /*1b170*/  IABS R9, R3 ;  /* 0x0000000300097213 */ /* 0x008fc40000000000 */
[----:B------:R-:W-:Y:S01]  /*1b180*/  ISETP.GE.AND P2, PT, R3, RZ, PT ;  /* 0x000000ff0300720c */ /* 0x000fe20003f46270 */
[----:B------:R-:W-:-:S04]  /*1b190*/  IMAD.MOV.U32 R3, RZ, RZ, R6 ;  /* 0x000000ffff037224 */ /* 0x000fc800078e0006 */
[----:B------:R-:W-:-:S05]  /*1b1a0*/  @!P3 IMAD.MOV R3, RZ, RZ, -R3 ;  /* 0x000000ffff03b224 */ /* 0x000fca00078e0a03 */
[----:B------:R0:W-:Y:S04]  /*1b1b0*/  STL [R1+0x468], R3 ;  /* 0x0004680301007387 */ /* 0x0001e80000100800 */
[----:B0-----:R-:W3:Y:S01]  /*1b1c0*/  LDL.LU R3, [R1+0x360] ;  /* 0x0003600001037983 */ /* 0x001ee20000300800 */
[----:B------:R-:W-:-:S04]  /*1b1d0*/  IMAD.HI.U32 R7, R0, R16, RZ ;  /* 0x0000001000077227 */ /* 0x000fc800078e00ff */
[----:B------:R-:W-:-:S04]  /*1b1e0*/  IMAD.MOV R7, RZ, RZ, -R7 ;  /* 0x000000ffff077224 */ /* 0x000fc800078e0a07 */
[----:B------:R-:W-:-:S05]  /*1b1f0*/  IMAD R7, R4, R7, R16 ;  /* 0x0000000704077224 */ /* 0x000fca00078e0210 */
[----:B------:R-:W-:Y:S01]  /*1b200*/  ISETP.GT.U32.AND P5, PT, R4, R7, PT ;  /* 0x000000070400720c */ /* 0x000fe20003fa4070 */
[----:B------:R-:W-:Y:S01]  /*1b210*/  IMAD.HI.U32 R13, R0, R8, RZ ;  /* 0x00000008000d7227 */ /* 0x000fe200078e00ff */
[----:B------:R-:W-:Y:S02]  /*1b220*/  IABS R2, R60 ;  /* 0x0000003c00027213 */ /* 0x000fe40000000000 */
[----:B------:R-:W-:Y:S02]  /*1b230*/  ISETP.GE.AND P1, PT, R60, RZ, PT ;  /* 0x000000ff3c00720c */ /* 0x000fe40003f26270 */
[----:B------:R-:W3:Y:S01]  /*1b240*/  LDL.LU R60, [R1+0x368] ;  /* 0x00036800013c7983 */ /* 0x000ee20000300800 */
[----:B------:R-:W-:-:S04]  /*1b250*/  IMAD.HI.U32 R12, R0, R2, RZ ;  /* 0x00000002000c7227 */ /* 0x000fc800078e00ff */
[----:B------:R-:W-:Y:S02]  /*1b260*/  IMAD.MOV R13, RZ, RZ, -R13 ;  /* 0x000000ffff0d7224 */ /* 0x000fe400078e0a0d */
[----:B------:R-:W-:Y:S02]  /*1b270*/  @!P5 IMAD.IADD R7, R7, 0x1, -R4 ;  /* 0x000000010707d824 */ /* 0x000fe400078e0a04 */
[----:B------:R-:W-:Y:S02]  /*1b280*/  IMAD.MOV R12, RZ, RZ, -R12 ;  /* 0x000000ffff0c7224 */ /* 0x000fe400078e0a0c */
[C---:B------:R-:W-:Y:S01]  /*1b290*/  IMAD R8, R4.reuse, R13, R8 ;  /* 0x0000000d04087224 */ /* 0x040fe200078e0208 */
[----:B------:R-:W-:Y:S01]  /*1b2a0*/  ISETP.GT.U32.AND P5, PT, R4, R7, PT ;  /* 0x000000070400720c */ /* 0x000fe20003fa4070 */
[----:B------:R-:W-:-:S03]  /*1b2b0*/  IMAD.HI.U32 R10, R0, R9, RZ ;  /* 0x00000009000a7227 */ /* 0x000fc600078e00ff */
[C---:B------:R-:W-:Y:S01]  /*1b2c0*/  ISETP.GT.U32.AND P6, PT, R4.reuse, R8, PT ;  /* 0x000000080400720c */ /* 0x040fe20003fc4070 */
[----:B------:R-:W-:Y:S02]  /*1b2d0*/  IMAD R2, R4, R12, R2 ;  /* 0x0000000c04027224 */ /* 0x000fe400078e0202 */
[----:B------:R-:W-:-:S03]  /*1b2e0*/  IMAD.MOV R10, RZ, RZ, -R10 ;  /* 0x000000ffff0a7224 */ /* 0x000fc600078e0a0a */
[C---:B------:R-:W-:Y:S01]  /*1b2f0*/  ISETP.GT.U32.AND P3, PT, R4.reuse, R2, PT ;  /* 0x000000020400720c */ /* 0x040fe20003f64070 */
[----:B------:R-:W-:Y:S02]  /*1b300*/  IMAD R9, R4, R10, R9 ;  /* 0x0000000a04097224 */ /* 0x000fe400078e0209 */
[----:B------:R-:W-:-:S03]  /*1b310*/  @!P5 IMAD.IADD R7, R7, 0x1, -R4 ;  /* 0x000000010707d824 */ /* 0x000fc600078e0a04 */
[----:B------:R-:W-:Y:S01]  /*1b320*/  ISETP.GT.U32.AND P5, PT, R4, R9, PT ;  /* 0x000000090400720c */ /* 0x000fe20003fa4070 */
[----:B------:R-:W-:-:S06]  /*1b330*/  @!P6 IMAD.IADD R8, R8, 0x1, -R4 ;  /* 0x000000010808e824 */ /* 0x000fcc00078e0a04 */
[----:B------:R-:W-:Y:S01]  /*1b340*/  @!P3 IMAD.IADD R2, R2, 0x1, -R4 ;  /* 0x000000010202b824 */ /* 0x000fe200078e0a04 */
[----:B----4-:R-:W-:-:S05]  /*1b350*/  IABS R11, R61 ;  /* 0x0000003d000b7213 */ /* 0x010fca0000000000 */
[----:B------:R-:W-:-:S04]  /*1b360*/  IMAD.HI.U32 R5, R0, R11, RZ ;  /* 0x0000000b00057227 */ /* 0x000fc800078e00ff */
[----:B------:R-:W-:Y:S01]  /*1b370*/  IMAD.MOV R5, RZ, RZ, -R5 ;  /* 0x000000ffff057224 */ /* 0x000fe200078e0a05 */
[----:B------:R-:W-:Y:S02]  /*1b380*/  IABS R6, R58 ;  /* 0x0000003a00067213 */ /* 0x000fe40000000000 */
[C---:B------:R-:W-:Y:S01]  /*1b390*/  ISETP.GT.U32.AND P3, PT, R4.reuse, R8, PT ;  /* 0x000000080400720c */ /* 0x040fe20003f64070 */
[----:B------:R-:W-:Y:S02]  /*1b3a0*/  IMAD R11, R4, R5, R11 ;  /* 0x00000005040b7224 */ /* 0x000fe400078e020b */
[----:B------:R-:W-:-:S04]  /*1b3b0*/  IMAD.HI.U32 R5, R0, R6, RZ ;  /* 0x0000000600057227 */ /* 0x000fc800078e00ff */
[----:B------:R-:W-:Y:S02]  /*1b3c0*/  IMAD.MOV R5, RZ, RZ, -R5 ;  /* 0x000000ffff057224 */ /* 0x000fe400078e0a05 */
[----:B------:R-:W-:Y:S02]  /*1b3d0*/  @!P5 IMAD.IADD R9, R9, 0x1, -R4 ;  /* 0x000000010909d824 */ /* 0x000fe400078e0a04 */
[----:B------:R-:W-:-:S03]  /*1b3e0*/  IMAD R6, R4, R5, R6 ;  /* 0x0000000504067224 */ /* 0x000fc600078e0206 */
[----:B------:R-:W-:Y:S01]  /*1b3f0*/  ISETP.GT.U32.AND P5, PT, R4, R9, PT ;  /* 0x000000090400720c */ /* 0x000fe20003fa4070 */
[----:B------:R-:W-:Y:S01]  /*1b400*/  @!P3 IMAD.IADD R8, R8, 0x1, -R4 ;  /* 0x000000010808b824 */ /* 0x000fe200078e0a04 */
[----:B------:R-:W-:Y:S01]  /*1b410*/  ISETP.GT.U32.AND P3, PT, R4, R6, PT ;  /* 0x000000060400720c */ /* 0x000fe20003f64070 */
[----:B------:R-:W-:-:S04]  /*1b420*/  IMAD.MOV.U32 R14, RZ, RZ, R7 ;  /* 0x000000ffff0e7224 */ /* 0x000fc800078e0007 */
[----:B------:R-:W-:-:S05]  /*1b430*/  @!P4 IMAD.MOV R14, RZ, RZ, -R14 ;  /* 0x000000ffff0ec224 */ /* 0x000fca00078e0a0e */
[----:B------:R-:W-:Y:S01]  /*1b440*/  STL [R1+0x478], R14 ;  /* 0x0004780e01007387 */ /* 0x000fe20000100800 */
[--C-:B------:R-:W-:Y:S01]  /*1b450*/  @!P5 IMAD.IADD R9, R9, 0x1, -R4.reuse ;  /* 0x000000010909d824 */ /* 0x100fe200078e0a04 */
[----:B------:R-:W-:Y:S02]  /*1b460*/  ISETP.GE.AND P5, PT, R61, RZ, PT ;  /* 0x000000ff3d00720c */ /* 0x000fe40003fa6270 */
[----:B------:R-:W4:Y:S01]  /*1b470*/  LDL.LU R61, [R1+0x384] ;  /* 0x00038400013d7983 */ /* 0x000f220000300800 */
[----:B------:R-:W-:Y:S01]  /*1b480*/  @!P3 IMAD.IADD R6, R6, 0x1, -R4 ;  /* 0x000000010606b824 */ /* 0x000fe200078e0a04 */
[----:B------:R-:W-:Y:S02]  /*1b490*/  ISETP.GE.AND P3, PT, R58, RZ, PT ;  /* 0x000000ff3a00720c */ /* 0x000fe40003f66270 */
[----:B------:R-:W4:Y:S01]  /*1b4a0*/  LDL.LU R58, [R1+0x38c] ;  /* 0x00038c00013a7983 */ /* 0x000f220000300800 */
[C---:B------:R-:W-:Y:S02]  /*1b4b0*/  ISETP.GT.U32.AND P6, PT, R4.reuse, R11, PT ;  /* 0x0000000b0400720c */ /* 0x040fe40003fc4070 */
[----:B------:R-:W-:-:S11]  /*1b4c0*/  ISETP.GT.U32.AND P4, PT, R4, R2, PT ;  /* 0x000000020400720c */ /* 0x000fd60003f84070 */
[--C-:B------:R-:W-:Y:S02]  /*1b4d0*/  @!P6 IMAD.IADD R11, R11, 0x1, -R4.reuse ;  /* 0x000000010b0be824 */ /* 0x100fe400078e0a04 */
[----:B------:R-:W-:-:S03]  /*1b4e0*/  @!P4 IMAD.IADD R2, R2, 0x1, -R4 ;  /* 0x000000010202c824 */ /* 0x000fc600078e0a04 */
[----:B------:R-:W-:-:S13]  /*1b4f0*/  ISETP.GT.U32.AND P6, PT, R4, R11, PT ;  /* 0x0000000b0400720c */ /* 0x000fda0003fc4070 */
[----:B------:R-:W-:Y:S02]  /*1b500*/  @!P6 IMAD.IADD R11, R11, 0x1, -R4 ;  /* 0x000000010b0be824 */ /* 0x000fe400078e0a04 */
[----:B------:R-:W-:Y:S02]  /*1b510*/  IMAD.MOV.U32 R15, RZ, RZ, R8 ;  /* 0x000000ffff0f7224 */ /* 0x000fe400078e0008 */
[----:B------:R-:W-:Y:S02]  /*1b520*/  @!P1 IMAD.MOV R2, RZ, RZ, -R2 ;  /* 0x000000ffff029224 */ /* 0x000fe400078e0a02 */
[----:B------:R-:W-:Y:S02]  /*1b530*/  @!P0 IMAD.MOV R15, RZ, RZ, -R15 ;  /* 0x000000ffff0f8224 */ /* 0x000fe400078e0a0f */
[----:B------:R-:W-:Y:S01]  /*1b540*/  @!P2 IMAD.MOV R9, RZ, RZ, -R9 ;  /* 0x000000ffff09a224 */ /* 0x000fe200078e0a09 */
[----:B--2---:R-:W-:-:S05]  /*1b550*/  IABS R13, R59 ;  /* 0x0000003b000d7213 */ /* 0x004fca0000000000 */
[----:B------:R-:W-:Y:S01]  /*1b560*/  IMAD.HI.U32 R10, R0, R13, RZ ;  /* 0x0000000d000a7227 */ /* 0x000fe200078e00ff */
[----:B------:R-:W-:-:S03]  /*1b570*/  IABS R12, R57 ;  /* 0x00000039000c7213 */ /* 0x000fc60000000000 */
[----:B------:R-:W-:-:S04]  /*1b580*/  IMAD.MOV R10, RZ, RZ, -R10 ;  /* 0x000000ffff0a7224 */ /* 0x000fc800078e0a0a */
[----:B------:R-:W-:Y:S02]  /*1b590*/  IMAD R13, R4, R10, R13 ;  /* 0x0000000a040d7224 */ /* 0x000fe400078e020d */
[----:B------:R-:W-:-:S03]  /*1b5a0*/  IMAD.MOV.U32 R7, RZ, RZ, R12 ;  /* 0x000000ffff077224 */ /* 0x000fc600078e000c */
[----:B------:R-:W-:Y:S01]  /*1b5b0*/  ISETP.GT.U32.AND P4, PT, R4, R13, PT ;  /* 0x0000000d0400720c */ /* 0x000fe20003f84070 */
[----:B------:R-:W-:-:S04]  /*1b5c0*/  IMAD.HI.U32 R10, R0, R7, RZ ;  /* 0x00000007000a7227 */ /* 0x000fc800078e00ff */
[----:B------:R-:W-:-:S04]  /*1b5d0*/  IMAD.MOV R10, RZ, RZ, -R10 ;  /* 0x000000ffff0a7224 */ /* 0x000fc800078e0a0a */
[----:B------:R-:W-:-:S04]  /*1b5e0*/  IMAD R7, R4, R10, R7 ;  /* 0x0000000a04077224 */ /* 0x000fc800078e0207 */
[--C-:B------:R-:W-:Y:S01]  /*1b5f0*/  @!P4 IMAD.IADD R13, R13, 0x1, -R4.reuse ;  /* 0x000000010d0dc824 */ /* 0x100fe200078e0a04 */
[C---:B------:R-:W-:Y:S02]  /*1b600*/  ISETP.GT.U32.AND P6, PT, R4.reuse, R7, PT ;  /* 0x000000070400720c */ /* 0x040fe40003fc4070 */
[----:B------:R-:W-:Y:S02]  /*1b610*/  ISETP.GE.AND P4, PT, R59, RZ, PT ;  /* 0x000000ff3b00720c */ /* 0x000fe40003f86270 */
[----:B------:R-:W2:Y:S09]  /*1b620*/  LDL.LU R59, [R1+0x3a0] ;  /* 0x0003a000013b7983 */ /* 0x000eb20000300800 */
[----:B------:R-:W-:Y:S01]  /*1b630*/  @!P6 IMAD.IADD R7, R7, 0x1, -R4 ;  /* 0x000000010707e824 */ /* 0x000fe200078e0a04 */
[----:B------:R-:W-:Y:S04]  /*1b640*/  STL [R1+0x474], R15 ;  /* 0x0004740f01007387 */ /* 0x000fe80000100800 */
[----:B------:R-:W-:Y:S01]  /*1b650*/  ISETP.GT.U32.AND P1, PT, R4, R7, PT ;  /* 0x000000070400720c */ /* 0x000fe20003f24070 */
[----:B------:R0:W-:Y:S02]  /*1b660*/  STL [R1+0x470], R2 ;  /* 0x0004700201007387 */ /* 0x0001e40000100800 */
[----:B0-----:R-:W-:-:S04]  /*1b670*/  IMAD.MOV.U32 R2, RZ, RZ, R11 ;  /* 0x000000ffff027224 */ /* 0x001fc800078e000b */
[----:B------:R-:W-:Y:S01]  /*1b680*/  @!P5 IMAD.MOV R2, RZ, RZ, -R2 ;  /* 0x000000ffff02d224 */ /* 0x000fe200078e0a02 */
[----:B------:R-:W-:Y:S05]  /*1b690*/  STL [R1+0x46c], R9 ;  /* 0x00046c0901007387 */ /* 0x000fea0000100800 */
[----:B------:R-:W-:Y:S01]  /*1b6a0*/  @!P1 IMAD.IADD R7, R7, 0x1, -R4 ;  /* 0x0000000107079824 */ /* 0x000fe200078e0a04 */
[----:B------:R0:W-:Y:S01]  /*1b6b0*/  STL [R1+0x450], R2 ;  /* 0x0004500201007387 */ /* 0x0001e20000100800 */
[----:B---3--:R-:W-:Y:S02]  /*1b6c0*/  IABS R10, R3 ;  /* 0x00000003000a7213 */ /* 0x008fe40000000000 */
[----:B------:R-:W-:-:S02]  /*1b6d0*/  ISETP.GE.AND P1, PT, R3, RZ, PT ;  /* 0x000000ff0300720c */ /* 0x000fc40003f26270 */
[----:B------:R-:W3:Y:S01]  /*1b6e0*/  LDL.LU R3, [R1+0x3a8] ;  /* 0x0003a80001037983 */ /* 0x000ee20000300800 */
[----:B------:R-:W-:-:S05]  /*1b6f0*/  IABS R5, R56 ;  /* 0x0000003800057213 */ /* 0x000fca0000000000 */
[----:B------:R-:W-:-:S04]  /*1b700*/  IMAD.HI.U32 R14, R0, R5, RZ ;  /* 0x00000005000e7227 */ /* 0x000fc800078e00ff */
[----:B------:R-:W-:Y:S01]  /*1b710*/  IMAD.MOV R14, RZ, RZ, -R14 ;  /* 0x000000ffff0e7224 */ /* 0x000fe200078e0a0e */
[----:B------:R-:W-:-:S03]  /*1b720*/  ISETP.GT.U32.AND P6, PT, R4, R13, PT ;  /* 0x0000000d0400720c */ /* 0x000fc60003fc4070 */
[----:B------:R-:W-:Y:S02]  /*1b730*/  IMAD R5, R4, R14, R5 ;  /* 0x0000000e04057224 */ /* 0x000fe400078e0205 */
[----:B------:R-:W-:-:S04]  /*1b740*/  IMAD.HI.U32 R14, R0, R10, RZ ;  /* 0x0000000a000e7227 */ /* 0x000fc800078e00ff */
[----:B------:R-:W-:Y:S01]  /*1b750*/  IMAD.MOV R14, RZ, RZ, -R14 ;  /* 0x000000ffff0e7224 */ /* 0x000fe200078e0a0e */
[----:B------:R-:W-:-:S03]  /*1b760*/  ISETP.GT.U32.AND P5, PT, R4, R5, PT ;  /* 0x000000050400720c */ /* 0x000fc60003fa4070 */
[C---:B0-----:R-:W-:Y:S01]  /*1b770*/  IMAD R2, R4.reuse, R14, R10 ;  /* 0x0000000e04027224 */ /* 0x041fe200078e020a */
[----:B------:R-:W-:Y:S01]  /*1b780*/  ISETP.GT.U32.AND P0, PT, R4, R6, PT ;  /* 0x000000060400720c */ /* 0x000fe20003f04070 */
[----:B------:R-:W-:-:S03]  /*1b790*/  @!P6 IMAD.IADD R13, R13, 0x1, -R4 ;  /* 0x000000010d0de824 */ /* 0x000fc600078e0a04 */
[----:B------:R-:W-:-:S05]  /*1b7a0*/  ISETP.GT.U32.AND P6, PT, R4, R2, PT ;  /* 0x000000020400720c */ /* 0x000fca0003fc4070 */
[----:B------:R-:W-:Y:S01]  /*1b7b0*/  @!P5 IMAD.IADD R5, R5, 0x1, -R4 ;  /* 0x000000010505d824 */ /* 0x000fe200078e0a04 */
[----:B------:R-:W-:-:S03]  /*1b7c0*/  IABS R12, R60 ;  /* 0x0000003c000c7213 */ /* 0x000fc60000000000 */
[----:B------:R-:W-:-:S04]  /*1b7d0*/  @!P0 IMAD.IADD R6, R6, 0x1, -R4 ;  /* 0x0000000106068824 */ /* 0x000fc800078e0a04 */
[----:B------:R-:W-:Y:S01]  /*1b7e0*/  @!P6 IMAD.IADD R2, R2, 0x1, -R4 ;  /* 0x000000010202e824 */ /* 0x000fe200078e0a04 */
[----:B------:R-:W-:Y:S01]  /*1b7f0*/  ISETP.GT.U32.AND P6, PT, R4, R5, PT ;  /* 0x000000050400720c */ /* 0x000fe20003fc4070 */
[----:B------:R-:W-:Y:S02]  /*1b800*/  IMAD.MOV.U32 R14, RZ, RZ, R6 ;  /* 0x000000ffff0e7224 */ /* 0x000fe400078e0006 */
[----:B------:R-:W-:Y:S01]  /*1b810*/  IMAD.HI.U32 R8, R0, R12, RZ ;  /* 0x0000000c00087227 */ /* 0x000fe200078e00ff */
[----:B------:R-:W-:-:S03]  /*1b820*/  ISETP.GE.AND P2, PT, R57, RZ, PT ;  /* 0x000000ff3900720c */ /* 0x000fc60003f46270 */
[----:B------:R-:W-:Y:S01]  /*1b830*/  @!P3 IMAD.MOV R14, RZ, RZ, -R14 ;  /* 0x000000ffff0eb224 */ /* 0x000fe200078e0a0e */
[----:B------:R-:W-:Y:S01]  /*1b840*/  ISETP.GE.AND P0, PT, R56, RZ, PT ;  /* 0x000000ff3800720c */ /* 0x000fe20003f06270 */
[----:B------:R-:W-:Y:S02]  /*1b850*/  IMAD.MOV R8, RZ, RZ, -R8 ;  /* 0x000000ffff087224 */ /* 0x000fe400078e0a08 */
[----:B------:R-:W-:Y:S01]  /*1b860*/  @!P4 IMAD.MOV R13, RZ, RZ, -R13 ;  /* 0x000000ffff0dc224 */ /* 0x000fe200078e0a0d */
[----:B------:R-:W-:Y:S01]  /*1b870*/  STL [R1+0x454], R14 ;  /* 0x0004540e01007387 */ /* 0x000fe20000100800 */
[C---:B------:R-:W-:Y:S02]  /*1b880*/  IMAD R12, R4.reuse, R8, R12 ;  /* 0x00000008040c7224 */ /* 0x040fe400078e020c */
[----:B------:R-:W-:Y:S01]  /*1b890*/  @!P6 IMAD.IADD R5, R5, 0x1, -R4 ;  /* 0x000000010505e824 */ /* 0x000fe200078e0a04 */
[----:B------:R-:W3:Y:S04]  /*1b8a0*/  LDL.LU R56, [R1+0x3d4] ;  /* 0x0003d40001387983 */ /* 0x000ee80000300800 */
[----:B------:R-:W3:Y:S01]  /*1b8b0*/  LDL.LU R23, [R1+0x3dc] ;  /* 0x0003dc0001177983 */ /* 0x000ee20000300800 */
[----:B------:R-:W-:-:S03]  /*1b8c0*/  ISETP.GT.U32.AND P5, PT, R4, R12, PT ;  /* 0x0000000c0400720c */ /* 0x000fc60003fa4070 */
[----:B------:R-:W3:Y:S04]  /*1b8d0*/  LDL.LU R22, [R1+0x3f0] ;  /* 0x0003f00001167983 */ /* 0x000ee80000300800 */
[----:B------:R0:W-:Y:S01]  /*1b8e0*/  STL [R1+0x458], R13 ;  /* 0x0004580d01007387 */ /* 0x0001e20000100800 */
[----:B------:R-:W-:Y:S02]  /*1b8f0*/  @!P2 IMAD.MOV R7, RZ, RZ, -R7 ;  /* 0x000000ffff07a224 */ /* 0x000fe400078e0a07 */
[----:B0-----:R-:W-:-:S04]  /*1b900*/  IMAD.MOV.U32 R13, RZ, RZ, R5 ;  /* 0x000000ffff0d7224 */ /* 0x001fc800078e0005 */
[----:B------:R-:W-:Y:S01]  /*1b910*/  @!P0 IMAD.MOV R13, RZ, RZ, -R13 ;  /* 0x000000ffff0d8224 */ /* 0x000fe200078e0a0d */
[----:B------:R-:W-:Y:S04]  /*1b920*/  STL [R1+0x45c], R7 ;  /* 0x00045c0701007387 */ /* 0x000fe80000100800 */
[----:B------:R0:W-:Y:S01]  /*1b930*/  STL [R1+0x460], R13 ;  /* 0x0004600d01007387 */ /* 0x0001e20000100800 */
[----:B------:R-:W-:-:S03]  /*1b940*/  @!P5 IMAD.IADD R12, R12, 0x1, -R4 ;  /* 0x000000010c0cd824 */ /* 0x000fc600078e0a04 */
[----:B------:R-:W3:Y:S01]  /*1b950*/  LDL.LU R21, [R1+0x3f4] ;  /* 0x0003f40001157983 */ /* 0x000ee20000300800 */
[----:B------:R-:W-:Y:S02]  /*1b960*/  ISETP.GT.U32.AND P5, PT, R4, R2, PT ;  /* 0x000000020400720c */ /* 0x000fe40003fa4070 */
[----:B------:R-:W-:Y:S02]  /*1b970*/  ISETP.GE.AND P3, PT, R60, RZ, PT ;  /* 0x000000ff3c00720c */ /* 0x000fe40003f66270 */
[----:B------:R-:W3:Y:S09]  /*1b980*/  LDL.LU R60, [R1+0x3f8] ;  /* 0x0003f800013c7983 */ /* 0x000ef20000300800 */
[----:B------:R-:W-:-:S04]  /*1b990*/  @!P5 IMAD.IADD R2, R2, 0x1, -R4 ;  /* 0x000000010202d824 */ /* 0x000fc800078e0a04 */
[----:B------:R-:W-:Y:S01]  /*1b9a0*/  @!P1 IMAD.MOV R2, RZ, RZ, -R2 ;  /* 0x000000ffff029224 */ /* 0x000fe200078e0a02 */
[----:B----4-:R-:W-:Y:S02]  /*1b9b0*/  IABS R11, R61 ;  /* 0x0000003d000b7213 */ /* 0x010fe40000000000 */
[----:B------:R-:W-:Y:S02]  /*1b9c0*/  ISETP.GE.AND P2, PT, R61, RZ, PT ;  /* 0x000000ff3d00720c */ /* 0x000fe40003f46270 */
[----:B------:R1:W-:Y:S04]  /*1b9d0*/  STL [R1+0x464], R2 ;  /* 0x0004640201007387 */ /* 0x0003e80000100800 */
[----:B------:R-:W4:Y:S01]  /*1b9e0*/  LDL.LU R57, [R1+0x3fc] ;  /* 0x0003fc0001397983 */ /* 0x000f220000300800 */
[----:B------:R-:W-:-:S03]  /*1b9f0*/  IABS R10, R58 ;  /* 0x0000003a000a7213 */ /* 0x000fc60000000000 */
[----:B------:R-:W4:Y:S01]  /*1ba00*/  LDL.LU R61, [R1+0x410] ;  /* 0x00041000013d7983 */ /* 0x000f220000300800 */
[----:B------:R-:W-:-:S03]  /*1ba10*/  ISETP.GE.AND P0, PT, R58, RZ, PT ;  /* 0x000000ff3a00720c */ /* 0x000fc60003f06270 */
[----:B------:R-:W4:Y:S01]  /*1ba20*/  LDL.LU R58, [R1+0x414] ;  /* 0x00041400013a7983 */ /* 0x000f220000300800 */
[----:B------:R-:W-:-:S04]  /*1ba30*/  IMAD.HI.U32 R6, R0, R11, RZ ;  /* 0x0000000b00067227 */ /* 0x000fc800078e00ff */
[----:B------:R-:W-:-:S04]  /*1ba40*/  IMAD.MOV R6, RZ, RZ, -R6 ;  /* 0x000000ffff067224 */ /* 0x000fc800078e0a06 */
[----:B------:R-:W-:-:S05]  /*1ba50*/  IMAD R11, R4, R6, R11 ;  /* 0x00000006040b7224 */ /* 0x000fca00078e020b */
[----:B------:R-:W-:-:S13]  /*1ba60*/  ISETP.GT.U32.AND P6, PT, R4, R11, PT ;  /* 0x0000000b0400720c */ /* 0x000fda0003fc4070 */
[----:B------:R-:W-:-:S05]  /*1ba70*/  @!P6 IMAD.IADD R11, R11, 0x1, -R4 ;  /* 0x000000010b0be824 */ /* 0x000fca00078e0a04 */
[----:B------:R-:W-:Y:S01]  /*1ba80*/  ISETP.GT.U32.AND P1, PT, R4, R11, PT ;  /* 0x0000000b0400720c */ /* 0x000fe20003f24070 */
[----:B------:R-:W-:-:S04]  /*1ba90*/  IMAD.HI.U32 R8, R0, R10, RZ ;  /* 0x0000000a00087227 */ /* 0x000fc800078e00ff */
[----:B------:R-:W-:-:S04]  /*1baa0*/  IMAD.MOV R8, RZ, RZ, -R8 ;  /* 0x000000ffff087224 */ /* 0x000fc800078e0a08 */
[----:B------:R-:W-:-:S04]  /*1bab0*/  IMAD R10, R4, R8, R10 ;  /* 0x00000008040a7224 */ /* 0x000fc800078e020a */
[----:B------:R-:W-:Y:S01]  /*1bac0*/  @!P1 IMAD.IADD R11, R11, 0x1, -R4 ;  /* 0x000000010b0b9824 */ /* 0x000fe200078e0a04 */
[----:B--2---:R-:W-:Y:S02]  /*1bad0*/  IABS R9, R59 ;  /* 0x0000003b00097213 */ /* 0x004fe40000000000 */
[----:B------:R-:W-:Y:S02]  /*1bae0*/  ISETP.GE.AND P6, PT, R59, RZ, PT ;  /* 0x000000ff3b00720c */ /* 0x000fe40003fc6270 */
[----:B------:R-:W2:Y:S01]  /*1baf0*/  LDL.LU R59, [R1+0x418] ;  /* 0x00041800013b7983 */ /* 0x000ea20000300800 */
[----:B---3--:R-:W-:Y:S02]  /*1bb00*/  IABS R8, R3 ;  /* 0x0000000300087213 */ /* 0x008fe40000000000 */
[----:B------:R-:W-:Y:S02]  /*1bb10*/  ISETP.GE.AND P1, PT, R3, RZ, PT ;  /* 0x000000ff0300720c */ /* 0x000fe40003f26270 */
[----:B------:R-:W3:Y:S01]  /*1bb20*/  LDL.LU R3, [R1+0x41c] ;  /* 0x00041c0001037983 */ /* 0x000ee20000300800 */
[----:B------:R-:W-:Y:S01]  /*1bb30*/  ISETP.GT.U32.AND P5, PT, R4, R10, PT ;  /* 0x0000000a0400720c */ /* 0x000fe20003fa4070 */
[----:B------:R-:W-:Y:S01]  /*1bb40*/  IMAD.HI.U32 R6, R0, R9, RZ ;  /* 0x0000000900067227 */ /* 0x000fe200078e00ff */
[----:B------:R-:W-:-:S03]  /*1bb50*/  ISETP.GT.U32.AND P4, PT, R4, R12, PT ;  /* 0x0000000c0400720c */ /* 0x000fc60003f84070 */
[----:B------:R-:W-:-:S04]  /*1bb60*/  IMAD.MOV R6, RZ, RZ, -R6 ;  /* 0x000000ffff067224 */ /* 0x000fc800078e0a06 */
[----:B------:R-:W-:-:S04]  /*1bb70*/  IMAD R9, R4, R6, R9 ;  /* 0x0000000604097224 */ /* 0x000fc800078e0209 */
[----:B------:R-:W-:Y:S02]  /*1bb80*/  @!P5 IMAD.IADD R10, R10, 0x1, -R4 ;  /* 0x000000010a0ad824 */ /* 0x000fe400078e0a04 */
[----:B0-----:R-:W-:-:S03]  /*1bb90*/  IMAD.HI.U32 R13, R0, R8, RZ ;  /* 0x00000008000d7227 */ /* 0x001fc600078e00ff */
[----:B------:R-:W-:Y:S01]  /*1bba0*/  ISETP.GT.U32.AND P5, PT, R4, R10, PT ;  /* 0x0000000a0400720c */ /* 0x000fe20003fa4070 */
[----:B------:R-:W-:Y:S01]  /*1bbb0*/  @!P4 IMAD.IADD R12, R12, 0x1, -R4 ;  /* 0x000000010c0cc824 */ /* 0x000fe200078e0a04 */
[----:B------:R-:W-:Y:S01]  /*1bbc0*/  ISETP.GT.U32.AND P4, PT, R4, R9, PT ;  /* 0x000000090400720c */ /* 0x000fe20003f84070 */
[----:B------:R-:W-:-:S04]  /*1bbd0*/  IMAD.MOV R13, RZ, RZ, -R13 ;  /* 0x000000ffff0d7224 */ /* 0x000fc800078e0a0d */
[----:B------:R-:W-:-:S06]  /*1bbe0*/  IMAD R8, R4, R13, R8 ;  /* 0x0000000d04087224 */ /* 0x000fcc00078e0208 */
[--C-:B------:R-:W-:Y:S01]  /*1bbf0*/  @!P5 IMAD.IADD R10, R10, 0x1, -R4.reuse ;  /* 0x000000010a0ad824 */ /* 0x100fe200078e0a04 */
[----:B------:R-:W-:Y:S01]  /*1bc00*/  ISETP.GT.U32.AND P5, PT, R4, R8, PT ;  /* 0x000000080400720c */ /* 0x000fe20003fa4070 */
[----:B------:R-:W-:-:S05]  /*1bc10*/  @!P4 IMAD.IADD R9, R9, 0x1, -R4 ;  /* 0x000000010909c824 */ /* 0x000fca00078e0a04 */
[----:B------:R-:W-:Y:S02]  /*1bc20*/  ISETP.GT.U32.AND P4, PT, R4, R9, PT ;  /* 0x000000090400720c */ /* 0x000fe40003f84070 */
[----:B------:R-:W-:Y:S02]  /*1bc30*/  IABS R7, R56 ;  /* 0x0000003800077213 */ /* 0x000fe40000000000 */
[----:B------:R-:W-:-:S03]  /*1bc40*/  IABS R6, R23 ;  /* 0x0000001700067213 */ /* 0x000fc60000000000 */
[----:B-1----:R-:W-:-:S04]  /*1bc50*/  IMAD.HI.U32 R2, R0, R7, RZ ;  /* 0x0000000700027227 */ /* 0x002fc800078e00ff */
[----:B------:R-:W-:-:S04]  /*1bc60*/  IMAD.HI.U32 R14, R0, R6, RZ ;  /* 0x00000006000e7227 */ /* 0x000fc800078e00ff */
[----:B------:R-:W-:Y:S02]  /*1bc70*/  IMAD.MOV R2, RZ, RZ, -R2 ;  /* 0x000000ffff027224 */ /* 0x000fe400078e0a02 */
[----:B------:R-:W-:Y:S02]  /*1bc80*/  IMAD.MOV R14, RZ, RZ, -R14 ;  /* 0x000000ffff0e7224 */ /* 0x000fe400078e0a0e */
[C---:B------:R-:W-:Y:S02]  /*1bc90*/  IMAD R7, R4.reuse, R2, R7 ;  /* 0x0000000204077224 */ /* 0x040fe400078e0207 */
[----:B------:R-:W-:Y:S02]  /*1bca0*/  IMAD R6, R4, R14, R6 ;  /* 0x0000000e04067224 */ /* 0x000fe400078e0206 */
[----:B------:R-:W-:-:S03]  /*1bcb0*/  @!P5 IMAD.IADD R8, R8, 0x1, -R4 ;  /* 0x000000010808d824 */ /* 0x000fc600078e0a04 */
[----:B------:R-:W-:Y:S02]  /*1bcc0*/  ISETP.GT.U32.AND P5, PT, R4, R6, PT ;  /* 0x000000060400720c */ /* 0x000fe40003fa4070 */
[----:B------:R-:W-:Y:S02]  /*1bcd0*/  IABS R5, R22 ;  /* 0x0000001600057213 */ /* 0x000fe40000000000 */
[----:B------:R-:W-:-:S05]  /*1bce0*/  IABS R2, R21 ;  /* 0x0000001500027213 */ /* 0x000fca0000000000 */
[----:B------:R-:W-:-:S04]  /*1bcf0*/  IMAD.HI.U32 R16, R0, R2, RZ ;  /* 0x0000000200107227 */ /* 0x000fc800078e00ff */
[----:B------:R-:W-:Y:S02]  /*1bd00*/  IMAD.MOV R16, RZ, RZ, -R16 ;  /* 0x000000ffff107224 */ /* 0x000fe400078e0a10 */
[----:B------:R-:W-:Y:S01]  /*1bd10*/  @!P4 IMAD.IADD R9, R9, 0x1, -R4 ;  /* 0x000000010909c824 */ /* 0x000fe200078e0a04 */
[----:B------:R-:W-:Y:S01]  /*1bd20*/  ISETP.GT.U32.AND P4, PT, R4, R7, PT ;  /* 0x000000070400720c */ /* 0x000fe20003f84070 */
[----:B------:R-:W-:-:S04]  /*1bd30*/  IMAD.HI.U32 R13, R0, R5, RZ ;  /* 0x00000005000d7227 */ /* 0x000fc800078e00ff */
[----:B------:R-:W-:Y:S02]  /*1bd40*/  IMAD R2, R4, R16, R2 ;  /* 0x0000001004027224 */ /* 0x000fe400078e0202 */
[----:B------:R-:W-:Y:S02]  /*1bd50*/  IMAD.MOV R13, RZ, RZ, -R13 ;  /* 0x000000ffff0d7224 */ /* 0x000fe400078e0a0d */
[--C-:B------:R-:W-:Y:S01]  /*1bd60*/  @!P5 IMAD.IADD R6, R6, 0x1, -R4.reuse ;  /* 0x000000010606d824 */ /* 0x100fe200078e0a04 */
[C---:B------:R-:W-:Y:S01]  /*1bd70*/  ISETP.GT.U32.AND P5, PT, R4.reuse, R2, PT ;  /* 0x000000020400720c */ /* 0x040fe20003fa4070 */
[C---:B------:R-:W-:Y:S02]  /*1bd80*/  IMAD R5, R4.reuse, R13, R5 ;  /* 0x0000000d04057224 */ /* 0x040fe400078e0205 */
[----:B------:R-:W-:Y:S01]  /*1bd90*/  @!P4 IMAD.IADD R7, R7, 0x1, -R4 ;  /* 0x000000010707c824 */ /* 0x000fe200078e0a04 */
[----:B------:R-:W-:Y:S02]  /*1bda0*/  IABS R13, R60 ;  /* 0x0000003c000d7213 */ /* 0x000fe40000000000 */
[----:B------:R-:W-:-:S02]  /*1bdb0*/  ISETP.GT.U32.AND P4, PT, R4, R5, PT ;  /* 0x000000050400720c */ /* 0x000fc40003f84070 */
[----:B----4-:R-:W-:Y:S01]  /*1bdc0*/  IABS R14, R57 ;  /* 0x00000039000e7213 */ /* 0x010fe20000000000 */
[----:B------:R-:W-:Y:S01]  /*1bdd0*/  @!P3 IMAD.MOV R12, RZ, RZ, -R12 ;  /* 0x000000ffff0cb224 */ /* 0x000fe200078e0a0c */
[----:B------:R-:W-:Y:S01]  /*1bde0*/  IABS R15, R61 ;  /* 0x0000003d000f7213 */ /* 0x000fe20000000000 */
[----:B------:R-:W-:Y:S01]  /*1bdf0*/  @!P2 IMAD.MOV R11, RZ, RZ, -R11 ;  /* 0x000000ffff0ba224 */ /* 0x000fe200078e0a0b */
[----:B------:R-:W-:Y:S01]  /*1be00*/  ISETP.GT.U32.AND P3, PT, R4, R8, PT ;  /* 0x000000080400720c */ /* 0x000fe20003f64070 */
[----:B------:R-:W-:Y:S01]  /*1be10*/  IMAD.HI.U32 R17, R0, R13, RZ ;  /* 0x0000000d00117227 */ /* 0x000fe200078e00ff */
[----:B------:R-:W-:Y:S02]  /*1be20*/  ISETP.GT.U32.AND P2, PT, R4, R7, PT ;  /* 0x000000070400720c */ /* 0x000fe40003f44070 */
[----:B------:R-:W-:Y:S01]  /*1be30*/  IABS R16, R58 ;  /* 0x0000003a00107213 */ /* 0x000fe20000000000 */
[----:B------:R-:W-:Y:S02]  /*1be40*/  @!P5 IMAD.IADD R2, R2, 0x1, -R4 ;  /* 0x000000010202d824 */ /* 0x000fe400078e0a04 */
[----:B------:R-:W-:Y:S01]  /*1be50*/  @!P0 IMAD.MOV R10, RZ, RZ, -R10 ;  /* 0x000000ffff0a8224 */ /* 0x000fe200078e0a0a */
[----:B------:R-:W-:Y:S01]  /*1be60*/  ISETP.GT.U32.AND P0, PT, R4, R6, PT ;  /* 0x000000060400720c */ /* 0x000fe20003f04070 */
[----:B------:R-:W-:Y:S01]  /*1be70*/  IMAD.HI.U32 R18, R0, R14, RZ ;  /* 0x0000000e00127227 */ /* 0x000fe200078e00ff */
[----:B------:R-:W-:-:S03]  /*1be80*/  ISETP.GT.U32.AND P5, PT, R4, R2, PT ;  /* 0x000000020400720c */ /* 0x000fc60003fa4070 */
[----:B------:R-:W-:-:S04]  /*1be90*/  IMAD.HI.U32 R19, R0, R15, RZ ;  /* 0x0000000f00137227 */ /* 0x000fc800078e00ff */
[----:B------:R-:W-:Y:S02]  /*1bea0*/  IMAD.MOV R17, RZ, RZ, -R17 ;  /* 0x000000ffff117224 */ /* 0x000fe400078e0a11 */
[----:B------:R-:W-:Y:S02]  /*1beb0*/  IMAD.MOV R18, RZ, RZ, -R18 ;  /* 0x000000ffff127224 */ /* 0x000fe400078e0a12 */
[----:B------:R-:W-:Y:S02]  /*1bec0*/  IMAD.MOV R19, RZ, RZ, -R19 ;  /* 0x000000ffff137224 */ /* 0x000fe400078e0a13 */
[----:B------:R-:W-:-:S04]  /*1bed0*/  IMAD.HI.U32 R20, R0, R16, RZ ;  /* 0x0000001000147227 */ /* 0x000fc800078e00ff */
[----:B------:R-:W-:Y:S02]  /*1bee0*/  @!P4 IMAD.IADD R5, R5, 0x1, -R4 ;  /* 0x000000010505c824 */ /* 0x000fe400078e0a04 */
[C---:B------:R-:W-:Y:S02]  /*1bef0*/  IMAD R13, R4.reuse, R17, R13 ;  /* 0x00000011040d7224 */ /* 0x040fe400078e020d */
[C---:B------:R-:W-:Y:S02]  /*1bf00*/  IMAD R14, R4.reuse, R18, R14 ;  /* 0x00000012040e7224 */ /* 0x040fe400078e020e */
[C---:B------:R-:W-:Y:S02]  /*1bf10*/  IMAD R15, R4.reuse, R19, R15 ;  /* 0x00000013040f7224 */ /* 0x040fe400078e020f */
[----:B------:R-:W-:Y:S02]  /*1bf20*/  IMAD.MOV R20, RZ, RZ, -R20 ;  /* 0x000000ffff147224 */ /* 0x000fe400078e0a14 */
[----:B------:R-:W-:Y:S01]  /*1bf30*/  @!P6 IMAD.MOV R9, RZ, RZ, -R9 ;  /* 0x000000ffff09e224 */ /* 0x000fe200078e0a09 */
[----:B------:R-:W-:Y:S01]  /*1bf40*/  ISETP.GT.U32.AND P6, PT, R4, R5, PT ;  /* 0x000000050400720c */ /* 0x000fe20003fc4070 */
[--C-:B------:R-:W-:Y:S01]  /*1bf50*/  @!P3 IMAD.IADD R8, R8, 0x1, -R4.reuse ;  /* 0x000000010808b824 */ /* 0x100fe200078e0a04 */
[C---:B------:R-:W-:Y:S01]  /*1bf60*/  ISETP.GT.U32.AND P3, PT, R4.reuse, R13, PT ;  /* 0x0000000d0400720c */ /* 0x040fe20003f64070 */
[----:B------:R-:W-:Y:S01]  /*1bf70*/  @!P2 IMAD.IADD R7, R7, 0x1, -R4 ;  /* 0x000000010707a824 */ /* 0x000fe200078e0a04 */
[C---:B------:R-:W-:Y:S01]  /*1bf80*/  ISETP.GT.U32.AND P2, PT, R4.reuse, R14, PT ;  /* 0x0000000e0400720c */ /* 0x040fe20003f44070 */
[----:B------:R-:W-:-:S02]  /*1bf90*/  IMAD R16, R4, R20, R16 ;  /* 0x0000001404107224 */ /* 0x000fc400078e0210 */
[--C-:B------:R-:W-:Y:S01]  /*1bfa0*/  @!P0 IMAD.IADD R6, R6, 0x1, -R4.reuse ;  /* 0x0000000106068824 */ /* 0x100fe200078e0a04 */
[----:B------:R-:W-:Y:S01]  /*1bfb0*/  ISETP.GT.U32.AND P0, PT, R4, R15, PT ;  /* 0x0000000f0400720c */ /* 0x000fe20003f04070 */
[--C-:B------:R-:W-:Y:S01]  /*1bfc0*/  @!P5 IMAD.IADD R2, R2, 0x1, -R4.reuse ;  /* 0x000000010202d824 */ /* 0x100fe200078e0a04 */
[----:B------:R-:W-:Y:S02]  /*1bfd0*/  ISETP.GE.AND P4, PT, R56, RZ, PT ;  /* 0x000000ff3800720c */ /* 0x000fe40003f86270 */
[----:B------:R-:W-:Y:S01]  /*1bfe0*/  ISETP.GT.U32.AND P5, PT, R4, R16, PT ;  /* 0x000000100400720c */ /* 0x000fe20003fa4070 */
[--C-:B------:R-:W-:Y:S01]  /*1bff0*/  @!P6 IMAD.IADD R5, R5, 0x1, -R4.reuse ;  /* 0x000000010505e824 */ /* 0x100fe200078e0a04 */
[----:B------:R-:W-:Y:S01]  /*1c000*/  ISETP.GE.AND P6, PT, R23, RZ, PT ;  /* 0x000000ff1700720c */ /* 0x000fe20003fc6270 */
[--C-:B------:R-:W-:Y:S01]  /*1c010*/  @!P3 IMAD.IADD R13, R13, 0x1, -R4.reuse ;  /* 0x000000010d0db824 */ /* 0x100fe200078e0a04 */
[----:B------:R-:W-:Y:S01]  /*1c020*/  ISETP.GE.AND P3, PT, R22, RZ, PT ;  /* 0x000000ff1600720c */ /* 0x000fe20003f66270 */
[--C-:B------:R-:W-:Y:S01]  /*1c030*/  @!P2 IMAD.IADD R14, R14, 0x1, -R4.reuse ;  /* 0x000000010e0ea824 */ /* 0x100fe200078e0a04 */
[----:B------:R-:W-:Y:S01]  /*1c040*/  ISETP.GE.AND P2, PT, R21, RZ, PT ;  /* 0x000000ff1500720c */ /* 0x000fe20003f46270 */
[----:B------:R-:W-:Y:S02]  /*1c050*/  STL [R1+0x448], R12 ;  /* 0x0004480c01007387 */ /* 0x000fe40000100800 */
[----:B------:R-:W-:-:S02]  /*1c060*/  @!P0 IMAD.IADD R15, R15, 0x1, -R4 ;  /* 0x000000010f0f8824 */ /* 0x000fc400078e0a04 */
[----:B------:R-:W-:Y:S01]  /*1c070*/  STL [R1+0x444], R11 ;  /* 0x0004440b01007387 */ /* 0x000fe20000100800 */
[----:B------:R-:W-:Y:S01]  /*1c080*/  @!P4 IMAD.MOV R7, RZ, RZ, -R7 ;  /* 0x000000ffff07c224 */ /* 0x000fe200078e0a07 */
[----:B------:R-:W-:Y:S01]  /*1c090*/  ISETP.GT.U32.AND P4, PT, R4, R14, PT ;  /* 0x0000000e0400720c */ /* 0x000fe20003f84070 */
[----:B------:R-:W-:Y:S01]  /*1c0a0*/  @!P5 IMAD.IADD R16, R16, 0x1, -R4 ;  /* 0x000000011010d824 */ /* 0x000fe200078e0a04 */
[----:B------:R-:W4:Y:S01]  /*1c0b0*/  LDL.LU R56, [R1+0x7a0] ;  /* 0x0007a00001387983 */ /* 0x000f220000300800 */
[----:B------:R-:W-:Y:S02]  /*1c0c0*/  ISETP.GE.AND P0, PT, R60, RZ, PT ;  /* 0x000000ff3c00720c */ /* 0x000fe40003f06270 */
[----:B------:R-:W-:Y:S01]  /*1c0d0*/  ISETP.GT.U32.AND P5, PT, R4, R15, PT ;  /* 0x0000000f0400720c */ /* 0x000fe20003fa4070 */
[----:B------:R2:W-:Y:S04]  /*1c0e0*/  STL [R1+0x440], R10 ;  /* 0x0004400a01007387 */ /* 0x0005e80000100800 */
[----:B------:R3:W-:Y:S01]  /*1c0f0*/  STL [R1+0x43c], R9 ;  /* 0x00043c0901007387 */ /* 0x0007e20000100800 */
[----:B------:R-:W-:-:S03]  /*1c100*/  @!P1 IMAD.MOV R8, RZ, RZ, -R8 ;  /* 0x000000ffff089224 */ /* 0x000fc600078e0a08 */
[----:B------:R-:W4:Y:S01]  /*1c110*/  LDL.LU R60, [R1+0x7a4] ;  /* 0x0007a400013c7983 */ /* 0x000f220000300800 */
[----:B------:R-:W-:Y:S02]  /*1c120*/  @!P6 IMAD.MOV R6, RZ, RZ, -R6 ;  /* 0x000000ffff06e224 */ /* 0x000fe400078e0a06 */
[----:B------:R-:W-:Y:S01]  /*1c130*/  @!P3 IMAD.MOV R5, RZ, RZ, -R5 ;  /* 0x000000ffff05b224 */ /* 0x000fe200078e0a05 */
[----:B------:R-:W-:Y:S01]  /*1c140*/  STL [R1+0x438], R8 ;  /* 0x0004380801007387 */ /* 0x000fe20000100800 */
[----:B------:R-:W-:-:S03]  /*1c150*/  @!P2 IMAD.MOV R2, RZ, RZ, -R2 ;  /* 0x000000ffff02a224 */ /* 0x000fc600078e0a02 */
[----:B------:R-:W-:Y:S01]  /*1c160*/  STL [R1+0x434], R7 ;  /* 0x0004340701007387 */ /* 0x000fe20000100800 */
[--C-:B------:R-:W-:Y:S01]  /*1c170*/  @!P4 IMAD.IADD R14, R14, 0x1, -R4.reuse ;  /* 0x000000010e0ec824 */ /* 0x100fe200078e0a04 */
[----:B------:R-:W-:Y:S02]  /*1c180*/  ISETP.GE.AND P4, PT, R61, RZ, PT ;  /* 0x000000ff3d00720c */ /* 0x000fe40003f86270 */
[----:B------:R-:W-:Y:S01]  /*1c190*/  STL [R1+0x430], R6 ;  /* 0x0004300601007387 */ /* 0x000fe20000100800 */
[----:B------:R-:W-:Y:S01]  /*1c1a0*/  @!P5 IMAD.IADD R15, R15, 0x1, -R4 ;  /* 0x000000010f0fd824 */ /* 0x000fe200078e0a04 */
[----:B------:R-:W-:Y:S02]  /*1c1b0*/  ISETP.GE.AND P5, PT, R58, RZ, PT ;  /* 0x000000ff3a00720c */ /* 0x000fe40003fa6270 */
[----:B------:R-:W-:Y:S04]  /*1c1c0*/  STL [R1+0x42c], R5 ;  /* 0x00042c0501007387 */ /* 0x000fe80000100800 */
[----:B------:R0:W-:Y:S04]  /*1c1d0*/  STL [R1+0x428], R2 ;  /* 0x0004280201007387 */ /* 0x0001e80000100800 */
[----:B------:R-:W4:Y:S04]  /*1c1e0*/  LDL.LU R61, [R1+0x7a8] ;  /* 0x0007a800013d7983 */ /* 0x000f280000300800 */
[----:B------:R-:W4:Y:S01]  /*1c1f0*/  LDL.LU R58, [R1+0x7ac] ;  /* 0x0007ac00013a7983 */ /* 0x000f220000300800 */
[----:B--2---:R-:W-:-:S05]  /*1c200*/  IABS R10, R59 ;  /* 0x0000003b000a7213 */ /* 0x004fca0000000000 */
[----:B------:R-:W-:-:S04]  /*1c210*/  IMAD.HI.U32 R12, R0, R10, RZ ;  /* 0x0000000a000c7227 */ /* 0x000fc800078e00ff */
[----:B------:R-:W-:-:S04]  /*1c220*/  IMAD.MOV R12, RZ, RZ, -R12 ;  /* 0x000000ffff0c7224 */ /* 0x000fc800078e0a0c */
[----:B------:R-:W-:-:S05]  /*1c230*/  IMAD R10, R4, R12, R10 ;  /* 0x0000000c040a7224 */ /* 0x000fca00078e020a */
[----:B------:R-:W-:-:S13]  /*1c240*/  ISETP.GT.U32.AND P3, PT, R4, R10, PT ;  /* 0x0000000a0400720c */ /* 0x000fda0003f64070 */
[----:B------:R-:W-:Y:S01]  /*1c250*/  @!P3 IMAD.IADD R10, R10, 0x1, -R4 ;  /* 0x000000010a0ab824 */ /* 0x000fe200078e0a04 */
[----:B---3--:R-:W-:Y:S02]  /*1c260*/  IABS R9, R3 ;  /* 0x0000000300097213 */ /* 0x008fe40000000000 */
[----:B------:R-:W-:Y:S02]  /*1c270*/  ISETP.GE.AND P3, PT, R3, RZ, PT ;  /* 0x000000ff0300720c */ /* 0x000fe40003f66270 */
[----:B------:R-:W2:Y:S01]  /*1c280*/  LDL.LU R3, [R1+0x7c0] ;  /* 0x0007c00001037983 */ /* 0x000ea20000300800 */
[----:B------:R-:W-:Y:S01]  /*1c290*/  ISETP.GT.U32.AND P1, PT, R4, R13, PT ;  /* 0x0000000d0400720c */ /* 0x000fe20003f24070 */
[----:B------:R-:W-:-:S04]  /*1c2a0*/  IMAD.HI.U32 R11, R0, R9, RZ ;  /* 0x00000009000b7227 */ /* 0x000fc800078e00ff */
[----:B------:R-:W-:-:S04]  /*1c2b0*/  IMAD.MOV R11, RZ, RZ, -R11 ;  /* 0x000000ffff0b7224 */ /* 0x000fc800078e0a0b */
[----:B------:R-:W-:-:S04]  /*1c2c0*/  IMAD R9, R4, R11, R9 ;  /* 0x0000000b04097224 */ /* 0x000fc800078e0209 */
[----:B------:R-:W-:Y:S01]  /*1c2d0*/  @!P1 IMAD.IADD R13, R13, 0x1, -R4 ;  /* 0x000000010d0d9824 */ /* 0x000fe200078e0a04 */
[C---:B------:R-:W-:Y:S02]  /*1c2e0*/  ISETP.GT.U32.AND P1, PT, R4.reuse, R9, PT ;  /* 0x000000090400720c */ /* 0x040fe40003f24070 */
[----:B------:R-:W-:Y:S02]  /*1c2f0*/  ISETP.GE.AND P2, PT, R57, RZ, PT ;  /* 0x000000ff3900720c */ /* 0x000fe40003f46270 */
[----:B------:R-:W-:Y:S01]  /*1c300*/  ISETP.GT.U32.AND P6, PT, R4, R16, PT ;  /* 0x000000100400720c */ /* 0x000fe20003fc4070 */
[----:B0-----:R-:W-:Y:S02]  /*1c310*/  IMAD.MOV.U32 R2, RZ, RZ, R13 ;  /* 0x000000ffff027224 */ /* 0x001fe400078e000d */
[----:B------:R-:W-:Y:S02]  /*1c320*/  IMAD.MOV.U32 R5, RZ, RZ, R14 ;  /* 0x000000ffff057224 */ /* 0x000fe400078e000e */
[----:B------:R-:W-:-:S04]  /*1c330*/  @!P0 IMAD.MOV R2, RZ, RZ, -R2 ;  /* 0x000000ffff028224 */ /* 0x000fc800078e0a02 */
[--C-:B------:R-:W-:Y:S02]  /*1c340*/  @!P1 IMAD.IADD R9, R9, 0x1, -R4.reuse ;  /* 0x0000000109099824 */ /* 0x100fe400078e0a04 */
[----:B------:R-:W-:Y:S02]  /*1c350*/  @!P2 IMAD.MOV R5, RZ, RZ, -R5 ;  /* 0x000000ffff05a224 */ /* 0x000fe400078e0a05 */
[----:B------:R-:W-:Y:S01]  /*1c360*/  @!P6 IMAD.IADD R16, R16, 0x1, -R4 ;  /* 0x000000011010e824 */ /* 0x000fe200078e0a04 */
[----:B------:R-:W-:Y:S02]  /*1c370*/  ISETP.GT.U32.AND P2, PT, R4, R9, PT ;  /* 0x000000090400720c */ /* 0x000fe40003f44070 */
[----:B------:R-:W-:Y:S01]  /*1c380*/  ISETP.GE.AND P6, PT, R59, RZ, PT ;  /* 0x000000ff3b00720c */ /* 0x000fe20003fc6270 */
[----:B------:R-:W-:Y:S01]  /*1c390*/  IMAD.MOV.U32 R8, RZ, RZ, R15 ;  /* 0x000000ffff087224 */ /* 0x000fe200078e000f */
[----:B------:R-:W3:Y:S04]  /*1c3a0*/  LDL.LU R59, [R1+0x7c4] ;  /* 0x0007c400013b7983 */ /* 0x000ee80000300800 */
[----:B------:R-:W-:Y:S01]  /*1c3b0*/  STL [R1+0x424], R2 ;  /* 0x0004240201007387 */ /* 0x000fe20000100800 */
[----:B------:R-:W-:-:S03]  /*1c3c0*/  @!P4 IMAD.MOV R8, RZ, RZ, -R8 ;  /* 0x000000ffff08c224 */ /* 0x000fc600078e0a08 */
[----:B------:R0:W-:Y:S01]  /*1c3d0*/  STL [R1+0x420], R5 ;  /* 0x0004200501007387 */ /* 0x0001e20000100800 */
[----:B------:R-:W-:Y:S02]  /*1c3e0*/  @!P2 IMAD.IADD R9, R9, 0x1, -R4 ;  /* 0x000000010909a824 */ /* 0x000fe400078e0a04 */
[----:B0-----:R-:W-:Y:S01]  /*1c3f0*/  IMAD.MOV.U32 R5, RZ, RZ, R16 ;  /* 0x000000ffff057224 */ /* 0x001fe200078e0010 */
[----:B------:R-:W-:Y:S03]  /*1c400*/  STL [R1+0x348], R8 ;  /* 0x0003480801007387 */ /* 0x000fe60000100800 */
[----:B------:R-:W-:Y:S01]  /*1c410*/  @!P5 IMAD.MOV R5, RZ, RZ, -R5 ;  /* 0x000000ffff05d224 */ /* 0x000fe200078e0a05 */
[----:B------:R-:W3:Y:S04]  /*1c420*/  LDL.LU R21, [R1+0x7c8] ;  /* 0x0007c80001157983 */ /* 0x000ee80000300800 */
[----:B------:R0:W-:Y:S01]  /*1c430*/  STL [R1+0x41c], R5 ;  /* 0x00041c0501007387 */ /* 0x0001e20000100800 */
[----:B------:R-:W-:Y:S01]  /*1c440*/  ISETP.GT.U32.AND P0, PT, R4, R10, PT ;  /* 0x0000000a0400720c */ /* 0x000fe20003f04070 */
[----:B------:R-:W-:-:S12]  /*1c450*/  @!P3 IMAD.MOV R9, RZ, RZ, -R9 ;  /* 0x000000ffff09b224 */ /* 0x000fd800078e0a09 */
[----:B------:R-:W-:-:S04]  /*1c460*/  @!P0 IMAD.IADD R10, R10, 0x1, -R4 ;  /* 0x000000010a0a8824 */ /* 0x000fc800078e0a04 */
[----:B------:R-:W-:Y:S01]  /*1c470*/  @!P6 IMAD.MOV R10, RZ, RZ, -R10 ;  /* 0x000000ffff0ae224 */ /* 0x000fe200078e0a0a */
[----:B----4-:R-:W-:-:S05]  /*1c480*/  IABS R7, R60 ;  /* 0x0000003c00077213 */ /* 0x010fca0000000000 */
[----:B------:R-:W-:-:S04]  /*1c490*/  IMAD.HI.U32 R2, R0, R7, RZ ;  /* 0x0000000700027227 */ /* 0x000fc800078e00ff */
[----:B------:R-:W-:-:S04]  /*1c4a0*/  IMAD.MOV R2, RZ, RZ, -R2 ;  /* 0x000000ffff027224 */ /* 0x000fc800078e0a02 */
[----:B------:R-:W-:Y:S01]  /*1c4b0*/  IMAD R7, R4, R2, R7 ;  /* 0x0000000204077224 */ /* 0x000fe200078e0207 */
[----:B------:R-:W-:Y:S02]  /*1c4c0*/  ISETP.GE.AND P2, PT, R58, RZ, PT ;  /* 0x000000ff3a00720c */ /* 0x000fe40003f46270 */
[----:B------:R-:W-:Y:S02]  /*1c4d0*/  IABS R2, R58 ;  /* 0x0000003a00027213 */ /* 0x000fe40000000000 */
[----:B------:R-:W4:Y:S04]  /*1c4e0*/  LDL.LU R58, [R1+0x7cc] ;  /* 0x0007cc00013a7983 */ /* 0x000f280000300800 */
[----:B------:R-:W-:Y:S01]  /*1c4f0*/  STL [R1+0x408], R10 ;  /* 0x0004080a01007387 */ /* 0x000fe20000100800 */
[----:B--2---:R-:W-:-:S02]  /*1c500*/  IABS R13, R3 ;  /* 0x00000003000d7213 */ /* 0x004fc40000000000 */
[----:B------:R-:W-:Y:S02]  /*1c510*/  ISETP.GE.AND P3, PT, R3, RZ, PT ;  /* 0x000000ff0300720c */ /* 0x000fe40003f66270 */
[----:B------:R-:W2:Y:S01]  /*1c520*/  LDL.LU R3, [R1+0x7f0] ;  /* 0x0007f00001037983 */ /* 0x000ea20000300800 */
[----:B------:R-:W-:-:S05]  /*1c530*/  IABS R11, R56 ;  /* 0x00000038000b7213 */ /* 0x000fca0000000000 */
[----:B------:R-:W-:-:S04]  /*1c540*/  IMAD.HI.U32 R6, R0, R11, RZ ;  /* 0x0000000b00067227 */ /* 0x000fc800078e00ff */
[----:B------:R-:W-:-:S04]  /*1c550*/  IMAD.MOV R6, RZ, RZ, -R6 ;  /* 0x000000ffff067224 */ /* 0x000fc800078e0a06 */
[----:B------:R-:W-:-:S05]  /*1c560*/  IMAD R6, R4, R6, R11 ;  /* 0x0000000604067224 */ /* 0x000fca00078e020b */
[----:B------:R-:W-:Y:S02]  /*1c570*/  ISETP.GT.U32.AND P1, PT, R4, R6, PT ;  /* 0x000000060400720c */ /* 0x000fe40003f24070 */
[----:B------:R-:W-:Y:S02]  /*1c580*/  ISETP.GE.AND P4, PT, R56, RZ, PT ;  /* 0x000000ff3800720c */ /* 0x000fe40003f86270 */
[----:B------:R-:W2:Y:S04]  /*1c590*/  LDL.LU R56, [R1+0x7f4] ;  /* 0x0007f40001387983 */ /* 0x000ea80000300800 */
[----:B------:R1:W-:Y:S04]  /*1c5a0*/  STL [R1+0x418], R9 ;  /* 0x0004180901007387 */ /* 0x0003e80000100800 */
[----:B------:R-:W2:Y:S01]  /*1c5b0*/  LDL.LU R57, [R1+0x7f8] ;  /* 0x0007f80001397983 */ /* 0x000ea20000300800 */
[----:B------:R-:W-:Y:S01]  /*1c5c0*/  @!P1 IMAD.IADD R6, R6, 0x1, -R4 ;  /* 0x0000000106069824 */ /* 0x000fe200078e0a04 */
[----:B------:R-:W-:-:S02]  /*1c5d0*/  ISETP.GT.U32.AND P1, PT, R4, R7, PT ;  /* 0x000000070400720c */ /* 0x000fc40003f24070 */
[----:B0-----:R-:W-:Y:S02]  /*1c5e0*/  IABS R5, R61 ;  /* 0x0000003d00057213 */ /* 0x001fe40000000000 */
[----:B------:R-:W-:-:S03]  /*1c5f0*/  ISETP.GT.U32.AND P6, PT, R4, R6, PT ;  /* 0x000000060400720c */ /* 0x000fc60003fc4070 */
[----:B------:R-:W-:Y:S01]  /*1c600*/  IMAD.HI.U32 R8, R0, R5, RZ ;  /* 0x0000000500087227 */ /* 0x000fe200078e00ff */
[----:B------:R-:W-:Y:S02]  /*1c610*/  ISETP.GE.AND P5, PT, R60, RZ, PT ;  /* 0x000000ff3c00720c */ /* 0x000fe40003fa6270 */
[----:B------:R-:W2:Y:S03]  /*1c620*/  LDL.LU R60, [R1+0x7fc] ;  /* 0x0007fc00013c7983 */ /* 0x000ea60000300800 */
[----:B------:R-:W-:Y:S02]  /*1c630*/  @!P1 IMAD.IADD R7, R7, 0x1, -R4 ;  /* 0x0000000107079824 */ /* 0x000fe400078e0a04 */
[----:B------:R-:W-:-:S03]  /*1c640*/  IMAD.MOV R8, RZ, RZ, -R8 ;  /* 0x000000ffff087224 */ /* 0x000fc600078e0a08 */
[C---:B------:R-:W-:Y:S01]  /*1c650*/  ISETP.GT.U32.AND P1, PT, R4.reuse, R7, PT ;  /* 0x000000070400720c */ /* 0x040fe20003f24070 */
[----:B------:R-:W-:Y:S02]  /*1c660*/  IMAD R5, R4, R8, R5 ;  /* 0x0000000804057224 */ /* 0x000fe400078e0205 */
[----:B------:R-:W-:-:S04]  /*1c670*/  IMAD.HI.U32 R8, R0, R2, RZ ;  /* 0x0000000200087227 */ /* 0x000fc800078e00ff */
[----:B------:R-:W-:Y:S02]  /*1c680*/  IMAD.MOV R8, RZ, RZ, -R8 ;  /* 0x000000ffff087224 */ /* 0x000fe400078e0a08 */
[----:B------:R-:W-:-:S04]  /*1c690*/  IMAD.HI.U32 R14, R0, R13, RZ ;  /* 0x0000000d000e7227 */ /* 0x000fc800078e00ff */
[----:B------:R-:W-:Y:S02]  /*1c6a0*/  @!P6 IMAD.IADD R6, R6, 0x1, -R4 ;  /* 0x000000010606e824 */ /* 0x000fe400078e0a04 */
[C---:B------:R-:W-:Y:S02]  /*1c6b0*/  IMAD R2, R4.reuse, R8, R2 ;  /* 0x0000000804027224 */ /* 0x040fe400078e0202 */
[----:B------:R-:W-:Y:S02]  /*1c6c0*/  IMAD.MOV R14, RZ, RZ, -R14 ;  /* 0x000000ffff0e7224 */ /* 0x000fe400078e0a0e */
[----:B------:R-:W-:Y:S02]  /*1c6d0*/  @!P1 IMAD.IADD R7, R7, 0x1, -R4 ;  /* 0x0000000107079824 */ /* 0x000fe400078e0a04 */
[----:B------:R-:W-:Y:S01]  /*1c6e0*/  IMAD.MOV.U32 R16, RZ, RZ, R6 ;  /* 0x000000ffff107224 */ /* 0x000fe200078e0006 */
[C---:B------:R-:W-:Y:S01]  /*1c6f0*/  ISETP.GT.U32.AND P6, PT, R4.reuse, R5, PT ;  /* 0x000000050400720c */ /* 0x040fe20003fc4070 */
[C---:B------:R-:W-:Y:S01]  /*1c700*/  IMAD R13, R4.reuse, R14, R13 ;  /* 0x0000000e040d7224 */ /* 0x040fe200078e020d */
[----:B------:R-:W-:Y:S01]  /*1c710*/  ISETP.GT.U32.AND P1, PT, R4, R2, PT ;  /* 0x000000020400720c */ /* 0x000fe20003f24070 */
[----:B------:R-:W-:-:S02]  /*1c720*/  IMAD.MOV.U32 R15, RZ, RZ, R7 ;  /* 0x000000ffff0f7224 */ /* 0x000fc400078e0007 */
[----:B------:R-:W-:Y:S01]  /*1c730*/  @!P4 IMAD.MOV R16, RZ, RZ, -R16 ;  /* 0x000000ffff10c224 */ /* 0x000fe200078e0a10 */
[----:B------:R-:W-:Y:S01]  /*1c740*/  ISETP.GT.U32.AND P4, PT, R4, R13, PT ;  /* 0x0000000d0400720c */ /* 0x000fe20003f84070 */
[----:B------:R-:W-:Y:S01]  /*1c750*/  @!P5 IMAD.MOV R15, RZ, RZ, -R15 ;  /* 0x000000ffff0fd224 */ /* 0x000fe200078e0a0f */
[----:B------:R-:W-:Y:S02]  /*1c760*/  ISETP.GE.AND P0, PT, R61, RZ, PT ;  /* 0x000000ff3d00720c */ /* 0x000fe40003f06270 */
[----:B------:R-:W-:Y:S04]  /*1c770*/  STL [R1+0x40c], R16 ;  /* 0x00040c1001007387 */ /* 0x000fe80000100800 */
[----:B------:R0:W-:Y:S04]  /*1c780*/  STL [R1+0x414], R15 ;  /* 0x0004140f01007387 */ /* 0x0001e80000100800 */
[----:B------:R-:W2:Y:S01]  /*1c790*/  LDL.LU R61, [R1+0x810] ;  /* 0x00081000013d7983 */ /* 0x000ea20000300800 */
[----:B------:R-:W-:-:S02]  /*1c7a0*/  @!P6 IMAD.IADD R5, R5, 0x1, -R4 ;  /* 0x000000010505e824 */ /* 0x000fc400078e0a04 */
[--C-:B------:R-:W-:Y:S02]  /*1c7b0*/  @!P1 IMAD.IADD R2, R2, 0x1, -R4.reuse ;  /* 0x0000000102029824 */ /* 0x100fe400078e0a04 */
[----:B------:R-:W-:Y:S01]  /*1c7c0*/  @!P4 IMAD.IADD R13, R13, 0x1, -R4 ;  /* 0x000000010d0dc824 */ /* 0x000fe200078e0a04 */
[C---:B------:R-:W-:Y:S02]  /*1c7d0*/  ISETP.GT.U32.AND P6, PT, R4.reuse, R5, PT ;  /* 0x000000050400720c */ /* 0x040fe40003fc4070 */
[----:B------:R-:W-:Y:S02]  /*1c7e0*/  ISETP.GT.U32.AND P4, PT, R4, R2, PT ;  /* 0x000000020400720c */ /* 0x000fe40003f84070 */
[----:B---3--:R-:W-:-:S09]  /*1c7f0*/  IABS R12, R59 ;  /* 0x0000003b000c7213 */ /* 0x008fd20000000000 */
[--C-:B------:R-:W-:Y:S01]  /*1c800*/  @!P6 IMAD.IADD R5, R5, 0x1, -R4.reuse ;  /* 0x000000010505e824 */ /* 0x100fe200078e0a04 */
[----:B------:R-:W-:Y:S01]  /*1c810*/  ISETP.GE.AND P6, PT, R59, RZ, PT ;  /* 0x000000ff3b00720c */ /* 0x000fe20003fc6270 */
[----:B------:R-:W-:Y:S01]  /*1c820*/  @!P4 IMAD.IADD R2, R2, 0x1, -R4 ;  /* 0x000000010202c824 */ /* 0x000fe200078e0a04 */
[----:B------:R-:W3:Y:S01]  /*1c830*/  LDL.LU R59, [R1+0x814] ;  /* 0x00081400013b7983 */ /* 0x000ee20000300800 */
[----:B------:R-:W-:-:S04]  /*1c840*/  IMAD.HI.U32 R11, R0, R12, RZ ;  /* 0x0000000c000b7227 */ /* 0x000fc800078e00ff */
[----:B------:R-:W-:Y:S02]  /*1c850*/  IMAD.MOV.U32 R14, RZ, RZ, R5 ;  /* 0x000000ffff0e7224 */ /* 0x000fe400078e0005 */
[----:B------:R-:W-:Y:S02]  /*1c860*/  IMAD.MOV R11, RZ, RZ, -R11 ;  /* 0x000000ffff0b7224 */ /* 0x000fe400078e0a0b */
[----:B------:R-:W-:Y:S02]  /*1c870*/  @!P0 IMAD.MOV R14, RZ, RZ, -R14 ;  /* 0x000000ffff0e8224 */ /* 0x000fe400078e0a0e */
[----:B------:R-:W-:-:S03]  /*1c880*/  IMAD R12, R4, R11, R12 ;  /* 0x0000000b040c7224 */ /* 0x000fc600078e020c */
[----:B------:R0:W-:Y:S01]  /*1c890*/  STL [R1+0x410], R14 ;  /* 0x0004100e01007387 */ /* 0x0001e20000100800 */
[----:B-1----:R-:W-:-:S05]  /*1c8a0*/  IABS R9, R21 ;  /* 0x0000001500097213 */ /* 0x002fca0000000000 */
[----:B------:R-:W-:-:S04]  /*1c8b0*/  IMAD.HI.U32 R8, R0, R9, RZ ;  /* 0x0000000900087227 */ /* 0x000fc800078e00ff */
[----:B------:R-:W-:Y:S01]  /*1c8c0*/  IMAD.MOV R8, RZ, RZ, -R8 ;  /* 0x000000ffff087224 */ /* 0x000fe200078e0a08 */
[----:B----4-:R-:W-:-:S05]  /*1c8d0*/  IABS R10, R58 ;  /* 0x0000003a000a7213 */ /* 0x010fca0000000000 */
[----:B------:R-:W-:-:S04]  /*1c8e0*/  IMAD.HI.U32 R6, R0, R10, RZ ;  /* 0x0000000a00067227 */ /* 0x000fc800078e00ff */
[----:B------:R-:W-:-:S04]  /*1c8f0*/  IMAD.MOV R6, RZ, RZ, -R6 ;  /* 0x000000ffff067224 */ /* 0x000fc800078e0a06 */
[----:B------:R-:W-:-:S05]  /*1c900*/  IMAD R10, R4, R6, R10 ;  /* 0x00000006040a7224 */ /* 0x000fca00078e020a */
[----:B------:R-:W-:-:S13]  /*1c910*/  ISETP.GT.U32.AND P4, PT, R4, R10, PT ;  /* 0x0000000a0400720c */ /* 0x000fda0003f84070 */
[----:B------:R-:W-:Y:S01]  /*1c920*/  @!P4 IMAD.IADD R10, R10, 0x1, -R4 ;  /* 0x000000010a0ac824 */ /* 0x000fe200078e0a04 */
[----:B--2---:R-:W-:Y:S02]  /*1c930*/  IABS R11, R3 ;  /* 0x00000003000b7213 */ /* 0x004fe40000000000 */
[----:B------:R-:W-:Y:S02]  /*1c940*/  ISETP.GE.AND P4, PT, R3, RZ, PT ;  /* 0x000000ff0300720c */ /* 0x000fe40003f86270 */
[----:B------:R-:W2:Y:S01]  /*1c950*/  LDL.LU R3, [R1+0x818] ;  /* 0x0008180001037983 */ /* 0x000ea20000300800 */
[----:B------:R-:W-:-:S05]  /*1c960*/  IMAD R9, R4, R8, R9 ;  /* 0x0000000804097224 */ /* 0x000fca00078e0209 */
[----:B------:R-:W-:-:S13]  /*1c970*/  ISETP.GT.U32.AND P1, PT, R4, R9, PT ;  /* 0x000000090400720c */ /* 0x000fda0003f24070 */
[----:B------:R-:W-:-:S05]  /*1c980*/  @!P1 IMAD.IADD R9, R9, 0x1, -R4 ;  /* 0x0000000109099824 */ /* 0x000fca00078e0a04 */
[----:B------:R-:W-:-:S13]  /*1c990*/  ISETP.GT.U32.AND P1, PT, R4, R9, PT ;  /* 0x000000090400720c */ /* 0x000fda0003f24070 */
[----:B------:R-:W-:Y:S01]  /*1c9a0*/  @!P1 IMAD.IADD R9, R9, 0x1, -R4 ;  /* 0x0000000109099824 */ /* 0x000fe200078e0a04 */
[----:B------:R-:W-:Y:S02]  /*1c9b0*/  ISETP.GE.AND P1, PT, R58, RZ, PT ;  /* 0x000000ff3a00720c */ /* 0x000fe40003f26270 */
[----:B------:R-:W4:Y:S01]  /*1c9c0*/  LDL.LU R58, [R1+0x81c] ;  /* 0x00081c00013a7983 */ /* 0x000f220000300800 */
[----:B------:R-:W-:Y:S01]  /*1c9d0*/  ISETP.GT.U32.AND P5, PT, R4, R12, PT ;  /* 0x0000000c0400720c */ /* 0x000fe20003fa4070 */
[----:B------:R-:W-:Y:S01]  /*1c9e0*/  IMAD.HI.U32 R5, R0, R11, RZ ;  /* 0x0000000b00057227 */ /* 0x000fe200078e00ff */
[----:B------:R-:W-:-:S11]  /*1c9f0*/  IABS R6, R56 ;  /* 0x0000003800067213 */ /* 0x000fd60000000000 */
[----:B------:R-:W-:Y:S01]  /*1ca00*/  @!P5 IMAD.IADD R12, R12, 0x1, -R4 ;  /* 0x000000010c0cd824 */ /* 0x000fe200078e0a04 */
[----:B------:R-:W-:-:S04]  /*1ca10*/  ISETP.GT.U32.AND P5, PT, R4, R13, PT ;  /* 0x0000000d0400720c */ /* 0x000fc80003fa4070 */
[----:B------:R-:W-:Y:S01]  /*1ca20*/  ISETP.GT.U32.AND P0, PT, R4, R12, PT ;  /* 0x0000000c0400720c */ /* 0x000fe20003f04070 */
[----:B------:R-:W-:Y:S01]  /*1ca30*/  IMAD.MOV R5, RZ, RZ, -R5 ;  /* 0x000000ffff057224 */ /* 0x000fe200078e0a05 */
[----:B------:R-:W-:Y:S01]  /*1ca40*/  IABS R8, R57 ;  /* 0x0000003900087213 */ /* 0x000fe20000000000 */
[----:B0-----:R-:W-:-:S04]  /*1ca50*/  IMAD.HI.U32 R15, R0, R6, RZ ;  /* 0x00000006000f7227 */ /* 0x001fc800078e00ff */
[----:B------:R-:W-:Y:S02]  /*1ca60*/  IMAD R11, R4, R5, R11 ;  /* 0x00000005040b7224 */ /* 0x000fe400078e020b */
[----:B------:R-:W-:-:S04]  /*1ca70*/  IMAD.HI.U32 R14, R0, R8, RZ ;  /* 0x00000008000e7227 */ /* 0x000fc800078e00ff */
[--C-:B------:R-:W-:Y:S01]  /*1ca80*/  @!P0 IMAD.IADD R12, R12, 0x1, -R4.reuse ;  /* 0x000000010c0c8824 */ /* 0x100fe200078e0a04 */
[C---:B------:R-:W-:Y:S01]  /*1ca90*/  ISETP.GT.U32.AND P0, PT, R4.reuse, R11, PT ;  /* 0x0000000b0400720c */ /* 0x040fe20003f04070 */
[----:B------:R-:W-:Y:S02]  /*1caa0*/  IMAD.MOV R15, RZ, RZ, -R15 ;  /* 0x000000ffff0f7224 */ /* 0x000fe400078e0a0f */
[----:B------:R-:W-:Y:S02]  /*1cab0*/  @!P5 IMAD.IADD R13, R13, 0x1, -R4 ;  /* 0x000000010d0dd824 */ /* 0x000fe400078e0a04 */
[----:B------:R-:W-:Y:S02]  /*1cac0*/  IMAD.MOV R14, RZ, RZ, -R14 ;  /* 0x000000ffff0e7224 */ /* 0x000fe400078e0a0e */
[C---:B------:R-:W-:Y:S02]  /*1cad0*/  IMAD R6, R4.reuse, R15, R6 ;  /* 0x0000000f04067224 */ /* 0x040fe400078e0206 */
[----:B------:R-:W-:-:S02]  /*1cae0*/  IMAD R8, R4, R14, R8 ;  /* 0x0000000e04087224 */ /* 0x000fc400078e0208 */
[----:B------:R-:W-:Y:S01]  /*1caf0*/  @!P3 IMAD.MOV R13, RZ, RZ, -R13 ;  /* 0x000000ffff0db224 */ /* 0x000fe200078e0a0d */
[C---:B------:R-:W-:Y:S01]  /*1cb00*/  ISETP.GT.U32.AND P3, PT, R4.reuse, R6, PT ;  /* 0x000000060400720c */ /* 0x040fe20003f64070 */
[----:B------:R-:W-:Y:S02]  /*1cb10*/  IMAD.MOV.U32 R16, RZ, RZ, R2 ;  /* 0x000000ffff107224 */ /* 0x000fe400078e0002 */
[----:B------:R-:W-:Y:S01]  /*1cb20*/  @!P6 IMAD.MOV R12, RZ, RZ, -R12 ;  /* 0x000000ffff0ce224 */ /* 0x000fe200078e0a0c */
[C---:B------:R-:W-:Y:S01]  /*1cb30*/  ISETP.GT.U32.AND P6, PT, R4.reuse, R8, PT ;  /* 0x000000080400720c */ /* 0x040fe20003fc4070 */
[----:B------:R-:W-:Y:S01]  /*1cb40*/  @!P0 IMAD.IADD R11, R11, 0x1, -R4 ;  /* 0x000000010b0b8824 */ /* 0x000fe200078e0a04 */
[----:B------:R-:W-:Y:S01]  /*1cb50*/  ISETP.GE.AND P5, PT, R21, RZ, PT ;  /* 0x000000ff1500720c */ /* 0x000fe20003fa6270 */
[----:B------:R-:W-:Y:S01]  /*1cb60*/  @!P2 IMAD.MOV R16, RZ, RZ, -R16 ;  /* 0x000000ffff10a224 */ /* 0x000fe200078e0a10 */
[----:B------:R-:W-:Y:S02]  /*1cb70*/  IABS R7, R60 ;  /* 0x0000003c00077213 */ /* 0x000fe40000000000 */
[----:B------:R-:W-:-:S02]  /*1cb80*/  ISETP.GT.U32.AND P0, PT, R4, R10, PT ;  /* 0x0000000a0400720c */ /* 0x000fc40003f04070 */
[----:B------:R-:W-:Y:S01]  /*1cb90*/  ISETP.GT.U32.AND P2, PT, R4, R11, PT ;  /* 0x0000000b0400720c */ /* 0x000fe20003f44070 */
[----:B------:R-:W-:Y:S01]  /*1cba0*/  IMAD.HI.U32 R5, R0, R7, RZ ;  /* 0x0000000700057227 */ /* 0x000fe200078e00ff */
[----:B------:R-:W-:Y:S03]  /*1cbb0*/  STL [R1+0x34c], R16 ;  /* 0x00034c1001007387 */ /* 0x000fe60000100800 */
[--C-:B------:R-:W-:Y:S01]  /*1cbc0*/  @!P3 IMAD.IADD R6, R6, 0x1, -R4.reuse ;  /* 0x000000010606b824 */ /* 0x100fe200078e0a04 */
[----:B------:R0:W-:Y:S01]  /*1cbd0*/  STL [R1+0x394], R13 ;  /* 0x0003940d01007387 */ /* 0x0001e20000100800 */
[----:B------:R-:W-:Y:S02]  /*1cbe0*/  IMAD.MOV R5, RZ, RZ, -R5 ;  /* 0x000000ffff057224 */ /* 0x000fe400078e0a05 */
[----:B------:R-:W-:Y:S01]  /*1cbf0*/  @!P6 IMAD.IADD R8, R8, 0x1, -R4 ;  /* 0x000000010808e824 */ /* 0x000fe200078e0a04 */
[C---:B------:R-:W-:Y:S01]  /*1cc00*/  ISETP.GT.U32.AND P6, PT, R4.reuse, R6, PT ;  /* 0x000000060400720c */ /* 0x040fe20003fc4070 */
[----:B------:R-:W-:-:S02]  /*1cc10*/  IMAD R7, R4, R5, R7 ;  /* 0x0000000504077224 */ /* 0x000fc400078e0207 */
[----:B0-----:R-:W-:Y:S01]  /*1cc20*/  IMAD.MOV.U32 R13, RZ, RZ, R9 ;  /* 0x000000ffff0d7224 */ /* 0x001fe200078e0009 */
[----:B------:R2:W-:Y:S03]  /*1cc30*/  STL [R1+0x3f8], R12 ;  /* 0x0003f80c01007387 */ /* 0x0005e60000100800 */
[----:B------:R-:W-:Y:S01]  /*1cc40*/  @!P5 IMAD.MOV R13, RZ, RZ, -R13 ;  /* 0x000000ffff0dd224 */ /* 0x000fe200078e0a0d */
[----:B------:R-:W-:Y:S02]  /*1cc50*/  ISETP.GE.AND P5, PT, R56, RZ, PT ;  /* 0x000000ff3800720c */ /* 0x000fe40003fa6270 */
[----:B------:R-:W4:Y:S01]  /*1cc60*/  LDL.LU R56, [R1+0x840] ;  /* 0x0008400001387983 */ /* 0x000f220000300800 */
[--C-:B------:R-:W-:Y:S01]  /*1cc70*/  @!P0 IMAD.IADD R10, R10, 0x1, -R4.reuse ;  /* 0x000000010a0a8824 */ /* 0x100fe200078e0a04 */
[----:B------:R-:W-:Y:S01]  /*1cc80*/  ISETP.GT.U32.AND P0, PT, R4, R7, PT ;  /* 0x000000070400720c */ /* 0x000fe20003f04070 */
[----:B------:R-:W-:-:S02]  /*1cc90*/  @!P2 IMAD.IADD R11, R11, 0x1, -R4 ;  /* 0x000000010b0ba824 */ /* 0x000fc400078e0a04 */
[----:B------:R-:W-:Y:S01]  /*1cca0*/  @!P1 IMAD.MOV R10, RZ, RZ, -R10 ;  /* 0x000000ffff0a9224 */ /* 0x000fe200078e0a0a */
[----:B------:R-:W-:Y:S01]  /*1ccb0*/  STL [R1+0x404], R13 ;  /* 0x0004040d01007387 */ /* 0x000fe20000100800 */
[----:B------:R-:W-:Y:S01]  /*1ccc0*/  @!P4 IMAD.MOV R11, RZ, RZ, -R11 ;  /* 0x000000ffff0bc224 */ /* 0x000fe200078e0a0b */
[----:B------:R-:W-:Y:S02]  /*1ccd0*/  ISETP.GE.AND P3, PT, R60, RZ, PT ;  /* 0x000000ff3c00720c */ /* 0x000fe40003f66270 */
[----:B------:R-:W4:Y:S01]  /*1cce0*/  LDL.LU R60, [R1+0x844] ;  /* 0x00084400013c7983 */ /* 0x000f220000300800 */
[----:B------:R-:W-:Y:S01]  /*1ccf0*/  @!P6 IMAD.IADD R6, R6, 0x1, -R4 ;  /* 0x000000010606e824 */ /* 0x000fe200078e0a04 */
[----:B------:R-:W-:Y:S02]  /*1cd00*/  IABS R5, R61 ;  /* 0x0000003d00057213 */ /* 0x000fe40000000000 */
[----:B------:R-:W-:Y:S01]  /*1cd10*/  STL [R1+0x400], R10 ;  /* 0x0004000a01007387 */ /* 0x000fe20000100800 */
[----:B------:R-:W-:-:S03]  /*1cd20*/  ISETP.GE.AND P6, PT, R61, RZ, PT ;  /* 0x000000ff3d00720c */ /* 0x000fc60003fc6270 */
[----:B------:R-:W-:Y:S04]  /*1cd30*/  STL [R1+0x3fc], R11 ;  /* 0x0003fc0b01007387 */ /* 0x000fe80000100800 */
[----:B------:R-:W4:Y:S01]  /*1cd40*/  LDL.LU R61, [R1+0x848] ;  /* 0x00084800013d7983 */ /* 0x000f220000300800 */
[----:B------:R-:W-:Y:S02]  /*1cd50*/  @!P0 IMAD.IADD R7, R7, 0x1, -R4 ;  /* 0x0000000107078824 */ /* 0x000fe400078e0a04 */
[----:B------:R-:W-:-:S03]  /*1cd60*/  IMAD.HI.U32 R9, R0, R5, RZ ;  /* 0x0000000500097227 */ /* 0x000fc600078e00ff */
[----:B------:R-:W-:Y:S01]  /*1cd70*/  ISETP.GT.U32.AND P0, PT, R4, R7, PT ;  /* 0x000000070400720c */ /* 0x000fe20003f04070 */
[----:B------:R-:W-:-:S04]  /*1cd80*/  IMAD.MOV R9, RZ, RZ, -R9 ;  /* 0x000000ffff097224 */ /* 0x000fc800078e0a09 */
[----:B------:R-:W-:Y:S01]  /*1cd90*/  IMAD R5, R4, R9, R5 ;  /* 0x0000000904057224 */ /* 0x000fe200078e0205 */
[----:B---3--:R-:W-:-:S04]  /*1cda0*/  IABS R2, R59 ;  /* 0x0000003b00027213 */ /* 0x008fc80000000000 */
[----:B------:R-:W-:-:S03]  /*1cdb0*/  ISETP.GT.U32.AND P4, PT, R4, R5, PT ;  /* 0x000000050400720c */ /* 0x000fc60003f84070 */
[--C-:B------:R-:W-:Y:S01]  /*1cdc0*/  @!P0 IMAD.IADD R7, R7, 0x1, -R4.reuse ;  /* 0x0000000107078824 */ /* 0x100fe200078e0a04 */
[----:B------:R-:W-:Y:S02]  /*1cdd0*/  ISETP.GE.AND P0, PT, R59, RZ, PT ;  /* 0x000000ff3b00720c */ /* 0x000fe40003f06270 */
[----:B------:R-:W3:Y:S07]  /*1cde0*/  LDL.LU R59, [R1+0x84c] ;  /* 0x00084c00013b7983 */ /* 0x000eee0000300800 */
[----:B------:R-:W-:Y:S01]  /*1cdf0*/  @!P4 IMAD.IADD R5, R5, 0x1, -R4 ;  /* 0x000000010505c824 */ /* 0x000fe200078e0a04 */
[----:B------:R-:W-:Y:S01]  /*1ce00*/  ISETP.GT.U32.AND P1, PT, R4, R8, PT ;  /* 0x000000080400720c */ /* 0x000fe20003f24070 */
[----:B------:R-:W-:-:S04]  /*1ce10*/  IMAD.HI.U32 R9, R0, R2, RZ ;  /* 0x0000000200097227 */ /* 0x000fc800078e00ff */
[----:B------:R-:W-:-:S04]  /*1ce20*/  IMAD.MOV R9, RZ, RZ, -R9 ;  /* 0x000000ffff097224 */ /* 0x000fc800078e0a09 */
[----:B------:R-:W-:-:S04]  /*1ce30*/  IMAD R2, R4, R9, R2 ;  /* 0x0000000904027224 */ /* 0x000fc800078e0202 */
[----:B------:R-:W-:Y:S01]  /*1ce40*/  @!P1 IMAD.IADD R8, R8, 0x1, -R4 ;  /* 0x0000000108089824 */ /* 0x000fe200078e0a04 */
[----:B------:R-:W-:Y:S02]  /*1ce50*/  ISETP.GT.U32.AND P1, PT, R4, R2, PT ;  /* 0x000000020400720c */ /* 0x000fe40003f24070 */
[----:B------:R-:W-:Y:S01]  /*1ce60*/  ISETP.GE.AND P2, PT, R57, RZ, PT ;  /* 0x000000ff3900720c */ /* 0x000fe20003f46270 */
[----:B------:R-:W-:-:S10]  /*1ce70*/  IMAD.MOV.U32 R14, RZ, RZ, R8 ;  /* 0x000000ffff0e7224 */ /* 0x000fd400078e0008 */
[----:B------:R-:W-:Y:S01]  /*1ce80*/  @!P1 IMAD.IADD R2, R2, 0x1, -R4 ;  /* 0x0000000102029824 */ /* 0x000fe200078e0a04 */
[----:B------:R-:W-:Y:S01]  /*1ce90*/  ISETP.GT.U32.AND P1, PT, R4, R5, PT ;  /* 0x000000050400720c */ /* 0x000fe20003f24070 */
[----:B------:R-:W-:Y:S02]  /*1cea0*/  @!P2 IMAD.MOV R14, RZ, RZ, -R14 ;  /* 0x000000ffff0ea224 */ /* 0x000fe400078e0a0e */
[----:B------:R-:W-:Y:S01]  /*1ceb0*/  @!P3 IMAD.MOV R7, RZ, RZ, -R7 ;  /* 0x000000ffff07b224 */ /* 0x000fe200078e0a07 */
[----:B--2---:R-:W-:Y:S02]  /*1cec0*/  IABS R12, R3 ;  /* 0x00000003000c7213 */ /* 0x004fe40000000000 */
[----:B------:R-:W-:Y:S01]  /*1ced0*/  ISETP.GE.AND P4, PT, R3, RZ, PT ;  /* 0x000000ff0300720c */ /* 0x000fe20003f86270 */
[----:B------:R-:W-:-:S04]  /*1cee0*/  IMAD.MOV.U32 R3, RZ, RZ, R6 ;  /* 0x000000ffff037224 */ /* 0x000fc800078e0006 */
[----:B------:R-:W-:-:S05]  /*1cef0*/  @!P5 IMAD.MOV R3, RZ, RZ, -R3 ;  /* 0x000000ffff03d224 */ /* 0x000fca00078e0a03 */
[----:B------:R0:W-:Y:S04]  /*1cf00*/  STL [R1+0x3e4], R3 ;  /* 0x0003e40301007387 */ /* 0x0001e80000100800 */
[----:B0-----:R-:W2:Y:S01]  /*1cf10*/  LDL.LU R3, [R1+0x860] ;  /* 0x0008600001037983 */ /* 0x001ea20000300800 */
[----:B------:R-:W-:-:S03]  /*1cf20*/  @!P1 IMAD.IADD R5, R5, 0x1, -R4 ;  /* 0x0000000105059824 */ /* 0x000fc600078e0a04 */
[----:B------:R0:W-:Y:S04]  /*1cf30*/  STL [R1+0x3f0], R14 ;  /* 0x0003f00e01007387 */ /* 0x0001e80000100800 */
[----:B------:R3:W-:Y:S01]  /*1cf40*/  STL [R1+0x3f4], R7 ;  /* 0x0003f40701007387 */ /* 0x0007e20000100800 */
[----:B----4-:R-:W-:Y:S02]  /*1cf50*/  IABS R10, R58 ;  /* 0x0000003a000a7213 */ /* 0x010fe40000000000 */
[----:B------:R-:W-:Y:S02]  /*1cf60*/  ISETP.GE.AND P1, PT, R58, RZ, PT ;  /* 0x000000ff3a00720c */ /* 0x000fe40003f26270 */
[----:B------:R-:W4:Y:S01]  /*1cf70*/  LDL.LU R58, [R1+0x864] ;  /* 0x00086400013a7983 */ /* 0x000f220000300800 */
[----:B------:R-:W-:-:S04]  /*1cf80*/  IMAD.HI.U32 R11, R0, R10, RZ ;  /* 0x0000000a000b7227 */ /* 0x000fc800078e00ff */
[----:B------:R-:W-:-:S04]  /*1cf90*/  IMAD.MOV R11, RZ, RZ, -R11 ;  /* 0x000000ffff0b7224 */ /* 0x000fc800078e0a0b */
[----:B------:R-:W-:-:S05]  /*1cfa0*/  IMAD R10, R4, R11, R10 ;  /* 0x0000000b040a7224 */ /* 0x000fca00078e020a */
[C---:B------:R-:W-:Y:S02]  /*1cfb0*/  ISETP.GT.U32.AND P3, PT, R4.reuse, R10, PT ;  /* 0x0000000a0400720c */ /* 0x040fe40003f64070 */
[----:B------:R-:W-:Y:S01]  /*1cfc0*/  ISETP.GT.U32.AND P5, PT, R4, R2, PT ;  /* 0x000000020400720c */ /* 0x000fe20003fa4070 */
[----:B------:R-:W-:-:S04]  /*1cfd0*/  IMAD.HI.U32 R13, R0, R12, RZ ;  /* 0x0000000c000d7227 */ /* 0x000fc800078e00ff */
[----:B------:R-:W-:-:S06]  /*1cfe0*/  IMAD.MOV R13, RZ, RZ, -R13 ;  /* 0x000000ffff0d7224 */ /* 0x000fcc00078e0a0d */
[----:B------:R-:W-:Y:S02]  /*1cff0*/  @!P3 IMAD.IADD R10, R10, 0x1, -R4 ;  /* 0x000000010a0ab824 */ /* 0x000fe400078e0a04 */
[----:B------:R-:W-:Y:S02]  /*1d000*/  IMAD R12, R4, R13, R12 ;  /* 0x0000000d040c7224 */ /* 0x000fe400078e020c */
[----:B------:R-:W-:Y:S01]  /*1d010*/  @!P5 IMAD.IADD R2, R2, 0x1, -R4 ;  /* 0x000000010202d824 */ /* 0x000fe200078e0a04 */
[C---:B------:R-:W-:Y:S02]  /*1d020*/  ISETP.GT.U32.AND P3, PT, R4.reuse, R10, PT ;  /* 0x0000000a0400720c */ /* 0x040fe40003f64070 */
[----:B------:R-:W-:Y:S01]  /*1d030*/  ISETP.GT.U32.AND P2, PT, R4, R12, PT ;  /* 0x0000000c0400720c */ /* 0x000fe20003f44070 */
[----:B0-----:R-:W-:-:S04]  /*1d040*/  IMAD.MOV.U32 R14, RZ, RZ, R2 ;  /* 0x000000ffff0e7224 */ /* 0x001fc800078e0002 */
[----:B------:R-:W-:-:S06]  /*1d050*/  @!P0 IMAD.MOV R14, RZ, RZ, -R14 ;  /* 0x000000ffff0e8224 */ /* 0x000fcc00078e0a0e */
[----:B------:R-:W-:Y:S01]  /*1d060*/  @!P3 IMAD.IADD R10, R10, 0x1, -R4 ;  /* 0x000000010a0ab824 */ /* 0x000fe200078e0a04 */
[----:B------:R-:W-:-:S05]  /*1d070*/  IABS R9, R56 ;  /* 0x0000003800097213 */ /* 0x000fca0000000000 */
[----:B------:R-:W-:-:S04]  /*1d080*/  IMAD.HI.U32 R6, R0, R9, RZ ;  /* 0x0000000900067227 */ /* 0x000fc800078e00ff */
[----:B------:R-:W-:Y:S01]  /*1d090*/  IMAD.MOV R6, RZ, RZ, -R6 ;  /* 0x000000ffff067224 */ /* 0x000fe200078e0a06 */
[----:B------:R-:W-:-:S03]  /*1d0a0*/  IABS R8, R60 ;  /* 0x0000003c00087213 */ /* 0x000fc60000000000 */
[----:B------:R-:W-:Y:S02]  /*1d0b0*/  IMAD R9, R4, R6, R9 ;  /* 0x0000000604097224 */ /* 0x000fe400078e0209 */
[----:B------:R-:W-:Y:S01]  /*1d0c0*/  IMAD.HI.U32 R6, R0, R8, RZ ;  /* 0x0000000800067227 */ /* 0x000fe200078e00ff */
[----:B------:R-:W-:-:S03]  /*1d0d0*/  IABS R11, R61 ;  /* 0x0000003d000b7213 */ /* 0x000fc60000000000 */
[----:B------:R-:W-:Y:S02]  /*1d0e0*/  IMAD.MOV R6, RZ, RZ, -R6 ;  /* 0x000000ffff067224 */ /* 0x000fe400078e0a06 */
[----:B------:R-:W-:-:S04]  /*1d0f0*/  IMAD.HI.U32 R13, R0, R11, RZ ;  /* 0x0000000b000d7227 */ /* 0x000fc800078e00ff */
[C---:B------:R-:W-:Y:S02]  /*1d100*/  IMAD R8, R4.reuse, R6, R8 ;  /* 0x0000000604087224 */ /* 0x040fe400078e0208 */
[----:B------:R-:W-:Y:S01]  /*1d110*/  IMAD.MOV R13, RZ, RZ, -R13 ;  /* 0x000000ffff0d7224 */ /* 0x000fe200078e0a0d */
[C---:B------:R-:W-:Y:S02]  /*1d120*/  ISETP.GT.U32.AND P5, PT, R4.reuse, R9, PT ;  /* 0x000000090400720c */ /* 0x040fe40003fa4070 */
[C---:B------:R-:W-:Y:S01]  /*1d130*/  ISETP.GT.U32.AND P0, PT, R4.reuse, R8, PT ;  /* 0x000000080400720c */ /* 0x040fe20003f04070 */
[----:B------:R-:W-:Y:S02]  /*1d140*/  IMAD R2, R4, R13, R11 ;  /* 0x0000000d04027224 */ /* 0x000fe400078e020b */
[----:B------:R-:W-:-:S03]  /*1d150*/  @!P2 IMAD.IADD R12, R12, 0x1, -R4 ;  /* 0x000000010c0ca824 */ /* 0x000fc600078e0a04 */
[C---:B------:R-:W-:Y:S01]  /*1d160*/  ISETP.GT.U32.AND P3, PT, R4.reuse, R2, PT ;  /* 0x000000020400720c */ /* 0x040fe20003f64070 */
[----:B------:R-:W-:Y:S01]  /*1d170*/  @!P6 IMAD.MOV R5, RZ, RZ, -R5 ;  /* 0x000000ffff05e224 */ /* 0x000fe200078e0a05 */
[----:B---3--:R-:W-:Y:S02]  /*1d180*/  IABS R7, R59 ;  /* 0x0000003b00077213 */ /* 0x008fe40000000000 */
[----:B------:R-:W-:Y:S01]  /*1d190*/  ISETP.GT.U32.AND P6, PT, R4, R12, PT ;  /* 0x0000000c0400720c */ /* 0x000fe20003fc4070 */
[--C-:B------:R-:W-:Y:S01]  /*1d1a0*/  @!P5 IMAD.IADD R9, R9, 0x1, -R4.reuse ;  /* 0x000000010909d824 */ /* 0x100fe200078e0a04 */
[----:B------:R0:W-:Y:S01]  /*1d1b0*/  STL [R1+0x3ec], R5 ;  /* 0x0003ec0501007387 */ /* 0x0001e20000100800 */
[----:B------:R-:W-:-:S03]  /*1d1c0*/  @!P0 IMAD.IADD R8, R8, 0x1, -R4 ;  /* 0x0000000108088824 */ /* 0x000fc600078e0a04 */
[----:B------:R-:W-:-:S03]  /*1d1d0*/  ISETP.GT.U32.AND P5, PT, R4, R9, PT ;  /* 0x000000090400720c */ /* 0x000fc60003fa4070 */
[----:B------:R-:W-:Y:S02]  /*1d1e0*/  @!P3 IMAD.IADD R2, R2, 0x1, -R4 ;  /* 0x000000010202b824 */ /* 0x000fe400078e0a04 */
[----:B0-----:R-:W-:Y:S01]  /*1d1f0*/  IMAD.HI.U32 R5, R0, R7, RZ ;  /* 0x0000000700057227 */ /* 0x001fe200078e00ff */
[----:B------:R-:W-:-:S03]  /*1d200*/  ISETP.GT.U32.AND P3, PT, R4, R8, PT ;  /* 0x000000080400720c */ /* 0x000fc60003f64070 */
[----:B------:R-:W-:Y:S01]  /*1d210*/  IMAD.MOV R5, RZ, RZ, -R5 ;  /* 0x000000ffff057224 */ /* 0x000fe200078e0a05 */
[----:B------:R-:W-:Y:S01]  /*1d220*/  ISETP.GE.AND P2, PT, R56, RZ, PT ;  /* 0x000000ff3800720c */ /* 0x000fe20003f46270 */
[--C-:B------:R-:W-:Y:S02]  /*1d230*/  @!P6 IMAD.IADD R12, R12, 0x1, -R4.reuse ;  /* 0x000000010c0ce824 */ /* 0x100fe400078e0a04 */
[----:B------:R-:W-:Y:S01]  /*1d240*/  IMAD R7, R4, R5, R7 ;  /* 0x0000000504077224 */ /* 0x000fe200078e0207 */
[----:B------:R-:W-:Y:S01]  /*1d250*/  ISETP.GE.AND P6, PT, R60, RZ, PT ;  /* 0x000000ff3c00720c */ /* 0x000fe20003fc6270 */
[--C-:B------:R-:W-:Y:S01]  /*1d260*/  @!P5 IMAD.IADD R9, R9, 0x1, -R4.reuse ;  /* 0x000000010909d824 */ /* 0x100fe200078e0a04 */
[----:B------:R-:W3:Y:S02]  /*1d270*/  LDL.LU R56, [R1+0x868] ;  /* 0x0008680001387983 */ /* 0x000ee40000300800 */
[----:B------:R-:W-:Y:S01]  /*1d280*/  ISETP.GT.U32.AND P0, PT, R4, R7, PT ;  /* 0x000000070400720c */ /* 0x000fe20003f04070 */
[----:B------:R-:W-:-:S02]  /*1d290*/  @!P3 IMAD.IADD R8, R8, 0x1, -R4 ;  /* 0x000000010808b824 */ /* 0x000fc400078e0a04 */
[----:B------:R-:W-:Y:S02]  /*1d2a0*/  @!P4 IMAD.MOV R12, RZ, RZ, -R12 ;  /* 0x000000ffff0cc224 */ /* 0x000fe400078e0a0c */
[----:B------:R-:W-:Y:S01]  /*1d2b0*/  @!P1 IMAD.MOV R10, RZ, RZ, -R10 ;  /* 0x000000ffff0a9224 */ /* 0x000fe200078e0a0a */
[----:B------:R-:W-:Y:S01]  /*1d2c0*/  STL [R1+0x3e8], R14 ;  /* 0x0003e80e01007387 */ /* 0x000fe20000100800 */
[----:B------:R-:W-:Y:S01]  /*1d2d0*/  @!P2 IMAD.MOV R9, RZ, RZ, -R9 ;  /* 0x000000ffff09a224 */ /* 0x000fe200078e0a09 */
[----:B------:R-:W-:Y:S02]  /*1d2e0*/  ISETP.GE.AND P5, PT, R61, RZ, PT ;  /* 0x000000ff3d00720c */ /* 0x000fe40003fa6270 */
[----:B------:R-:W3:Y:S04]  /*1d2f0*/  LDL.LU R60, [R1+0x86c] ;  /* 0x00086c00013c7983 */ /* 0x000ee80000300800 */
[----:B------:R-:W-:Y:S01]  /*1d300*/  STL [R1+0x3a0], R12 ;  /* 0x0003a00c01007387 */ /* 0x000fe20000100800 */
[----:B------:R-:W-:Y:S01]  /*1d310*/  @!P0 IMAD.IADD R7, R7, 0x1, -R4 ;  /* 0x0000000107078824 */ /* 0x000fe200078e0a04 */
[----:B------:R-:W-:-:S02]  /*1d320*/  ISETP.GE.AND P0, PT, R59, RZ, PT ;  /* 0x000000ff3b00720c */ /* 0x000fc40003f06270 */
[----:B------:R-:W-:Y:S04]  /*1d330*/  STL [R1+0x3a8], R10 ;  /* 0x0003a80a01007387 */ /* 0x000fe80000100800 */
[----:B------:R-:W3:Y:S04]  /*1d340*/  LDL.LU R61, [R1+0x890] ;  /* 0x00089000013d7983 */ /* 0x000ee80000300800 */
[----:B------:R-:W-:Y:S04]  /*1d350*/  STL [R1+0x3b4], R9 ;  /* 0x0003b40901007387 */ /* 0x000fe80000100800 */
[----:B------:R-:W3:Y:S01]  /*1d360*/  LDL.LU R59, [R1+0x894] ;  /* 0x00089400013b7983 */ /* 0x000ee20000300800 */
[----:B--2---:R-:W-:-:S02]  /*1d370*/  IABS R6, R3 ;  /* 0x0000000300067213 */ /* 0x004fc40000000000 */
[----:B------:R-:W-:Y:S01]  /*1d380*/  ISETP.GE.AND P3, PT, R3, RZ, PT ;  /* 0x000000ff0300720c */ /* 0x000fe20003f66270 */
[----:B------:R-:W-:-:S04]  /*1d390*/  IMAD.MOV.U32 R3, RZ, RZ, R8 ;  /* 0x000000ffff037224 */ /* 0x000fc800078e0008 */
[----:B------:R-:W-:-:S05]  /*1d3a0*/  @!P6 IMAD.MOV R3, RZ, RZ, -R3 ;  /* 0x000000ffff03e224 */ /* 0x000fca00078e0a03 */
[----:B------:R0:W-:Y:S04]  /*1d3b0*/  STL [R1+0x3dc], R3 ;  /* 0x0003dc0301007387 */ /* 0x0001e80000100800 */
[----:B0-----:R-:W2:Y:S01]  /*1d3c0*/  LDL.LU R3, [R1+0x898] ;  /* 0x0008980001037983 */ /* 0x001ea20000300800 */
[----:B----4-:R-:W-:Y:S02]  /*1d3d0*/  IABS R5, R58 ;  /* 0x0000003a00057213 */ /* 0x010fe40000000000 */
[----:B------:R-:W-:Y:S02]  /*1d3e0*/  ISETP.GE.AND P6, PT, R58, RZ, PT ;  /* 0x000000ff3a00720c */ /* 0x000fe40003fc6270 */
[----:B------:R-:W4:Y:S01]  /*1d3f0*/  LDL.LU R58, [R1+0x89c] ;  /* 0x00089c00013a7983 */ /* 0x000f220000300800 */
[----:B------:R-:W-:Y:S01]  /*1d400*/  IMAD.HI.U32 R11, R0, R6, RZ ;  /* 0x00000006000b7227 */ /* 0x000fe200078e00ff */
[----:B------:R-:W-:-:S02]  /*1d410*/  ISETP.GT.U32.AND P4, PT, R4, R2, PT ;  /* 0x000000020400720c */ /* 0x000fc40003f84070 */
[C---:B------:R-:W-:Y:S01]  /*1d420*/  ISETP.GT.U32.AND P2, PT, R4.reuse, R7, PT ;  /* 0x000000070400720c */ /* 0x040fe20003f44070 */
[----:B------:R-:W-:Y:S01]  /*1d430*/  IMAD.MOV R11, RZ, RZ, -R11 ;  /* 0x000000ffff0b7224 */ /* 0x000fe200078e0a0b */
[----:B------:R-:W4:Y:S03]  /*1d440*/  LDL.LU R21, [R1+0x8b0] ;  /* 0x0008b00001157983 */ /* 0x000f260000300800 */
[----:B------:R-:W-:Y:S02]  /*1d450*/  IMAD R6, R4, R11, R6 ;  /* 0x0000000b04067224 */ /* 0x000fe400078e0206 */
[----:B------:R-:W-:-:S03]  /*1d460*/  IMAD.HI.U32 R11, R0, R5, RZ ;  /* 0x00000005000b7227 */ /* 0x000fc600078e00ff */
[----:B------:R-:W-:Y:S01]  /*1d470*/  ISETP.GT.U32.AND P1, PT, R4, R6, PT ;  /* 0x000000060400720c */ /* 0x000fe20003f24070 */
[----:B------:R-:W-:-:S04]  /*1d480*/  IMAD.MOV R11, RZ, RZ, -R11 ;  /* 0x000000ffff0b7224 */ /* 0x000fc800078e0a0b */
[----:B------:R-:W-:Y:S02]  /*1d490*/  IMAD R5, R4, R11, R5 ;  /* 0x0000000b04057224 */ /* 0x000fe400078e0205 */
[----:B------:R-:W-:-:S03]  /*1d4a0*/  @!P4 IMAD.IADD R2, R2, 0x1, -R4 ;  /* 0x000000010202c824 */ /* 0x000fc600078e0a04 */
[----:B------:R-:W-:-:S03]  /*1d4b0*/  ISETP.GT.U32.AND P4, PT, R4, R5, PT ;  /* 0x000000050400720c */ /* 0x000fc60003f84070 */
[----:B------:R-:W-:-:S05]  /*1d4c0*/  @!P1 IMAD.IADD R6, R6, 0x1, -R4 ;  /* 0x0000000106069824 */ /* 0x000fca00078e0a04 */
[----:B------:R-:W-:Y:S01]  /*1d4d0*/  ISETP.GT.U32.AND P1, PT, R4, R6, PT ;  /* 0x000000060400720c */ /* 0x000fe20003f24070 */
[----:B------:R-:W-:-:S04]  /*1d4e0*/  IMAD.MOV.U32 R9, RZ, RZ, R2 ;  /* 0x000000ffff097224 */ /* 0x000fc800078e0002 */
[----:B------:R-:W-:Y:S02]  /*1d4f0*/  @!P4 IMAD.IADD R5, R5, 0x1, -R4 ;  /* 0x000000010505c824 */ /* 0x000fe400078e0a04 */
[----:B------:R-:W-:-:S03]  /*1d500*/  @!P5 IMAD.MOV R9, RZ, RZ, -R9 ;  /* 0x000000ffff09d224 */ /* 0x000fc600078e0a09 */
[----:B------:R-:W-:Y:S01]  /*1d510*/  ISETP.GT.U32.AND P4, PT, R4, R5, PT ;  /* 0x000000050400720c */ /* 0x000fe20003f84070 */
[--C-:B------:R-:W-:Y:S02]  /*1d520*/  @!P2 IMAD.IADD R7, R7, 0x1, -R4.reuse ;  /* 0x000000010707a824 */ /* 0x100fe400078e0a04 */
[----:B------:R-:W-:Y:S01]  /*1d530*/  @!P1 IMAD.IADD R6, R6, 0x1, -R4 ;  /* 0x0000000106069824 */ /* 0x000fe200078e0a04 */
[----:B------:R0:W-:Y:S01]  /*1d540*/  STL [R1+0x3d4], R9 ;  /* 0x0003d40901007387 */ /* 0x0001e20000100800 */
[----:B------:R-:W-:Y:S02]  /*1d550*/  @!P0 IMAD.MOV R7, RZ, RZ, -R7 ;  /* 0x000000ffff078224 */ /* 0x000fe400078e0a07 */
[----:B0-----:R-:W-:-:S06]  /*1d560*/  IMAD.MOV.U32 R9, RZ, RZ, R6 ;  /* 0x000000ffff097224 */ /* 0x001fcc00078e0006 */
[----:B------:R-:W-:Y:S02]  /*1d570*/  @!P4 IMAD.IADD R5, R5, 0x1, -R4 ;  /* 0x000000010505c824 */ /* 0x000fe400078e0a04 */
[----:B------:R-:W-:Y:S01]  /*1d580*/  @!P3 IMAD.MOV R9, RZ, RZ, -R9 ;  /* 0x000000ffff09b224 */ /* 0x000fe200078e0a09 */
[----:B------:R0:W-:Y:S04]  /*1d590*/  STL [R1+0x3bc], R7 ;  /* 0x0003bc0701007387 */ /* 0x0001e80000100800 */
[----:B------:R-:W-:Y:S01]  /*1d5a0*/  STL [R1+0x3cc], R9 ;  /* 0x0003cc0901007387 */ /* 0x000fe20000100800 */
[----:B---3--:R-:W-:Y:S02]  /*1d5b0*/  IABS R12, R56 ;  /* 0x00000038000c7213 */ /* 0x008fe40000000000 */
[----:B------:R-:W-:-:S02]  /*1d5c0*/  IABS R10, R60 ;  /* 0x0000003c000a7213 */ /* 0x000fc40000000000 */
[----:B------:R-:W-:Y:S02]  /*1d5d0*/  ISETP.GE.AND P5, PT, R60, RZ, PT ;  /* 0x000000ff3c00720c */ /* 0x000fe40003fa6270 */
[----:B------:R-:W3:Y:S01]  /*1d5e0*/  LDL.LU R60, [R1+0x8b4] ;  /* 0x0008b400013c7983 */ /* 0x000ee20000300800 */
[----:B------:R-:W-:Y:S01]  /*1d5f0*/  IMAD.HI.U32 R8, R0, R12, RZ ;  /* 0x0000000c00087227 */ /* 0x000fe200078e00ff */
[----:B------:R-:W-:Y:S02]  /*1d600*/  IABS R14, R61 ;  /* 0x0000003d000e7213 */ /* 0x000fe40000000000 */
[----:B------:R-:W-:Y:S02]  /*1d610*/  ISETP.GE.AND P0, PT, R61, RZ, PT ;  /* 0x000000ff3d00720c */ /* 0x000fe40003f06270 */
[----:B------:R-:W3:Y:S01]  /*1d620*/  LDL.LU R61, [R1+0x8b8] ;  /* 0x0008b800013d7983 */ /* 0x000ee20000300800 */
[----:B------:R-:W-:Y:S01]  /*1d630*/  IMAD.MOV R8, RZ, RZ, -R8 ;  /* 0x000000ffff087224 */ /* 0x000fe200078e0a08 */
[----:B------:R-:W-:-:S03]  /*1d640*/  ISETP.GE.AND P3, PT, R59, RZ, PT ;  /* 0x000000ff3b00720c */ /* 0x000fc60003f66270 */
[----:B------:R-:W-:Y:S01]  /*1d650*/  IMAD R12, R4, R8, R12 ;  /* 0x00000008040c7224 */ /* 0x000fe200078e020c */
[----:B------:R-:W-:-:S04]  /*1d660*/  IABS R8, R59 ;  /* 0x0000003b00087213 */ /* 0x000fc80000000000 */
[----:B------:R-:W-:-:S13]  /*1d670*/  ISETP.GT.U32.AND P1, PT, R4, R12, PT ;  /* 0x0000000c0400720c */ /* 0x000fda0003f24070 */
[----:B------:R-:W-:-:S05]  /*1d680*/  @!P1 IMAD.IADD R12, R12, 0x1, -R4 ;  /* 0x000000010c0c9824 */ /* 0x000fca00078e0a04 */
[----:B------:R-:W-:Y:S02]  /*1d690*/  ISETP.GT.U32.AND P1, PT, R4, R12, PT ;  /* 0x0000000c0400720c */ /* 0x000fe40003f24070 */
[----:B------:R-:W-:-:S11]  /*1d6a0*/  ISETP.GE.AND P2, PT, R56, RZ, PT ;  /* 0x000000ff3800720c */ /* 0x000fd60003f46270 */
[----:B------:R-:W-:-:S04]  /*1d6b0*/  @!P1 IMAD.IADD R12, R12, 0x1, -R4 ;  /* 0x000000010c0c9824 */ /* 0x000fc800078e0a04 */
[----:B------:R-:W-:-:S04]  /*1d6c0*/  IMAD.MOV.U32 R15, RZ, RZ, R12 ;  /* 0x000000ffff0f7224 */ /* 0x000fc800078e000c */
[----:B------:R-:W-:Y:S01]  /*1d6d0*/  @!P2 IMAD.MOV R15, RZ, RZ, -R15 ;  /* 0x000000ffff0fa224 */ /* 0x000fe200078e0a0f */
[----:B--2---:R-:W-:Y:S02]  /*1d6e0*/  ISETP.GE.AND P4, PT, R3, RZ, PT ;  /* 0x000000ff0300720c */ /* 0x004fe40003f86270 */
[----:B0-----:R-:W-:Y:S01]  /*1d6f0*/  IABS R7, R3 ;  /* 0x0000000300077213 */ /* 0x001fe20000000000 */
[----:B------:R-:W-:-:S04]  /*1d700*/  IMAD.MOV.U32 R3, RZ, RZ, R5 ;  /* 0x000000ffff037224 */ /* 0x000fc800078e0005 */
[----:B------:R-:W-:-:S05]  /*1d710*/  @!P6 IMAD.MOV R3, RZ, RZ, -R3 ;  /* 0x000000ffff03e224 */ /* 0x000fca00078e0a03 */
[----:B------:R0:W-:Y:S04]  /*1d720*/  STL [R1+0x3c4], R3 ;  /* 0x0003c40301007387 */ /* 0x0001e80000100800 */
[----:B0-----:R-:W2:Y:S04]  /*1d730*/  LDL.LU R3, [R1+0x8bc] ;  /* 0x0008bc0001037983 */ /* 0x001ea80000300800 */
[----:B------:R-:W2:Y:S01]  /*1d740*/  LDL.LU R59, [R1+0x8e0] ;  /* 0x0008e000013b7983 */ /* 0x000ea20000300800 */
[----:B----4-:R-:W-:Y:S02]  /*1d750*/  IABS R6, R58 ;  /* 0x0000003a00067213 */ /* 0x010fe40000000000 */
[----:B------:R-:W-:Y:S01]  /*1d760*/  ISETP.GE.AND P2, PT, R58, RZ, PT ;  /* 0x000000ff3a00720c */ /* 0x000fe20003f46270 */
[----:B------:R-:W4:Y:S04]  /*1d770*/  LDL.LU R57, [R1+0x8e4] ;  /* 0x0008e40001397983 */ /* 0x000f280000300800 */
[----:B------:R0:W-:Y:S04]  /*1d780*/  STL [R1+0x3b0], R15 ;  /* 0x0003b00f01007387 */ /* 0x0001e80000100800 */
[----:B------:R-:W4:Y:S01]  /*1d790*/  LDL.LU R58, [R1+0x8e8] ;  /* 0x0008e800013a7983 */ /* 0x000f220000300800 */
[----:B------:R-:W-:-:S04]  /*1d7a0*/  IMAD.HI.U32 R2, R0, R10, RZ ;  /* 0x0000000a00027227 */ /* 0x000fc800078e00ff */
[----:B------:R-:W-:-:S04]  /*1d7b0*/  IMAD.MOV R2, RZ, RZ, -R2 ;  /* 0x000000ffff027224 */ /* 0x000fc800078e0a02 */
[----:B------:R-:W-:Y:S02]  /*1d7c0*/  IMAD R10, R4, R2, R10 ;  /* 0x00000002040a7224 */ /* 0x000fe400078e020a */
[----:B------:R-:W-:-:S03]  /*1d7d0*/  IMAD.HI.U32 R2, R0, R14, RZ ;  /* 0x0000000e00027227 */ /* 0x000fc600078e00ff */
[----:B------:R-:W-:Y:S01]  /*1d7e0*/  ISETP.GT.U32.AND P6, PT, R4, R10, PT ;  /* 0x0000000a0400720c */ /* 0x000fe20003fc4070 */
[----:B------:R-:W-:-:S04]  /*1d7f0*/  IMAD.MOV R2, RZ, RZ, -R2 ;  /* 0x000000ffff027224 */ /* 0x000fc800078e0a02 */
[----:B------:R-:W-:-:S05]  /*1d800*/  IMAD R14, R4, R2, R14 ;  /* 0x00000002040e7224 */ /* 0x000fca00078e020e */
[----:B------:R-:W-:-:S03]  /*1d810*/  ISETP.GT.U32.AND P1, PT, R4, R14, PT ;  /* 0x0000000e0400720c */ /* 0x000fc60003f24070 */
[----:B------:R-:W-:-:S05]  /*1d820*/  @!P6 IMAD.IADD R10, R10, 0x1, -R4 ;  /* 0x000000010a0ae824 */ /* 0x000fca00078e0a04 */
[----:B------:R-:W-:Y:S01]  /*1d830*/  ISETP.GT.U32.AND P6, PT, R4, R10, PT ;  /* 0x0000000a0400720c */ /* 0x000fe20003fc4070 */
[----:B------:R-:W-:-:S04]  /*1d840*/  IMAD.HI.U32 R13, R0, R8, RZ ;  /* 0x00000008000d7227 */ /* 0x000fc800078e00ff */
[----:B------:R-:W-:Y:S02]  /*1d850*/  @!P1 IMAD.IADD R14, R14, 0x1, -R4 ;  /* 0x000000010e0e9824 */ /* 0x000fe400078e0a04 */
[----:B------:R-:W-:-:S03]  /*1d860*/  IMAD.HI.U32 R11, R0, R7, RZ ;  /* 0x00000007000b7227 */ /* 0x000fc600078e00ff */
[----:B------:R-:W-:Y:S01]  /*1d870*/  ISETP.GT.U32.AND P1, PT, R4, R14, PT ;  /* 0x0000000e0400720c */ /* 0x000fe20003f24070 */
[----:B------:R-:W-:-:S04]  /*1d880*/  IMAD.HI.U32 R9, R0, R6, RZ ;  /* 0x0000000600097227 */ /* 0x000fc800078e00ff */
[----:B------:R-:W-:Y:S02]  /*1d890*/  IMAD.MOV R13, RZ, RZ, -R13 ;  /* 0x000000ffff0d7224 */ /* 0x000fe400078e0a0d */
[----:B------:R-:W-:Y:S02]  /*1d8a0*/  IMAD.MOV R11, RZ, RZ, -R11 ;  /* 0x000000ffff0b7224 */ /* 0x000fe400078e0a0b */
[----:B------:R-:W-:Y:S01]  /*1d8b0*/  @!P6 IMAD.IADD R10, R10, 0x1, -R4 ;  /* 0x000000010a0ae824 */ /* 0x000fe200078e0a04 */
[----:B------:R-:W-:Y:S01]  /*1d8c0*/  IABS R5, R21 ;  /* 0x0000001500057213 */ /* 0x000fe20000000000 */
[C---:B------:R-:W-:Y:S02]  /*1d8d0*/  IMAD R8, R4.reuse, R13, R8 ;  /* 0x0000000d04087224 */ /* 0x040fe400078e0208 */
[----:B------:R-:W-:Y:S02]  /*1d8e0*/  IMAD.MOV R9, RZ, RZ, -R9 ;  /* 0x000000ffff097224 */ /* 0x000fe400078e0a09 */
[----:B------:R-:W-:-:S02]  /*1d8f0*/  IMAD R7, R4, R11, R7 ;  /* 0x0000000b04077224 */ /* 0x000fc400078e0207 */
[----:B------:R-:W-:Y:S01]  /*1d900*/  IMAD.MOV.U32 R12, RZ, RZ, R10 ;  /* 0x000000ffff0c7224 */ /* 0x000fe200078e000a */
[C---:B------:R-:W-:Y:S01]  /*1d910*/  ISETP.GT.U32.AND P6, PT, R4.reuse, R8, PT ;  /* 0x000000080400720c */ /* 0x040fe20003fc4070 */
[----:B------:R-:W-:Y:S02]  /*1d920*/  IMAD R6, R4, R9, R6 ;  /* 0x0000000904067224 */ /* 0x000fe400078e0206 */
[----:B------:R-:W-:-:S04]  /*1d930*/  IMAD.HI.U32 R2, R0, R5, RZ ;  /* 0x0000000500027227 */ /* 0x000fc800078e00ff */
[----:B------:R-:W-:Y:S01]  /*1d940*/  @!P5 IMAD.MOV R12, RZ, RZ, -R12 ;  /* 0x000000ffff0cd224 */ /* 0x000fe200078e0a0c */
[----:B------:R-:W-:Y:S01]  /*1d950*/  ISETP.GT.U32.AND P5, PT, R4, R7, PT ;  /* 0x000000070400720c */ /* 0x000fe20003fa4070 */
[----:B------:R-:W-:Y:S01]  /*1d960*/  @!P1 IMAD.IADD R14, R14, 0x1, -R4 ;  /* 0x000000010e0e9824 */ /* 0x000fe200078e0a04 */
[----:B------:R-:W-:Y:S01]  /*1d970*/  ISETP.GT.U32.AND P1, PT, R4, R6, PT ;  /* 0x000000060400720c */ /* 0x000fe20003f24070 */
[----:B------:R-:W-:-:S04]  /*1d980*/  IMAD.MOV R2, RZ, RZ, -R2 ;  /* 0x000000ffff027224 */ /* 0x000fc800078e0a02 */
[----:B------:R-:W-:Y:S02]  /*1d990*/  IMAD R5, R4, R2, R5 ;  /* 0x0000000204057224 */ /* 0x000fe400078e0205 */
[----:B------:R-:W-:-:S03]  /*1d9a0*/  @!P6 IMAD.IADD R8, R8, 0x1, -R4 ;  /* 0x000000010808e824 */ /* 0x000fc600078e0a04 */
[C---:B------:R-:W-:Y:S01]  /*1d9b0*/  ISETP.GT.U32.AND P6, PT, R4.reuse, R5, PT ;  /* 0x000000050400720c */ /* 0x040fe20003fc4070 */
[----:B------:R-:W-:Y:S01]  /*1d9c0*/  @!P5 IMAD.IADD R7, R7, 0x1, -R4 ;  /* 0x000000010707d824 */ /* 0x000fe200078e0a04 */
[----:B------:R-:W-:Y:S01]  /*1d9d0*/  ISETP.GT.U32.AND P5, PT, R4, R8, PT ;  /* 0x000000080400720c */ /* 0x000fe20003fa4070 */
[----:B------:R-:W-:Y:S02]  /*1d9e0*/  IMAD.MOV.U32 R16, RZ, RZ, R14 ;  /* 0x000000ffff107224 */ /* 0x000fe400078e000e */
[----:B------:R-:W-:Y:S01]  /*1d9f0*/  @!P1 IMAD.IADD R6, R6, 0x1, -R4 ;  /* 0x0000000106069824 */ /* 0x000fe200078e0a04 */
[C---:B------:R-:W-:Y:S01]  /*1da00*/  ISETP.GT.U32.AND P1, PT, R4.reuse, R7, PT ;  /* 0x000000070400720c */ /* 0x040fe20003f24070 */
[----:B------:R-:W-:Y:S01]  /*1da10*/  @!P0 IMAD.MOV R16, RZ, RZ, -R16 ;  /* 0x000000ffff108224 */ /* 0x000fe200078e0a10 */
[----:B------:R1:W-:Y:S02]  /*1da20*/  STL [R1+0x398], R12 ;  /* 0x0003980c01007387 */ /* 0x0003e40000100800 */
[----:B------:R-:W-:-:S02]  /*1da30*/  ISETP.GT.U32.AND P0, PT, R4, R6, PT ;  /* 0x000000060400720c */ /* 0x000fc40003f04070 */
[----:B------:R-:W4:Y:S01]  /*1da40*/  LDL.LU R56, [R1+0x8ec] ;  /* 0x0008ec0001387983 */ /* 0x000f220000300800 */
[--C-:B------:R-:W-:Y:S02]  /*1da50*/  @!P6 IMAD.IADD R5, R5, 0x1, -R4.reuse ;  /* 0x000000010505e824 */ /* 0x100fe400078e0a04 */
[----:B------:R-:W-:-:S03]  /*1da60*/  @!P5 IMAD.IADD R8, R8, 0x1, -R4 ;  /* 0x000000010808d824 */ /* 0x000fc600078e0a04 */
[----:B------:R-:W-:Y:S01]  /*1da70*/  ISETP.GT.U32.AND P6, PT, R4, R5, PT ;  /* 0x000000050400720c */ /* 0x000fe20003fc4070 */
[----:B------:R-:W-:Y:S01]  /*1da80*/  @!P1 IMAD.IADD R7, R7, 0x1, -R4 ;  /* 0x0000000107079824 */ /* 0x000fe200078e0a04 */
[----:B---3--:R-:W-:-:S05]  /*1da90*/  IABS R11, R60 ;  /* 0x0000003c000b7213 */ /* 0x008fca0000000000 */
[----:B------:R-:W-:-:S04]  /*1daa0*/  IMAD.MOV.U32 R2, RZ, RZ, R11 ;  /* 0x000000ffff027224 */ /* 0x000fc800078e000b */
[----:B------:R-:W-:Y:S01]  /*1dab0*/  IMAD.HI.U32 R10, R0, R2, RZ ;  /* 0x00000002000a7227 */ /* 0x000fe200078e00ff */
[----:B------:R-:W-:-:S03]  /*1dac0*/  IABS R13, R61 ;  /* 0x0000003d000d7213 */ /* 0x000fc60000000000 */
[----:B------:R-:W-:Y:S02]  /*1dad0*/  IMAD.MOV R10, RZ, RZ, -R10 ;  /* 0x000000ffff0a7224 */ /* 0x000fe400078e0a0a */
[----:B0-----:R-:W-:-:S04]  /*1dae0*/  IMAD.HI.U32 R15, R0, R13, RZ ;  /* 0x0000000d000f7227 */ /* 0x001fc800078e00ff */
[----:B------:R-:W-:Y:S02]  /*1daf0*/  IMAD.MOV R15, RZ, RZ, -R15 ;  /* 0x000000ffff0f7224 */ /* 0x000fe400078e0a0f */
[C---:B------:R-:W-:Y:S02]  /*1db00*/  IMAD R2, R4.reuse, R10, R2 ;  /* 0x0000000a04027224 */ /* 0x040fe400078e0202 */
[----:B------:R-:W-:-:S03]  /*1db10*/  IMAD R13, R4, R15, R13 ;  /* 0x0000000f040d7224 */ /* 0x000fc600078e020d */
[----:B------:R-:W-:Y:S01]  /*1db20*/  ISETP.GT.U32.AND P5, PT, R4, R2, PT ;  /* 0x000000020400720c */ /* 0x000fe20003fa4070 */
[--C-:B------:R-:W-:Y:S01]  /*1db30*/  @!P0 IMAD.IADD R6, R6, 0x1, -R4.reuse ;  /* 0x0000000106068824 */ /* 0x100fe200078e0a04 */
[----:B------:R-:W-:Y:S01]  /*1db40*/  ISETP.GT.U32.AND P1, PT, R4, R13, PT ;  /* 0x0000000d0400720c */ /* 0x000fe20003f24070 */
[----:B------:R-:W-:Y:S01]  /*1db50*/  @!P6 IMAD.IADD R5, R5, 0x1, -R4 ;  /* 0x000000010505e824 */ /* 0x000fe200078e0a04 */
[----:B------:R-:W-:Y:S01]  /*1db60*/  ISETP.GE.AND P6, PT, R21, RZ, PT ;  /* 0x000000ff1500720c */ /* 0x000fe20003fc6270 */
[----:B------:R-:W-:-:S08]  /*1db70*/  @!P4 IMAD.MOV R7, RZ, RZ, -R7 ;  /* 0x000000ffff07c224 */ /* 0x000fd000078e0a07 */
[--C-:B------:R-:W-:Y:S02]  /*1db80*/  @!P5 IMAD.IADD R2, R2, 0x1, -R4.reuse ;  /* 0x000000010202d824 */ /* 0x100fe400078e0a04 */
[----:B------:R-:W-:Y:S02]  /*1db90*/  @!P1 IMAD.IADD R13, R13, 0x1, -R4 ;  /* 0x000000010d0d9824 */ /* 0x000fe400078e0a04 */
[----:B------:R-:W-:Y:S02]  /*1dba0*/  @!P3 IMAD.MOV R8, RZ, RZ, -R8 ;  /* 0x000000ffff08b224 */ /* 0x000fe400078e0a08 */
[----:B------:R-:W-:Y:S01]  /*1dbb0*/  @!P2 IMAD.MOV R6, RZ, RZ, -R6 ;  /* 0x000000ffff06a224 */ /* 0x000fe200078e0a06 */
[----:B------:R-:W-:Y:S01]  /*1dbc0*/  STL [R1+0x38c], R16 ;  /* 0x00038c1001007387 */ /* 0x000fe20000100800 */
[----:B------:R-:W-:Y:S01]  /*1dbd0*/  @!P6 IMAD.MOV R5, RZ, RZ, -R5 ;  /* 0x000000ffff05e224 */ /* 0x000fe200078e0a05 */
[----:B------:R-:W-:Y:S02]  /*1dbe0*/  ISETP.GE.AND P5, PT, R60, RZ, PT ;  /* 0x000000ff3c00720c */ /* 0x000fe40003fa6270 */
[----:B------:R-:W-:Y:S04]  /*1dbf0*/  STL [R1+0x384], R8 ;  /* 0x0003840801007387 */ /* 0x000fe80000100800 */
[----:B------:R-:W-:Y:S04]  /*1dc00*/  STL [R1+0x37c], R7 ;  /* 0x00037c0701007387 */ /* 0x000fe80000100800 */
[----:B------:R0:W-:Y:S04]  /*1dc10*/  STL [R1+0x378], R6 ;  /* 0x0003780601007387 */ /* 0x0001e80000100800 */
[----:B------:R-:W3:Y:S01]  /*1dc20*/  LDL.LU R60, [R1+0x900] ;  /* 0x00090000013c7983 */ /* 0x000ee20000300800 */
[----:B------:R-:W-:-:S03]  /*1dc30*/  ISETP.GE.AND P6, PT, R61, RZ, PT ;  /* 0x000000ff3d00720c */ /* 0x000fc60003fc6270 */
[----:B------:R0:W-:Y:S01]  /*1dc40*/  STL [R1+0x370], R5 ;  /* 0x0003700501007387 */ /* 0x0001e20000100800 */
[----:B--2---:R-:W-:-:S05]  /*1dc50*/  IABS R9, R3 ;  /* 0x0000000300097213 */ /* 0x004fca0000000000 */
[----:B-1----:R-:W-:-:S04]  /*1dc60*/  IMAD.HI.U32 R12, R0, R9, RZ ;  /* 0x00000009000c7227 */ /* 0x002fc800078e00ff */
[----:B------:R-:W-:Y:S01]  /*1dc70*/  IMAD.MOV R12, RZ, RZ, -R12 ;  /* 0x000000ffff0c7224 */ /* 0x000fe200078e0a0c */
[----:B------:R-:W-:-:S03]  /*1dc80*/  IABS R11, R59 ;  /* 0x0000003b000b7213 */ /* 0x000fc60000000000 */
[----:B------:R-:W-:Y:S02]  /*1dc90*/  IMAD R9, R4, R12, R9 ;  /* 0x0000000c04097224 */ /* 0x000fe400078e0209 */
[----:B------:R-:W-:-:S03]  /*1dca0*/  IMAD.HI.U32 R15, R0, R11, RZ ;  /* 0x0000000b000f7227 */ /* 0x000fc600078e00ff */
[----:B------:R-:W-:Y:S01]  /*1dcb0*/  ISETP.GT.U32.AND P0, PT, R4, R9, PT ;  /* 0x000000090400720c */ /* 0x000fe20003f04070 */
[----:B------:R-:W-:-:S04]  /*1dcc0*/  IMAD.MOV R15, RZ, RZ, -R15 ;  /* 0x000000ffff0f7224 */ /* 0x000fc800078e0a0f */
[----:B------:R-:W-:-:S05]  /*1dcd0*/  IMAD R11, R4, R15, R11 ;  /* 0x0000000f040b7224 */ /* 0x000fca00078e020b */
[----:B------:R-:W-:-:S03]  /*1dce0*/  ISETP.GT.U32.AND P1, PT, R4, R11, PT ;  /* 0x0000000b0400720c */ /* 0x000fc60003f24070 */
[----:B------:R-:W-:Y:S01]  /*1dcf0*/  @!P0 IMAD.IADD R9, R9, 0x1, -R4 ;  /* 0x0000000109098824 */ /* 0x000fe200078e0a04 */
[----:B------:R-:W-:-:S04]  /*1dd00*/  ISETP.GT.U32.AND P0, PT, R4, R2, PT ;  /* 0x000000020400720c */ /* 0x000fc80003f04070 */
[----:B------:R-:W-:-:S05]  /*1dd10*/  ISETP.GT.U32.AND P4, PT, R4, R9, PT ;  /* 0x000000090400720c */ /* 0x000fca0003f84070 */
[----:B------:R-:W-:-:S04]  /*1dd20*/  @!P1 IMAD.IADD R11, R11, 0x1, -R4 ;  /* 0x000000010b0b9824 */ /* 0x000fc800078e0a04 */
[--C-:B------:R-:W-:Y:S01]  /*1dd30*/  @!P0 IMAD.IADD R2, R2, 0x1, -R4.reuse ;  /* 0x0000000102028824 */ /* 0x100fe200078e0a04 */
[----:B------:R-:W-:Y:S02]  /*1dd40*/  ISETP.GE.AND P0, PT, R3, RZ, PT ;  /* 0x000000ff0300720c */ /* 0x000fe40003f06270 */
[----:B------:R-:W2:Y:S01]  /*1dd50*/  LDL.LU R3, [R1+0x904] ;  /* 0x0009040001037983 */ /* 0x000ea20000300800 */
[----:B------:R-:W-:Y:S01]  /*1dd60*/  ISETP.GT.U32.AND P1, PT, R4, R11, PT ;  /* 0x0000000b0400720c */ /* 0x000fe20003f24070 */
[----:B------:R-:W-:Y:S01]  /*1dd70*/  @!P4 IMAD.IADD R9, R9, 0x1, -R4 ;  /* 0x000000010909c824 */ /* 0x000fe200078e0a04 */
[----:B------:R-:W-:Y:S01]  /*1dd80*/  ISETP.GE.AND P4, PT, R59, RZ, PT ;  /* 0x000000ff3b00720c */ /* 0x000fe20003f86270 */
[----:B------:R-:W2:Y:S04]  /*1dd90*/  LDL.LU R61, [R1+0x908] ;  /* 0x00090800013d7983 */ /* 0x000ea80000300800 */
[----:B------:R-:W2:Y:S01]  /*1dda0*/  LDL.LU R59, [R1+0x90c] ;  /* 0x00090c00013b7983 */ /* 0x000ea20000300800 */
[----:B------:R-:W-:Y:S01]  /*1ddb0*/  @!P5 IMAD.MOV R2, RZ, RZ, -R2 ;  /* 0x000000ffff02d224 */ /* 0x000fe200078e0a02 */
[----:B----4-:R-:W-:-:S04]  /*1ddc0*/  IABS R12, R58 ;  /* 0x0000003a000c7213 */ /* 0x010fc80000000000 */
[----:B------:R-:W-:Y:S01]  /*1ddd0*/  @!P1 IMAD.IADD R11, R11, 0x1, -R4 ;  /* 0x000000010b0b9824 */ /* 0x000fe200078e0a04 */
[----:B------:R1:W-:Y:S01]  /*1dde0*/  STL [R1+0x368], R2 ;  /* 0x0003680201007387 */ /* 0x0003e20000100800 */
[----:B------:R-:W-:-:S03]  /*1ddf0*/  ISETP.GE.AND P1, PT, R58, RZ, PT ;  /* 0x000000ff3a00720c */ /* 0x000fc60003f26270 */
[----:B------:R-:W4:Y:S01]  /*1de00*/  LDL.LU R58, [R1+0x930] ;  /* 0x00093000013a7983 */ /* 0x000f220000300800 */
[----:B------:R-:W-:-:S05]  /*1de10*/  IABS R10, R57 ;  /* 0x00000039000a7213 */ /* 0x000fca0000000000 */
[----:B------:R-:W-:-:S04]  /*1de20*/  IMAD.HI.U32 R14, R0, R10, RZ ;  /* 0x0000000a000e7227 */ /* 0x000fc800078e00ff */
[----:B------:R-:W-:-:S04]  /*1de30*/  IMAD.MOV R14, RZ, RZ, -R14 ;  /* 0x000000ffff0e7224 */ /* 0x000fc800078e0a0e */
[C---:B------:R-:W-:Y:S01]  /*1de40*/  IMAD R10, R4.reuse, R14, R10 ;  /* 0x0000000e040a7224 */ /* 0x040fe200078e020a */
[----:B------:R-:W-:Y:S01]  /*1de50*/  ISETP.GT.U32.AND P3, PT, R4, R13, PT ;  /* 0x0000000d0400720c */ /* 0x000fe20003f64070 */
[----:B------:R-:W-:-:S03]  /*1de60*/  IMAD.HI.U32 R15, R0, R12, RZ ;  /* 0x0000000c000f7227 */ /* 0x000fc600078e00ff */
[----:B------:R-:W-:Y:S01]  /*1de70*/  ISETP.GT.U32.AND P2, PT, R4, R10, PT ;  /* 0x0000000a0400720c */ /* 0x000fe20003f44070 */
[----:B------:R-:W-:-:S04]  /*1de80*/  IMAD.MOV R15, RZ, RZ, -R15 ;  /* 0x000000ffff0f7224 */ /* 0x000fc800078e0a0f */
[----:B------:R-:W-:-:S04]  /*1de90*/  IMAD R12, R4, R15, R12 ;  /* 0x0000000f040c7224 */ /* 0x000fc800078e020c */
[----:B------:R-:W-:Y:S01]  /*1dea0*/  @!P3 IMAD.IADD R13, R13, 0x1, -R4 ;  /* 0x000000010d0db824 */ /* 0x000fe200078e0a04 */
[----:B------:R-:W-:-:S03]  /*1deb0*/  ISETP.GT.U32.AND P3, PT, R4, R12, PT ;  /* 0x0000000c0400720c */ /* 0x000fc60003f64070 */
[----:B------:R-:W-:-:S05]  /*1dec0*/  @!P2 IMAD.IADD R10, R10, 0x1, -R4 ;  /* 0x000000010a0aa824 */ /* 0x000fca00078e0a04 */
[----:B------:R-:W-:Y:S01]  /*1ded0*/  ISETP.GT.U32.AND P2, PT, R4, R10, PT ;  /* 0x0000000a0400720c */ /* 0x000fe20003f44070 */
[----:B0-----:R-:W-:Y:S01]  /*1dee0*/  IMAD.MOV.U32 R6, RZ, RZ, R13 ;  /* 0x000000ffff067224 */ /* 0x001fe200078e000d */
[----:B------:R-:W-:Y:S01]  /*1def0*/  IABS R34, R56 ;  /* 0x0000003800227213 */ /* 0x000fe20000000000 */
[----:B------:R-:W-:Y:S01]  /*1df00*/  IMAD.MOV.U32 R5, RZ, RZ, R9 ;  /* 0x000000ffff057224 */ /* 0x000fe200078e0009 */
[----:B------:R-:W-:Y:S01]  /*1df10*/  ISETP.GE.AND P5, PT, R57, RZ, PT ;  /* 0x000000ff3900720c */ /* 0x000fe20003fa6270 */
[----:B------:R-:W-:Y:S02]  /*1df20*/  @!P6 IMAD.MOV R6, RZ, RZ, -R6 ;  /* 0x000000ffff06e224 */ /* 0x000fe400078e0a06 */
[----:B-1----:R-:W-:-:S04]  /*1df30*/  IMAD.HI.U32 R2, R0, R34, RZ ;  /* 0x0000002200027227 */ /* 0x002fc800078e00ff */
[----:B------:R-:W-:Y:S02]  /*1df40*/  @!P3 IMAD.IADD R12, R12, 0x1, -R4 ;  /* 0x000000010c0cb824 */ /* 0x000fe400078e0a04 */
[----:B------:R-:W-:Y:S01]  /*1df50*/  @!P0 IMAD.MOV R5, RZ, RZ, -R5 ;  /* 0x000000ffff058224 */ /* 0x000fe200078e0a05 */
[----:B------:R-:W-:Y:S01]  /*1df60*/  STL [R1+0x360], R6 ;  /* 0x0003600601007387 */ /* 0x000fe20000100800 */
[----:B------:R-:W-:Y:S01]  /*1df70*/  IMAD.MOV R2, RZ, RZ, -R2 ;  /* 0x000000ffff027224 */ /* 0x000fe200078e0a02 */
[----:B------:R-:W-:Y:S01]  /*1df80*/  ISETP.GT.U32.AND P6, PT, R4, R12, PT ;  /* 0x0000000c0400720c */ /* 0x000fe20003fc4070 */
[----:B------:R-:W-:Y:S01]  /*1df90*/  @!P2 IMAD.IADD R10, R10, 0x1, -R4 ;  /* 0x000000010a0aa824 */ /* 0x000fe200078e0a04 */
[----:B------:R0:W-:Y:S01]  /*1dfa0*/  STL [R1+0x35c], R5 ;  /* 0x00035c0501007387 */ /* 0x0001e20000100800 */
[----:B------:R-:W-:Y:S02]  /*1dfb0*/  IMAD R34, R4, R2, R34 ;  /* 0x0000000204227224 */ /* 0x000fe400078e0222 */
[----:B------:R-:W-:-:S02]  /*1dfc0*/  IMAD.MOV.U32 R2, RZ, RZ, R10 ;  /* 0x000000ffff027224 */ /* 0x000fc400078e000a */
[----:B0-----:R-:W-:Y:S02]  /*1dfd0*/  IMAD.MOV.U32 R5, RZ, RZ, R11 ;  /* 0x000000ffff057224 */ /* 0x001fe400078e000b */
[----:B------:R-:W-:Y:S02]  /*1dfe0*/  @!P5 IMAD.MOV R2, RZ, RZ, -R2 ;  /* 0x000000ffff02d224 */ /* 0x000fe400078e0a02 */
[----:B------:R-:W-:Y:S02]  /*1dff0*/  @!P4 IMAD.MOV R5, RZ, RZ, -R5 ;  /* 0x000000ffff05c224 */ /* 0x000fe400078e0a05 */
[----:B------:R-:W-:-:S03]  /*1e000*/  @!P6 IMAD.IADD R12, R12, 0x1, -R4 ;  /* 0x000000010c0ce824 */ /* 0x000fc600078e0a04 */
[----:B------:R0:W-:Y:S02]  /*1e010*/  STL [R1+0x358], R5 ;  /* 0x0003580501007387 */ /* 0x0001e40000100800 */
[----:B0-----:R-:W-:-:S04]  /*1e020*/  IMAD.MOV.U32 R5, RZ, RZ, R12 ;  /* 0x000000ffff057224 */ /* 0x001fc800078e000c */
[----:B------:R-:W-:Y:S01]  /*1e030*/  @!P1 IMAD.MOV R5, RZ, RZ, -R5 ;  /* 0x000000ffff059224 */ /* 0x000fe200078e0a05 */
[----:B------:R-:W-:Y:S02]  /*1e040*/  ISETP.GE.AND P3, PT, R56, RZ, PT ;  /* 0x000000ff3800720c */ /* 0x000fe40003f66270 */
[----:B---3--:R-:W-:Y:S02]  /*1e050*/  ISETP.GE.AND P0, PT, R60, RZ, PT ;  /* 0x000000ff3c00720c */ /* 0x008fe40003f06270 */
[----:B------:R-:W-:Y:S02]  /*1e060*/  IABS R42, R60 ;  /* 0x0000003c002a7213 */ /* 0x000fe40000000000 */
[----:B--2---:R-:W-:Y:S02]  /*1e070*/  ISETP.GE.AND P4, PT, R3, RZ, PT ;  /* 0x000000ff0300720c */ /* 0x004fe40003f86270 */
[----:B------:R-:W-:Y:S02]  /*1e080*/  IABS R47, R3 ;  /* 0x00000003002f7213 */ /* 0x000fe40000000000 */
[----:B------:R-:W2:Y:S04]  /*1e090*/  LDL.LU R3, [R1+0x934] ;  /* 0x0009340001037983 */ /* 0x000ea80000300800 */
[----:B------:R-:W-:Y:S01]  /*1e0a0*/  STL [R1+0x350], R2 ;  /* 0x0003500201007387 */ /* 0x000fe20000100800 */
[----:B------:R-:W-:-:S02]  /*1e0b0*/  ISETP.GE.AND P6, PT, R59, RZ, PT ;  /* 0x000000ff3b00720c */ /* 0x000fc40003fc6270 */
[----:B------:R-:W-:Y:S01]  /*1e0c0*/  IABS R6, R59 ;  /* 0x0000003b00067213 */ /* 0x000fe20000000000 */
[----:B------:R-:W3:Y:S04]  /*1e0d0*/  LDL R60, [R1+0x6748] ;  /* 0x00674800013c7983 */ /* 0x000ee80000100800 */
[----:B------:R-:W3:Y:S01]  /*1e0e0*/  LDL R59, [R1+0x674c] ;  /* 0x00674c00013b7983 */ /* 0x000ee20000100800 */
[----:B----4-:R-:W-:-:S03]  /*1e0f0*/  ISETP.GE.AND P1, PT, R58, RZ, PT ;  /* 0x000000ff3a00720c */ /* 0x010fc60003f26270 */
[----:B------:R0:W-:Y:S04]  /*1e100*/  STL [R1+0x354], R5 ;  /* 0x0003540501007387 */ /* 0x0001e80000100800 */
[----:B------:R-:W4:Y:S04]  /*1e110*/  LDL R57, [R1+0x6754] ;  /* 0x0067540001397983 */ /* 0x000f280000100800 */
[----:B------:R-:W4:Y:S01]  /*1e120*/  LDL R56, [R1+0x6758] ;  /* 0x0067580001387983 */ /* 0x000f220000100800 */
[----:B0-----:R-:W-:-:S03]  /*1e130*/  IABS R5, R58 ;  /* 0x0000003a00057213 */ /* 0x001fc60000000000 */
[----:B------:R-:W4:Y:S04]  /*1e140*/  LDL R58, [R1+0x6750] ;  /* 0x00675000013a7983 */ /* 0x000f280000100800 */
[----:B------:R-:W4:Y:S01]  /*1e150*/  LDL R22, [R1+0x676c] ;  /* 0x00676c0001167983 */ /* 0x000f220000100800 */
[----:B------:R-:W-:Y:S01]  /*1e160*/  ISETP.GT.U32.AND P2, PT, R4, R34, PT ;  /* 0x000000220400720c */ /* 0x000fe20003f44070 */
[----:B------:R-:W-:-:S04]  /*1e170*/  IMAD.HI.U32 R7, R0, R42, RZ ;  /* 0x0000002a00077227 */ /* 0x000fc800078e00ff */
[----:B------:R-:W-:Y:S02]  /*1e180*/  IMAD.MOV R7, RZ, RZ, -R7 ;  /* 0x000000ffff077224 */ /* 0x000fe400078e0a07 */
[----:B------:R-:W-:Y:S01]  /*1e190*/  IMAD.HI.U32 R2, R0, R47, RZ ;  /* 0x0000002f00027227 */ /* 0x000fe200078e00ff */
[----:B------:R-:W-:-:S03]  /*1e1a0*/  IABS R51, R61 ;  /* 0x0000003d00337213 */ /* 0x000fc60000000000 */
[----:B------:R-:W-:Y:S02]  /*1e1b0*/  IMAD R42, R4, R7, R42 ;  /* 0x00000007042a7224 */ /* 0x000fe400078e022a */
[----:B------:R-:W-:Y:S02]  /*1e1c0*/  @!P2 IMAD.IADD R34, R34, 0x1, -R4 ;  /* 0x000000012222a824 */ /* 0x000fe400078e0a04 */
[----:B------:R-:W-:Y:S02]  /*1e1d0*/  IMAD.MOV R2, RZ, RZ, -R2 ;  /* 0x000000ffff027224 */ /* 0x000fe400078e0a02 */
[----:B------:R-:W-:Y:S01]  /*1e1e0*/  IMAD.HI.U32 R9, R0, R6, RZ ;  /* 0x0000000600097227 */ /* 0x000fe200078e00ff */
[----:B------:R-:W-:-:S03]  /*1e1f0*/  ISETP.GT.U32.AND P2, PT, R4, R34, PT ;  /* 0x000000220400720c */ /* 0x000fc60003f44070 */
[----:B------:R-:W-:Y:S02]  /*1e200*/  IMAD R47, R4, R2, R47 ;  /* 0x00000002042f7224 */ /* 0x000fe400078e022f */
[----:B------:R-:W-:-:S04]  /*1e210*/  IMAD.HI.U32 R10, R0, R51, RZ ;  /* 0x00000033000a7227 */ /* 0x000fc800078e00ff */
[----:B------:R-:W-:-:S04]  /*1e220*/  IMAD.HI.U32 R8, R0, R5, RZ ;  /* 0x0000000500087227 */ /* 0x000fc800078e00ff */
[----:B------:R-:W-:Y:S02]  /*1e230*/  IMAD.MOV R9, RZ, RZ, -R9 ;  /* 0x000000ffff097224 */ /* 0x000fe400078e0a09 */
[----:B------:R-:W-:Y:S02]  /*1e240*/  IMAD.MOV R10, RZ, RZ, -R10 ;  /* 0x000000ffff0a7224 */ /* 0x000fe400078e0a0a */
[----:B------:R-:W-:Y:S02]  /*1e250*/  IMAD.MOV R8, RZ, RZ, -R8 ;  /* 0x000000ffff087224 */ /* 0x000fe400078e0a08 */
[C---:B------:R-:W-:Y:S02]  /*1e260*/  IMAD R6, R4.reuse, R9, R6 ;  /* 0x0000000904067224 */ /* 0x040fe400078e0206 */
[----:B------:R-:W-:Y:S01]  /*1e270*/  IMAD R51, R4, R10, R51 ;  /* 0x0000000a04337224 */ /* 0x000fe200078e0233 */
[----:B------:R-:W-:Y:S01]  /*1e280*/  ISETP.GE.AND P5, PT, R61, RZ, PT ;  /* 0x000000ff3d00720c */ /* 0x000fe20003fa6270 */
[----:B------:R-:W-:Y:S01]  /*1e290*/  @!P2 IMAD.IADD R34, R34, 0x1, -R4 ;  /* 0x000000012222a824 */ /* 0x000fe200078e0a04 */
[----:B------:R-:W4:Y:S01]  /*1e2a0*/  LDL R61, [R1+0x675c] ;  /* 0x00675c00013d7983 */ /* 0x000f220000100800 */
[----:B------:R-:W-:Y:S01]  /*1e2b0*/  IMAD R5, R4, R8, R5 ;  /* 0x0000000804057224 */ /* 0x000fe200078e0205 */
[----:B--2---:R-:W-:-:S02]  /*1e2c0*/  IABS R2, R3 ;  /* 0x0000000300027213 */ /* 0x004fc40000000000 */
[----:B---3--:R-:W-:Y:S02]  /*1e2d0*/  IABS R7, R60 ;  /* 0x0000003c00077213 */ /* 0x008fe40000000000 */
[----:B------:R-:W-:-:S03]  /*1e2e0*/  IABS R12, R59 ;  /* 0x0000003b000c7213 */ /* 0x000fc60000000000 */
[C---:B------:R-:W-:Y:S01]  /*1e2f0*/  IMAD.HI.U32 R14, R0.reuse, R7, RZ ;  /* 0x00000007000e7227 */ /* 0x040fe200078e00ff */
[----:B------:R-:W-:Y:S01]  /*1e300*/  ISETP.GE.AND P2, PT, R3, RZ, PT ;  /* 0x000000ff0300720c */ /* 0x000fe20003f46270 */
[----:B------:R-:W2:Y:S02]  /*1e310*/  LDL R60, [R1+0x6760] ;  /* 0x00676000013c7983 */ /* 0x000ea40000100800 */
[C---:B------:R-:W-:Y:S02]  /*1e320*/  IMAD.HI.U32 R13, R0.reuse, R12, RZ ;  /* 0x0000000c000d7227 */ /* 0x040fe400078e00ff */
[----:B------:R-:W3:Y:S02]  /*1e330*/  LDL R3, [R1+0x67d8] ;  /* 0x0067d80001037983 */ /* 0x000ee40000100800 */
[----:B------:R-:W-:Y:S02]  /*1e340*/  IMAD.MOV R14, RZ, RZ, -R14 ;  /* 0x000000ffff0e7224 */ /* 0x000fe400078e0a0e */
[----:B------:R-:W-:Y:S01]  /*1e350*/  IMAD.MOV R13, RZ, RZ, -R13 ;  /* 0x000000ffff0d7224 */ /* 0x000fe200078e0a0d */
[----:B----4-:R-:W-:Y:S01]  /*1e360*/  IABS R8, R57 ;  /* 0x0000003900087213 */ /* 0x010fe20000000000 */
[----:B------:R-:W-:Y:S01]  /*1e370*/  IMAD.HI.U32 R9, R0, R2, RZ ;  /* 0x0000000200097227 */ /* 0x000fe200078e00ff */
[----:B------:R-:W4:Y:S03]  /*1e380*/  LDL R59, [R1+0x6764] ;  /* 0x00676400013b7983 */ /* 0x000f260000100800 */
[C---:B------:R-:W-:Y:S01]  /*1e390*/  IMAD R14, R4.reuse, R14, R7 ;  /* 0x0000000e040e7224 */ /* 0x040fe200078e0207 */
[----:B------:R-:W-:Y:S01]  /*1e3a0*/  IABS R10, R58 ;  /* 0x0000003a000a7213 */ /* 0x000fe20000000000 */
[----:B------:R-:W-:Y:S01]  /*1e3b0*/  IMAD R12, R4, R13, R12 ;  /* 0x0000000d040c7224 */ /* 0x000fe200078e020c */
[----:B------:R-:W3:Y:S01]  /*1e3c0*/  LDL R58, [R1+0x6768] ;  /* 0x00676800013a7983 */ /* 0x000ee20000100800 */
[----:B------:R-:W-:-:S03]  /*1e3d0*/  IMAD.MOV R9, RZ, RZ, -R9 ;  /* 0x000000ffff097224 */ /* 0x000fc600078e0a09 */
[----:B------:R-:W-:Y:S01]  /*1e3e0*/  STL [R1+0x10], R14 ;  /* 0x0000100e01007387 */ /* 0x000fe20000100800 */
[----:B------:R-:W-:Y:S02]  /*1e3f0*/  IMAD R2, R4, R9, R2 ;  /* 0x0000000904027224 */ /* 0x000fe400078e0202 */
[C---:B------:R-:W-:Y:S01]  /*1e400*/  IMAD.HI.U32 R11, R0.reuse, R10, RZ ;  /* 0x0000000a000b7227 */ /* 0x040fe200078e00ff */
[----:B------:R-:W4:Y:S03]  /*1e410*/  LDL R24, [R1+0x6770] ;  /* 0x0067700001187983 */ /* 0x000f260000100800 */
[----:B------:R-:W-:Y:S01]  /*1e420*/  IMAD.HI.U32 R9, R0, R8, RZ ;  /* 0x0000000800097227 */ /* 0x000fe200078e00ff */
[----:B------:R-:W-:Y:S04]  /*1e430*/  STL [R1+0xc], R12 ;  /* 0x00000c0c01007387 */ /* 0x000fe80000100800 */
[----:B------:R-:W4:Y:S01]  /*1e440*/  LDL R23, [R1+0x6774] ;  /* 0x0067740001177983 */ /* 0x000f220000100800 */
[----:B------:R-:W-:-:S02]  /*1e450*/  IMAD.MOV R11, RZ, RZ, -R11 ;  /* 0x000000ffff0b7224 */ /* 0x000fc400078e0a0b */
[----:B------:R-:W-:Y:S02]  /*1e460*/  IMAD.MOV R9, RZ, RZ, -R9 ;  /* 0x000000ffff097224 */ /* 0x000fe400078e0a09 */
[C---:B------:R-:W-:Y:S02]  /*1e470*/  IMAD R10, R4.reuse, R11, R10 ;  /* 0x0000000b040a7224 */ /* 0x040fe400078e020a */
[----:B------:R-:W-:-:S03]  /*1e480*/  IMAD R8, R4, R9, R8 ;  /* 0x0000000904087224 */ /* 0x000fc600078e0208 */
[----:B------:R0:W-:Y:S01]  /*1e490*/  STL [R1+0x8], R10 ;  /* 0x0000080a01007387 */ /* 0x0001e20000100800 */
[----:B------:R-:W-:-:S03]  /*1e4a0*/  IABS R7, R56 ;  /* 0x0000003800077213 */ /* 0x000fc60000000000 */
[----:B------:R1:W-:Y:S04]  /*1e4b0*/  STL [R1+0x4], R8 ;  /* 0x0000040801007387 */ /* 0x0003e80000100800 */
[----:B------:R-:W4:Y:S04]  /*1e4c0*/  LDL R21, [R1+0x6778] ;  /* 0x0067780001157983 */ /* 0x000f280000100800 */
[----:B------:R-:W4:Y:S01]  /*1e4d0*/  LDL R56, [R1+0x677c] ;  /* 0x00677c0001387983 */ /* 0x000f220000100800 */
[----:B------:R-:W-:-:S03]  /*1e4e0*/  IMAD.HI.U32 R9, R0, R7, RZ ;  /* 0x0000000700097227 */ /* 0x000fc600078e00ff */
[----:B------:R-:W4:Y:S01]  /*1e4f0*/  LDL R57, [R1+0x6780] ;  /* 0x0067800001397983 */ /* 0x000f220000100800 */
[----:B------:R-:W-:-:S04]  /*1e500*/  IMAD.MOV R9, RZ, RZ, -R9 ;  /* 0x000000ffff097224 */ /* 0x000fc800078e0a09 */
[----:B------:R-:W-:Y:S01]  /*1e510*/  IMAD R7, R4, R9, R7 ;  /* 0x0000000904077224 */ /* 0x000fe200078e0207 */
[----:B0-----:R-:W-:-:S04]  /*1e520*/  IABS R10, R22 ;  /* 0x00000016000a7213 */ /* 0x001fc80000000000 */
[----:B------:R0:W-:Y:S04]  /*1e530*/  STL [R1], R7 ;  /* 0x0000000701007387 */ /* 0x0001e80000100800 */
[----:B------:R-:W4:Y:S01]  /*1e540*/  LDL R22, [R1+0x6784] ;  /* 0x0067840001167983 */ /* 0x000f220000100800 */
[----:B------:R-:W-:Y:S01]  /*1e550*/  IABS R61, R61 ;  /* 0x0000003d003d7213 */ /* 0x000fe20000000000 */
[C---:B------:R-:W-:Y:S02]  /*1e560*/  IMAD.HI.U32 R12, R0.reuse, R10, RZ ;  /* 0x0000000a000c7227 */ /* 0x040fe400078e00ff */
[----:B------:R-:W4:Y:S02]  /*1e570*/  LDL R25, [R1+0x6788] ;  /* 0x0067880001197983 */ /* 0x000f240000100800 */
[----:B-1----:R-:W-:-:S04]  /*1e580*/  IMAD.HI.U32 R8, R0, R61, RZ ;  /* 0x0000003d00087227 */ /* 0x002fc800078e00ff */
[----:B------:R-:W-:Y:S02]  /*1e590*/  IMAD.MOV R8, RZ, RZ, -R8 ;  /* 0x000000ffff087224 */ /* 0x000fe400078e0a08 */
[----:B------:R-:W-:Y:S02]  /*1e5a0*/  IMAD.MOV R12, RZ, RZ, -R12 ;  /* 0x000000ffff0c7224 */ /* 0x000fe400078e0a0c */
[C---:B------:R-:W-:Y:S02]  /*1e5b0*/  IMAD R61, R4.reuse, R8, R61 ;  /* 0x00000008043d7224 */ /* 0x040fe400078e023d */
[----:B------:R-:W-:Y:S01]  /*1e5c0*/  IMAD R10, R4, R12, R10 ;  /* 0x0000000c040a7224 */ /* 0x000fe200078e020a */
[----:B--2---:R-:W-:-:S05]  /*1e5d0*/  IABS R60, R60 ;  /* 0x0000003c003c7213 */ /* 0x004fca0000000000 */
[----:B------:R-:W-:-:S04]  /*1e5e0*/  IMAD.HI.U32 R11, R0, R60, RZ ;  /* 0x0000003c000b7227 */ /* 0x000fc800078e00ff */
[----:B------:R-:W-:Y:S01]  /*1e5f0*/  IMAD.MOV R11, RZ, RZ, -R11 ;  /* 0x000000ffff0b7224 */ /* 0x000fe200078e0a0b */
[----:B---3--:R-:W-:Y:S02]  /*1e600*/  IABS R58, R58 ;  /* 0x0000003a003a7213 */ /* 0x008fe40000000000 */
[----:B----4-:R-:W-:-:S03]  /*1e610*/  IABS R59, R59 ;  /* 0x0000003b003b7213 */ /* 0x010fc60000000000 */
[----:B0-----:R-:W-:Y:S01]  /*1e620*/  IMAD.HI.U32 R7, R0, R58, RZ ;  /* 0x0000003a00077227 */ /* 0x001fe200078e00ff */
[----:B------:R-:W-:Y:S02]  /*1e630*/  IABS R13, R23 ;  /* 0x00000017000d7213 */ /* 0x000fe40000000000 */
[----:B------:R-:W2:Y:S01]  /*1e640*/  LDL R23, [R1+0x678c] ;  /* 0x00678c0001177983 */ /* 0x000ea20000100800 */
[----:B------:R-:W-:Y:S02]  /*1e650*/  IMAD.MOV R7, RZ, RZ, -R7 ;  /* 0x000000ffff077224 */ /* 0x000fe400078e0a07 */
[----:B------:R-:W-:Y:S02]  /*1e660*/  IMAD R60, R4, R11, R60 ;  /* 0x0000000b043c7224 */ /* 0x000fe400078e023c */
[----:B------:R-:W-:Y:S01]  /*1e670*/  IMAD.HI.U32 R9, R0, R59, RZ ;  /* 0x0000003b00097227 */ /* 0x000fe200078e00ff */
[----:B------:R-:W-:-:S03]  /*1e680*/  IABS R8, R24 ;  /* 0x0000001800087213 */ /* 0x000fc60000000000 */
[----:B------:R-:W-:Y:S02]  /*1e690*/  IMAD R58, R4, R7, R58 ;  /* 0x00000007043a7224 */ /* 0x000fe400078e023a */
[----:B------:R-:W-:Y:S01]  /*1e6a0*/  IMAD.MOV R9, RZ, RZ, -R9 ;  /* 0x000000ffff097224 */ /* 0x000fe200078e0a09 */
[----:B------:R-:W-:Y:S02]  /*1e6b0*/  IABS R11, R21 ;  /* 0x00000015000b7213 */ /* 0x000fe40000000000 */
[----:B------:R-:W3:Y:S01]  /*1e6c0*/  LDL R21, [R1+0x6790] ;  /* 0x0067900001157983 */ /* 0x000ee20000100800 */
[----:B------:R-:W-:-:S03]  /*1e6d0*/  IABS R7, R56 ;  /* 0x0000003800077213 */ /* 0x000fc60000000000 */
[----:B------:R-:W4:Y:S01]  /*1e6e0*/  LDL R56, [R1+0x6794] ;  /* 0x0067940001387983 */ /* 0x000f220000100800 */
[----:B------:R-:W-:-:S04]  /*1e6f0*/  IMAD.HI.U32 R14, R0, R13, RZ ;  /* 0x0000000d000e7227 */ /* 0x000fc800078e00ff */
[----:B------:R-:W-:Y:S02]  /*1e700*/  IMAD R59, R4, R9, R59 ;  /* 0x00000009043b7224 */ /* 0x000fe400078e023b */
[----:B------:R-:W-:-:S04]  /*1e710*/  IMAD.HI.U32 R9, R0, R8, RZ ;  /* 0x0000000800097227 */ /* 0x000fc800078e00ff */
[----:B------:R-:W-:-:S04]  /*1e720*/  IMAD.HI.U32 R12, R0, R11, RZ ;  /* 0x0000000b000c7227 */ /* 0x000fc800078e00ff */
[----:B------:R-:W-:Y:S02]  /*1e730*/  IMAD.MOV R14, RZ, RZ, -R14 ;  /* 0x000000ffff0e7224 */ /* 0x000fe400078e0a0e */
[----:B------:R-:W-:Y:S02]  /*1e740*/  IMAD.MOV R9, RZ, RZ, -R9 ;  /* 0x000000ffff097224 */ /* 0x000fe400078e0a09 */
[----:B------:R-:W-:Y:S02]  /*1e750*/  IMAD.MOV R12, RZ, RZ, -R12 ;  /* 0x000000ffff0c7224 */ /* 0x000fe400078e0a0c */
[C---:B------:R-:W-:Y:S01]  /*1e760*/  IMAD R13, R4.reuse, R14, R13 ;  /* 0x0000000e040d7224 */ /* 0x040fe200078e020d */
[----:B------:R0:W-:Y:S01]  /*1e770*/  STL [R1+0x3c], R10 ;  /* 0x00003c0a01007387 */ /* 0x0001e20000100800 */
[C---:B------:R-:W-:Y:S01]  /*1e780*/  IMAD R55, R4.reuse, R9, R8 ;  /* 0x0000000904377224 */ /* 0x040fe200078e0208 */
[----:B------:R-:W-:Y:S01]  /*1e790*/  IABS R8, R57 ;  /* 0x0000003900087213 */ /* 0x000fe20000000000 */
[----:B------:R-:W-:Y:S01]  /*1e7a0*/  IMAD R11, R4, R12, R11 ;  /* 0x0000000c040b7224 */ /* 0x000fe200078e020b */
[----:B------:R-:W4:Y:S01]  /*1e7b0*/  LDL R57, [R1+0x6798] ;  /* 0x0067980001397983 */ /* 0x000f220000100800 */
[----:B------:R-:W-:-:S03]  /*1e7c0*/  IABS R9, R22 ;  /* 0x0000001600097213 */ /* 0x000fc60000000000 */
[----:B------:R-:W-:Y:S04]  /*1e7d0*/  STL [R1+0x34], R13 ;  /* 0x0000340d01007387 */ /* 0x000fe80000100800 */
[----:B------:R-:W4:Y:S04]  /*1e7e0*/  LDL R24, [R1+0x679c] ;  /* 0x00679c0001187983 */ /* 0x000f280000100800 */
[----:B------:R1:W-:Y:S04]  /*1e7f0*/  STL [R1+0x30], R11 ;  /* 0x0000300b01007387 */ /* 0x0003e80000100800 */
[----:B------:R-:W4:Y:S01]  /*1e800*/  LDL R22, [R1+0x67a0] ;  /* 0x0067a00001167983 */ /* 0x000f220000100800 */
[----:B0-----:R-:W-:-:S04]  /*1e810*/  IMAD.HI.U32 R10, R0, R7, RZ ;  /* 0x00000007000a7227 */ /* 0x001fc800078e00ff */
[----:B------:R-:W-:-:S04]  /*1e820*/  IMAD.MOV R10, RZ, RZ, -R10 ;  /* 0x000000ffff0a7224 */ /* 0x000fc800078e0a0a */
[----:B------:R-:W-:Y:S02]  /*1e830*/  IMAD R7, R4, R10, R7 ;  /* 0x0000000a04077224 */ /* 0x000fe400078e0207 */
[----:B-1----:R-:W-:-:S03]  /*1e840*/  IMAD.HI.U32 R11, R0, R8, RZ ;  /* 0x00000008000b7227 */ /* 0x002fc600078e00ff */
[----:B------:R3:W-:Y:S01]  /*1e850*/  STL [R1+0x2c], R7 ;  /* 0x00002c0701007387 */ /* 0x0007e20000100800 */
[----:B------:R-:W-:-:S04]  /*1e860*/  IMAD.HI.U32 R14, R0, R9, RZ ;  /* 0x00000009000e7227 */ /* 0x000fc800078e00ff */
[----:B------:R-:W-:Y:S02]  /*1e870*/  IMAD.MOV R11, RZ, RZ, -R11 ;  /* 0x000000ffff0b7224 */ /* 0x000fe400078e0a0b */
[----:B------:R-:W-:Y:S02]  /*1e880*/  IMAD.MOV R14, RZ, RZ, -R14 ;  /* 0x000000ffff0e7224 */ /* 0x000fe400078e0a0e */
[C---:B------:R-:W-:Y:S02]  /*1e890*/  IMAD R8, R4.reuse, R11, R8 ;  /* 0x0000000b04087224 */ /* 0x040fe400078e0208 */
[----:B------:R-:W-:Y:S01]  /*1e8a0*/  IMAD R14, R4, R14, R9 ;  /* 0x0000000e040e7224 */ /* 0x000fe200078e0209 */
[----:B------:R-:W-:-:S05]  /*1e8b0*/  IABS R12, R25 ;  /* 0x00000019000c7213 */ /* 0x000fca0000000000 */
[----:B------:R-:W-:-:S04]  /*1e8c0*/  IMAD.HI.U32 R13, R0, R12, RZ ;  /* 0x0000000c000d7227 */ /* 0x000fc800078e00ff */
[----:B------:R-:W-:-:S04]  /*1e8d0*/  IMAD.MOV R13, RZ, RZ, -R13 ;  /* 0x000000ffff0d7224 */ /* 0x000fc800078e0a0d */
[----:B------:R-:W-:Y:S01]  /*1e8e0*/  IMAD R12, R4, R13, R12 ;  /* 0x0000000d040c7224 */ /* 0x000fe200078e020c */
[----:B--2---:R-:W-:Y:S02]  /*1e8f0*/  IABS R10, R23 ;  /* 0x00000017000a7213 */ /* 0x004fe40000000000 */
[----:B------:R-:W2:Y:S04]  /*1e900*/  LDL R23, [R1+0x67a4] ;  /* 0x0067a40001177983 */ /* 0x000ea80000100800 */
[----:B------:R0:W-:Y:S01]  /*1e910*/  STL [R1+0x28], R8 ;  /* 0x0000280801007387 */ /* 0x0001e20000100800 */
[----:B------:R-:W-:Y:S01]  /*1e920*/  IMAD.HI.U32 R11, R0, R10, RZ ;  /* 0x0000000a000b7227 */ /* 0x000fe200078e00ff */
[----:B---3--:R-:W-:Y:S02]  /*1e930*/  IABS R7, R21 ;  /* 0x0000001500077213 */ /* 0x008fe40000000000 */
[----:B------:R-:W3:Y:S01]  /*1e940*/  LDL R21, [R1+0x67a8] ;  /* 0x0067a80001157983 */ /* 0x000ee20000100800 */
[----:B----4-:R-:W-:-:S03]  /*1e950*/  IABS R9, R56 ;  /* 0x0000003800097213 */ /* 0x010fc60000000000 */
[----:B------:R-:W-:Y:S04]  /*1e960*/  STL [R1+0x24], R14 ;  /* 0x0000240e01007387 */ /* 0x000fe80000100800 */
[----:B------:R-:W4:Y:S01]  /*1e970*/  LDL R56, [R1+0x67ac] ;  /* 0x0067ac0001387983 */ /* 0x000f220000100800 */
[----:B0-----:R-:W-:-:S04]  /*1e980*/  IMAD.HI.U32 R8, R0, R7, RZ ;  /* 0x0000000700087227 */ /* 0x001fc800078e00ff */
[----:B------:R-:W-:Y:S02]  /*1e990*/  IMAD.MOV R11, RZ, RZ, -R11 ;  /* 0x000000ffff0b7224 */ /* 0x000fe400078e0a0b */
[----:B------:R-:W-:Y:S02]  /*1e9a0*/  IMAD.MOV R8, RZ, RZ, -R8 ;  /* 0x000000ffff087224 */ /* 0x000fe400078e0a08 */
[C---:B------:R-:W-:Y:S02]  /*1e9b0*/  IMAD R10, R4.reuse, R11, R10 ;  /* 0x0000000b040a7224 */ /* 0x040fe400078e020a */
[----:B------:R-:W-:Y:S01]  /*1e9c0*/  IMAD R7, R4, R8, R7 ;  /* 0x0000000804077224 */ /* 0x000fe200078e0207 */
[----:B------:R-:W-:Y:S04]  /*1e9d0*/  STL [R1+0x20], R12 ;  /* 0x0000200c01007387 */ /* 0x000fe80000100800 */
[----:B------:R0:W-:Y:S04]  /*1e9e0*/  STL [R1+0x1c], R10 ;  /* 0x00001c0a01007387 */ /* 0x0001e80000100800 */
[----:B------:R1:W-:Y:S04]  /*1e9f0*/  STL [R1+0x18], R7 ;  /* 0x0000180701007387 */ /* 0x0003e80000100800 */
[----:B------:R-:W4:Y:S01]  /*1ea00*/  LDL R27, [R1+0x67b0] ;  /* 0x0067b000011b7983 */ /* 0x000f220000100800 */
[----:B------:R-:W-:Y:S01]  /*1ea10*/  IABS R11, R22 ;  /* 0x00000016000b7213 */ /* 0x000fe20000000000 */
[----:B0-----:R-:W-:-:S02]  /*1ea20*/  IMAD.HI.U32 R10, R0, R9, RZ ;  /* 0x00000009000a7227 */ /* 0x001fc400078e00ff */
[----:B------:R-:W4:Y:S01]  /*1ea30*/  LDL R22, [R1+0x67b8] ;  /* 0x0067b80001167983 */ /* 0x000f220000100800 */
[----:B------:R-:W-:Y:S01]  /*1ea40*/  IABS R13, R24 ;  /* 0x00000018000d7213 */ /* 0x000fe20000000000 */
[----:B------:R-:W-:Y:S02]  /*1ea50*/  IMAD.MOV R10, RZ, RZ, -R10 ;  /* 0x000000ffff0a7224 */ /* 0x000fe400078e0a0a */
[----:B------:R-:W4:Y:S01]  /*1ea60*/  LDL R26, [R1+0x67b4] ;  /* 0x0067b400011a7983 */ /* 0x000f220000100800 */
[----:B------:R-:W-:Y:S01]  /*1ea70*/  IABS R57, R57 ;  /* 0x0000003900397213 */ /* 0x000fe20000000000 */
[C---:B------:R-:W-:Y:S02]  /*1ea80*/  IMAD.HI.U32 R14, R0.reuse, R13, RZ ;  /* 0x0000000d000e7227 */ /* 0x040fe400078e00ff */
[----:B------:R-:W4:Y:S02]  /*1ea90*/  LDL R24, [R1+0x67bc] ;  /* 0x0067bc0001187983 */ /* 0x000f240000100800 */
[----:B------:R-:W-:-:S04]  /*1eaa0*/  IMAD.HI.U32 R12, R0, R11, RZ ;  /* 0x0000000b000c7227 */ /* 0x000fc800078e00ff */
[----:B------:R-:W-:Y:S02]  /*1eab0*/  IMAD R9, R4, R10, R9 ;  /* 0x0000000a04097224 */ /* 0x000fe400078e0209 */
[----:B------:R-:W-:Y:S02]  /*1eac0*/  IMAD.MOV R14, RZ, RZ, -R14 ;  /* 0x000000ffff0e7224 */ /* 0x000fe400078e0a0e */
[----:B-1----:R-:W-:-:S04]  /*1ead0*/  IMAD.HI.U32 R7, R0, R57, RZ ;  /* 0x0000003900077227 */ /* 0x002fc800078e00ff */
[----:B------:R-:W-:Y:S02]  /*1eae0*/  IMAD.MOV R12, RZ, RZ, -R12 ;  /* 0x000000ffff0c7224 */ /* 0x000fe400078e0a0c */
[C---:B------:R-:W-:Y:S01]  /*1eaf0*/  IMAD R13, R4.reuse, R14, R13 ;  /* 0x0000000e040d7224 */ /* 0x040fe200078e020d */
[----:B------:R3:W-:Y:S01]  /*1eb00*/  STL [R1+0x14], R9 ;  /* 0x0000140901007387 */ /* 0x0007e20000100800 */
[----:B------:R-:W-:Y:S02]  /*1eb10*/  IMAD.MOV R7, RZ, RZ, -R7 ;  /* 0x000000ffff077224 */ /* 0x000fe400078e0a07 */
[C---:B------:R-:W-:Y:S01]  /*1eb20*/  IMAD R11, R4.reuse, R12, R11 ;  /* 0x0000000c040b7224 */ /* 0x040fe200078e020b */
[----:B------:R-:W4:Y:S01]  /*1eb30*/  LDL R25, [R1+0x67c0] ;  /* 0x0067c00001197983 */ /* 0x000f220000100800 */
[----:B------:R-:W-:-:S03]  /*1eb40*/  IMAD R57, R4, R7, R57 ;  /* 0x0000000704397224 */ /* 0x000fc600078e0239 */
[----:B------:R-:W-:Y:S01]  /*1eb50*/  STL [R1+0x68], R13 ;  /* 0x0000680d01007387 */ /* 0x000fe20000100800 */
[----:B--2---:R-:W-:-:S03]  /*1eb60*/  IABS R8, R23 ;  /* 0x0000001700087213 */ /* 0x004fc60000000000 */
[----:B------:R-:W2:Y:S02]  /*1eb70*/  LDL R23, [R1+0x67c4] ;  /* 0x0067c40001177983 */ /* 0x000ea40000100800 */
[----:B------:R-:W-:-:S04]  /*1eb80*/  IMAD.HI.U32 R10, R0, R8, RZ ;  /* 0x00000008000a7227 */ /* 0x000fc800078e00ff */
[----:B------:R-:W-:Y:S01]  /*1eb90*/  IMAD.MOV R10, RZ, RZ, -R10 ;  /* 0x000000ffff0a7224 */ /* 0x000fe200078e0a0a */
[----:B------:R-:W-:Y:S03]  /*1eba0*/  STL [R1+0x64], R11 ;  /* 0x0000640b01007387 */ /* 0x000fe60000100800 */
[----:B------:R-:W-:Y:S01]  /*1ebb0*/  IMAD R8, R4, R10, R8 ;  /* 0x0000000a04087224 */ /* 0x000fe200078e0208 */
[----:B---3--:R-:W-:Y:S02]  /*1ebc0*/  IABS R9, R21 ;  /* 0x0000001500097213 */ /* 0x008fe40000000000 */
[----:B----4-:R-:W-:Y:S02]  /*1ebd0*/  IABS R7, R56 ;  /* 0x0000003800077213 */ /* 0x010fe40000000000 */
[----:B------:R-:W3:Y:S04]  /*1ebe0*/  LDL R56, [R1+0x67c8] ;  /* 0x0067c80001387983 */ /* 0x000ee80000100800 */
[----:B------:R0:W-:Y:S04]  /*1ebf0*/  STL [R1+0x60], R8 ;  /* 0x0000600801007387 */ /* 0x0001e80000100800 */
[----:B------:R-:W4:Y:S01]  /*1ec00*/  LDL R21, [R1+0x67cc] ;  /* 0x0067cc0001157983 */ /* 0x000f220000100800 */
[----:B0-----:R-:W-:-:S03]  /*1ec10*/  IABS R8, R22 ;  /* 0x0000001600087213 */ /* 0x001fc60000000000 */
[----:B------:R-:W3:Y:S01]  /*1ec20*/  LDL R22, [R1+0x67d0] ;  /* 0x0067d00001167983 */ /* 0x000ee20000100800 */
[----:B------:R-:W-:Y:S01]  /*1ec30*/  IMAD.HI.U32 R12, R0, R9, RZ ;  /* 0x00000009000c7227 */ /* 0x000fe200078e00ff */
[----:B------:R-:W-:-:S03]  /*1ec40*/  IABS R13, R27 ;  /* 0x0000001b000d7213 */ /* 0x000fc60000000000 */
[----:B------:R-:W-:Y:S01]  /*1ec50*/  IMAD.MOV R12, RZ, RZ, -R12 ;  /* 0x000000ffff0c7224 */ /* 0x000fe200078e0a0c */
[----:B------:R-:W-:-:S03]  /*1ec60*/  IABS R11, R26 ;  /* 0x0000001a000b7213 */ /* 0x000fc60000000000 */
[----:B------:R-:W-:Y:S02]  /*1ec70*/  IMAD R9, R4, R12, R9 ;  /* 0x0000000c04097224 */ /* 0x000fe400078e0209 */
[----:B------:R-:W-:-:S03]  /*1ec80*/  IMAD.HI.U32 R10, R0, R7, RZ ;  /* 0x00000007000a7227 */ /* 0x000fc600078e00ff */
[----:B------:R0:W-:Y:S01]  /*1ec90*/  STL [R1+0x5c], R9 ;  /* 0x00005c0901007387 */ /* 0x0001e20000100800 */
[----:B------:R-:W-:-:S04]  /*1eca0*/  IMAD.HI.U32 R14, R0, R13, RZ ;  /* 0x0000000d000e7227 */ /* 0x000fc800078e00ff */
[----:B------:R-:W-:-:S04]  /*1ecb0*/  IMAD.HI.U32 R12, R0, R11, RZ ;  /* 0x0000000b000c7227 */ /* 0x000fc800078e00ff */
[----:B------:R-:W-:Y:S02]  /*1ecc0*/  IMAD.MOV R10, RZ, RZ, -R10 ;  /* 0x000000ffff0a7224 */ /* 0x000fe400078e0a0a */
[----:B0-----:R-:W-:-:S04]  /*1ecd0*/  IMAD.HI.U32 R9, R0, R8, RZ ;  /* 0x0000000800097227 */ /* 0x001fc800078e00ff */
[----:B------:R-:W-:Y:S02]  /*1ece0*/  IMAD.MOV R14, RZ, RZ, -R14 ;  /* 0x000000ffff0e7224 */ /* 0x000fe400078e0a0e */
[----:B------:R-:W-:Y:S02]  /*1ecf0*/  IMAD.MOV R12, RZ, RZ, -R12 ;  /* 0x000000ffff0c7224 */ /* 0x000fe400078e0a0c */
[----:B------:R-:W-:Y:S02]  /*1ed00*/  IMAD.MOV R9, RZ, RZ, -R9 ;  /* 0x000000ffff097224 */ /* 0x000fe400078e0a09 */
[C---:B------:R-:W-:Y:S02]  /*1ed10*/  IMAD R7, R4.reuse, R10, R7 ;  /* 0x0000000a04077224 */ /* 0x040fe400078e0207 */
[C---:B------:R-:W-:Y:S01]  /*1ed20*/  IMAD R13, R4.reuse, R14, R13 ;  /* 0x0000000e040d7224 */ /* 0x040fe200078e020d */
[----:B------:R-:W-:Y:S01]  /*1ed30*/  IABS R10, R24 ;  /* 0x00000018000a7213 */ /* 0x000fe20000000000 */
[C---:B------:R-:W-:Y:S01]  /*1ed40*/  IMAD R11, R4.reuse, R12, R11 ;  /* 0x0000000c040b7224 */ /* 0x040fe200078e020b */
[----:B------:R-:W3:Y:S01]  /*1ed50*/  LDL R24, [R1+0x67d4] ;  /* 0x0067d40001187983 */ /* 0x000ee20000100800 */
[----:B------:R-:W-:-:S03]  /*1ed60*/  IMAD R8, R4, R9, R8 ;  /* 0x0000000904087224 */ /* 0x000fc600078e0208 */
[----:B------:R0:W-:Y:S04]  /*1ed70*/  STL [R1+0x58], R7 ;  /* 0x0000580701007387 */ /* 0x0001e80000100800 */
[----:B------:R-:W-:Y:S04]  /*1ed80*/  STL [R1+0x54], R13 ;  /* 0x0000540d01007387 */ /* 0x000fe80000100800 */
[----:B------:R1:W-:Y:S04]  /*1ed90*/  STL [R1+0x50], R11 ;  /* 0x0000500b01007387 */ /* 0x0003e80000100800 */
[----:B------:R4:W-:Y:S01]  /*1eda0*/  STL [R1+0x4c], R8 ;  /* 0x00004c0801007387 */ /* 0x0009e20000100800 */
[----:B0-----:R-:W-:Y:S01]  /*1edb0*/  IABS R7, R25 ;  /* 0x0000001900077213 */ /* 0x001fe20000000000 */
[----:B-1----:R-:W-:-:S04]  /*1edc0*/  IMAD.HI.U32 R11, R0, R10, RZ ;  /* 0x0000000a000b7227 */ /* 0x002fc800078e00ff */
        /* <DEDUP_REMOVED lines=8> */
[----:B------:R-:W4:Y:S04]  /*1ee50*/  LDL R21, [R1+0x67dc] ;  /* 0x0067dc0001157983 */ /* 0x000f280000100800 */
[----:B------:R0:W-:Y:S01]  /*1ee60*/  STL [R1+0x48], R10 ;  /* 0x0000480a01007387 */ /* 0x0001e20000100800 */
[----:B---3--:R-:W-:-:S03]  /*1ee70*/  IABS R9, R22 ;  /* 0x0000001600097213 */ /* 0x008fc60000000000 */
[----:B------:R-:W3:Y:S01]  /*1ee80*/  LDL R22, [R1+0x67e4] ;  /* 0x0067e40001167983 */ /* 0x000ee20000100800 */
[----:B------:R-:W-:Y:S01]  /*1ee90*/  IABS R56, R56 ;  /* 0x0000003800387213 */ /* 0x000fe20000000000 */
[----:B------:R-:W-:-:S04]  /*1eea0*/  IMAD.HI.U32 R13, R0, R12, RZ ;  /* 0x0000000c000d7227 */ /* 0x000fc800078e00ff */
[----:B------:R-:W-:-:S04]  /*1eeb0*/  IMAD.HI.U32 R11, R0, R56, RZ ;  /* 0x00000038000b7227 */ /* 0x000fc800078e00ff */
[----:B------:R-:W-:Y:S02]  /*1eec0*/  IMAD.MOV R11, RZ, RZ, -R11 ;  /* 0x000000ffff0b7224 */ /* 0x000fe400078e0a0b */
[----:B0-----:R-:W-:-:S04]  /*1eed0*/  IMAD.HI.U32 R10, R0, R8, RZ ;  /* 0x00000008000a7227 */ /* 0x001fc800078e00ff */
[----:B------:R-:W-:Y:S02]  /*1eee0*/  IMAD.MOV R13, RZ, RZ, -R13 ;  /* 0x000000ffff0d7224 */ /* 0x000fe400078e0a0d */
[C---:B------:R-:W-:Y:S02]  /*1eef0*/  IMAD R56, R4.reuse, R11, R56 ;  /* 0x0000000b04387224 */ /* 0x040fe400078e0238 */
[----:B------:R-:W-:Y:S02]  /*1ef00*/  IMAD.MOV R10, RZ, RZ, -R10 ;  /* 0x000000ffff0a7224 */ /* 0x000fe400078e0a0a */
[C---:B------:R-:W-:Y:S01]  /*1ef10*/  IMAD R12, R4.reuse, R13, R12 ;  /* 0x0000000d040c7224 */ /* 0x040fe200078e020c */
[----:B------:R0:W-:Y:S01]  /*1ef20*/  STL [R1+0x44], R7 ;  /* 0x0000440701007387 */ /* 0x0001e20000100800 */
[----:B------:R-:W-:-:S03]  /*1ef30*/  IMAD R8, R4, R10, R8 ;  /* 0x0000000a04087224 */ /* 0x000fc600078e0208 */
[----:B------:R-:W3:Y:S04]  /*1ef40*/  LDL R26, [R1+0x67e8] ;  /* 0x0067e800011a7983 */ /* 0x000ee80000100800 */
[----:B------:R-:W-:Y:S04]  /*1ef50*/  STL [R1+0x6a9c], R56 ;  /* 0x006a9c3801007387 */ /* 0x000fe80000100800 */
[----:B------:R1:W-:Y:S01]  /*1ef60*/  STL [R1+0x40], R12 ;  /* 0x0000400c01007387 */ /* 0x0003e20000100800 */
[----:B------:R-:W-:Y:S01]  /*1ef70*/  IMAD.HI.U32 R11, R0, R9, RZ ;  /* 0x00000009000b7227 */ /* 0x000fe200078e00ff */
[----:B0-----:R-:W-:-:S02]  /*1ef80*/  IABS R7, R24 ;  /* 0x0000001800077213 */ /* 0x001fc40000000000 */
[----:B------:R-:W3:Y:S04]  /*1ef90*/  LDL R25, [R1+0x67ec] ;  /* 0x0067ec0001197983 */ /* 0x000ee80000100800 */
[----:B------:R-:W3:Y:S04]  /*1efa0*/  LDL R24, [R1+0x67f0] ;  /* 0x0067f00001187983 */ /* 0x000ee80000100800 */
[----:B------:R-:W-:Y:S01]  /*1efb0*/  STL [R1+0x94], R8 ;  /* 0x0000940801007387 */ /* 0x000fe20000100800 */
[----:B------:R-:W-:-:S03]  /*1efc0*/  IMAD.MOV R11, RZ, RZ, -R11 ;  /* 0x000000ffff0b7224 */ /* 0x000fc600078e0a0b */
[----:B------:R0:W-:Y:S01]  /*1efd0*/  STL [R1+0x6a98], R3 ;  /* 0x006a980301007387 */ /* 0x0001e20000100800 */
[----:B-1----:R-:W-:Y:S01]  /*1efe0*/  IMAD.HI.U32 R12, R0, R7, RZ ;  /* 0x00000007000c7227 */ /* 0x002fe200078e00ff */
[----:B------:R-:W-:-:S03]  /*1eff0*/  IABS R13, R3 ;  /* 0x00000003000d7213 */ /* 0x000fc60000000000 */
[----:B------:R-:W-:Y:S02]  /*1f000*/  IMAD.MOV R12, RZ, RZ, -R12 ;  /* 0x000000ffff0c7224 */ /* 0x000fe400078e0a0c */
[C---:B0-----:R-:W-:Y:S01]  /*1f010*/  IMAD R3, R4.reuse, R11, R9 ;  /* 0x0000000b04037224 */ /* 0x041fe200078e0209 */
[----:B--2---:R-:W-:Y:S02]  /*1f020*/  IABS R8, R23 ;  /* 0x0000001700087213 */ /* 0x004fe40000000000 */
[----:B----4-:R-:W-:Y:S02]  /*1f030*/  IABS R10, R21 ;  /* 0x00000015000a7213 */ /* 0x010fe40000000000 */
[----:B------:R-:W2:Y:S04]  /*1f040*/  LDL R21, [R1+0x67f4] ;  /* 0x0067f40001157983 */ /* 0x000ea80000100800 */
[----:B------:R0:W-:Y:S04]  /*1f050*/  STL [R1+0x90], R3 ;  /* 0x0000900301007387 */ /* 0x0001e80000100800 */
[----:B------:R-:W4:Y:S01]  /*1f060*/  LDL R23, [R1+0x67f8] ;  /* 0x0067f80001177983 */ /* 0x000f220000100800 */
[----:B0-----:R-:W-:-:S05]  /*1f070*/  IMAD R3, R4, R12, R7 ;  /* 0x0000000c04037224 */ /* 0x001fca00078e0207 */
[----:B------:R0:W-:Y:S01]  /*1f080*/  STL [R1+0x8c], R3 ;  /* 0x00008c0301007387 */ /* 0x0001e20000100800 */
[----:B---3--:R-:W-:-:S03]  /*1f090*/  IABS R12, R22 ;  /* 0x00000016000c7213 */ /* 0x008fc60000000000 */
[----:B------:R-:W3:Y:S01]  /*1f0a0*/  LDL R22, [R1+0x67fc] ;  /* 0x0067fc0001167983 */ /* 0x000ee20000100800 */
[----:B------:R-:W-:-:S04]  /*1f0b0*/  IMAD.HI.U32 R14, R0, R13, RZ ;  /* 0x0000000d000e7227 */ /* 0x000fc800078e00ff */
[----:B------:R-:W-:-:S04]  /*1f0c0*/  IMAD.HI.U32 R11, R0, R10, RZ ;  /* 0x0000000a000b7227 */ /* 0x000fc800078e00ff */
[----:B------:R-:W-:-:S04]  /*1f0d0*/  IMAD.HI.U32 R9, R0, R8, RZ ;  /* 0x0000000800097227 */ /* 0x000fc800078e00ff */
[----:B------:R-:W-:Y:S02]  /*1f0e0*/  IMAD.MOV R14, RZ, RZ, -R14 ;  /* 0x000000ffff0e7224 */ /* 0x000fe400078e0a0e */
[----:B------:R-:W-:Y:S02]  /*1f0f0*/  IMAD.MOV R11, RZ, RZ, -R11 ;  /* 0x000000ffff0b7224 */ /* 0x000fe400078e0a0b */
[----:B------:R-:W-:Y:S02]  /*1f100*/  IMAD.MOV R9, RZ, RZ, -R9 ;  /* 0x000000ffff097224 */ /* 0x000fe400078e0a09 */
[C---:B------:R-:W-:Y:S02]  /*1f110*/  IMAD R13, R4.reuse, R14, R13 ;  /* 0x0000000e040d7224 */ /* 0x040fe400078e020d */
[C---:B------:R-:W-:Y:S02]  /*1f120*/  IMAD R10, R4.reuse, R11, R10 ;  /* 0x0000000b040a7224 */ /* 0x040fe400078e020a */
[----:B0-----:R-:W-:Y:S01]  /*1f130*/  IMAD R3, R4, R9, R8 ;  /* 0x0000000904037224 */ /* 0x001fe200078e0208 */
[----:B------:R-:W-:Y:S01]  /*1f140*/  STL [R1+0x88], R13 ;  /* 0x0000880d01007387 */ /* 0x000fe20000100800 */
[----:B------:R-:W-:Y:S01]  /*1f150*/  IMAD.HI.U32 R11, R0, R12, RZ ;  /* 0x0000000c000b7227 */ /* 0x000fe200078e00ff */
[----:B------:R-:W-:-:S02]  /*1f160*/  IABS R7, R26 ;  /* 0x0000001a00077213 */ /* 0x000fc40000000000 */
[----:B------:R0:W-:Y:S01]  /*1f170*/  STL [R1+0x84], R10 ;  /* 0x0000840a01007387 */ /* 0x0001e20000100800 */
[----:B------:R-:W-:-:S03]  /*1f180*/  IMAD.MOV R11, RZ, RZ, -R11 ;  /* 0x000000ffff0b7224 */ /* 0x000fc600078e0a0b */
[----:B------:R1:W-:Y:S04]  /*1f190*/  STL [R1+0x80], R3 ;  /* 0x0000800301007387 */ /* 0x0003e80000100800 */
[----:B------:R-:W3:Y:S01]  /*1f1a0*/  LDL R27, [R1+0x6804] ;  /* 0x00680400011b7983 */ /* 0x000ee20000100800 */
[----:B0-----:R-:W-:-:S03]  /*1f1b0*/  IABS R10, R25 ;  /* 0x00000019000a7213 */ /* 0x001fc60000000000 */
[----:B------:R-:W3:Y:S01]  /*1f1c0*/  LDL R25, [R1+0x6808] ;  /* 0x0068080001197983 */ /* 0x000ee20000100800 */
[----:B------:R-:W-:Y:S01]  /*1f1d0*/  IABS R9, R24 ;  /* 0x0000001800097213 */ /* 0x000fe20000000000 */
[----:B------:R-:W-:Y:S02]  /*1f1e0*/  IMAD.HI.U32 R13, R0, R7, RZ ;  /* 0x00000007000d7227 */ /* 0x000fe400078e00ff */
[----:B------:R-:W3:Y:S02]  /*1f1f0*/  LDL R28, [R1+0x6800] ;  /* 0x00680000011c7983 */ /* 0x000ee40000100800 */
[----:B-1----:R-:W-:Y:S02]  /*1f200*/  IMAD R3, R4, R11, R12 ;  /* 0x0000000b04037224 */ /* 0x002fe400078e020c */
[----:B------:R-:W-:-:S04]  /*1f210*/  IMAD.HI.U32 R11, R0, R10, RZ ;  /* 0x0000000a000b7227 */ /* 0x000fc800078e00ff */
[----:B------:R-:W-:Y:S02]  /*1f220*/  IMAD.MOV R13, RZ, RZ, -R13 ;  /* 0x000000ffff0d7224 */ /* 0x000fe400078e0a0d */
[----:B------:R-:W-:Y:S01]  /*1f230*/  IMAD.HI.U32 R12, R0, R9, RZ ;  /* 0x00000009000c7227 */ /* 0x000fe200078e00ff */
[----:B------:R0:W-:Y:S03]  /*1f240*/  STL [R1+0x7c], R3 ;  /* 0x00007c0301007387 */ /* 0x0001e60000100800 */
[----:B------:R-:W-:Y:S02]  /*1f250*/  IMAD.MOV R11, RZ, RZ, -R11 ;  /* 0x000000ffff0b7224 */ /* 0x000fe400078e0a0b */
[----:B------:R-:W-:Y:S02]  /*1f260*/  IMAD.MOV R12, RZ, RZ, -R12 ;  /* 0x000000ffff0c7224 */ /* 0x000fe400078e0a0c */
[----:B------:R-:W-:-:S02]  /*1f270*/  IMAD R10, R4, R11, R10 ;  /* 0x0000000b040a7224 */ /* 0x000fc400078e020a */
[C---:B0-----:R-:W-:Y:S02]  /*1f280*/  IMAD R3, R4.reuse, R13, R7 ;  /* 0x0000000d04037224 */ /* 0x041fe400078e0207 */
[----:B------:R-:W-:Y:S01]  /*1f290*/  IMAD R9, R4, R12, R9 ;  /* 0x0000000c04097224 */ /* 0x000fe200078e0209 */
[----:B--2---:R-:W-:Y:S02]  /*1f2a0*/  IABS R8, R21 ;  /* 0x0000001500087213 */ /* 0x004fe40000000000 */
[----:B------:R-:W2:Y:S03]  /*1f2b0*/  LDL R21, [R1+0x680c] ;  /* 0x00680c0001157983 */ /* 0x000ea60000100800 */
[----:B------:R-:W-:Y:S01]  /*1f2c0*/  IMAD.HI.U32 R14, R0, R8, RZ ;  /* 0x00000008000e7227 */ /* 0x000fe200078e00ff */
[----:B------:R0:W-:Y:S03]  /*1f2d0*/  STL [R1+0x78], R3 ;  /* 0x0000780301007387 */ /* 0x0001e60000100800 */
[----:B------:R-:W-:Y:S01]  /*1f2e0*/  IMAD.MOV R13, RZ, RZ, -R14 ;  /* 0x000000ffff0d7224 */ /* 0x000fe200078e0a0e */
[----:B------:R-:W2:Y:S01]  /*1f2f0*/  LDL R26, [R1+0x6810] ;  /* 0x00681000011a7983 */ /* 0x000ea20000100800 */
[----:B----4-:R-:W-:-:S03]  /*1f300*/  IABS R7, R23 ;  /* 0x0000001700077213 */ /* 0x010fc60000000000 */
[----:B------:R1:W-:Y:S01]  /*1f310*/  STL [R1+0x74], R10 ;  /* 0x0000740a01007387 */ /* 0x0003e20000100800 */
[----:B0-----:R-:W-:-:S03]  /*1f320*/  IMAD R3, R4, R13, R8 ;  /* 0x0000000d04037224 */ /* 0x001fc600078e0208 */
[----:B------:R-:W4:Y:S04]  /*1f330*/  LDL R24, [R1+0x6814] ;  /* 0x0068140001187983 */ /* 0x000f280000100800 */
[----:B------:R0:W-:Y:S04]  /*1f340*/  STL [R1+0x70], R9 ;  /* 0x0000700901007387 */ /* 0x0001e80000100800 */
[----:B------:R-:W4:Y:S01]  /*1f350*/  LDL R23, [R1+0x6818] ;  /* 0x0068180001177983 */ /* 0x000f220000100800 */
[----:B---3--:R-:W-:-:S03]  /*1f360*/  IABS R14, R22 ;  /* 0x00000016000e7213 */ /* 0x008fc60000000000 */
[----:B------:R3:W-:Y:S04]  /*1f370*/  STL [R1+0x6c], R3 ;  /* 0x00006c0301007387 */ /* 0x0007e80000100800 */
[----:B------:R-:W4:Y:S01]  /*1f380*/  LDL R22, [R1+0x681c] ;  /* 0x00681c0001167983 */ /* 0x000f220000100800 */
[----:B------:R-:W-:Y:S02]  /*1f390*/  IMAD.MOV.U32 R8, RZ, RZ, R14 ;  /* 0x000000ffff087224 */ /* 0x000fe400078e000e */
[----:B-1----:R-:W-:-:S04]  /*1f3a0*/  IMAD.HI.U32 R10, R0, R7, RZ ;  /* 0x00000007000a7227 */ /* 0x002fc800078e00ff */
[----:B------:R-:W-:-:S04]  /*1f3b0*/  IMAD.HI.U32 R14, R0, R8, RZ ;  /* 0x00000008000e7227 */ /* 0x000fc800078e00ff */
[----:B------:R-:W-:-:S04]  /*1f3c0*/  IMAD.MOV R13, RZ, RZ, -R10 ;  /* 0x000000ffff0d7224 */ /* 0x000fc800078e0a0a */
[----:B------:R-:W-:Y:S01]  /*1f3d0*/  IMAD R7, R4, R13, R7 ;  /* 0x0000000d04077224 */ /* 0x000fe200078e0207 */
[----:B------:R-:W-:Y:S02]  /*1f3e0*/  IABS R11, R27 ;  /* 0x0000001b000b7213 */ /* 0x000fe40000000000 */
[----:B------:R-:W-:-:S03]  /*1f3f0*/  IABS R12, R25 ;  /* 0x00000019000c7213 */ /* 0x000fc60000000000 */
[----:B------:R-:W-:Y:S01]  /*1f400*/  IMAD.MOV.U32 R10, RZ, RZ, R11 ;  /* 0x000000ffff0a7224 */ /* 0x000fe200078e000b */
[----:B------:R-:W4:Y:S01]  /*1f410*/  LDL R25, [R1+0x6820] ;  /* 0x0068200001197983 */ /* 0x000f220000100800 */
[----:B0-----:R-:W-:Y:S01]  /*1f420*/  IABS R9, R28 ;  /* 0x0000001c00097213 */ /* 0x001fe20000000000 */
[----:B------:R-:W-:Y:S02]  /*1f430*/  IMAD.MOV.U32 R11, RZ, RZ, R12 ;  /* 0x000000ffff0b7224 */ /* 0x000fe400078e000c */
[----:B------:R-:W-:Y:S02]  /*1f440*/  IMAD.MOV R12, RZ, RZ, -R14 ;  /* 0x000000ffff0c7224 */ /* 0x000fe400078e0a0e */
[----:B------:R-:W-:-:S04]  /*1f450*/  IMAD.HI.U32 R13, R0, R9, RZ ;  /* 0x00000009000d7227 */ /* 0x000fc800078e00ff */
[----:B------:R-:W-:-:S04]  /*1f460*/  IMAD.HI.U32 R14, R0, R10, RZ ;  /* 0x0000000a000e7227 */ /* 0x000fc800078e00ff */
[----:B------:R-:W-:-:S04]  /*1f470*/  IMAD.HI.U32 R15, R0, R11, RZ ;  /* 0x0000000b000f7227 */ /* 0x000fc800078e00ff */
[C---:B---3--:R-:W-:Y:S02]  /*1f480*/  IMAD R3, R4.reuse, R12, R8 ;  /* 0x0000000c04037224 */ /* 0x048fe400078e0208 */
[----:B------:R-:W-:Y:S02]  /*1f490*/  IMAD.MOV R8, RZ, RZ, -R13 ;  /* 0x000000ffff087224 */ /* 0x000fe400078e0a0d */
[----:B------:R-:W-:Y:S02]  /*1f4a0*/  IMAD.MOV R13, RZ, RZ, -R14 ;  /* 0x000000ffff0d7224 */ /* 0x000fe400078e0a0e */
[----:B------:R-:W-:Y:S01]  /*1f4b0*/  IMAD.MOV R14, RZ, RZ, -R15 ;  /* 0x000000ffff0e7224 */ /* 0x000fe200078e0a0f */
[----:B------:R0:W-:Y:S01]  /*1f4c0*/  STL [R1+0xa8], R3 ;  /* 0x0000a80301007387 */ /* 0x0001e20000100800 */
[C---:B------:R-:W-:Y:S02]  /*1f4d0*/  IMAD R8, R4.reuse, R8, R9 ;  /* 0x0000000804087224 */ /* 0x040fe400078e0209 */
[----:B------:R-:W-:-:S02]  /*1f4e0*/  IMAD R9, R4, R13, R10 ;  /* 0x0000000d04097224 */ /* 0x000fc400078e020a */
[----:B0-----:R-:W-:Y:S01]  /*1f4f0*/  IMAD R3, R4, R14, R11 ;  /* 0x0000000e04037224 */ /* 0x001fe200078e020b */
[----:B--2---:R-:W-:Y:S02]  /*1f500*/  IABS R12, R21 ;  /* 0x00000015000c7213 */ /* 0x004fe40000000000 */
[----:B------:R-:W2:Y:S04]  /*1f510*/  LDL R21, [R1+0x6824] ;  /* 0x0068240001157983 */ /* 0x000ea80000100800 */
[----:B------:R-:W-:Y:S04]  /*1f520*/  STL [R1+0xa4], R8 ;  /* 0x0000a40801007387 */ /* 0x000fe80000100800 */
[----:B------:R4:W-:Y:S04]  /*1f530*/  STL [R1+0xa0], R9 ;  /* 0x0000a00901007387 */ /* 0x0009e80000100800 */
[----:B------:R0:W-:Y:S01]  /*1f540*/  STL [R1+0x9c], R3 ;  /* 0x00009c0301007387 */ /* 0x0001e20000100800 */
[----:B----4-:R-:W-:-:S03]  /*1f550*/  IABS R9, R24 ;  /* 0x0000001800097213 */ /* 0x010fc60000000000 */
[----:B------:R-:W3:Y:S01]  /*1f560*/  LDL R24, [R1+0x6828] ;  /* 0x0068280001187983 */ /* 0x000ee20000100800 */
[----:B------:R-:W-:-:S03]  /*1f570*/  IABS R11, R23 ;  /* 0x00000017000b7213 */ /* 0x000fc60000000000 */
[----:B------:R-:W4:Y:S01]  /*1f580*/  LDL R23, [R1+0x682c] ;  /* 0x00682c0001177983 */ /* 0x000f220000100800 */
[----:B------:R-:W-:-:S03]  /*1f590*/  IABS R13, R22 ;  /* 0x00000016000d7213 */ /* 0x000fc60000000000 */
[----:B------:R-:W4:Y:S01]  /*1f5a0*/  LDL R22, [R1+0x6830] ;  /* 0x0068300001167983 */ /* 0x000f220000100800 */
[----:B------:R-:W-:Y:S01]  /*1f5b0*/  IABS R15, R26 ;  /* 0x0000001a000f7213 */ /* 0x000fe20000000000 */
[----:B------:R-:W-:-:S04]  /*1f5c0*/  IMAD.HI.U32 R10, R0, R12, RZ ;  /* 0x0000000c000a7227 */ /* 0x000fc800078e00ff */
[----:B------:R-:W-:Y:S02]  /*1f5d0*/  IMAD.MOV.U32 R8, RZ, RZ, R15 ;  /* 0x000000ffff087224 */ /* 0x000fe400078e000f */
[----:B------:R-:W-:Y:S02]  /*1f5e0*/  IMAD.MOV R14, RZ, RZ, -R10 ;  /* 0x000000ffff0e7224 */ /* 0x000fe400078e0a0a */
[----:B------:R-:W-:-:S04]  /*1f5f0*/  IMAD.HI.U32 R15, R0, R8, RZ ;  /* 0x00000008000f7227 */ /* 0x000fc800078e00ff */
[----:B------:R-:W-:Y:S02]  /*1f600*/  IMAD.MOV.U32 R10, RZ, RZ, R11 ;  /* 0x000000ffff0a7224 */ /* 0x000fe400078e000b */
[----:B------:R-:W-:Y:S02]  /*1f610*/  IMAD.MOV.U32 R11, RZ, RZ, R13 ;  /* 0x000000ffff0b7224 */ /* 0x000fe400078e000d */
[----:B------:R-:W-:Y:S02]  /*1f620*/  IMAD.MOV R13, RZ, RZ, -R15 ;  /* 0x000000ffff0d7224 */ /* 0x000fe400078e0a0f */
[----:B0-----:R-:W-:Y:S02]  /*1f630*/  IMAD R3, R4, R14, R12 ;  /* 0x0000000e04037224 */ /* 0x001fe400078e020c */
[----:B------:R-:W-:-:S04]  /*1f640*/  IMAD.HI.U32 R14, R0, R9, RZ ;  /* 0x00000009000e7227 */ /* 0x000fc800078e00ff */
[----:B------:R-:W-:-:S04]  /*1f650*/  IMAD.HI.U32 R15, R0, R10, RZ ;  /* 0x0000000a000f7227 */ /* 0x000fc800078e00ff */
[----:B------:R-:W-:-:S04]  /*1f660*/  IMAD.HI.U32 R16, R0, R11, RZ ;  /* 0x0000000b00107227 */ /* 0x000fc800078e00ff */
[C---:B------:R-:W-:Y:S02]  /*1f670*/  IMAD R8, R4.reuse, R13, R8 ;  /* 0x0000000d04087224 */ /* 0x040fe400078e0208 */
[----:B------:R-:W-:Y:S02]  /*1f680*/  IMAD.MOV R13, RZ, RZ, -R14 ;  /* 0x000000ffff0d7224 */ /* 0x000fe400078e0a0e */
[----:B------:R-:W-:Y:S02]  /*1f690*/  IMAD.MOV R14, RZ, RZ, -R15 ;  /* 0x000000ffff0e7224 */ /* 0x000fe400078e0a0f */
[----:B------:R-:W-:Y:S01]  /*1f6a0*/  IMAD.MOV R15, RZ, RZ, -R16 ;  /* 0x000000ffff0f7224 */ /* 0x000fe200078e0a10 */
[----:B------:R0:W-:Y:S01]  /*1f6b0*/  STL [R1+0x98], R3 ;  /* 0x0000980301007387 */ /* 0x0001e20000100800 */
[C---:B------:R-:W-:Y:S01]  /*1f6c0*/  IMAD R9, R4.reuse, R13, R9 ;  /* 0x0000000d04097224 */ /* 0x040fe200078e0209 */
[----:B------:R-:W-:Y:S01]  /*1f6d0*/  IABS R12, R25 ;  /* 0x00000019000c7213 */ /* 0x000fe20000000000 */
[C---:B------:R-:W-:Y:S01]  /*1f6e0*/  IMAD R10, R4.reuse, R14, R10 ;  /* 0x0000000e040a7224 */ /* 0x040fe200078e020a */
[----:B------:R-:W-:Y:S01]  /*1f6f0*/  STL [R1+0x6a8c], R8 ;  /* 0x006a8c0801007387 */ /* 0x000fe20000100800 */
[----:B------:R-:W-:-:S03]  /*1f700*/  IMAD R11, R4, R15, R11 ;  /* 0x0000000f040b7224 */ /* 0x000fc600078e020b */
[----:B------:R-:W4:Y:S01]  /*1f710*/  LDL R25, [R1+0x6834] ;  /* 0x0068340001197983 */ /* 0x000f220000100800 */
[----:B--2---:R-:W-:-:S03]  /*1f720*/  IABS R16, R21 ;  /* 0x0000001500107213 */ /* 0x004fc60000000000 */
[----:B------:R-:W2:Y:S02]  /*1f730*/  LDL R21, [R1+0x6838] ;  /* 0x0068380001157983 */ /* 0x000ea40000100800 */
[----:B------:R-:W-:Y:S02]  /*1f740*/  IMAD.MOV.U32 R13, RZ, RZ, R16 ;  /* 0x000000ffff0d7224 */ /* 0x000fe400078e0010 */
[----:B------:R-:W-:Y:S04]  /*1f750*/  STL [R1+0x6a7c], R9 ;  /* 0x006a7c0901007387 */ /* 0x000fe80000100800 */
[----:B------:R-:W-:Y:S04]  /*1f760*/  STL [R1+0x6a80], R10 ;  /* 0x006a800a01007387 */ /* 0x000fe80000100800 */
[----:B------:R-:W-:Y:S01]  /*1f770*/  STL [R1+0x6a84], R11 ;  /* 0x006a840b01007387 */ /* 0x000fe20000100800 */
[----:B---3--:R-:W-:-:S03]  /*1f780*/  IABS R14, R24 ;  /* 0x00000018000e7213 */ /* 0x008fc60000000000 */
[----:B------:R-:W3:Y:S01]  /*1f790*/  LDL R24, [R1+0x683c] ;  /* 0x00683c0001187983 */ /* 0x000ee20000100800 */
[----:B----4-:R-:W-:-:S03]  /*1f7a0*/  IABS R16, R23 ;  /* 0x0000001700107213 */ /* 0x010fc60000000000 */
[----:B------:R-:W4:Y:S01]  /*1f7b0*/  LDL R23, [R1+0x6840] ;  /* 0x0068400001177983 */ /* 0x000f220000100800 */
[----:B------:R-:W-:-:S03]  /*1f7c0*/  IABS R17, R22 ;  /* 0x0000001600117213 */ /* 0x000fc60000000000 */
[----:B------:R-:W4:Y:S01]  /*1f7d0*/  LDL R22, [R1+0x6844] ;  /* 0x0068440001167983 */ /* 0x000f220000100800 */
[----:B------:R-:W-:-:S04]  /*1f7e0*/  IMAD.HI.U32 R15, R0, R12, RZ ;  /* 0x0000000c000f7227 */ /* 0x000fc800078e00ff */
[----:B------:R-:W-:Y:S02]  /*1f7f0*/  IMAD.MOV R18, RZ, RZ, -R15 ;  /* 0x000000ffff127224 */ /* 0x000fe400078e0a0f */
[----:B------:R-:W-:-:S04]  /*1f800*/  IMAD.HI.U32 R19, R0, R13, RZ ;  /* 0x0000000d00137227 */ /* 0x000fc800078e00ff */
[----:B------:R-:W-:Y:S02]  /*1f810*/  IMAD.MOV.U32 R15, RZ, RZ, R16 ;  /* 0x000000ffff0f7224 */ /* 0x000fe400078e0010 */
[----:B------:R-:W-:Y:S02]  /*1f820*/  IMAD.MOV.U32 R16, RZ, RZ, R17 ;  /* 0x000000ffff107224 */ /* 0x000fe400078e0011 */
[----:B------:R-:W-:Y:S02]  /*1f830*/  IMAD R12, R4, R18, R12 ;  /* 0x00000012040c7224 */ /* 0x000fe400078e020c */
[----:B------:R-:W-:Y:S02]  /*1f840*/  IMAD.MOV R17, RZ, RZ, -R19 ;  /* 0x000000ffff117224 */ /* 0x000fe400078e0a13 */
[----:B------:R-:W-:-:S04]  /*1f850*/  IMAD.HI.U32 R18, R0, R14, RZ ;  /* 0x0000000e00127227 */ /* 0x000fc800078e00ff */
[----:B------:R-:W-:-:S04]  /*1f860*/  IMAD.HI.U32 R19, R0, R15, RZ ;  /* 0x0000000f00137227 */ /* 0x000fc800078e00ff */
[----:B------:R-:W-:-:S04]  /*1f870*/  IMAD.HI.U32 R20, R0, R16, RZ ;  /* 0x0000001000147227 */ /* 0x000fc800078e00ff */
[C---:B------:R-:W-:Y:S02]  /*1f880*/  IMAD R13, R4.reuse, R17, R13 ;  /* 0x00000011040d7224 */ /* 0x040fe400078e020d */
[----:B------:R-:W-:Y:S02]  /*1f890*/  IMAD.MOV R18, RZ, RZ, -R18 ;  /* 0x000000ffff127224 */ /* 0x000fe400078e0a12 */
[----:B------:R-:W-:Y:S02]  /*1f8a0*/  IMAD.MOV R19, RZ, RZ, -R19 ;  /* 0x000000ffff137224 */ /* 0x000fe400078e0a13 */
[----:B------:R-:W-:Y:S01]  /*1f8b0*/  IMAD.MOV R20, RZ, RZ, -R20 ;  /* 0x000000ffff147224 */ /* 0x000fe200078e0a14 */
[----:B------:R-:W-:Y:S01]  /*1f8c0*/  STL [R1+0x6a88], R12 ;  /* 0x006a880c01007387 */ /* 0x000fe20000100800 */
[C---:B------:R-:W-:Y:S02]  /*1f8d0*/  IMAD R14, R4.reuse, R18, R14 ;  /* 0x00000012040e7224 */ /* 0x040fe400078e020e */
[C---:B------:R-:W-:Y:S01]  /*1f8e0*/  IMAD R15, R4.reuse, R19, R15 ;  /* 0x00000013040f7224 */ /* 0x040fe200078e020f */
[----:B------:R-:W-:Y:S01]  /*1f8f0*/  STL [R1+0x6a90], R13 ;  /* 0x006a900d01007387 */ /* 0x000fe20000100800 */
[----:B------:R-:W-:-:S03]  /*1f900*/  IMAD R16, R4, R20, R16 ;  /* 0x0000001404107224 */ /* 0x000fc600078e0210 */
[----:B------:R-:W4:Y:S01]  /*1f910*/  LDL R26, [R1+0x684c] ;  /* 0x00684c00011a7983 */ /* 0x000f220000100800 */
[----:B------:R-:W-:-:S03]  /*1f920*/  IABS R17, R25 ;  /* 0x0000001900117213 */ /* 0x000fc60000000000 */
[----:B------:R-:W4:Y:S02]  /*1f930*/  LDL R30, [R1+0x6848] ;  /* 0x00684800011e7983 */ /* 0x000f240000100800 */
[----:B------:R-:W-:Y:S02]  /*1f940*/  IMAD.HI.U32 R20, R0, R17, RZ ;  /* 0x0000001100147227 */ /* 0x000fe400078e00ff */
[----:B------:R-:W-:Y:S04]  /*1f950*/  STL [R1+0x6a94], R14 ;  /* 0x006a940e01007387 */ /* 0x000fe80000100800 */
[----:B------:R-:W-:Y:S04]  /*1f960*/  STL [R1+0x6a68], R15 ;  /* 0x006a680f01007387 */ /* 0x000fe80000100800 */
[----:B------:R-:W-:Y:S04]  /*1f970*/  STL [R1+0x6a6c], R16 ;  /* 0x006a6c1001007387 */ /* 0x000fe80000100800 */
[----:B------:R-:W4:Y:S04]  /*1f980*/  LDL R28, [R1+0x6854] ;  /* 0x00685400011c7983 */ /* 0x000f280000100800 */
[----:B------:R-:W4:Y:S04]  /*1f990*/  LDL R27, [R1+0x6858] ;  /* 0x00685800011b7983 */ /* 0x000f280000100800 */
[----:B------:R-:W4:Y:S01]  /*1f9a0*/  LDL R29, [R1+0x6850] ;  /* 0x00685000011d7983 */ /* 0x000f220000100800 */
[----:B0-----:R-:W-:-:S04]  /*1f9b0*/  IMAD.MOV.U32 R3, RZ, RZ, R34 ;  /* 0x000000ffff037224 */ /* 0x001fc800078e0022 */
[----:B------:R-:W-:Y:S01]  /*1f9c0*/  @!P3 IMAD.MOV R3, RZ, RZ, -R3 ;  /* 0x000000ffff03b224 */ /* 0x000fe200078e0a03 */
[----:B--2---:R-:W-:-:S05]  /*1f9d0*/  IABS R21, R21 ;  /* 0x0000001500157213 */ /* 0x004fca0000000000 */
[----:B------:R-:W-:Y:S01]  /*1f9e0*/  IMAD.MOV.U32 R18, RZ, RZ, R21 ;  /* 0x000000ffff127224 */ /* 0x000fe200078e0015 */
[----:B---3--:R-:W-:-:S03]  /*1f9f0*/  IABS R19, R24 ;  /* 0x0000001800137213 */ /* 0x008fc60000000000 */
[----:B------:R-:W-:Y:S01]  /*1fa00*/  IMAD.HI.U32 R24, R0, R18, RZ ;  /* 0x0000001200187227 */ /* 0x000fe200078e00ff */
[----:B----4-:R-:W-:-:S03]  /*1fa10*/  IABS R21, R23 ;  /* 0x0000001700157213 */ /* 0x010fc60000000000 */
[----:B------:R-:W-:Y:S02]  /*1fa20*/  IMAD.MOV R23, RZ, RZ, -R20 ;  /* 0x000000ffff177224 */ /* 0x000fe400078e0a14 */
[----:B------:R-:W-:Y:S01]  /*1fa30*/  IMAD.MOV.U32 R20, RZ, RZ, R21 ;  /* 0x000000ffff147224 */ /* 0x000fe200078e0015 */
[----:B------:R-:W-:Y:S01]  /*1fa40*/  IABS R22, R22 ;  /* 0x0000001600167213 */ /* 0x000fe20000000000 */
[----:B------:R-:W-:-:S04]  /*1fa50*/  IMAD R17, R4, R23, R17 ;  /* 0x0000001704117224 */ /* 0x000fc800078e0211 */
[----:B------:R-:W-:Y:S02]  /*1fa60*/  IMAD.MOV.U32 R21, RZ, RZ, R22 ;  /* 0x000000ffff157224 */ /* 0x000fe400078e0016 */
[----:B------:R-:W-:Y:S02]  /*1fa70*/  IMAD.MOV R22, RZ, RZ, -R24 ;  /* 0x000000ffff167224 */ /* 0x000fe400078e0a18 */
[----:B------:R-:W-:-:S04]  /*1fa80*/  IMAD.HI.U32 R23, R0, R19, RZ ;  /* 0x0000001300177227 */ /* 0x000fc800078e00ff */
[----:B------:R-:W-:Y:S01]  /*1fa90*/  IMAD R18, R4, R22, R18 ;  /* 0x0000001604127224 */ /* 0x000fe200078e0212 */
[----:B------:R-:W-:Y:S01]  /*1faa0*/  STL [R1+0x6a70], R17 ;  /* 0x006a701101007387 */ /* 0x000fe20000100800 */
[----:B------:R-:W-:-:S03]  /*1fab0*/  IMAD.MOV R23, RZ, RZ, -R23 ;  /* 0x000000ffff177224 */ /* 0x000fc600078e0a17 */
[----:B------:R-:W-:Y:S01]  /*1fac0*/  STL [R1+0x6a74], R18 ;  /* 0x006a741201007387 */ /* 0x000fe20000100800 */
[----:B------:R-:W-:-:S03]  /*1fad0*/  IMAD R19, R4, R23, R19 ;  /* 0x0000001704137224 */ /* 0x000fc600078e0213 */
[----:B------:R-:W2:Y:S04]  /*1fae0*/  LDL R31, [R1+0x6860] ;  /* 0x00686000011f7983 */ /* 0x000ea80000100800 */
[----:B------:R-:W3:Y:S04]  /*1faf0*/  LDL R36, [R1+0x685c] ;  /* 0x00685c0001247983 */ /* 0x000ee80000100800 */
[----:B------:R-:W4:Y:S04]  /*1fb00*/  LDL R35, [R1+0x6864] ;  /* 0x0068640001237983 */ /* 0x000f280000100800 */
[----:B------:R-:W4:Y:S04]  /*1fb10*/  LDL R33, [R1+0x6868] ;  /* 0x0068680001217983 */ /* 0x000f280000100800 */
[----:B------:R-:W-:Y:S04]  /*1fb20*/  STL [R1+0x6a78], R19 ;  /* 0x006a781301007387 */ /* 0x000fe80000100800 */
[----:B------:R-:W4:Y:S04]  /*1fb30*/  LDL R32, [R1+0x686c] ;  /* 0x00686c0001207983 */ /* 0x000f280000100800 */
        /* <DEDUP_REMOVED lines=10> */
[----:B------:R0:W-:Y:S04]  /*1fbe0*/  STL [R1+0x2a8], R3 ;  /* 0x0002a80301007387 */ /* 0x0001e80000100800 */
[----:B------:R-:W4:Y:S04]  /*1fbf0*/  LDL R54, [R1+0x6898] ;  /* 0x0068980001367983 */ /* 0x000f280000100800 */
[----:B------:R-:W4:Y:S04]  /*1fc00*/  LDL R53, [R1+0x689c] ;  /* 0x00689c0001357983 */ /* 0x000f280000100800 */
[----:B------:R-:W4:Y:S04]  /*1fc10*/  LDL R52, [R1+0x68a0] ;  /* 0x0068a00001347983 */ /* 0x000f280000100800 */
[----:B------:R-:W4:Y:S04]  /*1fc20*/  LDL R49, [R1+0x68a8] ;  /* 0x0068a80001317983 */ /* 0x000f280000100800 */
[----:B------:R-:W4:Y:S04]  /*1fc30*/  LDL R50, [R1+0x68a4] ;  /* 0x0068a40001327983 */ /* 0x000f280000100800 */
[----:B0-----:R-:W4:Y:S01]  /*1fc40*/  LDL R3, [R1+0x68b0] ;  /* 0x0068b00001037983 */ /* 0x001f220000100800 */
[----:B------:R-:W-:Y:S01]  /*1fc50*/  IMAD.HI.U32 R25, R0, R21, RZ ;  /* 0x0000001500197227 */ /* 0x000fe200078e00ff */
[----:B------:R-:W-:-:S02]  /*1fc60*/  IABS R26, R26 ;  /* 0x0000001a001a7213 */ /* 0x000fc40000000000 */
[----:B------:R-:W-:Y:S01]  /*1fc70*/  IABS R22, R30 ;  /* 0x0000001e00167213 */ /* 0x000fe20000000000 */
[----:B------:R-:W-:Y:S01]  /*1fc80*/  IMAD.HI.U32 R24, R0, R20, RZ ;  /* 0x0000001400187227 */ /* 0x000fe200078e00ff */
[----:B------:R-:W-:Y:S01]  /*1fc90*/  IABS R27, R27 ;  /* 0x0000001b001b7213 */ /* 0x000fe20000000000 */
[----:B------:R-:W4:Y:S02]  /*1fca0*/  LDL R8, [R1+0x68ac] ;  /* 0x0068ac0001087983 */ /* 0x000f240000100800 */
[----:B------:R-:W-:Y:S02]  /*1fcb0*/  IMAD.MOV R25, RZ, RZ, -R25 ;  /* 0x000000ffff197224 */ /* 0x000fe400078e0a19 */
[----:B------:R-:W-:Y:S01]  /*1fcc0*/  IMAD.MOV R24, RZ, RZ, -R24 ;  /* 0x000000ffff187224 */ /* 0x000fe200078e0a18 */
[C---:B------:R-:W-:Y:S01]  /*1fcd0*/  ISETP.GT.U32.AND P3, PT, R4.reuse, R42, PT ;  /* 0x0000002a0400720c */ /* 0x040fe20003f64070 */
[----:B------:R-:W-:Y:S01]  /*1fce0*/  IMAD R21, R4, R25, R21 ;  /* 0x0000001904157224 */ /* 0x000fe200078e0215 */
[----:B------:R-:W4:Y:S01]  /*1fcf0*/  LDL R56, [R1+0x68b4] ;  /* 0x0068b40001387983 */ /* 0x000f220000100800 */
[----:B------:R-:W-:Y:S01]  /*1fd00*/  IMAD.MOV.U32 R23, RZ, RZ, R26 ;  /* 0x000000ffff177224 */ /* 0x000fe200078e001a */
[----:B------:R-:W-:Y:S01]  /*1fd10*/  IABS R26, R28 ;  /* 0x0000001c001a7213 */ /* 0x000fe20000000000 */
[----:B------:R-:W-:-:S04]  /*1fd20*/  IMAD.HI.U32 R25, R0, R22, RZ ;  /* 0x0000001600197227 */ /* 0x000fc800078e00ff */
[----:B------:R-:W-:Y:S01]  /*1fd30*/  IMAD R20, R4, R24, R20 ;  /* 0x0000001804147224 */ /* 0x000fe200078e0214 */
[----:B------:R-:W-:Y:S01]  /*1fd40*/  IABS R24, R29 ;  /* 0x0000001d00187213 */ /* 0x000fe20000000000 */
        /* <DEDUP_REMOVED lines=8> */
[----:B------:R-:W-:Y:S02]  /*1fdd0*/  IMAD R23, R4, R27, R23 ;  /* 0x0000001b04177224 */ /* 0x000fe400078e0217 */
[----:B------:R-:W-:Y:S02]  /*1fde0*/  IMAD.MOV R28, RZ, RZ, -R28 ;  /* 0x000000ffff1c7224 */ /* 0x000fe400078e0a1c */
[----:B------:R-:W-:-:S04]  /*1fdf0*/  IMAD.HI.U32 R29, R0, R25, RZ ;  /* 0x00000019001d7227 */ /* 0x000fc800078e00ff */
[----:B------:R-:W-:Y:S02]  /*1fe00*/  IMAD.MOV R30, RZ, RZ, -R30 ;  /* 0x000000ffff1e7224 */ /* 0x000fe400078e0a1e */
[C---:B------:R-:W-:Y:S02]  /*1fe10*/  IMAD R24, R4.reuse, R28, R24 ;  /* 0x0000001c04187224 */ /* 0x040fe400078e0218 */
[----:B------:R-:W-:Y:S02]  /*1fe20*/  IMAD.MOV R29, RZ, RZ, -R29 ;  /* 0x000000ffff1d7224 */ /* 0x000fe400078e0a1d */
[C---:B------:R-:W-:Y:S02]  /*1fe30*/  IMAD R26, R4.reuse, R30, R26 ;  /* 0x0000001e041a7224 */ /* 0x040fe400078e021a */
[----:B------:R-:W-:Y:S02]  /*1fe40*/  IMAD R25, R4, R29, R25 ;  /* 0x0000001d04197224 */ /* 0x000fe400078e0219 */
[----:B------:R-:W-:-:S05]  /*1fe50*/  @!P3 IMAD.IADD R42, R42, 0x1, -R4 ;  /* 0x000000012a2ab824 */ /* 0x000fca00078e0a04 */
[----:B------:R-:W-:-:S13]  /*1fe60*/  ISETP.GT.U32.AND P3, PT, R4, R42, PT ;  /* 0x0000002a0400720c */ /* 0x000fda0003f64070 */
[----:B------:R-:W-:-:S04]  /*1fe70*/  @!P3 IMAD.IADD R42, R42, 0x1, -R4 ;  /* 0x000000012a2ab824 */ /* 0x000fc800078e0a04 */
[----:B------:R-:W-:-:S04]  /*1fe80*/  IMAD.MOV.U32 R9, RZ, RZ, R42 ;  /* 0x000000ffff097224 */ /* 0x000fc800078e002a */
[----:B------:R-:W-:Y:S01]  /*1fe90*/  @!P0 IMAD.MOV R9, RZ, RZ, -R9 ;  /* 0x000000ffff098224 */ /* 0x000fe200078e0a09 */
[----:B--2---:R-:W-:Y:S02]  /*1fea0*/  IABS R31, R31 ;  /* 0x0000001f001f7213 */ /* 0x004fe40000000000 */
[----:B---3--:R-:W-:-:S03]  /*1feb0*/  IABS R27, R36 ;  /* 0x00000024001b7213 */ /* 0x008fc60000000000 */
[----:B------:R-:W-:Y:S02]  /*1fec0*/  IMAD.MOV.U32 R28, RZ, RZ, R31 ;  /* 0x000000ffff1c7224 */ /* 0x000fe400078e001f */
[----:B------:R-:W-:Y:S01]  /*1fed0*/  IMAD.HI.U32 R30, R0, R27, RZ ;  /* 0x0000001b001e7227 */ /* 0x000fe200078e00ff */
[----:B----4-:R-:W-:-:S03]  /*1fee0*/  IABS R31, R33 ;  /* 0x00000021001f7213 */ /* 0x010fc60000000000 */
[----:B------:R-:W-:Y:S01]  /*1fef0*/  IMAD.MOV R33, RZ, RZ, -R30 ;  /* 0x000000ffff217224 */ /* 0x000fe200078e0a1e */
[----:B------:R-:W-:Y:S01]  /*1ff00*/  IABS R29, R35 ;  /* 0x00000023001d7213 */ /* 0x000fe20000000000 */
[----:B------:R-:W-:Y:S01]  /*1ff10*/  IMAD.HI.U32 R35, R0, R28, RZ ;  /* 0x0000001c00237227 */ /* 0x000fe200078e00ff */
[----:B------:R-:W-:-:S03]  /*1ff20*/  IABS R32, R32 ;  /* 0x0000002000207213 */ /* 0x000fc60000000000 */
[----:B------:R-:W-:Y:S02]  /*1ff30*/  IMAD.MOV.U32 R30, RZ, RZ, R31 ;  /* 0x000000ffff1e7224 */ /* 0x000fe400078e001f */
[----:B------:R-:W-:Y:S02]  /*1ff40*/  IMAD.MOV.U32 R31, RZ, RZ, R32 ;  /* 0x000000ffff1f7224 */ /* 0x000fe400078e0020 */
[----:B------:R-:W-:Y:S02]  /*1ff50*/  IMAD.MOV R32, RZ, RZ, -R35 ;  /* 0x000000ffff207224 */ /* 0x000fe400078e0a23 */
[----:B------:R-:W-:Y:S02]  /*1ff60*/  IMAD R27, R4, R33, R27 ;  /* 0x00000021041b7224 */ /* 0x000fe400078e021b */
[----:B------:R-:W-:-:S04]  /*1ff70*/  IMAD.HI.U32 R33, R0, R29, RZ ;  /* 0x0000001d00217227 */ /* 0x000fc800078e00ff */
[----:B------:R-:W-:Y:S01]  /*1ff80*/  IMAD.HI.U32 R36, R0, R31, RZ ;  /* 0x0000001f00247227 */ /* 0x000fe200078e00ff */
[----:B------:R-:W-:-:S03]  /*1ff90*/  IABS R37, R37 ;  /* 0x0000002500257213 */ /* 0x000fc60000000000 */
[----:B------:R-:W-:Y:S01]  /*1ffa0*/  IMAD R28, R4, R32, R28 ;  /* 0x00000020041c7224 */ /* 0x000fe200078e021c */
[----:B------:R-:W-:Y:S01]  /*1ffb0*/  IABS R32, R41 ;  /* 0x0000002900207213 */ /* 0x000fe20000000000 */
[----:B------:R-:W-:-:S04]  /*1ffc0*/  IMAD.HI.U32 R35, R0, R30, RZ ;  /* 0x0000001e00237227 */ /* 0x000fc800078e00ff */
[----:B------:R-:W-:Y:S02]  /*1ffd0*/  IMAD.MOV R33, RZ, RZ, -R33 ;  /* 0x000000ffff217224 */ /* 0x000fe400078e0a21 */
[----:B------:R-:W-:Y:S02]  /*1ffe0*/  IMAD.MOV R36, RZ, RZ, -R36 ;  /* 0x000000ffff247224 */ /* 0x000fe400078e0a24 */
[----:B------:R-:W-:Y:S02]  /*1fff0*/  IMAD.MOV R35, RZ, RZ, -R35 ;  /* 0x000000ffff237224 */ /* 0x000fe400078e0a23 */
[C---:B------:R-:W-:Y:S02]  /*20000*/  IMAD R29, R4.reuse, R33, R29 ;  /* 0x00000021041d7224 */ /* 0x040fe400078e021d */
[----:B------:R-:W-:Y:S02]  /*20010*/  IMAD R31, R4, R36, R31 ;  /* 0x00000024041f7224 */ /* 0x000fe400078e021f */
[----:B------:R-:W-:Y:S01]  /*20020*/  IMAD.MOV.U32 R33, RZ, RZ, R37 ;  /* 0x000000ffff217224 */ /* 0x000fe200078e0025 */
[----:B------:R-:W-:Y:S01]  /*20030*/  IABS R37, R39 ;  /* 0x0000002700257213 */ /* 0x000fe20000000000 */
[----:B------:R-:W-:Y:S01]  /*20040*/  IMAD.HI.U32 R36, R0, R32, RZ ;  /* 0x0000002000247227 */ /* 0x000fe200078e00ff */
[----:B------:R-:W-:-:S03]  /*20050*/  IABS R38, R38 ;  /* 0x0000002600267213 */ /* 0x000fc60000000000 */
        /* <DEDUP_REMOVED lines=17> */
[----:B------:R-:W-:Y:S01]  /*20170*/  IMAD R36, R4, R39, R37 ;  /* 0x0000002704247224 */ /* 0x000fe200078e0225 */
[----:B------:R-:W-:Y:S02]  /*20180*/  IABS R37, R48 ;  /* 0x0000003000257213 */ /* 0x000fe40000000000 */
[----:B------:R-:W-:Y:S02]  /*20190*/  IABS R41, R43 ;  /* 0x0000002b00297213 */ /* 0x000fe40000000000 */
[----:B------:R-:W-:Y:S01]  /*201a0*/  IABS R38, R46 ;  /* 0x0000002e00267213 */ /* 0x000fe20000000000 */
[----:B------:R-:W-:Y:S01]  /*201b0*/  IMAD.HI.U32 R43, R0, R37, RZ ;  /* 0x00000025002b7227 */ /* 0x000fe200078e00ff */
[----:B------:R-:W-:Y:S02]  /*201c0*/  IABS R40, R44 ;  /* 0x0000002c00287213 */ /* 0x000fe40000000000 */
[----:B------:R-:W-:Y:S01]  /*201d0*/  IABS R39, R45 ;  /* 0x0000002d00277213 */ /* 0x000fe20000000000 */
[----:B------:R-:W-:-:S02]  /*201e0*/  IMAD.MOV R43, RZ, RZ, -R43 ;  /* 0x000000ffff2b7224 */ /* 0x000fc400078e0a2b */
[----:B------:R-:W-:-:S04]  /*201f0*/  IMAD.HI.U32 R48, R0, R41, RZ ;  /* 0x0000002900307227 */ /* 0x000fc800078e00ff */
[----:B------:R-:W-:-:S04]  /*20200*/  IMAD.HI.U32 R44, R0, R38, RZ ;  /* 0x00000026002c7227 */ /* 0x000fc800078e00ff */
[----:B------:R-:W-:-:S04]  /*20210*/  IMAD.HI.U32 R45, R0, R40, RZ ;  /* 0x00000028002d7227 */ /* 0x000fc800078e00ff */
[----:B------:R-:W-:Y:S02]  /*20220*/  IMAD R37, R4, R43, R37 ;  /* 0x0000002b04257224 */ /* 0x000fe400078e0225 */
[----:B------:R-:W-:Y:S02]  /*20230*/  IMAD.MOV R43, RZ, RZ, -R48 ;  /* 0x000000ffff2b7224 */ /* 0x000fe400078e0a30 */
[----:B------:R-:W-:-:S04]  /*20240*/  IMAD.HI.U32 R46, R0, R39, RZ ;  /* 0x00000027002e7227 */ /* 0x000fc800078e00ff */
[----:B------:R-:W-:Y:S02]  /*20250*/  IMAD.MOV R44, RZ, RZ, -R44 ;  /* 0x000000ffff2c7224 */ /* 0x000fe400078e0a2c */
[----:B------:R-:W-:Y:S02]  /*20260*/  IMAD.MOV R45, RZ, RZ, -R45 ;  /* 0x000000ffff2d7224 */ /* 0x000fe400078e0a2d */
[C---:B------:R-:W-:Y:S01]  /*20270*/  IMAD R41, R4.reuse, R43, R41 ;  /* 0x0000002b04297224 */ /* 0x040fe200078e0229 */
[----:B------:R-:W-:Y:S01]  /*20280*/  IABS R43, R54 ;  /* 0x00000036002b7213 */ /* 0x000fe20000000000 */
[----:B------:R-:W-:Y:S01]  /*20290*/  IMAD.MOV R46, RZ, RZ, -R46 ;  /* 0x000000ffff2e7224 */ /* 0x000fe200078e0a2e */
[----:B------:R-:W-:Y:S01]  /*202a0*/  IABS R48, R50 ;  /* 0x0000003200307213 */ /* 0x000fe20000000000 */
[C---:B------:R-:W-:Y:S01]  /*202b0*/  IMAD R38, R4.reuse, R44, R38 ;  /* 0x0000002c04267224 */ /* 0x040fe200078e0226 */
[----:B------:R-:W-:Y:S01]  /*202c0*/  IABS R44, R53 ;  /* 0x00000035002c7213 */ /* 0x000fe20000000000 */
[C---:B------:R-:W-:Y:S01]  /*202d0*/  IMAD R40, R4.reuse, R45, R40 ;  /* 0x0000002d04287224 */ /* 0x040fe200078e0228 */
[----:B------:R-:W-:Y:S01]  /*202e0*/  IABS R45, R52 ;  /* 0x00000034002d7213 */ /* 0x000fe20000000000 */
[----:B------:R-:W-:Y:S01]  /*202f0*/  IMAD R39, R4, R46, R39 ;  /* 0x0000002e04277224 */ /* 0x000fe200078e0227 */
[----:B------:R-:W-:Y:S01]  /*20300*/  IABS R53, R49 ;  /* 0x0000003100357213 */ /* 0x000fe20000000000 */
[C---:B------:R-:W-:Y:S01]  /*20310*/  IMAD.HI.U32 R46, R0.reuse, R43, RZ ;  /* 0x0000002b002e7227 */ /* 0x040fe200078e00ff */
[----:B------:R-:W2:Y:S03]  /*20320*/  LDL R54, [R1+0x68b8] ;  /* 0x0068b80001367983 */ /* 0x000ea60000100800 */
[----:B------:R-:W-:-:S04]  /*20330*/  IMAD.HI.U32 R49, R0, R44, RZ ;  /* 0x0000002c00317227 */ /* 0x000fc800078e00ff */
[----:B------:R-:W-:-:S04]  /*20340*/  IMAD.HI.U32 R50, R0, R45, RZ ;  /* 0x0000002d00327227 */ /* 0x000fc800078e00ff */
[----:B------:R-:W-:Y:S02]  /*20350*/  IMAD.MOV R46, RZ, RZ, -R46 ;  /* 0x000000ffff2e7224 */ /* 0x000fe400078e0a2e */
[----:B------:R-:W-:Y:S02]  /*20360*/  IMAD.MOV R49, RZ, RZ, -R49 ;  /* 0x000000ffff317224 */ /* 0x000fe400078e0a31 */
[----:B------:R-:W-:Y:S02]  /*20370*/  IMAD.MOV R50, RZ, RZ, -R50 ;  /* 0x000000ffff327224 */ /* 0x000fe400078e0a32 */
[C---:B------:R-:W-:Y:S02]  /*20380*/  IMAD R42, R4.reuse, R46, R43 ;  /* 0x0000002e042a7224 */ /* 0x040fe400078e022b */
[C---:B------:R-:W-:Y:S01]  /*20390*/  IMAD R43, R4.reuse, R49, R44 ;  /* 0x00000031042b7224 */ /* 0x040fe200078e022c */
[----:B------:R0:W-:Y:S01]  /*203a0*/  STL [R1+0x2a4], R9 ;  /* 0x0002a40901007387 */ /* 0x0001e20000100800 */
[----:B------:R-:W-:Y:S01]  /*203b0*/  IMAD R44, R4, R50, R45 ;  /* 0x00000032042c7224 */ /* 0x000fe200078e022d */
[----:B------:R-:W-:-:S02]  /*203c0*/  IABS R50, R3 ;  /* 0x0000000300327213 */ /* 0x000fc40000000000 */
[----:B------:R-:W3:Y:S04]  /*203d0*/  LDL R3, [R1+0x68cc] ;  /* 0x0068cc0001037983 */ /* 0x000ee80000100800 */
[----:B------:R-:W4:Y:S04]  /*203e0*/  LDL R15, [R1+0x68bc] ;  /* 0x0068bc00010f7983 */ /* 0x000f280000100800 */
[----:B------:R-:W4:Y:S04]  /*203f0*/  LDL R13, [R1+0x68c4] ;  /* 0x0068c400010d7983 */ /* 0x000f280000100800 */
[----:B------:R-:W4:Y:S01]  /*20400*/  LDL R10, [R1+0x68c8] ;  /* 0x0068c800010a7983 */ /* 0x000f220000100800 */
[----:B------:R-:W-:Y:S01]  /*20410*/  ISETP.GT.U32.AND P3, PT, R4, R47, PT ;  /* 0x0000002f0400720c */ /* 0x000fe20003f64070 */
[----:B------:R-:W-:-:S02]  /*20420*/  IMAD.HI.U32 R52, R0, R48, RZ ;  /* 0x0000003000347227 */ /* 0x000fc400078e00ff */
[----:B------:R-:W4:Y:S02]  /*20430*/  LDL R14, [R1+0x68c0] ;  /* 0x0068c000010e7983 */ /* 0x000f240000100800 */
[----:B------:R-:W-:Y:S02]  /*20440*/  IMAD.MOV R52, RZ, RZ, -R52 ;  /* 0x000000ffff347224 */ /* 0x000fe400078e0a34 */
[----:B------:R-:W4:Y:S06]  /*20450*/  LDL.LU R12, [R1+0x10] ;  /* 0x00001000010c7983 */ /* 0x000f2c0000300800 */
[----:B------:R-:W-:Y:S01]  /*20460*/  @!P3 IMAD.IADD R47, R47, 0x1, -R4 ;  /* 0x000000012f2fb824 */ /* 0x000fe200078e0a04 */
[----:B------:R-:W4:Y:S04]  /*20470*/  LDL.LU R18, [R1+0xc] ;  /* 0x00000c0001127983 */ /* 0x000f280000300800 */
[C---:B------:R-:W-:Y:S01]  /*20480*/  ISETP.GT.U32.AND P3, PT, R4.reuse, R47, PT ;  /* 0x0000002f0400720c */ /* 0x040fe20003f64070 */
[----:B------:R-:W-:Y:S01]  /*20490*/  IMAD R45, R4, R52, R48 ;  /* 0x00000034042d7224 */ /* 0x000fe200078e0230 */
[----:B------:R-:W-:-:S02]  /*204a0*/  IABS R48, R8 ;  /* 0x0000000800307213 */ /* 0x000fc40000000000 */
[----:B------:R-:W4:Y:S01]  /*204b0*/  LDL.LU R8, [R1+0x8] ;  /* 0x0000080001087983 */ /* 0x000f220000300800 */
[----:B------:R-:W-:Y:S01]  /*204c0*/  ISETP.GT.U32.AND P0, PT, R4, R51, PT ;  /* 0x000000330400720c */ /* 0x000fe20003f04070 */
[----:B------:R-:W-:-:S04]  /*204d0*/  IMAD.MOV.U32 R46, RZ, RZ, R53 ;  /* 0x000000ffff2e7224 */ /* 0x000fc800078e0035 */
[----:B------:R-:W-:-:S04]  /*204e0*/  IMAD.HI.U32 R49, R0, R46, RZ ;  /* 0x0000002e00317227 */ /* 0x000fc800078e00ff */
[--C-:B------:R-:W-:Y:S01]  /*204f0*/  @!P3 IMAD.IADD R47, R47, 0x1, -R4.reuse ;  /* 0x000000012f2fb824 */ /* 0x100fe200078e0a04 */
[C---:B------:R-:W-:Y:S01]  /*20500*/  ISETP.GT.U32.AND P3, PT, R4.reuse, R6, PT ;  /* 0x000000060400720c */ /* 0x040fe20003f64070 */
[----:B------:R-:W-:Y:S01]  /*20510*/  IMAD.MOV R49, RZ, RZ, -R49 ;  /* 0x000000ffff317224 */ /* 0x000fe200078e0a31 */
[----:B------:R-:W-:Y:S01]  /*20520*/  IABS R53, R56 ;  /* 0x0000003800357213 */ /* 0x000fe20000000000 */
[----:B------:R-:W-:Y:S02]  /*20530*/  @!P0 IMAD.IADD R51, R51, 0x1, -R4 ;  /* 0x0000000133338824 */ /* 0x000fe400078e0a04 */
[----:B------:R-:W-:Y:S02]  /*20540*/  IMAD R46, R4, R49, R46 ;  /* 0x00000031042e7224 */ /* 0x000fe400078e022e */
[----:B------:R-:W-:Y:S02]  /*20550*/  IMAD.MOV.U32 R49, RZ, RZ, R50 ;  /* 0x000000ffff317224 */ /* 0x000fe400078e0032 */
[----:B------:R-:W-:-:S02]  /*20560*/  IMAD.MOV.U32 R50, RZ, RZ, R53 ;  /* 0x000000ffff327224 */ /* 0x000fc400078e0035 */
[----:B------:R-:W-:-:S04]  /*20570*/  IMAD.HI.U32 R53, R0, R48, RZ ;  /* 0x0000003000357227 */ /* 0x000fc800078e00ff */
[----:B------:R-:W-:Y:S01]  /*20580*/  @!P3 IMAD.IADD R6, R6, 0x1, -R4 ;  /* 0x000000010606b824 */ /* 0x000fe200078e0a04 */
[----:B------:R-:W-:Y:S01]  /*20590*/  ISETP.GT.U32.AND P3, PT, R4, R51, PT ;  /* 0x000000330400720c */ /* 0x000fe20003f64070 */
[----:B0-----:R-:W-:Y:S02]  /*205a0*/  IMAD.MOV.U32 R9, RZ, RZ, R47 ;  /* 0x000000ffff097224 */ /* 0x001fe400078e002f */
[----:B------:R-:W-:Y:S02]  /*205b0*/  IMAD.MOV R47, RZ, RZ, -R53 ;  /* 0x000000ffff2f7224 */ /* 0x000fe400078e0a35 */
[----:B------:R-:W-:Y:S02]  /*205c0*/  @!P4 IMAD.MOV R9, RZ, RZ, -R9 ;  /* 0x000000ffff09c224 */ /* 0x000fe400078e0a09 */
[----:B------:R-:W-:Y:S02]  /*205d0*/  IMAD.MOV.U32 R56, RZ, RZ, R55 ;  /* 0x000000ffff387224 */ /* 0x000fe400078e0037 */
[----:B------:R-:W-:Y:S01]  /*205e0*/  IMAD.HI.U32 R53, R0, R50, RZ ;  /* 0x0000003200357227 */ /* 0x000fe200078e00ff */
[----:B------:R0:W-:Y:S03]  /*205f0*/  STL [R1+0x2a0], R9 ;  /* 0x0002a00901007387 */ /* 0x0001e60000100800 */
[----:B------:R-:W-:-:S02]  /*20600*/  IMAD R47, R4, R47, R48 ;  /* 0x0000002f042f7224 */ /* 0x000fc400078e0230 */
[----:B------:R-:W-:Y:S01]  /*20610*/  IMAD.MOV R53, RZ, RZ, -R53 ;  /* 0x000000ffff357224 */ /* 0x000fe200078e0a35 */
[----:B0-----:R-:W4:Y:S01]  /*20620*/  LDL.LU R9, [R1+0x4] ;  /* 0x0000040001097983 */ /* 0x001f220000300800 */
[----:B------:R-:W-:-:S03]  /*20630*/  @!P3 IMAD.IADD R51, R51, 0x1, -R4 ;  /* 0x000000013333b824 */ /* 0x000fc600078e0a04 */
[----:B------:R-:W4:Y:S01]  /*20640*/  LDL.LU R11, [R1] ;  /* 0x00000000010b7983 */ /* 0x000f220000300800 */
[----:B--2---:R-:W-:Y:S01]  /*20650*/  IABS R52, R54 ;  /* 0x0000003600347213 */ /* 0x004fe20000000000 */
[----:B------:R-:W-:-:S04]  /*20660*/  IMAD.HI.U32 R54, R0, R49, RZ ;  /* 0x0000003100367227 */ /* 0x000fc800078e00ff */
[----:B------:R-:W-:-:S04]  /*20670*/  IMAD.HI.U32 R55, R0, R52, RZ ;  /* 0x0000003400377227 */ /* 0x000fc800078e00ff */
[----:B------:R-:W-:Y:S02]  /*20680*/  IMAD.MOV R48, RZ, RZ, -R54 ;  /* 0x000000ffff307224 */ /* 0x000fe400078e0a36 */
[----:B------:R-:W-:Y:S02]  /*20690*/  IMAD.MOV R54, RZ, RZ, -R55 ;  /* 0x000000ffff367224 */ /* 0x000fe400078e0a37 */
[C---:B------:R-:W-:Y:S02]  /*206a0*/  IMAD R48, R4.reuse, R48, R49 ;  /* 0x0000003004307224 */ /* 0x040fe400078e0231 */
[C---:B------:R-:W-:Y:S02]  /*206b0*/  IMAD R49, R4.reuse, R53, R50 ;  /* 0x0000003504317224 */ /* 0x040fe400078e0232 */
[----:B------:R-:W-:Y:S01]  /*206c0*/  IMAD R50, R4, R54, R52 ;  /* 0x0000003604327224 */ /* 0x000fe200078e0234 */
[----:B---3--:R-:W-:Y:S02]  /*206d0*/  IABS R3, R3 ;  /* 0x0000000300037213 */ /* 0x008fe40000000000 */
[----:B----4-:R-:W-:-:S03]  /*206e0*/  IABS R52, R15 ;  /* 0x0000000f00347213 */ /* 0x010fc60000000000 */
[----:B------:R-:W-:Y:S02]  /*206f0*/  IMAD.MOV.U32 R15, RZ, RZ, R3 ;  /* 0x000000ffff0f7224 */ /* 0x000fe400078e0003 */
[----:B------:R-:W-:Y:S01]  /*20700*/  IMAD.MOV.U32 R3, RZ, RZ, R51 ;  /* 0x000000ffff037224 */ /* 0x000fe200078e0033 */
[----:B------:R-:W-:Y:S02]  /*20710*/  IABS R54, R13 ;  /* 0x0000000d00367213 */ /* 0x000fe40000000000 */
[----:B------:R-:W2:Y:S01]  /*20720*/  LDL R13, [R1+0x6748] ;  /* 0x00674800010d7983 */ /* 0x000ea20000100800 */
[----:B------:R-:W-:-:S05]  /*20730*/  @!P5 IMAD.MOV R3, RZ, RZ, -R3 ;  /* 0x000000ffff03d224 */ /* 0x000fca00078e0a03 */
[----:B------:R0:W-:Y:S01]  /*20740*/  STL [R1+0x29c], R3 ;  /* 0x00029c0301007387 */ /* 0x0001e20000100800 */
[----:B------:R-:W-:-:S03]  /*20750*/  IABS R55, R10 ;  /* 0x0000000a00377213 */ /* 0x000fc60000000000 */
[----:B0-----:R-:W3:Y:S01]  /*20760*/  LDL R3, [R1+0x674c] ;  /* 0x00674c0001037983 */ /* 0x001ee20000100800 */
[----:B------:R-:W-:-:S03]  /*20770*/  IMAD.MOV.U32 R10, RZ, RZ, R56 ;  /* 0x000000ffff0a7224 */ /* 0x000fc600078e0038 */
[----:B------:R-:W4:Y:S01]  /*20780*/  LDL R56, [R1+0x6750] ;  /* 0x0067500001387983 */ /* 0x000f220000100800 */
[C---:B------:R-:W-:Y:S02]  /*20790*/  ISETP.GT.U32.AND P0, PT, R4.reuse, R5, PT ;  /* 0x000000050400720c */ /* 0x040fe40003f04070 */
[C---:B------:R-:W-:Y:S02]  /*207a0*/  ISETP.GT.U32.AND P4, PT, R4.reuse, R6, PT ;  /* 0x000000060400720c */ /* 0x040fe40003f84070 */
[----:B------:R-:W-:-:S09]  /*207b0*/  ISETP.GT.U32.AND P3, PT, R4, R2, PT ;  /* 0x000000020400720c */ /* 0x000fd20003f64070 */
[----:B------:R-:W-:-:S05]  /*207c0*/  @!P0 IMAD.IADD R5, R5, 0x1, -R4 ;  /* 0x0000000105058824 */ /* 0x000fca00078e0a04 */
[----:B------:R-:W-:Y:S01]  /*207d0*/  ISETP.GT.U32.AND P0, PT, R4, R5, PT ;  /* 0x000000050400720c */ /* 0x000fe20003f04070 */
[--C-:B------:R-:W-:Y:S01]  /*207e0*/  @!P4 IMAD.IADD R6, R6, 0x1, -R4.reuse ;  /* 0x000000010606c824 */ /* 0x100fe200078e0a04 */
[----:B------:R-:W-:Y:S01]  /*207f0*/  ISETP.GT.U32.AND P4, PT, R4, R12, PT ;  /* 0x0000000c0400720c */ /* 0x000fe20003f84070 */
[----:B------:R-:W-:Y:S01]  /*20800*/  @!P3 IMAD.IADD R2, R2, 0x1, -R4 ;  /* 0x000000010202b824 */ /* 0x000fe200078e0a04 */
[----:B------:R-:W-:-:S09]  /*20810*/  ISETP.GT.U32.AND P3, PT, R4, R8, PT ;  /* 0x000000080400720c */ /* 0x000fd20003f64070 */
[--C-:B------:R-:W-:Y:S01]  /*20820*/  @!P0 IMAD.IADD R5, R5, 0x1, -R4.reuse ;  /* 0x0000000105058824 */ /* 0x100fe200078e0a04 */
[----:B------:R-:W-:Y:S01]  /*20830*/  ISETP.GT.U32.AND P0, PT, R4, R18, PT ;  /* 0x000000120400720c */ /* 0x000fe20003f04070 */
[--C-:B------:R-:W-:Y:S01]  /*20840*/  @!P4 IMAD.IADD R12, R12, 0x1, -R4.reuse ;  /* 0x000000010c0cc824 */ /* 0x100fe200078e0a04 */
[----:B------:R-:W-:Y:S01]  /*20850*/  ISETP.GT.U32.AND P4, PT, R4, R2, PT ;  /* 0x000000020400720c */ /* 0x000fe20003f84070 */
[----:B------:R-:W-:-:S10]  /*20860*/  @!P3 IMAD.IADD R8, R8, 0x1, -R4 ;  /* 0x000000010808b824 */ /* 0x000fd400078e0a04 */
[----:B------:R-:W-:Y:S01]  /*20870*/  @!P0 IMAD.IADD R18, R18, 0x1, -R4 ;  /* 0x0000000112128824 */ /* 0x000fe200078e0a04 */
[----:B------:R-:W-:-:S04]  /*20880*/  ISETP.GT.U32.AND P5, PT, R4, R8, PT ;  /* 0x000000080400720c */ /* 0x000fc80003fa4070 */
[----:B------:R-:W-:Y:S01]  /*20890*/  ISETP.GT.U32.AND P3, PT, R4, R18, PT ;  /* 0x000000120400720c */ /* 0x000fe20003f64070 */
[----:B------:R-:W-:Y:S01]  /*208a0*/  @!P4 IMAD.IADD R2, R2, 0x1, -R4 ;  /* 0x000000010202c824 */ /* 0x000fe200078e0a04 */
[----:B------:R-:W-:Y:S02]  /*208b0*/  ISETP.GT.U32.AND P4, PT, R4, R9, PT ;  /* 0x000000090400720c */ /* 0x000fe40003f84070 */
[----:B------:R-:W-:Y:S01]  /*208c0*/  IABS R53, R14 ;  /* 0x0000000e00357213 */ /* 0x000fe20000000000 */
[----:B------:R-:W-:-:S04]  /*208d0*/  IMAD.HI.U32 R51, R0, R52, RZ ;  /* 0x0000003400337227 */ /* 0x000fc800078e00ff */
[----:B------:R-:W-:Y:S01]  /*208e0*/  @!P5 IMAD.IADD R8, R8, 0x1, -R4 ;  /* 0x000000010808d824 */ /* 0x000fe200078e0a04 */
[----:B------:R-:W-:-:S03]  /*208f0*/  ISETP.GT.U32.AND P5, PT, R4, R60, PT ;  /* 0x0000003c0400720c */ /* 0x000fc60003fa4070 */
[----:B------:R-:W-:Y:S01]  /*20900*/  @!P3 IMAD.IADD R18, R18, 0x1, -R4 ;  /* 0x000000011212b824 */ /* 0x000fe200078e0a04 */
[----:B------:R-:W-:Y:S01]  /*20910*/  ISETP.GT.U32.AND P3, PT, R4, R61, PT ;  /* 0x0000003d0400720c */ /* 0x000fe20003f64070 */
[----:B------:R-:W-:Y:S01]  /*20920*/  IMAD.HI.U32 R19, R0, R53, RZ ;  /* 0x0000003500137227 */ /* 0x000fe200078e00ff */
[----:B------:R-:W-:-:S03]  /*20930*/  ISETP.GT.U32.AND P0, PT, R4, R12, PT ;  /* 0x0000000c0400720c */ /* 0x000fc60003f04070 */
[----:B------:R-:W-:-:S04]  /*20940*/  IMAD.HI.U32 R17, R0, R54, RZ ;  /* 0x0000003600117227 */ /* 0x000fc800078e00ff */
[----:B------:R-:W-:-:S04]  /*20950*/  IMAD.HI.U32 R16, R0, R55, RZ ;  /* 0x0000003700107227 */ /* 0x000fc800078e00ff */
[----:B------:R-:W-:-:S04]  /*20960*/  IMAD.HI.U32 R14, R0, R15, RZ ;  /* 0x0000000f000e7227 */ /* 0x000fc800078e00ff */
[----:B------:R-:W-:Y:S02]  /*20970*/  IMAD.MOV R51, RZ, RZ, -R51 ;  /* 0x000000ffff337224 */ /* 0x000fe400078e0a33 */
[----:B------:R-:W-:Y:S02]  /*20980*/  IMAD.MOV R19, RZ, RZ, -R19 ;  /* 0x000000ffff137224 */ /* 0x000fe400078e0a13 */
[----:B------:R-:W-:Y:S02]  /*20990*/  IMAD.MOV R17, RZ, RZ, -R17 ;  /* 0x000000ffff117224 */ /* 0x000fe400078e0a11 */
[----:B------:R-:W-:Y:S02]  /*209a0*/  IMAD.MOV R16, RZ, RZ, -R16 ;  /* 0x000000ffff107224 */ /* 0x000fe400078e0a10 */
[----:B------:R-:W-:Y:S01]  /*209b0*/  @!P4 IMAD.IADD R9, R9, 0x1, -R4 ;  /* 0x000000010909c824 */ /* 0x000fe200078e0a04 */
[----:B------:R-:W-:Y:S01]  /*209c0*/  ISETP.GT.U32.AND P4, PT, R4, R59, PT ;  /* 0x0000003b0400720c */ /* 0x000fe20003f84070 */
[----:B------:R-:W-:-:S02]  /*209d0*/  IMAD.MOV R14, RZ, RZ, -R14 ;  /* 0x000000ffff0e7224 */ /* 0x000fc400078e0a0e */
[C---:B------:R-:W-:Y:S02]  /*209e0*/  IMAD R51, R4.reuse, R51, R52 ;  /* 0x0000003304337224 */ /* 0x040fe400078e0234 */
[C---:B------:R-:W-:Y:S02]  /*209f0*/  IMAD R52, R4.reuse, R19, R53 ;  /* 0x0000001304347224 */ /* 0x040fe400078e0235 */
[C---:B------:R-:W-:Y:S02]  /*20a00*/  IMAD R53, R4.reuse, R17, R54 ;  /* 0x0000001104357224 */ /* 0x040fe400078e0236 */
[----:B------:R-:W-:Y:S01]  /*20a10*/  @!P3 IMAD.IADD R61, R61, 0x1, -R4 ;  /* 0x000000013d3db824 */ /* 0x000fe200078e0a04 */
[----:B------:R-:W4:Y:S01]  /*20a20*/  LDL.LU R17, [R1+0x3c] ;  /* 0x00003c0001117983 */ /* 0x000f220000300800 */
[C---:B------:R-:W-:Y:S02]  /*20a30*/  IMAD R54, R4.reuse, R16, R55 ;  /* 0x0000001004367224 */ /* 0x040fe400078e0237 */
[----:B------:R-:W-:-:S02]  /*20a40*/  IMAD R55, R4, R14, R15 ;  /* 0x0000000e04377224 */ /* 0x000fc400078e020f */
[----:B------:R-:W-:Y:S02]  /*20a50*/  @!P5 IMAD.IADD R60, R60, 0x1, -R4 ;  /* 0x000000013c3cd824 */ /* 0x000fe400078e0a04 */
[----:B------:R-:W-:Y:S02]  /*20a60*/  IMAD.MOV.U32 R14, RZ, RZ, R6 ;  /* 0x000000ffff0e7224 */ /* 0x000fe400078e0006 */
[----:B------:R-:W-:Y:S02]  /*20a70*/  @!P0 IMAD.IADD R12, R12, 0x1, -R4 ;  /* 0x000000010c0c8824 */ /* 0x000fe400078e0a04 */
[----:B------:R-:W-:Y:S02]  /*20a80*/  @!P6 IMAD.MOV R14, RZ, RZ, -R14 ;  /* 0x000000ffff0ee224 */ /* 0x000fe400078e0a0e */
[----:B------:R-:W-:Y:S01]  /*20a90*/  @!P4 IMAD.IADD R59, R59, 0x1, -R4 ;  /* 0x000000013b3bc824 */ /* 0x000fe200078e0a04 */
[----:B--2---:R-:W-:Y:S01]  /*20aa0*/  ISETP.GE.AND P3, PT, R13, RZ, PT ;  /* 0x000000ff0d00720c */ /* 0x004fe20003f66270 */
[----:B------:R-:W-:-:S02]  /*20ab0*/  IMAD.MOV.U32 R13, RZ, RZ, R5 ;  /* 0x000000ffff0d7224 */ /* 0x000fc400078e0005 */
[----:B------:R-:W-:Y:S02]  /*20ac0*/  IMAD.MOV.U32 R5, RZ, RZ, R2 ;  /* 0x000000ffff057224 */ /* 0x000fe400078e0002 */
[----:B------:R-:W-:Y:S02]  /*20ad0*/  @!P1 IMAD.MOV R13, RZ, RZ, -R13 ;  /* 0x000000ffff0d9224 */ /* 0x000fe400078e0a0d */
[----:B------:R-:W-:Y:S01]  /*20ae0*/  IMAD.MOV.U32 R2, RZ, RZ, R12 ;  /* 0x000000ffff027224 */ /* 0x000fe200078e000c */
[----:B---3--:R-:W-:Y:S02]  /*20af0*/  ISETP.GE.AND P5, PT, R3, RZ, PT ;  /* 0x000000ff0300720c */ /* 0x008fe40003fa6270 */
[----:B------:R-:W2:Y:S04]  /*20b00*/  LDL.LU R3, [R1+0x34] ;  /* 0x0000340001037983 */ /* 0x000ea80000300800 */
[----:B------:R-:W3:Y:S04]  /*20b10*/  LDL.LU R16, [R1+0x30] ;  /* 0x0000300001107983 */ /* 0x000ee80000300800 */
[----:B------:R-:W3:Y:S01]  /*20b20*/  LDL R6, [R1+0x6754] ;  /* 0x0067540001067983 */ /* 0x000ee20000100800 */
[----:B----4-:R-:W-:-:S03]  /*20b30*/  ISETP.GE.AND P4, PT, R56, RZ, PT ;  /* 0x000000ff3800720c */ /* 0x010fc60003f86270 */
[----:B------:R-:W4:Y:S01]  /*20b40*/  LDL R19, [R1+0x68d0] ;  /* 0x0068d00001137983 */ /* 0x000f220000100800 */
[----:B------:R-:W-:-:S03]  /*20b50*/  @!P2 IMAD.MOV R5, RZ, RZ, -R5 ;  /* 0x000000ffff05a224 */ /* 0x000fc600078e0a05 */
[----:B------:R-:W4:Y:S01]  /*20b60*/  LDL.LU R15, [R1+0x2c] ;  /* 0x00002c00010f7983 */ /* 0x000f220000300800 */
[----:B------:R-:W-:-:S03]  /*20b70*/  @!P3 IMAD.MOV R2, RZ, RZ, -R2 ;  /* 0x000000ffff02b224 */ /* 0x000fc600078e0a02 */
[----:B------:R0:W-:Y:S04]  /*20b80*/  STL [R1+0x298], R14 ;  /* 0x0002980e01007387 */ /* 0x0001e80000100800 */
[----:B0-----:R-:W4:Y:S04]  /*20b90*/  LDL R14, [R1+0x6758] ;  /* 0x00675800010e7983 */ /* 0x001f280000100800 */
[----:B------:R-:W4:Y:S04]  /*20ba0*/  LDL.LU R56, [R1+0x28] ;  /* 0x0000280001387983 */ /* 0x000f280000300800 */
[----:B------:R0:W-:Y:S04]  /*20bb0*/  STL [R1+0x294], R13 ;  /* 0x0002940d01007387 */ /* 0x0001e80000100800 */
[----:B------:R-:W4:Y:S04]  /*20bc0*/  LDL R12, [R1+0x6760] ;  /* 0x00676000010c7983 */ /* 0x000f280000100800 */
[----:B0-----:R-:W4:Y:S04]  /*20bd0*/  LDL R13, [R1+0x675c] ;  /* 0x00675c00010d7983 */ /* 0x001f280000100800 */
[----:B------:R-:W-:Y:S04]  /*20be0*/  STL [R1+0x290], R5 ;  /* 0x0002900501007387 */ /* 0x000fe80000100800 */
[----:B------:R0:W-:Y:S02]  /*20bf0*/  STL [R1+0x28c], R2 ;  /* 0x00028c0201007387 */ /* 0x0001e40000100800 */
[----:B0-----:R-:W-:-:S02]  /*20c00*/  IMAD.MOV.U32 R2, RZ, RZ, R8 ;  /* 0x000000ffff027224 */ /* 0x001fc400078e0008 */
[----:B------:R-:W4:Y:S01]  /*20c10*/  LDL R8, [R1+0x6764] ;  /* 0x0067640001087983 */ /* 0x000f220000100800 */
[----:B------:R-:W-:-:S03]  /*20c20*/  IMAD.MOV.U32 R5, RZ, RZ, R18 ;  /* 0x000000ffff057224 */ /* 0x000fc600078e0012 */
[----:B------:R-:W4:Y:S01]  /*20c30*/  LDL R18, [R1+0x6768] ;  /* 0x0067680001127983 */ /* 0x000f220000100800 */
[----:B------:R-:W-:-:S13]  /*20c40*/  ISETP.GT.U32.AND P0, PT, R4, R11, PT ;  /* 0x0000000b0400720c */ /* 0x000fda0003f04070 */
[----:B------:R-:W-:Y:S01]  /*20c50*/  @!P0 IMAD.IADD R11, R11, 0x1, -R4 ;  /* 0x000000010b0b8824 */ /* 0x000fe200078e0a04 */
[----:B------:R-:W-:-:S04]  /*20c60*/  ISETP.GT.U32.AND P0, PT, R4, R58, PT ;  /* 0x0000003a0400720c */ /* 0x000fc80003f04070 */
[C---:B------:R-:W-:Y:S02]  /*20c70*/  ISETP.GT.U32.AND P1, PT, R4.reuse, R11, PT ;  /* 0x0000000b0400720c */ /* 0x040fe40003f24070 */
[C---:B------:R-:W-:Y:S02]  /*20c80*/  ISETP.GT.U32.AND P2, PT, R4.reuse, R61, PT ;  /* 0x0000003d0400720c */ /* 0x040fe40003f44070 */
[----:B------:R-:W-:-:S05]  /*20c90*/  ISETP.GT.U32.AND P3, PT, R4, R60, PT ;  /* 0x0000003c0400720c */ /* 0x000fca0003f64070 */
[--C-:B------:R-:W-:Y:S01]  /*20ca0*/  @!P0 IMAD.IADD R58, R58, 0x1, -R4.reuse ;  /* 0x000000013a3a8824 */ /* 0x100fe200078e0a04 */
[C---:B------:R-:W-:Y:S01]  /*20cb0*/  ISETP.GT.U32.AND P0, PT, R4.reuse, R9, PT ;  /* 0x000000090400720c */ /* 0x040fe20003f04070 */
[----:B------:R-:W-:Y:S02]  /*20cc0*/  @!P5 IMAD.MOV R5, RZ, RZ, -R5 ;  /* 0x000000ffff05d224 */ /* 0x000fe400078e0a05 */
[--C-:B------:R-:W-:Y:S01]  /*20cd0*/  @!P1 IMAD.IADD R11, R11, 0x1, -R4.reuse ;  /* 0x000000010b0b9824 */ /* 0x100fe200078e0a04 */
[C---:B------:R-:W-:Y:S02]  /*20ce0*/  ISETP.GT.U32.AND P5, PT, R4.reuse, R58, PT ;  /* 0x0000003a0400720c */ /* 0x040fe40003fa4070 */
[C---:B------:R-:W-:Y:S01]  /*20cf0*/  ISETP.GT.U32.AND P1, PT, R4.reuse, R10, PT ;  /* 0x0000000a0400720c */ /* 0x040fe20003f24070 */
[--C-:B------:R-:W-:Y:S01]  /*20d00*/  @!P2 IMAD.IADD R61, R61, 0x1, -R4.reuse ;  /* 0x000000013d3da824 */ /* 0x100fe200078e0a04 */
[----:B------:R-:W-:Y:S01]  /*20d10*/  ISETP.GT.U32.AND P6, PT, R4, R59, PT ;  /* 0x0000003b0400720c */ /* 0x000fe20003fc4070 */
[----:B------:R-:W-:-:S04]  /*20d20*/  @!P3 IMAD.IADD R60, R60, 0x1, -R4 ;  /* 0x000000013c3cb824 */ /* 0x000fc800078e0a04 */
[----:B------:R-:W-:Y:S02]  /*20d30*/  @!P0 IMAD.IADD R9, R9, 0x1, -R4 ;  /* 0x0000000109098824 */ /* 0x000fe400078e0a04 */
[----:B------:R-:W-:Y:S02]  /*20d40*/  @!P4 IMAD.MOV R2, RZ, RZ, -R2 ;  /* 0x000000ffff02c224 */ /* 0x000fe400078e0a02 */
[--C-:B------:R-:W-:Y:S02]  /*20d50*/  @!P5 IMAD.IADD R58, R58, 0x1, -R4.reuse ;  /* 0x000000013a3ad824 */ /* 0x100fe400078e0a04 */
[--C-:B------:R-:W-:Y:S01]  /*20d60*/  @!P1 IMAD.IADD R10, R10, 0x1, -R4.reuse ;  /* 0x000000010a0a9824 */ /* 0x100fe200078e0a04 */
[----:B------:R-:W-:Y:S01]  /*20d70*/  STL [R1+0x288], R5 ;  /* 0x0002880501007387 */ /* 0x000fe20000100800 */
[----:B------:R-:W-:-:S03]  /*20d80*/  @!P6 IMAD.IADD R59, R59, 0x1, -R4 ;  /* 0x000000013b3be824 */ /* 0x000fc600078e0a04 */
[----:B------:R0:W-:Y:S01]  /*20d90*/  STL [R1+0x27c], R2 ;  /* 0x00027c0201007387 */ /* 0x0001e20000100800 */
[C---:B--2---:R-:W-:Y:S02]  /*20da0*/  ISETP.GT.U32.AND P2, PT, R4.reuse, R3, PT ;  /* 0x000000030400720c */ /* 0x044fe40003f44070 */
[----:B---3--:R-:W-:Y:S02]  /*20db0*/  ISETP.GT.U32.AND P3, PT, R4, R16, PT ;  /* 0x000000100400720c */ /* 0x008fe40003f64070 */
[----:B------:R-:W-:-:S09]  /*20dc0*/  ISETP.GE.AND P0, PT, R6, RZ, PT ;  /* 0x000000ff0600720c */ /* 0x000fd20003f06270 */
[--C-:B------:R-:W-:Y:S01]  /*20dd0*/  @!P2 IMAD.IADD R3, R3, 0x1, -R4.reuse ;  /* 0x000000010303a824 */ /* 0x100fe200078e0a04 */
[----:B----4-:R-:W-:Y:S01]  /*20de0*/  ISETP.GT.U32.AND P6, PT, R4, R15, PT ;  /* 0x0000000f0400720c */ /* 0x010fe20003fc4070 */
[----:B------:R-:W-:Y:S02]  /*20df0*/  @!P3 IMAD.IADD R16, R16, 0x1, -R4 ;  /* 0x000000011010b824 */ /* 0x000fe400078e0a04 */
[----:B------:R-:W-:Y:S01]  /*20e00*/  @!P0 IMAD.MOV R9, RZ, RZ, -R9 ;  /* 0x000000ffff098224 */ /* 0x000fe200078e0a09 */
[----:B------:R-:W-:Y:S01]  /*20e10*/  ISETP.GE.AND P5, PT, R14, RZ, PT ;  /* 0x000000ff0e00720c */ /* 0x000fe20003fa6270 */
[----:B------:R-:W-:Y:S01]  /*20e20*/  IMAD.MOV.U32 R6, RZ, RZ, R11 ;  /* 0x000000ffff067224 */ /* 0x000fe200078e000b */
[----:B------:R-:W-:Y:S02]  /*20e30*/  ISETP.GE.AND P2, PT, R12, RZ, PT ;  /* 0x000000ff0c00720c */ /* 0x000fe40003f46270 */
[----:B------:R-:W2:Y:S01]  /*20e40*/  LDL.LU R12, [R1+0x20] ;  /* 0x00002000010c7983 */ /* 0x000ea20000300800 */
[----:B------:R-:W-:-:S03]  /*20e50*/  ISETP.GE.AND P1, PT, R13, RZ, PT ;  /* 0x000000ff0d00720c */ /* 0x000fc60003f26270 */
[----:B------:R-:W3:Y:S05]  /*20e60*/  LDL.LU R13, [R1+0x1c] ;  /* 0x00001c00010d7983 */ /* 0x000eea0000300800 */
[----:B------:R-:W-:Y:S01]  /*20e70*/  @!P5 IMAD.MOV R6, RZ, RZ, -R6 ;  /* 0x000000ffff06d224 */ /* 0x000fe200078e0a06 */
[----:B0-----:R-:W-:Y:S01]  /*20e80*/  IABS R2, R19 ;  /* 0x0000001300027213 */ /* 0x001fe20000000000 */
[----:B------:R-:W-:Y:S01]  /*20e90*/  @!P6 IMAD.IADD R15, R15, 0x1, -R4 ;  /* 0x000000010f0fe824 */ /* 0x000fe200078e0a04 */
[----:B------:R-:W-:Y:S02]  /*20ea0*/  ISETP.GE.AND P3, PT, R8, RZ, PT ;  /* 0x000000ff0800720c */ /* 0x000fe40003f66270 */
[----:B------:R-:W4:Y:S04]  /*20eb0*/  LDL.LU R8, [R1+0x18] ;  /* 0x0000180001087983 */ /* 0x000f280000300800 */
[----:B------:R-:W4:Y:S04]  /*20ec0*/  LDL.LU R14, [R1+0x14] ;  /* 0x00001400010e7983 */ /* 0x000f280000300800 */
[----:B------:R0:W-:Y:S01]  /*20ed0*/  STL [R1+0x278], R9 ;  /* 0x0002780901007387 */ /* 0x0001e20000100800 */
[----:B------:R-:W-:Y:S01]  /*20ee0*/  ISETP.GE.AND P6, PT, R18, RZ, PT ;  /* 0x000000ff1200720c */ /* 0x000fe20003fc6270 */
[----:B0-----:R-:W-:-:S02]  /*20ef0*/  IMAD.MOV.U32 R9, RZ, RZ, R61 ;  /* 0x000000ffff097224 */ /* 0x001fc400078e003d */
[----:B------:R0:W-:Y:S02]  /*20f00*/  STL [R1+0x274], R6 ;  /* 0x0002740601007387 */ /* 0x0001e40000100800 */
[----:B------:R-:W-:Y:S02]  /*20f10*/  @!P1 IMAD.MOV R9, RZ, RZ, -R9 ;  /* 0x000000ffff099224 */ /* 0x000fe400078e0a09 */
[----:B------:R-:W4:Y:S04]  /*20f20*/  LDL R19, [R1+0x6770] ;  /* 0x0067700001137983 */ /* 0x000f280000100800 */
[----:B------:R-:W4:Y:S04]  /*20f30*/  LDL R11, [R1+0x6774] ;  /* 0x00677400010b7983 */ /* 0x000f280000100800 */
[----:B0-----:R-:W4:Y:S04]  /*20f40*/  LDL R6, [R1+0x676c] ;  /* 0x00676c0001067983 */ /* 0x001f280000100800 */
[----:B------:R-:W4:Y:S04]  /*20f50*/  LDL R18, [R1+0x6778] ;  /* 0x0067780001127983 */ /* 0x000f280000100800 */
[----:B------:R0:W-:Y:S02]  /*20f60*/  STL [R1+0x270], R9 ;  /* 0x0002700901007387 */ /* 0x0001e40000100800 */
[----:B0-----:R-:W-:-:S02]  /*20f70*/  IMAD.MOV.U32 R9, RZ, RZ, R59 ;  /* 0x000000ffff097224 */ /* 0x001fc400078e003b */
[----:B------:R-:W4:Y:S01]  /*20f80*/  LDL.LU R59, [R1+0x24] ;  /* 0x00002400013b7983 */ /* 0x000f220000300800 */
[----:B------:R-:W-:Y:S02]  /*20f90*/  IMAD.MOV.U32 R61, RZ, RZ, R10 ;  /* 0x000000ffff3d7224 */ /* 0x000fe400078e000a */
[----:B------:R-:W-:-:S04]  /*20fa0*/  IMAD.MOV.U32 R10, RZ, RZ, R60 ;  /* 0x000000ffff0a7224 */ /* 0x000fc800078e003c */
[----:B------:R-:W-:Y:S02]  /*20fb0*/  @!P2 IMAD.MOV R10, RZ, RZ, -R10 ;  /* 0x000000ffff0aa224 */ /* 0x000fe400078e0a0a */
[----:B------:R-:W-:-:S03]  /*20fc0*/  @!P3 IMAD.MOV R9, RZ, RZ, -R9 ;  /* 0x000000ffff09b224 */ /* 0x000fc600078e0a09 */
[----:B------:R0:W-:Y:S04]  /*20fd0*/  STL [R1+0x26c], R10 ;  /* 0x00026c0a01007387 */ /* 0x0001e80000100800 */
[----:B0-----:R-:W4:Y:S04]  /*20fe0*/  LDL R10, [R1+0x677c] ;  /* 0x00677c00010a7983 */ /* 0x001f280000100800 */
[----:B------:R0:W-:Y:S04]  /*20ff0*/  STL [R1+0x268], R9 ;  /* 0x0002680901007387 */ /* 0x0001e80000100800 */
[----:B0-----:R-:W4:Y:S01]  /*21000*/  LDL R9, [R1+0x6780] ;  /* 0x0067800001097983 */ /* 0x001f220000100800 */
[----:B------:R-:W-:-:S13]  /*21010*/  ISETP.GT.U32.AND P4, PT, R4, R17, PT ;  /* 0x000000110400720c */ /* 0x000fda0003f84070 */
[----:B------:R-:W-:Y:S01]  /*21020*/  @!P4 IMAD.IADD R17, R17, 0x1, -R4 ;  /* 0x000000011111c824 */ /* 0x000fe200078e0a04 */
[C---:B------:R-:W-:Y:S02]  /*21030*/  ISETP.GT.U32.AND P4, PT, R4.reuse, R56, PT ;  /* 0x000000380400720c */ /* 0x040fe40003f84070 */
[C---:B------:R-:W-:Y:S02]  /*21040*/  ISETP.GT.U32.AND P1, PT, R4.reuse, R3, PT ;  /* 0x000000030400720c */ /* 0x040fe40003f24070 */
[C---:B------:R-:W-:Y:S01]  /*21050*/  ISETP.GT.U32.AND P0, PT, R4.reuse, R17, PT ;  /* 0x000000110400720c */ /* 0x040fe20003f04070 */
[----:B------:R-:W-:Y:S01]  /*21060*/  @!P6 IMAD.MOV R58, RZ, RZ, -R58 ;  /* 0x000000ffff3ae224 */ /* 0x000fe200078e0a3a */
[----:B------:R-:W-:-:S07]  /*21070*/  ISETP.GT.U32.AND P2, PT, R4, R16, PT ;  /* 0x000000100400720c */ /* 0x000fce0003f44070 */
[----:B------:R-:W-:Y:S01]  /*21080*/  @!P4 IMAD.IADD R56, R56, 0x1, -R4 ;  /* 0x000000013838c824 */ /* 0x000fe200078e0a04 */
[----:B------:R-:W-:-:S04]  /*21090*/  ISETP.GT.U32.AND P4, PT, R4, R61, PT ;  /* 0x0000003d0400720c */ /* 0x000fc80003f84070 */
[----:B------:R-:W-:Y:S01]  /*210a0*/  ISETP.GT.U32.AND P3, PT, R4, R56, PT ;  /* 0x000000380400720c */ /* 0x000fe20003f64070 */
[--C-:B------:R-:W-:Y:S02]  /*210b0*/  @!P0 IMAD.IADD R17, R17, 0x1, -R4.reuse ;  /* 0x0000000111118824 */ /* 0x100fe400078e0a04 */
[--C-:B------:R-:W-:Y:S02]  /*210c0*/  @!P1 IMAD.IADD R3, R3, 0x1, -R4.reuse ;  /* 0x0000000103039824 */ /* 0x100fe400078e0a04 */
[----:B------:R-:W-:-:S04]  /*210d0*/  @!P2 IMAD.IADD R16, R16, 0x1, -R4 ;  /* 0x000000011010a824 */ /* 0x000fc800078e0a04 */
[----:B------:R-:W-:-:S04]  /*210e0*/  @!P4 IMAD.IADD R61, R61, 0x1, -R4 ;  /* 0x000000013d3dc824 */ /* 0x000fc800078e0a04 */
[----:B------:R-:W-:Y:S02]  /*210f0*/  @!P3 IMAD.IADD R56, R56, 0x1, -R4 ;  /* 0x000000013838b824 */ /* 0x000fe400078e0a04 */
[----:B------:R-:W-:Y:S01]  /*21100*/  IMAD.HI.U32 R5, R0, R2, RZ ;  /* 0x0000000200057227 */ /* 0x000fe200078e00ff */
[----:B------:R-:W-:Y:S03]  /*21110*/  STL [R1+0x264], R58 ;  /* 0x0002643a01007387 */ /* 0x000fe60000100800 */
[----:B------:R-:W-:Y:S01]  /*21120*/  IMAD.MOV R5, RZ, RZ, -R5 ;  /* 0x000000ffff057224 */ /* 0x000fe200078e0a05 */
[----:B------:R-:W-:-:S03]  /*21130*/  ISETP.GT.U32.AND P5, PT, R4, R15, PT ;  /* 0x0000000f0400720c */ /* 0x000fc60003fa4070 */
[----:B------:R-:W-:Y:S02]  /*21140*/  IMAD R2, R4, R5, R2 ;  /* 0x0000000504027224 */ /* 0x000fe400078e0202 */
[----:B------:R-:W-:-:S08]  /*21150*/  IMAD.MOV.U32 R5, RZ, RZ, R61 ;  /* 0x000000ffff057224 */ /* 0x000fd000078e003d */
[----:B------:R-:W-:Y:S01]  /*21160*/  @!P5 IMAD.IADD R15, R15, 0x1, -R4 ;  /* 0x000000010f0fd824 */ /* 0x000fe200078e0a04 */
[C---:B--2---:R-:W-:Y:S02]  /*21170*/  ISETP.GT.U32.AND P0, PT, R4.reuse, R12, PT ;  /* 0x0000000c0400720c */ /* 0x044fe40003f04070 */
[----:B---3--:R-:W-:-:S11]  /*21180*/  ISETP.GT.U32.AND P4, PT, R4, R13, PT ;  /* 0x0000000d0400720c */ /* 0x008fd60003f84070 */
[--C-:B------:R-:W-:Y:S01]  /*21190*/  @!P0 IMAD.IADD R12, R12, 0x1, -R4.reuse ;  /* 0x000000010c0c8824 */ /* 0x100fe200078e0a04 */
[C---:B----4-:R-:W-:Y:S02]  /*211a0*/  ISETP.GT.U32.AND P1, PT, R4.reuse, R8, PT ;  /* 0x000000080400720c */ /* 0x050fe40003f24070 */
[----:B------:R-:W-:Y:S01]  /*211b0*/  ISETP.GT.U32.AND P2, PT, R4, R14, PT ;  /* 0x0000000e0400720c */ /* 0x000fe20003f44070 */
[----:B------:R-:W-:-:S10]  /*211c0*/  @!P4 IMAD.IADD R13, R13, 0x1, -R4 ;  /* 0x000000010d0dc824 */ /* 0x000fd400078e0a04 */
[--C-:B------:R-:W-:Y:S02]  /*211d0*/  @!P1 IMAD.IADD R8, R8, 0x1, -R4.reuse ;  /* 0x0000000108089824 */ /* 0x100fe400078e0a04 */
[--C-:B------:R-:W-:Y:S01]  /*211e0*/  @!P2 IMAD.IADD R14, R14, 0x1, -R4.reuse ;  /* 0x000000010e0ea824 */ /* 0x100fe200078e0a04 */
[----:B------:R-:W-:Y:S02]  /*211f0*/  ISETP.GE.AND P3, PT, R6, RZ, PT ;  /* 0x000000ff0600720c */ /* 0x000fe40003f66270 */
[----:B------:R-:W-:Y:S02]  /*21200*/  ISETP.GT.U32.AND P6, PT, R4, R59, PT ;  /* 0x0000003b0400720c */ /* 0x000fe40003fc4070 */
[----:B------:R-:W-:Y:S02]  /*21210*/  ISETP.GE.AND P0, PT, R11, RZ, PT ;  /* 0x000000ff0b00720c */ /* 0x000fe40003f06270 */
[----:B------:R-:W2:Y:S09]  /*21220*/  LDL.LU R11, [R1+0x68] ;  /* 0x00006800010b7983 */ /* 0x000eb20000300800 */
[----:B------:R-:W-:Y:S01]  /*21230*/  @!P6 IMAD.IADD R59, R59, 0x1, -R4 ;  /* 0x000000013b3be824 */ /* 0x000fe200078e0a04 */
[----:B------:R-:W-:-:S02]  /*21240*/  ISETP.GE.AND P6, PT, R19, RZ, PT ;  /* 0x000000ff1300720c */ /* 0x000fc40003fc6270 */
[----:B------:R-:W3:Y:S01]  /*21250*/  LDL.LU R19, [R1+0x64] ;  /* 0x0000640001137983 */ /* 0x000ee20000300800 */
[----:B------:R-:W-:Y:S01]  /*21260*/  ISETP.GE.AND P4, PT, R18, RZ, PT ;  /* 0x000000ff1200720c */ /* 0x000fe20003f86270 */
[----:B------:R-:W-:Y:S01]  /*21270*/  @!P3 IMAD.MOV R17, RZ, RZ, -R17 ;  /* 0x000000ffff11b224 */ /* 0x000fe200078e0a11 */
[----:B------:R-:W-:Y:S02]  /*21280*/  ISETP.GE.AND P1, PT, R10, RZ, PT ;  /* 0x000000ff0a00720c */ /* 0x000fe40003f26270 */
[----:B------:R-:W4:Y:S04]  /*21290*/  LDL.LU R10, [R1+0x60] ;  /* 0x00006000010a7983 */ /* 0x000f280000300800 */
[----:B------:R-:W2:Y:S02]  /*212a0*/  LDL R60, [R1+0x6784] ;  /* 0x00678400013c7983 */ /* 0x000ea40000100800 */
[----:B------:R-:W-:-:S02]  /*212b0*/  @!P6 IMAD.MOV R5, RZ, RZ, -R5 ;  /* 0x000000ffff05e224 */ /* 0x000fc400078e0a05 */
        /* <DEDUP_REMOVED lines=8> */
[----:B------:R0:W-:Y:S01]  /*21340*/  STL [R1+0x25c], R5 ;  /* 0x00025c0501007387 */ /* 0x0001e20000100800 */
[----:B------:R-:W-:Y:S02]  /*21350*/  @!P1 IMAD.MOV R15, RZ, RZ, -R15 ;  /* 0x000000ffff0f9224 */ /* 0x000fe400078e0a0f */
        /* <DEDUP_REMOVED lines=14> */
[----:B------:R-:W-:-:S07]  /*21440*/  ISETP.GT.U32.AND P3, PT, R4, R59, PT ;  /* 0x0000003b0400720c */ /* 0x000fce0003f64070 */
[--C-:B------:R-:W-:Y:S01]  /*21450*/  @!P5 IMAD.IADD R57, R57, 0x1, -R4.reuse ;  /* 0x000000013939d824 */ /* 0x100fe200078e0a04 */
[C---:B------:R-:W-:Y:S02]  /*21460*/  ISETP.GT.U32.AND P5, PT, R4.reuse, R12, PT ;  /* 0x0000000c0400720c */ /* 0x040fe40003fa4070 */
[----:B------:R-:W-:Y:S01]  /*21470*/  ISETP.GT.U32.AND P4, PT, R4, R8, PT ;  /* 0x000000080400720c */ /* 0x000fe20003f84070 */
[--C-:B------:R-:W-:Y:S01]  /*21480*/  @!P6 IMAD.IADD R14, R14, 0x1, -R4.reuse ;  /* 0x000000010e0ee824 */ /* 0x100fe200078e0a04 */
[----:B------:R-:W-:Y:S01]  /*21490*/  ISETP.GT.U32.AND P1, PT, R4, R57, PT ;  /* 0x000000390400720c */ /* 0x000fe20003f24070 */
[--C-:B------:R-:W-:Y:S02]  /*214a0*/  @!P0 IMAD.IADD R13, R13, 0x1, -R4.reuse ;  /* 0x000000010d0d8824 */ /* 0x100fe400078e0a04 */
[----:B------:R-:W-:-:S06]  /*214b0*/  @!P3 IMAD.IADD R59, R59, 0x1, -R4 ;  /* 0x000000013b3bb824 */ /* 0x000fcc00078e0a04 */
[--C-:B------:R-:W-:Y:S02]  /*214c0*/  @!P5 IMAD.IADD R12, R12, 0x1, -R4.reuse ;  /* 0x000000010c0cd824 */ /* 0x100fe400078e0a04 */
[--C-:B------:R-:W-:Y:S02]  /*214d0*/  @!P4 IMAD.IADD R8, R8, 0x1, -R4.reuse ;  /* 0x000000010808c824 */ /* 0x100fe400078e0a04 */
[----:B------:R-:W-:Y:S02]  /*214e0*/  @!P2 IMAD.MOV R5, RZ, RZ, -R5 ;  /* 0x000000ffff05a224 */ /* 0x000fe400078e0a05 */
[----:B------:R-:W-:-:S03]  /*214f0*/  @!P1 IMAD.IADD R57, R57, 0x1, -R4 ;  /* 0x0000000139399824 */ /* 0x000fc600078e0a04 */
[----:B------:R-:W-:Y:S01]  /*21500*/  STL [R1+0x24c], R5 ;  /* 0x00024c0501007387 */ /* 0x000fe20000100800 */
[C---:B---3--:R-:W-:Y:S02]  /*21510*/  ISETP.GT.U32.AND P5, PT, R4.reuse, R19, PT ;  /* 0x000000130400720c */ /* 0x048fe40003fa4070 */
[----:B----4-:R-:W-:Y:S02]  /*21520*/  ISETP.GT.U32.AND P0, PT, R4, R10, PT ;  /* 0x0000000a0400720c */ /* 0x010fe40003f04070 */
[----:B--2---:R-:W-:Y:S02]  /*21530*/  ISETP.GE.AND P3, PT, R60, RZ, PT ;  /* 0x000000ff3c00720c */ /* 0x004fe40003f66270 */
[C---:B------:R-:W-:Y:S02]  /*21540*/  ISETP.GT.U32.AND P4, PT, R4.reuse, R18, PT ;  /* 0x000000120400720c */ /* 0x040fe40003f84070 */
[----:B------:R-:W-:-:S05]  /*21550*/  ISETP.GT.U32.AND P6, PT, R4, R9, PT ;  /* 0x000000090400720c */ /* 0x000fca0003fc4070 */
[--C-:B------:R-:W-:Y:S02]  /*21560*/  @!P5 IMAD.IADD R19, R19, 0x1, -R4.reuse ;  /* 0x000000011313d824 */ /* 0x100fe400078e0a04 */
[----:B------:R-:W-:-:S04]  /*21570*/  @!P0 IMAD.IADD R10, R10, 0x1, -R4 ;  /* 0x000000010a0a8824 */ /* 0x000fc800078e0a04 */
[--C-:B------:R-:W-:Y:S02]  /*21580*/  @!P4 IMAD.IADD R18, R18, 0x1, -R4.reuse ;  /* 0x000000011212c824 */ /* 0x100fe400078e0a04 */
[----:B------:R-:W-:Y:S01]  /*21590*/  @!P6 IMAD.IADD R9, R9, 0x1, -R4 ;  /* 0x000000010909e824 */ /* 0x000fe200078e0a04 */
[----:B------:R-:W-:Y:S02]  /*215a0*/  ISETP.GE.AND P1, PT, R17, RZ, PT ;  /* 0x000000ff1100720c */ /* 0x000fe40003f26270 */
[----:B------:R-:W2:Y:S01]  /*215b0*/  LDL.LU R17, [R1+0x50] ;  /* 0x0000500001117983 */ /* 0x000ea20000300800 */
[----:B------:R-:W-:-:S03]  /*215c0*/  ISETP.GE.AND P5, PT, R16, RZ, PT ;  /* 0x000000ff1000720c */ /* 0x000fc60003fa6270 */
[----:B------:R-:W3:Y:S07]  /*215d0*/  LDL.LU R16, [R1+0x4c] ;  /* 0x00004c0001107983 */ /* 0x000eee0000300800 */
[----:B------:R-:W-:Y:S01]  /*215e0*/  @!P1 IMAD.MOV R12, RZ, RZ, -R12 ;  /* 0x000000ffff0c9224 */ /* 0x000fe200078e0a0c */
[----:B------:R-:W-:Y:S02]  /*215f0*/  ISETP.GE.AND P0, PT, R3, RZ, PT ;  /* 0x000000ff0300720c */ /* 0x000fe40003f06270 */
        /* <DEDUP_REMOVED lines=11> */
[----:B0-----:R-:W4:Y:S04]  /*216b0*/  LDL R58, [R1+0x679c] ;  /* 0x00679c00013a7983 */ /* 0x001f280000100800 */
[----:B------:R0:W-:Y:S01]  /*216c0*/  STL [R1+0x244], R12 ;  /* 0x0002440c01007387 */ /* 0x0001e20000100800 */
[----:B------:R-:W-:-:S03]  /*216d0*/  @!P4 IMAD.MOV R14, RZ, RZ, -R14 ;  /* 0x000000ffff0ec224 */ /* 0x000fc600078e0a0e */
        /* <DEDUP_REMOVED lines=17> */
[--C-:B------:R-:W-:Y:S01]  /*217f0*/  @!P1 IMAD.IADD R19, R19, 0x1, -R4.reuse ;  /* 0x0000000113139824 */ /* 0x100fe200078e0a04 */
[----:B------:R-:W-:Y:S01]  /*21800*/  IABS R5, R6 ;  /* 0x0000000600057213 */ /* 0x000fe20000000000 */
[----:B------:R-:W-:-:S06]  /*21810*/  @!P3 IMAD.IADD R10, R10, 0x1, -R4 ;  /* 0x000000010a0ab824 */ /* 0x000fcc00078e0a04 */
[--C-:B------:R-:W-:Y:S02]  /*21820*/  @!P2 IMAD.IADD R11, R11, 0x1, -R4.reuse ;  /* 0x000000010b0ba824 */ /* 0x100fe400078e0a04 */
[--C-:B------:R-:W-:Y:S02]  /*21830*/  @!P0 IMAD.IADD R18, R18, 0x1, -R4.reuse ;  /* 0x0000000112128824 */ /* 0x100fe400078e0a04 */
[----:B------:R-:W-:Y:S02]  /*21840*/  @!P5 IMAD.IADD R61, R61, 0x1, -R4 ;  /* 0x000000013d3dd824 */ /* 0x000fe400078e0a04 */
[----:B------:R-:W-:Y:S01]  /*21850*/  IMAD.HI.U32 R6, R0, R5, RZ ;  /* 0x0000000500067227 */ /* 0x000fe200078e00ff */
[----:B------:R-:W-:-:S03]  /*21860*/  ISETP.GT.U32.AND P4, PT, R4, R9, PT ;  /* 0x000000090400720c */ /* 0x000fc60003f84070 */
[----:B------:R-:W-:Y:S01]  /*21870*/  IMAD.MOV R6, RZ, RZ, -R6 ;  /* 0x000000ffff067224 */ /* 0x000fe200078e0a06 */
[----:B------:R0:W-:Y:S03]  /*21880*/  STL [R1+0x234], R57 ;  /* 0x0002343901007387 */ /* 0x0001e60000100800 */
[----:B------:R-:W-:Y:S02]  /*21890*/  IMAD R5, R4, R6, R5 ;  /* 0x0000000604057224 */ /* 0x000fe400078e0205 */
[----:B------:R-:W-:-:S04]  /*218a0*/  IMAD.MOV.U32 R6, RZ, RZ, R19 ;  /* 0x000000ffff067224 */ /* 0x000fc800078e0013 */
[----:B------:R-:W-:Y:S01]  /*218b0*/  @!P4 IMAD.IADD R9, R9, 0x1, -R4 ;  /* 0x000000010909c824 */ /* 0x000fe200078e0a04 */
[C---:B--2---:R-:W-:Y:S02]  /*218c0*/  ISETP.GT.U32.AND P6, PT, R4.reuse, R17, PT ;  /* 0x000000110400720c */ /* 0x044fe40003fc4070 */
[----:B---3--:R-:W-:-:S11]  /*218d0*/  ISETP.GT.U32.AND P2, PT, R4, R16, PT ;  /* 0x000000100400720c */ /* 0x008fd60003f44070 */
[--C-:B------:R-:W-:Y:S01]  /*218e0*/  @!P6 IMAD.IADD R17, R17, 0x1, -R4.reuse ;  /* 0x000000011111e824 */ /* 0x100fe200078e0a04 */
[----:B----4-:R-:W-:Y:S01]  /*218f0*/  ISETP.GT.U32.AND P1, PT, R4, R3, PT ;  /* 0x000000030400720c */ /* 0x010fe20003f24070 */
[----:B------:R-:W-:-:S12]  /*21900*/  @!P2 IMAD.IADD R16, R16, 0x1, -R4 ;  /* 0x000000011010a824 */ /* 0x000fd800078e0a04 */
[----:B------:R-:W-:Y:S01]  /*21910*/  @!P1 IMAD.IADD R3, R3, 0x1, -R4 ;  /* 0x0000000103039824 */ /* 0x000fe200078e0a04 */
[C---:B------:R-:W-:Y:S02]  /*21920*/  ISETP.GT.U32.AND P3, PT, R4.reuse, R15, PT ;  /* 0x0000000f0400720c */ /* 0x040fe40003f64070 */
[----:B------:R-:W-:Y:S02]  /*21930*/  ISETP.GT.U32.AND P0, PT, R4, R60, PT ;  /* 0x0000003c0400720c */ /* 0x000fe40003f04070 */
[----:B------:R-:W-:Y:S02]  /*21940*/  ISETP.GE.AND P6, PT, R59, RZ, PT ;  /* 0x000000ff3b00720c */ /* 0x000fe40003fc6270 */
[----:B------:R-:W-:-:S07]  /*21950*/  ISETP.GE.AND P5, PT, R58, RZ, PT ;  /* 0x000000ff3a00720c */ /* 0x000fce0003fa6270 */
[--C-:B------:R-:W-:Y:S02]  /*21960*/  @!P3 IMAD.IADD R15, R15, 0x1, -R4.reuse ;  /* 0x000000010f0fb824 */ /* 0x100fe400078e0a04 */
[----:B------:R-:W-:Y:S02]  /*21970*/  @!P0 IMAD.IADD R60, R60, 0x1, -R4 ;  /* 0x000000013c3c8824 */ /* 0x000fe400078e0a04 */
[----:B------:R-:W-:Y:S01]  /*21980*/  @!P6 IMAD.MOV R6, RZ, RZ, -R6 ;  /* 0x000000ffff06e224 */ /* 0x000fe200078e0a06 */
[----:B------:R-:W-:Y:S02]  /*21990*/  ISETP.GE.AND P2, PT, R12, RZ, PT ;  /* 0x000000ff0c00720c */ /* 0x000fe40003f46270 */
[----:B------:R-:W2:Y:S04]  /*219a0*/  LDL.LU R12, [R1+0x94] ;  /* 0x00009400010c7983 */ /* 0x000ea80000300800 */
[----:B------:R-:W3:Y:S01]  /*219b0*/  LDL.LU R58, [R1+0x90] ;  /* 0x00009000013a7983 */ /* 0x000ee20000300800 */
[----:B------:R-:W-:Y:S01]  /*219c0*/  ISETP.GE.AND P1, PT, R13, RZ, PT ;  /* 0x000000ff0d00720c */ /* 0x000fe20003f26270 */
[----:B------:R-:W-:-:S04]  /*219d0*/  IMAD.MOV.U32 R13, RZ, RZ, R11 ;  /* 0x000000ffff0d7224 */ /* 0x000fc800078e000b */
[----:B------:R-:W-:Y:S01]  /*219e0*/  @!P5 IMAD.MOV R13, RZ, RZ, -R13 ;  /* 0x000000ffff0dd224 */ /* 0x000fe200078e0a0d */
[----:B------:R-:W-:Y:S02]  /*219f0*/  ISETP.GE.AND P3, PT, R8, RZ, PT ;  /* 0x000000ff0800720c */ /* 0x000fe40003f66270 */
[----:B------:R-:W4:Y:S04]  /*21a00*/  LDL.LU R8, [R1+0x8c] ;  /* 0x00008c0001087983 */ /* 0x000f280000300800 */
[----:B0-----:R-:W2:Y:S04]  /*21a10*/  LDL R57, [R1+0x67b4] ;  /* 0x0067b40001397983 */ /* 0x001ea80000100800 */
[----:B------:R-:W2:Y:S01]  /*21a20*/  LDL.LU R11, [R1+0x88] ;  /* 0x00008800010b7983 */ /* 0x000ea20000300800 */
[----:B------:R-:W-:-:S03]  /*21a30*/  ISETP.GE.AND P0, PT, R14, RZ, PT ;  /* 0x000000ff0e00720c */ /* 0x000fc60003f06270 */
[----:B------:R-:W2:Y:S04]  /*21a40*/  LDL R59, [R1+0x68d8] ;  /* 0x0068d800013b7983 */ /* 0x000ea80000100800 */
[----:B------:R-:W2:Y:S04]  /*21a50*/  LDL.LU R14, [R1+0x84] ;  /* 0x00008400010e7983 */ /* 0x000ea80000300800 */
[----:B------:R0:W-:Y:S01]  /*21a60*/  STL [R1+0x230], R13 ;  /* 0x0002300d01007387 */ /* 0x0001e20000100800 */
[----:B------:R-:W-:-:S03]  /*21a70*/  @!P2 IMAD.MOV R10, RZ, RZ, -R10 ;  /* 0x000000ffff0aa224 */ /* 0x000fc600078e0a0a */
[----:B0-----:R-:W2:Y:S04]  /*21a80*/  LDL.LU R13, [R1+0x80] ;  /* 0x00008000010d7983 */ /* 0x001ea80000300800 */
[----:B------:R-:W2:Y:S04]  /*21a90*/  LDL R19, [R1+0x67b8] ;  /* 0x0067b80001137983 */ /* 0x000ea80000100800 */
[----:B------:R0:W-:Y:S01]  /*21aa0*/  STL [R1+0x22c], R6 ;  /* 0x00022c0601007387 */ /* 0x0001e20000100800 */
[----:B------:R-:W-:Y:S02]  /*21ab0*/  @!P3 IMAD.MOV R9, RZ, RZ, -R9 ;  /* 0x000000ffff09b224 */ /* 0x000fe400078e0a09 */
        /* <DEDUP_REMOVED lines=13> */
[----:B------:R-:W-:-:S02]  /*21b90*/  ISETP.GT.U32.AND P1, PT, R4, R15, PT ;  /* 0x0000000f0400720c */ /* 0x000fc40003f24070 */
[----:B------:R-:W-:-:S05]  /*21ba0*/  ISETP.GT.U32.AND P6, PT, R4, R60, PT ;  /* 0x0000003c0400720c */ /* 0x000fca0003fc4070 */
[--C-:B------:R-:W-:Y:S01]  /*21bb0*/  @!P4 IMAD.IADD R56, R56, 0x1, -R4.reuse ;  /* 0x000000013838c824 */ /* 0x100fe200078e0a04 */
[----:B------:R-:W-:Y:S01]  /*21bc0*/  ISETP.GT.U32.AND P4, PT, R4, R17, PT ;  /* 0x000000110400720c */ /* 0x000fe20003f84070 */
[----:B------:R-:W-:-:S03]  /*21bd0*/  @!P5 IMAD.IADD R16, R16, 0x1, -R4 ;  /* 0x000000011010d824 */ /* 0x000fc600078e0a04 */
[----:B------:R-:W-:Y:S01]  /*21be0*/  ISETP.GT.U32.AND P3, PT, R4, R56, PT ;  /* 0x000000380400720c */ /* 0x000fe20003f64070 */
[--C-:B------:R-:W-:Y:S02]  /*21bf0*/  @!P2 IMAD.IADD R3, R3, 0x1, -R4.reuse ;  /* 0x000000010303a824 */ /* 0x100fe400078e0a04 */
[--C-:B------:R-:W-:Y:S02]  /*21c00*/  @!P1 IMAD.IADD R15, R15, 0x1, -R4.reuse ;  /* 0x000000010f0f9824 */ /* 0x100fe400078e0a04 */
[----:B------:R-:W-:Y:S02]  /*21c10*/  @!P6 IMAD.IADD R60, R60, 0x1, -R4 ;  /* 0x000000013c3ce824 */ /* 0x000fe400078e0a04 */
[----:B------:R-:W-:Y:S02]  /*21c20*/  @!P0 IMAD.MOV R6, RZ, RZ, -R6 ;  /* 0x000000ffff068224 */ /* 0x000fe400078e0a06 */
[----:B------:R-:W-:-:S04]  /*21c30*/  @!P4 IMAD.IADD R17, R17, 0x1, -R4 ;  /* 0x000000011111c824 */ /* 0x000fc800078e0a04 */
[----:B------:R-:W-:Y:S01]  /*21c40*/  @!P3 IMAD.IADD R56, R56, 0x1, -R4 ;  /* 0x000000013838b824 */ /* 0x000fe200078e0a04 */
[----:B------:R0:W-:Y:S01]  /*21c50*/  STL [R1+0x21c], R6 ;  /* 0x00021c0601007387 */ /* 0x0001e20000100800 */
[----:B---3--:R-:W-:-:S13]  /*21c60*/  ISETP.GT.U32.AND P5, PT, R4, R58, PT ;  /* 0x0000003a0400720c */ /* 0x008fda0003fa4070 */
[----:B------:R-:W-:Y:S01]  /*21c70*/  @!P5 IMAD.IADD R58, R58, 0x1, -R4 ;  /* 0x000000013a3ad824 */ /* 0x000fe200078e0a04 */
[C---:B----4-:R-:W-:Y:S02]  /*21c80*/  ISETP.GT.U32.AND P2, PT, R4.reuse, R8, PT ;  /* 0x000000080400720c */ /* 0x050fe40003f44070 */
[C---:B--2---:R-:W-:Y:S02]  /*21c90*/  ISETP.GT.U32.AND P1, PT, R4.reuse, R11, PT ;  /* 0x0000000b0400720c */ /* 0x044fe40003f24070 */
[----:B------:R-:W-:Y:S02]  /*21ca0*/  ISETP.GE.AND P4, PT, R57, RZ, PT ;  /* 0x000000ff3900720c */ /* 0x000fe40003f86270 */
[----:B------:R-:W-:-:S07]  /*21cb0*/  ISETP.GT.U32.AND P6, PT, R4, R14, PT ;  /* 0x0000000e0400720c */ /* 0x000fce0003fc4070 */
[--C-:B------:R-:W-:Y:S01]  /*21cc0*/  @!P2 IMAD.IADD R8, R8, 0x1, -R4.reuse ;  /* 0x000000010808a824 */ /* 0x100fe200078e0a04 */
[----:B0-----:R-:W-:Y:S02]  /*21cd0*/  IABS R6, R59 ;  /* 0x0000003b00067213 */ /* 0x001fe40000000000 */
[----:B------:R-:W2:Y:S01]  /*21ce0*/  LDL.LU R59, [R1+0x7c] ;  /* 0x00007c00013b7983 */ /* 0x000ea20000300800 */
[--C-:B------:R-:W-:Y:S02]  /*21cf0*/  @!P1 IMAD.IADD R11, R11, 0x1, -R4.reuse ;  /* 0x000000010b0b9824 */ /* 0x100fe400078e0a04 */
[----:B------:R-:W-:Y:S01]  /*21d00*/  @!P4 IMAD.MOV R17, RZ, RZ, -R17 ;  /* 0x000000ffff11c224 */ /* 0x000fe200078e0a11 */
[----:B------:R-:W-:Y:S01]  /*21d10*/  ISETP.GE.AND P3, PT, R19, RZ, PT ;  /* 0x000000ff1300720c */ /* 0x000fe20003f66270 */
[----:B------:R-:W-:Y:S01]  /*21d20*/  @!P6 IMAD.IADD R14, R14, 0x1, -R4 ;  /* 0x000000010e0ee824 */ /* 0x000fe200078e0a04 */
[----:B------:R-:W-:Y:S02]  /*21d30*/  ISETP.GE.AND P5, PT, R18, RZ, PT ;  /* 0x000000ff1200720c */ /* 0x000fe40003fa6270 */
[----:B------:R-:W3:Y:S04]  /*21d40*/  LDL.LU R18, [R1+0x78] ;  /* 0x0000780001127983 */ /* 0x000ee80000300800 */
[----:B------:R-:W4:Y:S01]  /*21d50*/  LDL.LU R19, [R1+0x74] ;  /* 0x0000740001137983 */ /* 0x000f220000300800 */
[----:B------:R-:W-:-:S04]  /*21d60*/  ISETP.GE.AND P2, PT, R10, RZ, PT ;  /* 0x000000ff0a00720c */ /* 0x000fc80003f46270 */
[----:B------:R-:W-:Y:S02]  /*21d70*/  @!P3 IMAD.MOV R16, RZ, RZ, -R16 ;  /* 0x000000ffff10b224 */ /* 0x000fe400078e0a10 */
[----:B------:R-:W-:Y:S02]  /*21d80*/  @!P5 IMAD.MOV R3, RZ, RZ, -R3 ;  /* 0x000000ffff03d224 */ /* 0x000fe400078e0a03 */
[----:B------:R-:W-:Y:S01]  /*21d90*/  IMAD.HI.U32 R57, R0, R6, RZ ;  /* 0x0000000600397227 */ /* 0x000fe200078e00ff */
[----:B------:R-:W-:Y:S02]  /*21da0*/  ISETP.GE.AND P6, PT, R61, RZ, PT ;  /* 0x000000ff3d00720c */ /* 0x000fe40003fc6270 */
[----:B------:R-:W-:Y:S02]  /*21db0*/  ISETP.GE.AND P1, PT, R9, RZ, PT ;  /* 0x000000ff0900720c */ /* 0x000fe40003f26270 */
[----:B------:R-:W4:Y:S04]  /*21dc0*/  LDL.LU R9, [R1+0x70] ;  /* 0x0000700001097983 */ /* 0x000f280000300800 */
[----:B------:R-:W4:Y:S04]  /*21dd0*/  LDL.LU R10, [R1+0x6c] ;  /* 0x00006c00010a7983 */ /* 0x000f280000300800 */
[----:B------:R-:W4:Y:S01]  /*21de0*/  LDL R61, [R1+0x67cc] ;  /* 0x0067cc00013d7983 */ /* 0x000f220000100800 */
[----:B------:R-:W-:-:S03]  /*21df0*/  @!P2 IMAD.MOV R15, RZ, RZ, -R15 ;  /* 0x000000ffff0fa224 */ /* 0x000fc600078e0a0f */
[----:B------:R0:W-:Y:S01]  /*21e00*/  STL [R1+0x218], R17 ;  /* 0x0002181101007387 */ /* 0x0001e20000100800 */
[----:B------:R-:W-:Y:S02]  /*21e10*/  IMAD.MOV R57, RZ, RZ, -R57 ;  /* 0x000000ffff397224 */ /* 0x000fe400078e0a39 */
[----:B------:R-:W-:Y:S01]  /*21e20*/  @!P1 IMAD.MOV R60, RZ, RZ, -R60 ;  /* 0x000000ffff3c9224 */ /* 0x000fe200078e0a3c */
[----:B0-----:R-:W4:Y:S04]  /*21e30*/  LDL R17, [R1+0x67d0] ;  /* 0x0067d00001117983 */ /* 0x001f280000100800 */
[----:B------:R0:W-:Y:S01]  /*21e40*/  STL [R1+0x214], R16 ;  /* 0x0002141001007387 */ /* 0x0001e20000100800 */
[----:B------:R-:W-:-:S03]  /*21e50*/  IMAD R6, R4, R57, R6 ;  /* 0x0000003904067224 */ /* 0x000fc600078e0206 */
[----:B0-----:R-:W4:Y:S04]  /*21e60*/  LDL R16, [R1+0x67d4] ;  /* 0x0067d40001107983 */ /* 0x001f280000100800 */
[----:B------:R0:W-:Y:S04]  /*21e70*/  STL [R1+0x210], R3 ;  /* 0x0002100301007387 */ /* 0x0001e80000100800 */
[----:B0-----:R-:W4:Y:S04]  /*21e80*/  LDL.LU R3, [R1+0x6a98] ;  /* 0x006a980001037983 */ /* 0x001f280000300800 */
[----:B------:R0:W-:Y:S04]  /*21e90*/  STL [R1+0x20c], R15 ;  /* 0x00020c0f01007387 */ /* 0x0001e80000100800 */
[----:B0-----:R-:W4:Y:S04]  /*21ea0*/  LDL R15, [R1+0x67dc] ;  /* 0x0067dc00010f7983 */ /* 0x001f280000100800 */
[----:B------:R0:W-:Y:S04]  /*21eb0*/  STL [R1+0x208], R60 ;  /* 0x0002083c01007387 */ /* 0x0001e80000100800 */
[----:B------:R-:W4:Y:S01]  /*21ec0*/  LDL R57, [R1+0x67e0] ;  /* 0x0067e00001397983 */ /* 0x000f220000100800 */
[----:B------:R-:W-:-:S13]  /*21ed0*/  ISETP.GT.U32.AND P0, PT, R4, R12, PT ;  /* 0x0000000c0400720c */ /* 0x000fda0003f04070 */
[----:B------:R-:W-:Y:S01]  /*21ee0*/  @!P0 IMAD.IADD R12, R12, 0x1, -R4 ;  /* 0x000000010c0c8824 */ /* 0x000fe200078e0a04 */
[C---:B------:R-:W-:Y:S02]  /*21ef0*/  ISETP.GT.U32.AND P0, PT, R4.reuse, R13, PT ;  /* 0x0000000d0400720c */ /* 0x040fe40003f04070 */
[C---:B------:R-:W-:Y:S02]  /*21f00*/  ISETP.GT.U32.AND P3, PT, R4.reuse, R58, PT ;  /* 0x0000003a0400720c */ /* 0x040fe40003f64070 */
[----:B------:R-:W-:-:S09]  /*21f10*/  ISETP.GT.U32.AND P4, PT, R4, R8, PT ;  /* 0x000000080400720c */ /* 0x000fd20003f84070 */
[----:B------:R-:W-:Y:S01]  /*21f20*/  @!P0 IMAD.IADD R13, R13, 0x1, -R4 ;  /* 0x000000010d0d8824 */ /* 0x000fe200078e0a04 */
[----:B------:R-:W-:-:S04]  /*21f30*/  ISETP.GT.U32.AND P0, PT, R4, R12, PT ;  /* 0x0000000c0400720c */ /* 0x000fc80003f04070 */
[C---:B------:R-:W-:Y:S02]  /*21f40*/  ISETP.GT.U32.AND P1, PT, R4.reuse, R13, PT ;  /* 0x0000000d0400720c */ /* 0x040fe40003f24070 */
[----:B------:R-:W-:Y:S01]  /*21f50*/  ISETP.GT.U32.AND P2, PT, R4, R11, PT ;  /* 0x0000000b0400720c */ /* 0x000fe20003f44070 */
[----:B------:R-:W-:Y:S02]  /*21f60*/  @!P6 IMAD.MOV R56, RZ, RZ, -R56 ;  /* 0x000000ffff38e224 */ /* 0x000fe400078e0a38 */
[----:B------:R-:W-:-:S04]  /*21f70*/  @!P3 IMAD.IADD R58, R58, 0x1, -R4 ;  /* 0x000000013a3ab824 */ /* 0x000fc800078e0a04 */
[--C-:B------:R-:W-:Y:S02]  /*21f80*/  @!P0 IMAD.IADD R12, R12, 0x1, -R4.reuse ;  /* 0x000000010c0c8824 */ /* 0x100fe400078e0a04 */
[--C-:B------:R-:W-:Y:S02]  /*21f90*/  @!P4 IMAD.IADD R8, R8, 0x1, -R4.reuse ;  /* 0x000000010808c824 */ /* 0x100fe400078e0a04 */
[--C-:B------:R-:W-:Y:S02]  /*21fa0*/  @!P1 IMAD.IADD R13, R13, 0x1, -R4.reuse ;  /* 0x000000010d0d9824 */ /* 0x100fe400078e0a04 */
[----:B------:R-:W-:Y:S01]  /*21fb0*/  @!P2 IMAD.IADD R11, R11, 0x1, -R4 ;  /* 0x000000010b0ba824 */ /* 0x000fe200078e0a04 */
[----:B------:R1:W-:Y:S01]  /*21fc0*/  STL [R1+0x204], R56 ;  /* 0x0002043801007387 */ /* 0x0003e20000100800 */
[----:B--2---:R-:W-:-:S13]  /*21fd0*/  ISETP.GT.U32.AND P6, PT, R4, R59, PT ;  /* 0x0000003b0400720c */ /* 0x004fda0003fc4070 */
[----:B------:R-:W-:Y:S01]  /*21fe0*/  @!P6 IMAD.IADD R59, R59, 0x1, -R4 ;  /* 0x000000013b3be824 */ /* 0x000fe200078e0a04 */
[C---:B---3--:R-:W-:Y:S02]  /*21ff0*/  ISETP.GT.U32.AND P0, PT, R4.reuse, R18, PT ;  /* 0x000000120400720c */ /* 0x048fe40003f04070 */
[----:B----4-:R-:W-:-:S11]  /*22000*/  ISETP.GT.U32.AND P3, PT, R4, R19, PT ;  /* 0x000000130400720c */ /* 0x010fd60003f64070 */
[--C-:B------:R-:W-:Y:S02]  /*22010*/  @!P0 IMAD.IADD R18, R18, 0x1, -R4.reuse ;  /* 0x0000000112128824 */ /* 0x100fe400078e0a04 */
[----:B------:R-:W-:Y:S01]  /*22020*/  @!P3 IMAD.IADD R19, R19, 0x1, -R4 ;  /* 0x000000011313b824 */ /* 0x000fe200078e0a04 */
[C---:B------:R-:W-:Y:S02]  /*22030*/  ISETP.GT.U32.AND P4, PT, R4.reuse, R9, PT ;  /* 0x000000090400720c */ /* 0x040fe40003f84070 */
[----:B------:R-:W-:Y:S02]  /*22040*/  ISETP.GT.U32.AND P2, PT, R4, R10, PT ;  /* 0x0000000a0400720c */ /* 0x000fe40003f44070 */
[----:B------:R-:W-:-:S09]  /*22050*/  ISETP.GE.AND P1, PT, R61, RZ, PT ;  /* 0x000000ff3d00720c */ /* 0x000fd20003f26270 */
[----:B------:R-:W-:Y:S01]  /*22060*/  @!P4 IMAD.IADD R9, R9, 0x1, -R4 ;  /* 0x000000010909c824 */ /* 0x000fe200078e0a04 */
[----:B------:R-:W-:-:S03]  /*22070*/  ISETP.GE.AND P6, PT, R17, RZ, PT ;  /* 0x000000ff1100720c */ /* 0x000fc60003fc6270 */
[----:B------:R-:W-:Y:S01]  /*22080*/  @!P1 IMAD.MOV R12, RZ, RZ, -R12 ;  /* 0x000000ffff0c9224 */ /* 0x000fe200078e0a0c */
[----:B------:R-:W2:Y:S01]  /*22090*/  LDL.LU R17, [R1+0xa8] ;  /* 0x0000a80001117983 */ /* 0x000ea20000300800 */
[----:B------:R-:W-:-:S03]  /*220a0*/  @!P2 IMAD.IADD R10, R10, 0x1, -R4 ;  /* 0x000000010a0aa824 */ /* 0x000fc600078e0a04 */
[----:B0-----:R-:W3:Y:S04]  /*220b0*/  LDL.LU R60, [R1+0xa4] ;  /* 0x0000a400013c7983 */ /* 0x001ee80000300800 */
[----:B------:R-:W4:Y:S01]  /*220c0*/  LDL.LU R61, [R1+0xa0] ;  /* 0x0000a000013d7983 */ /* 0x000f220000300800 */
[----:B------:R-:W-:-:S03]  /*220d0*/  ISETP.GE.AND P0, PT, R16, RZ, PT ;  /* 0x000000ff1000720c */ /* 0x000fc60003f06270 */
[----:B-1----:R-:W2:Y:S01]  /*220e0*/  LDL R56, [R1+0x67e4] ;  /* 0x0067e40001387983 */ /* 0x002ea20000100800 */
[----:B------:R-:W-:-:S03]  /*220f0*/  ISETP.GE.AND P3, PT, R3, RZ, PT ;  /* 0x000000ff0300720c */ /* 0x000fc60003f66270 */
[----:B------:R-:W2:Y:S01]  /*22100*/  LDL R3, [R1+0x68dc] ;  /* 0x0068dc0001037983 */ /* 0x000ea20000100800 */
[----:B------:R-:W-:-:S03]  /*22110*/  ISETP.GE.AND P4, PT, R15, RZ, PT ;  /* 0x000000ff0f00720c */ /* 0x000fc60003f86270 */
[----:B------:R-:W2:Y:S04]  /*22120*/  LDL.LU R15, [R1+0x9c] ;  /* 0x00009c00010f7983 */ /* 0x000ea80000300800 */
[----:B------:R-:W2:Y:S01]  /*22130*/  LDL.LU R16, [R1+0x98] ;  /* 0x0000980001107983 */ /* 0x000ea20000300800 */
[----:B------:R-:W-:Y:S01]  /*22140*/  ISETP.GE.AND P2, PT, R57, RZ, PT ;  /* 0x000000ff3900720c */ /* 0x000fe20003f46270 */
[----:B------:R-:W-:Y:S02]  /*22150*/  IMAD.MOV.U32 R57, RZ, RZ, R58 ;  /* 0x000000ffff397224 */ /* 0x000fe400078e003a */
[----:B------:R0:W-:Y:S02]  /*22160*/  STL [R1+0x200], R12 ;  /* 0x0002000c01007387 */ /* 0x0001e40000100800 */
[----:B------:R-:W-:-:S02]  /*22170*/  @!P6 IMAD.MOV R57, RZ, RZ, -R57 ;  /* 0x000000ffff39e224 */ /* 0x000fc400078e0a39 */
[----:B0-----:R-:W-:Y:S02]  /*22180*/  IMAD.MOV.U32 R12, RZ, RZ, R8 ;  /* 0x000000ffff0c7224 */ /* 0x001fe400078e0008 */
[----:B------:R-:W-:Y:S01]  /*22190*/  @!P3 IMAD.MOV R11, RZ, RZ, -R11 ;  /* 0x000000ffff0bb224 */ /* 0x000fe200078e0a0b */
[----:B------:R-:W2:Y:S01]  /*221a0*/  LDL R8, [R1+0x67e8] ;  /* 0x0067e80001087983 */ /* 0x000ea20000100800 */
[----:B------:R-:W-:-:S03]  /*221b0*/  @!P0 IMAD.MOV R12, RZ, RZ, -R12 ;  /* 0x000000ffff0c8224 */ /* 0x000fc600078e0a0c */
[----:B------:R0:W-:Y:S04]  /*221c0*/  STL [R1+0x1fc], R57 ;  /* 0x0001fc3901007387 */ /* 0x0001e80000100800 */
[----:B------:R1:W-:Y:S04]  /*221d0*/  STL [R1+0x1f8], R12 ;  /* 0x0001f80c01007387 */ /* 0x0003e80000100800 */
[----:B0-----:R-:W2:Y:S04]  /*221e0*/  LDL R57, [R1+0x67f0] ;  /* 0x0067f00001397983 */ /* 0x001ea80000100800 */
[----:B-1----:R-:W2:Y:S04]  /*221f0*/  LDL R12, [R1+0x67ec] ;  /* 0x0067ec00010c7983 */ /* 0x002ea80000100800 */
[----:B------:R0:W-:Y:S04]  /*22200*/  STL [R1+0x1f4], R11 ;  /* 0x0001f40b01007387 */ /* 0x0001e80000100800 */
[----:B------:R-:W2:Y:S04]  /*22210*/  LDL R58, [R1+0x67f8] ;  /* 0x0067f800013a7983 */ /* 0x000ea80000100800 */
[----:B0-----:R-:W2:Y:S01]  /*22220*/  LDL R11, [R1+0x67f4] ;  /* 0x0067f400010b7983 */ /* 0x001ea20000100800 */
[----:B------:R-:W-:-:S13]  /*22230*/  ISETP.GT.U32.AND P5, PT, R4, R14, PT ;  /* 0x0000000e0400720c */ /* 0x000fda0003fa4070 */
[----:B------:R-:W-:Y:S01]  /*22240*/  @!P5 IMAD.IADD R14, R14, 0x1, -R4 ;  /* 0x000000010e0ed824 */ /* 0x000fe200078e0a04 */
[C---:B------:R-:W-:Y:S02]  /*22250*/  ISETP.GT.U32.AND P5, PT, R4.reuse, R7, PT ;  /* 0x000000070400720c */ /* 0x040fe40003fa4070 */
[C---:B------:R-:W-:Y:S02]  /*22260*/  ISETP.GT.U32.AND P6, PT, R4.reuse, R10, PT ;  /* 0x0000000a0400720c */ /* 0x040fe40003fc4070 */
[C---:B------:R-:W-:Y:S02]  /*22270*/  ISETP.GT.U32.AND P0, PT, R4.reuse, R19, PT ;  /* 0x000000130400720c */ /* 0x040fe40003f04070 */
[----:B------:R-:W-:-:S07]  /*22280*/  ISETP.GT.U32.AND P1, PT, R4, R59, PT ;  /* 0x0000003b0400720c */ /* 0x000fce0003f24070 */
[----:B------:R-:W-:Y:S01]  /*22290*/  @!P5 IMAD.IADD R7, R7, 0x1, -R4 ;  /* 0x000000010707d824 */ /* 0x000fe200078e0a04 */
[C---:B------:R-:W-:Y:S02]  /*222a0*/  ISETP.GT.U32.AND P5, PT, R4.reuse, R18, PT ;  /* 0x000000120400720c */ /* 0x040fe40003fa4070 */
[C---:B------:R-:W-:Y:S01]  /*222b0*/  ISETP.GT.U32.AND P3, PT, R4.reuse, R9, PT ;  /* 0x000000090400720c */ /* 0x040fe20003f64070 */
[----:B------:R-:W-:Y:S01]  /*222c0*/  @!P4 IMAD.MOV R14, RZ, RZ, -R14 ;  /* 0x000000ffff0ec224 */ /* 0x000fe200078e0a0e */
[----:B------:R-:W-:Y:S01]  /*222d0*/  ISETP.GT.U32.AND P4, PT, R4, R7, PT ;  /* 0x000000070400720c */ /* 0x000fe20003f84070 */
[--C-:B------:R-:W-:Y:S02]  /*222e0*/  @!P6 IMAD.IADD R10, R10, 0x1, -R4.reuse ;  /* 0x000000010a0ae824 */ /* 0x100fe400078e0a04 */
[--C-:B------:R-:W-:Y:S02]  /*222f0*/  @!P0 IMAD.IADD R19, R19, 0x1, -R4.reuse ;  /* 0x0000000113138824 */ /* 0x100fe400078e0a04 */
[----:B------:R-:W-:-:S04]  /*22300*/  @!P1 IMAD.IADD R59, R59, 0x1, -R4 ;  /* 0x000000013b3b9824 */ /* 0x000fc800078e0a04 */
[--C-:B------:R-:W-:Y:S02]  /*22310*/  @!P5 IMAD.IADD R18, R18, 0x1, -R4.reuse ;  /* 0x000000011212d824 */ /* 0x100fe400078e0a04 */
[--C-:B------:R-:W-:Y:S02]  /*22320*/  @!P3 IMAD.IADD R9, R9, 0x1, -R4.reuse ;  /* 0x000000010909b824 */ /* 0x100fe400078e0a04 */
[----:B------:R-:W-:Y:S02]  /*22330*/  @!P2 IMAD.MOV R13, RZ, RZ, -R13 ;  /* 0x000000ffff0da224 */ /* 0x000fe400078e0a0d */
[----:B------:R-:W-:Y:S01]  /*22340*/  @!P4 IMAD.IADD R7, R7, 0x1, -R4 ;  /* 0x000000010707c824 */ /* 0x000fe200078e0a04 */
[----:B------:R0:W-:Y:S04]  /*22350*/  STL [R1+0x1f0], R14 ;  /* 0x0001f00e01007387 */ /* 0x0001e80000100800 */
[----:B0-----:R-:W2:Y:S04]  /*22360*/  LDL.LU R14, [R1+0x6a94] ;  /* 0x006a9400010e7983 */ /* 0x001ea80000300800 */
[----:B------:R0:W-:Y:S04]  /*22370*/  STL [R1+0x1ec], R13 ;  /* 0x0001ec0d01007387 */ /* 0x0001e80000100800 */
[----:B0-----:R-:W2:Y:S01]  /*22380*/  LDL.LU R13, [R1+0x6a90] ;  /* 0x006a9000010d7983 */ /* 0x001ea20000300800 */
[----:B---3--:R-:W-:-:S02]  /*22390*/  ISETP.GT.U32.AND P5, PT, R4, R60, PT ;  /* 0x0000003c0400720c */ /* 0x008fc40003fa4070 */
[----:B----4-:R-:W-:Y:S02]  /*223a0*/  ISETP.GT.U32.AND P0, PT, R4, R61, PT ;  /* 0x0000003d0400720c */ /* 0x010fe40003f04070 */
[----:B--2---:R-:W-:-:S09]  /*223b0*/  ISETP.GE.AND P1, PT, R56, RZ, PT ;  /* 0x000000ff3800720c */ /* 0x004fd20003f26270 */
[--C-:B------:R-:W-:Y:S02]  /*223c0*/  @!P5 IMAD.IADD R60, R60, 0x1, -R4.reuse ;  /* 0x000000013c3cd824 */ /* 0x100fe400078e0a04 */
[----:B------:R-:W-:Y:S01]  /*223d0*/  @!P0 IMAD.IADD R61, R61, 0x1, -R4 ;  /* 0x000000013d3d8824 */ /* 0x000fe200078e0a04 */
[C---:B------:R-:W-:Y:S02]  /*223e0*/  ISETP.GT.U32.AND P6, PT, R4.reuse, R16, PT ;  /* 0x000000100400720c */ /* 0x040fe40003fc4070 */
[----:B------:R-:W-:-:S11]  /*223f0*/  ISETP.GT.U32.AND P3, PT, R4, R15, PT ;  /* 0x0000000f0400720c */ /* 0x000fd60003f64070 */
[--C-:B------:R-:W-:Y:S01]  /*22400*/  @!P6 IMAD.IADD R16, R16, 0x1, -R4.reuse ;  /* 0x000000011010e824 */ /* 0x100fe200078e0a04 */
[----:B------:R-:W-:Y:S01]  /*22410*/  ISETP.GE.AND P4, PT, R8, RZ, PT ;  /* 0x000000ff0800720c */ /* 0x000fe20003f86270 */
[----:B------:R-:W-:Y:S01]  /*22420*/  @!P3 IMAD.IADD R15, R15, 0x1, -R4 ;  /* 0x000000010f0fb824 */ /* 0x000fe200078e0a04 */
[----:B------:R-:W2:Y:S01]  /*22430*/  LDL.LU R8, [R1+0x6a8c] ;  /* 0x006a8c0001087983 */ /* 0x000ea20000300800 */
[----:B------:R-:W-:Y:S02]  /*22440*/  ISETP.GE.AND P0, PT, R57, RZ, PT ;  /* 0x000000ff3900720c */ /* 0x000fe40003f06270 */
[----:B------:R-:W-:Y:S02]  /*22450*/  ISETP.GE.AND P5, PT, R12, RZ, PT ;  /* 0x000000ff0c00720c */ /* 0x000fe40003fa6270 */
[----:B------:R-:W3:Y:S01]  /*22460*/  LDL.LU R12, [R1+0x6a88] ;  /* 0x006a8800010c7983 */ /* 0x000ee20000300800 */
[----:B------:R-:W-:Y:S01]  /*22470*/  ISETP.GE.AND P6, PT, R58, RZ, PT ;  /* 0x000000ff3a00720c */ /* 0x000fe20003fc6270 */
[----:B------:R-:W-:-:S04]  /*22480*/  IMAD.MOV.U32 R58, RZ, RZ, R59 ;  /* 0x000000ffff3a7224 */ /* 0x000fc800078e003b */
[----:B------:R-:W-:Y:S01]  /*22490*/  @!P1 IMAD.MOV R58, RZ, RZ, -R58 ;  /* 0x000000ffff3a9224 */ /* 0x000fe200078e0a3a */
[----:B------:R-:W-:Y:S02]  /*224a0*/  ISETP.GE.AND P3, PT, R11, RZ, PT ;  /* 0x000000ff0b00720c */ /* 0x000fe40003f66270 */
[----:B------:R-:W4:Y:S01]  /*224b0*/  LDL.LU R11, [R1+0x6a84] ;  /* 0x006a8400010b7983 */ /* 0x000f220000300800 */
[----:B------:R-:W-:-:S03]  /*224c0*/  @!P4 IMAD.MOV R18, RZ, RZ, -R18 ;  /* 0x000000ffff12c224 */ /* 0x000fc600078e0a12 */
[----:B------:R0:W-:Y:S01]  /*224d0*/  STL [R1+0x1e8], R58 ;  /* 0x0001e83a01007387 */ /* 0x0001e20000100800 */
[----:B------:R-:W-:Y:S01]  /*224e0*/  IABS R56, R3 ;  /* 0x0000000300387213 */ /* 0x000fe20000000000 */
[----:B------:R-:W-:Y:S02]  /*224f0*/  @!P0 IMAD.MOV R9, RZ, RZ, -R9 ;  /* 0x000000ffff098224 */ /* 0x000fe400078e0a09 */
[----:B0-----:R-:W-:Y:S02]  /*22500*/  IMAD.MOV.U32 R58, RZ, RZ, R19 ;  /* 0x000000ffff3a7224 */ /* 0x001fe400078e0013 */
[----:B------:R-:W4:Y:S02]  /*22510*/  LDL R19, [R1+0x67fc] ;  /* 0x0067fc0001137983 */ /* 0x000f240000100800 */
[----:B------:R-:W-:Y:S02]  /*22520*/  @!P5 IMAD.MOV R58, RZ, RZ, -R58 ;  /* 0x000000ffff3ad224 */ /* 0x000fe400078e0a3a */
[----:B------:R0:W-:Y:S01]  /*22530*/  STL [R1+0x1e4], R18 ;  /* 0x0001e41201007387 */ /* 0x0001e20000100800 */
[----:B------:R-:W-:-:S04]  /*22540*/  IMAD.HI.U32 R57, R0, R56, RZ ;  /* 0x0000003800397227 */ /* 0x000fc800078e00ff */
[----:B------:R-:W-:Y:S01]  /*22550*/  @!P3 IMAD.MOV R10, RZ, RZ, -R10 ;  /* 0x000000ffff0ab224 */ /* 0x000fe200078e0a0a */
[----:B0-----:R-:W4:Y:S04]  /*22560*/  LDL R18, [R1+0x6800] ;  /* 0x0068000001127983 */ /* 0x001f280000100800 */
[----:B------:R0:W-:Y:S04]  /*22570*/  STL [R1+0x1e0], R58 ;  /* 0x0001e03a01007387 */ /* 0x0001e80000100800 */
[----:B------:R-:W4:Y:S01]  /*22580*/  LDL R59, [R1+0x6810] ;  /* 0x00681000013b7983 */ /* 0x000f220000100800 */
[----:B------:R-:W-:-:S03]  /*22590*/  IMAD.MOV R57, RZ, RZ, -R57 ;  /* 0x000000ffff397224 */ /* 0x000fc600078e0a39 */
[----:B0-----:R-:W4:Y:S04]  /*225a0*/  LDL R58, [R1+0x6808] ;  /* 0x00680800013a7983 */ /* 0x001f280000100800 */
[----:B------:R0:W-:Y:S04]  /*225b0*/  STL [R1+0x1dc], R9 ;  /* 0x0001dc0901007387 */ /* 0x0001e80000100800 */
[----:B------:R1:W-:Y:S01]  /*225c0*/  STL [R1+0x1d8], R10 ;  /* 0x0001d80a01007387 */ /* 0x0003e20000100800 */
[----:B0-----:R-:W-:-:S04]  /*225d0*/  IMAD.MOV.U32 R9, RZ, RZ, R7 ;  /* 0x000000ffff097224 */ /* 0x001fc800078e0007 */
[----:B------:R-:W-:Y:S01]  /*225e0*/  @!P6 IMAD.MOV R9, RZ, RZ, -R9 ;  /* 0x000000ffff09e224 */ /* 0x000fe200078e0a09 */
[----:B-1----:R-:W4:Y:S01]  /*225f0*/  LDL.LU R10, [R1+0x6a80] ;  /* 0x006a8000010a7983 */ /* 0x002f220000300800 */
[----:B------:R-:W-:-:S03]  /*22600*/  IMAD R7, R4, R57, R56 ;  /* 0x0000003904077224 */ /* 0x000fc600078e0238 */
[----:B------:R-:W4:Y:S04]  /*22610*/  LDL R57, [R1+0x6804] ;  /* 0x0068040001397983 */ /* 0x000f280000100800 */
[----:B------:R-:W4:Y:S04]  /*22620*/  LDL R56, [R1+0x680c] ;  /* 0x00680c0001387983 */ /* 0x000f280000100800 */
[----:B------:R0:W-:Y:S04]  /*22630*/  STL [R1+0x1d4], R9 ;  /* 0x0001d40901007387 */ /* 0x0001e80000100800 */
[----:B0-----:R-:W4:Y:S01]  /*22640*/  LDL.LU R9, [R1+0x6a7c] ;  /* 0x006a7c0001097983 */ /* 0x001f220000300800 */
[----:B------:R-:W-:-:S13]  /*22650*/  ISETP.GT.U32.AND P2, PT, R4, R17, PT ;  /* 0x000000110400720c */ /* 0x000fda0003f44070 */
[----:B------:R-:W-:Y:S01]  /*22660*/  @!P2 IMAD.IADD R17, R17, 0x1, -R4 ;  /* 0x000000011111a824 */ /* 0x000fe200078e0a04 */
[----:B------:R-:W-:-:S04]  /*22670*/  ISETP.GT.U32.AND P4, PT, R4, R61, PT ;  /* 0x0000003d0400720c */ /* 0x000fc80003f84070 */
[C---:B------:R-:W-:Y:S02]  /*22680*/  ISETP.GT.U32.AND P1, PT, R4.reuse, R17, PT ;  /* 0x000000110400720c */ /* 0x040fe40003f24070 */
[----:B------:R-:W-:-:S07]  /*22690*/  ISETP.GT.U32.AND P0, PT, R4, R15, PT ;  /* 0x0000000f0400720c */ /* 0x000fce0003f04070 */
[----:B------:R-:W-:-:S04]  /*226a0*/  @!P4 IMAD.IADD R61, R61, 0x1, -R4 ;  /* 0x000000013d3dc824 */ /* 0x000fc800078e0a04 */
[--C-:B------:R-:W-:Y:S02]  /*226b0*/  @!P1 IMAD.IADD R17, R17, 0x1, -R4.reuse ;  /* 0x0000000111119824 */ /* 0x100fe400078e0a04 */
[----:B------:R-:W-:Y:S01]  /*226c0*/  @!P0 IMAD.IADD R15, R15, 0x1, -R4 ;  /* 0x000000010f0f8824 */ /* 0x000fe200078e0a04 */
[----:B------:R-:W-:-:S13]  /*226d0*/  ISETP.GT.U32.AND P0, PT, R4, R13, PT ;  /* 0x0000000d0400720c */ /* 0x000fda0003f04070 */
[----:B------:R-:W-:Y:S01]  /*226e0*/  @!P0 IMAD.IADD R13, R13, 0x1, -R4 ;  /* 0x000000010d0d8824 */ /* 0x000fe200078e0a04 */
[----:B------:R-:W-:-:S13]  /*226f0*/  ISETP.GT.U32.AND P3, PT, R4, R16, PT ;  /* 0x000000100400720c */ /* 0x000fda0003f64070 */
[----:B------:R-:W-:Y:S01]  /*22700*/  @!P3 IMAD.IADD R16, R16, 0x1, -R4 ;  /* 0x000000011010b824 */ /* 0x000fe200078e0a04 */
[----:B--2---:R-:W-:-:S13]  /*22710*/  ISETP.GT.U32.AND P2, PT, R4, R8, PT ;  /* 0x000000080400720c */ /* 0x004fda0003f44070 */
[----:B------:R-:W-:Y:S01]  /*22720*/  @!P2 IMAD.IADD R8, R8, 0x1, -R4 ;  /* 0x000000010808a824 */ /* 0x000fe200078e0a04 */
[----:B------:R-:W-:-:S04]  /*22730*/  ISETP.GT.U32.AND P2, PT, R4, R60, PT ;  /* 0x0000003c0400720c */ /* 0x000fc80003f44070 */
[C---:B------:R-:W-:Y:S02]  /*22740*/  ISETP.GT.U32.AND P5, PT, R4.reuse, R8, PT ;  /* 0x000000080400720c */ /* 0x040fe40003fa4070 */
[----:B---3--:R-:W-:-:S07]  /*22750*/  ISETP.GT.U32.AND P4, PT, R4, R12, PT ;  /* 0x0000000c0400720c */ /* 0x008fce0003f84070 */
[----:B------:R-:W-:-:S04]  /*22760*/  @!P2 IMAD.IADD R60, R60, 0x1, -R4 ;  /* 0x000000013c3ca824 */ /* 0x000fc800078e0a04 */
[--C-:B------:R-:W-:Y:S01]  /*22770*/  @!P5 IMAD.IADD R8, R8, 0x1, -R4.reuse ;  /* 0x000000010808d824 */ /* 0x100fe200078e0a04 */
[----:B----4-:R-:W-:Y:S01]  /*22780*/  ISETP.GT.U32.AND P2, PT, R4, R11, PT ;  /* 0x0000000b0400720c */ /* 0x010fe20003f44070 */
[----:B------:R-:W-:Y:S01]  /*22790*/  @!P4 IMAD.IADD R12, R12, 0x1, -R4 ;  /* 0x000000010c0cc824 */ /* 0x000fe200078e0a04 */
[----:B------:R-:W-:-:S11]  /*227a0*/  ISETP.GE.AND P5, PT, R19, RZ, PT ;  /* 0x000000ff1300720c */ /* 0x000fd60003fa6270 */
[----:B------:R-:W-:Y:S01]  /*227b0*/  @!P2 IMAD.IADD R11, R11, 0x1, -R4 ;  /* 0x000000010b0ba824 */ /* 0x000fe200078e0a04 */
[----:B------:R-:W2:Y:S01]  /*227c0*/  LDL.LU R19, [R1+0x6a78] ;  /* 0x006a780001137983 */ /* 0x000ea20000300800 */
[----:B------:R-:W-:Y:S02]  /*227d0*/  ISETP.GE.AND P0, PT, R59, RZ, PT ;  /* 0x000000ff3b00720c */ /* 0x000fe40003f06270 */
[----:B------:R-:W-:Y:S02]  /*227e0*/  ISETP.GE.AND P2, PT, R58, RZ, PT ;  /* 0x000000ff3a00720c */ /* 0x000fe40003f46270 */
[----:B------:R-:W-:Y:S02]  /*227f0*/  ISETP.GT.U32.AND P1, PT, R4, R10, PT ;  /* 0x0000000a0400720c */ /* 0x000fe40003f24070 */
[----:B------:R-:W-:Y:S02]  /*22800*/  ISETP.GE.AND P4, PT, R56, RZ, PT ;  /* 0x000000ff3800720c */ /* 0x000fe40003f86270 */
[----:B------:R-:W-:-:S09]  /*22810*/  ISETP.GT.U32.AND P6, PT, R4, R9, PT ;  /* 0x000000090400720c */ /* 0x000fd20003fc4070 */
[----:B------:R-:W-:Y:S01]  /*22820*/  @!P1 IMAD.IADD R10, R10, 0x1, -R4 ;  /* 0x000000010a0a9824 */ /* 0x000fe200078e0a04 */
[----:B------:R-:W-:Y:S01]  /*22830*/  ISETP.GE.AND P1, PT, R57, RZ, PT ;  /* 0x000000ff3900720c */ /* 0x000fe20003f26270 */
[----:B------:R-:W-:-:S04]  /*22840*/  IMAD.MOV.U32 R56, RZ, RZ, R17 ;  /* 0x000000ffff387224 */ /* 0x000fc800078e0011 */
[----:B------:R-:W-:Y:S02]  /*22850*/  @!P5 IMAD.MOV R56, RZ, RZ, -R56 ;  /* 0x000000ffff38d224 */ /* 0x000fe400078e0a38 */
[----:B------:R-:W-:Y:S01]  /*22860*/  @!P6 IMAD.IADD R9, R9, 0x1, -R4 ;  /* 0x000000010909e824 */ /* 0x000fe200078e0a04 */
[----:B------:R-:W-:Y:S02]  /*22870*/  ISETP.GE.AND P6, PT, R18, RZ, PT ;  /* 0x000000ff1200720c */ /* 0x000fe40003fc6270 */
[----:B------:R-:W3:Y:S01]  /*22880*/  LDL.LU R18, [R1+0x6a74] ;  /* 0x006a740001127983 */ /* 0x000ee20000300800 */
[----:B------:R-:W-:-:S03]  /*22890*/  IMAD.MOV.U32 R59, RZ, RZ, R60 ;  /* 0x000000ffff3b7224 */ /* 0x000fc600078e003c */
[----:B------:R-:W4:Y:S04]  /*228a0*/  LDL R58, [R1+0x68e0] ;  /* 0x0068e000013a7983 */ /* 0x000f280000100800 */
[----:B------:R-:W3:Y:S04]  /*228b0*/  LDL.LU R17, [R1+0x6a70] ;  /* 0x006a700001117983 */ /* 0x000ee80000300800 */
[----:B------:R0:W-:Y:S01]  /*228c0*/  STL [R1+0x1d0], R56 ;  /* 0x0001d03801007387 */ /* 0x0001e20000100800 */
[----:B------:R-:W-:Y:S02]  /*228d0*/  @!P6 IMAD.MOV R59, RZ, RZ, -R59 ;  /* 0x000000ffff3be224 */ /* 0x000fe400078e0a3b */
[----:B------:R-:W-:Y:S01]  /*228e0*/  @!P2 IMAD.MOV R15, RZ, RZ, -R15 ;  /* 0x000000ffff0fa224 */ /* 0x000fe200078e0a0f */
[----:B------:R-:W4:Y:S01]  /*228f0*/  LDL R57, [R1+0x6818] ;  /* 0x0068180001397983 */ /* 0x000f220000100800 */
[----:B0-----:R-:W-:-:S04]  /*22900*/  IMAD.MOV.U32 R56, RZ, RZ, R61 ;  /* 0x000000ffff387224 */ /* 0x001fc800078e003d */
[----:B------:R-:W-:Y:S01]  /*22910*/  @!P1 IMAD.MOV R56, RZ, RZ, -R56 ;  /* 0x000000ffff389224 */ /* 0x000fe200078e0a38 */
[----:B------:R0:W-:Y:S04]  /*22920*/  STL [R1+0x1cc], R59 ;  /* 0x0001cc3b01007387 */ /* 0x0001e80000100800 */
[----:B------:R1:W-:Y:S04]  /*22930*/  STL [R1+0x1c8], R56 ;  /* 0x0001c83801007387 */ /* 0x0003e80000100800 */
[----:B------:R-:W3:Y:S04]  /*22940*/  LDL R60, [R1+0x6824] ;  /* 0x00682400013c7983 */ /* 0x000ee80000100800 */
[----:B0-----:R-:W3:Y:S04]  /*22950*/  LDL R59, [R1+0x6820] ;  /* 0x00682000013b7983 */ /* 0x001ee80000100800 */
[----:B-1----:R-:W3:Y:S04]  /*22960*/  LDL R56, [R1+0x681c] ;  /* 0x00681c0001387983 */ /* 0x002ee80000100800 */
[----:B------:R-:W3:Y:S04]  /*22970*/  LDL R61, [R1+0x6828] ;  /* 0x00682800013d7983 */ /* 0x000ee80000100800 */
[----:B------:R0:W-:Y:S02]  /*22980*/  STL [R1+0x1c4], R15 ;  /* 0x0001c40f01007387 */ /* 0x0001e40000100800 */
[----:B0-----:R-:W-:-:S02]  /*22990*/  IMAD.MOV.U32 R15, RZ, RZ, R8 ;  /* 0x000000ffff0f7224 */ /* 0x001fc400078e0008 */
[----:B------:R-:W3:Y:S01]  /*229a0*/  LDL R8, [R1+0x6814] ;  /* 0x0068140001087983 */ /* 0x000ee20000100800 */
[----:B------:R-:W-:-:S05]  /*229b0*/  @!P4 IMAD.MOV R16, RZ, RZ, -R16 ;  /* 0x000000ffff10c224 */ /* 0x000fca00078e0a10 */
[----:B------:R0:W-:Y:S04]  /*229c0*/  STL [R1+0x1c0], R16 ;  /* 0x0001c01001007387 */ /* 0x0001e80000100800 */
[----:B0-----:R-:W3:Y:S01]  /*229d0*/  LDL.LU R16, [R1+0x6a6c] ;  /* 0x006a6c0001107983 */ /* 0x001ee20000300800 */
[----:B------:R-:W-:Y:S01]  /*229e0*/  @!P0 IMAD.MOV R15, RZ, RZ, -R15 ;  /* 0x000000ffff0f8224 */ /* 0x000fe200078e0a0f */
[----:B------:R-:W-:-:S04]  /*229f0*/  ISETP.GT.U32.AND P3, PT, R4, R14, PT ;  /* 0x0000000e0400720c */ /* 0x000fc80003f64070 */
[----:B------:R0:W-:Y:S04]  /*22a00*/  STL [R1+0x1bc], R15 ;  /* 0x0001bc0f01007387 */ /* 0x0001e80000100800 */
[----:B0-----:R-:W3:Y:S05]  /*22a10*/  LDL.LU R15, [R1+0x6a68] ;  /* 0x006a6800010f7983 */ /* 0x001eea0000300800 */
[----:B------:R-:W-:Y:S01]  /*22a20*/  @!P3 IMAD.IADD R14, R14, 0x1, -R4 ;  /* 0x000000010e0eb824 */ /* 0x000fe200078e0a04 */
[----:B------:R-:W-:-:S04]  /*22a30*/  ISETP.GT.U32.AND P3, PT, R4, R9, PT ;  /* 0x000000090400720c */ /* 0x000fc80003f64070 */
[C---:B------:R-:W-:Y:S02]  /*22a40*/  ISETP.GT.U32.AND P4, PT, R4.reuse, R14, PT ;  /* 0x0000000e0400720c */ /* 0x040fe40003f84070 */
[----:B------:R-:W-:-:S07]  /*22a50*/  ISETP.GT.U32.AND P5, PT, R4, R10, PT ;  /* 0x0000000a0400720c */ /* 0x000fce0003fa4070 */
[----:B------:R-:W-:-:S04]  /*22a60*/  @!P3 IMAD.IADD R9, R9, 0x1, -R4 ;  /* 0x000000010909b824 */ /* 0x000fc800078e0a04 */
[--C-:B------:R-:W-:Y:S02]  /*22a70*/  @!P4 IMAD.IADD R14, R14, 0x1, -R4.reuse ;  /* 0x000000010e0ec824 */ /* 0x100fe400078e0a04 */
[----:B------:R-:W-:Y:S01]  /*22a80*/  @!P5 IMAD.IADD R10, R10, 0x1, -R4 ;  /* 0x000000010a0ad824 */ /* 0x000fe200078e0a04 */
[C---:B------:R-:W-:Y:S02]  /*22a90*/  ISETP.GT.U32.AND P1, PT, R4.reuse, R11, PT ;  /* 0x0000000b0400720c */ /* 0x040fe40003f24070 */
[C---:B------:R-:W-:Y:S02]  /*22aa0*/  ISETP.GT.U32.AND P2, PT, R4.reuse, R12, PT ;  /* 0x0000000c0400720c */ /* 0x040fe40003f44070 */
[----:B------:R-:W-:-:S09]  /*22ab0*/  ISETP.GT.U32.AND P6, PT, R4, R13, PT ;  /* 0x0000000d0400720c */ /* 0x000fd20003fc4070 */
[--C-:B------:R-:W-:Y:S02]  /*22ac0*/  @!P1 IMAD.IADD R11, R11, 0x1, -R4.reuse ;  /* 0x000000010b0b9824 */ /* 0x100fe400078e0a04 */
[--C-:B------:R-:W-:Y:S02]  /*22ad0*/  @!P2 IMAD.IADD R12, R12, 0x1, -R4.reuse ;  /* 0x000000010c0ca824 */ /* 0x100fe400078e0a04 */
[----:B------:R-:W-:Y:S01]  /*22ae0*/  @!P6 IMAD.IADD R13, R13, 0x1, -R4 ;  /* 0x000000010d0de824 */ /* 0x000fe200078e0a04 */
[----:B--2---:R-:W-:-:S13]  /*22af0*/  ISETP.GT.U32.AND P6, PT, R4, R19, PT ;  /* 0x000000130400720c */ /* 0x004fda0003fc4070 */
[----:B------:R-:W-:Y:S01]  /*22b00*/  @!P6 IMAD.IADD R19, R19, 0x1, -R4 ;  /* 0x000000011313e824 */ /* 0x000fe200078e0a04 */
[----:B----4-:R-:W-:-:S13]  /*22b10*/  ISETP.GE.AND P4, PT, R57, RZ, PT ;  /* 0x000000ff3900720c */ /* 0x010fda0003f86270 */
[----:B------:R-:W-:Y:S01]  /*22b20*/  @!P4 IMAD.MOV R10, RZ, RZ, -R10 ;  /* 0x000000ffff0ac224 */ /* 0x000fe200078e0a0a */
[----:B---3--:R-:W-:-:S13]  /*22b30*/  ISETP.GE.AND P3, PT, R8, RZ, PT ;  /* 0x000000ff0800720c */ /* 0x008fda0003f66270 */
[----:B------:R-:W-:-:S05]  /*22b40*/  @!P3 IMAD.MOV R9, RZ, RZ, -R9 ;  /* 0x000000ffff09b224 */ /* 0x000fca00078e0a09 */
[----:B------:R0:W-:Y:S04]  /*22b50*/  STL [R1+0x1b8], R9 ;  /* 0x0001b80901007387 */ /* 0x0001e80000100800 */
[----:B------:R1:W-:Y:S01]  /*22b60*/  STL [R1+0x1b4], R10 ;  /* 0x0001b40a01007387 */ /* 0x0003e20000100800 */
[C---:B------:R-:W-:Y:S02]  /*22b70*/  ISETP.GT.U32.AND P5, PT, R4.reuse, R16, PT ;  /* 0x000000100400720c */ /* 0x040fe40003fa4070 */
[----:B------:R-:W-:Y:S01]  /*22b80*/  ISETP.GT.U32.AND P1, PT, R4, R17, PT ;  /* 0x000000110400720c */ /* 0x000fe20003f24070 */
[----:B------:R-:W2:Y:S04]  /*22b90*/  LDL R57, [R1+0x6834] ;  /* 0x0068340001397983 */ /* 0x000ea80000100800 */
[----:B0-----:R-:W3:Y:S04]  /*22ba0*/  LDL R9, [R1+0x6830] ;  /* 0x0068300001097983 */ /* 0x001ee80000100800 */
[----:B-1----:R-:W4:Y:S02]  /*22bb0*/  LDL R10, [R1+0x682c] ;  /* 0x00682c00010a7983 */ /* 0x002f240000100800 */
[--C-:B------:R-:W-:Y:S01]  /*22bc0*/  @!P5 IMAD.IADD R16, R16, 0x1, -R4.reuse ;  /* 0x000000011010d824 */ /* 0x100fe200078e0a04 */
[----:B------:R-:W-:Y:S01]  /*22bd0*/  ISETP.GE.AND P5, PT, R56, RZ, PT ;  /* 0x000000ff3800720c */ /* 0x000fe20003fa6270 */
[----:B------:R-:W-:Y:S01]  /*22be0*/  @!P1 IMAD.IADD R17, R17, 0x1, -R4 ;  /* 0x0000000111119824 */ /* 0x000fe200078e0a04 */
[----:B------:R-:W-:-:S02]  /*22bf0*/  ISETP.GT.U32.AND P2, PT, R4, R18, PT ;  /* 0x000000120400720c */ /* 0x000fc40003f44070 */
[----:B------:R-:W-:Y:S01]  /*22c00*/  ISETP.GE.AND P1, PT, R59, RZ, PT ;  /* 0x000000ff3b00720c */ /* 0x000fe20003f26270 */
[----:B------:R-:W-:-:S08]  /*22c10*/  IMAD.MOV.U32 R59, RZ, RZ, R11 ;  /* 0x000000ffff3b7224 */ /* 0x000fd000078e000b */
[----:B------:R-:W-:Y:S02]  /*22c20*/  @!P5 IMAD.MOV R59, RZ, RZ, -R59 ;  /* 0x000000ffff3bd224 */ /* 0x000fe400078e0a3b */
[----:B------:R-:W-:Y:S01]  /*22c30*/  @!P2 IMAD.IADD R18, R18, 0x1, -R4 ;  /* 0x000000011212a824 */ /* 0x000fe200078e0a04 */
[----:B------:R-:W-:Y:S02]  /*22c40*/  ISETP.GE.AND P2, PT, R60, RZ, PT ;  /* 0x000000ff3c00720c */ /* 0x000fe40003f46270 */
[----:B------:R0:W-:Y:S01]  /*22c50*/  STL [R1+0x1b0], R59 ;  /* 0x0001b03b01007387 */ /* 0x0001e20000100800 */
[----:B------:R-:W-:-:S03]  /*22c60*/  ISETP.GE.AND P6, PT, R61, RZ, PT ;  /* 0x000000ff3d00720c */ /* 0x000fc60003fc6270 */
[----:B------:R-:W2:Y:S04]  /*22c70*/  LDL R60, [R1+0x683c] ;  /* 0x00683c00013c7983 */ /* 0x000ea80000100800 */
[----:B------:R-:W2:Y:S04]  /*22c80*/  LDL R61, [R1+0x6840] ;  /* 0x00684000013d7983 */ /* 0x000ea80000100800 */
[----:B0-----:R-:W2:Y:S01]  /*22c90*/  LDL R59, [R1+0x6838] ;  /* 0x00683800013b7983 */ /* 0x001ea20000100800 */
[----:B------:R-:W-:Y:S01]  /*22ca0*/  ISETP.GT.U32.AND P0, PT, R4, R15, PT ;  /* 0x0000000f0400720c */ /* 0x000fe20003f04070 */
[----:B------:R-:W-:-:S12]  /*22cb0*/  IMAD.MOV.U32 R11, RZ, RZ, R12 ;  /* 0x000000ffff0b7224 */ /* 0x000fd800078e000c */
[----:B------:R-:W-:Y:S01]  /*22cc0*/  @!P0 IMAD.IADD R15, R15, 0x1, -R4 ;  /* 0x000000010f0f8824 */ /* 0x000fe200078e0a04 */
[----:B------:R-:W-:Y:S01]  /*22cd0*/  ISETP.GT.U32.AND P0, PT, R4, R20, PT ;  /* 0x000000140400720c */ /* 0x000fe20003f04070 */
[----:B------:R-:W-:Y:S02]  /*22ce0*/  @!P1 IMAD.MOV R11, RZ, RZ, -R11 ;  /* 0x000000ffff0b9224 */ /* 0x000fe400078e0a0b */
[----:B------:R-:W-:-:S03]  /*22cf0*/  IMAD.MOV.U32 R12, RZ, RZ, R13 ;  /* 0x000000ffff0c7224 */ /* 0x000fc600078e000d */
[----:B------:R0:W-:Y:S01]  /*22d00*/  STL [R1+0x1ac], R11 ;  /* 0x0001ac0b01007387 */ /* 0x0001e20000100800 */
[----:B------:R-:W-:-:S06]  /*22d10*/  @!P2 IMAD.MOV R12, RZ, RZ, -R12 ;  /* 0x000000ffff0ca224 */ /* 0x000fcc00078e0a0c */
[----:B------:R-:W-:Y:S02]  /*22d20*/  @!P0 IMAD.IADD R20, R20, 0x1, -R4 ;  /* 0x0000000114148824 */ /* 0x000fe400078e0a04 */
[----:B0-----:R-:W-:-:S03]  /*22d30*/  IMAD.MOV.U32 R11, RZ, RZ, R14 ;  /* 0x000000ffff0b7224 */ /* 0x001fc600078e000e */
[C---:B------:R-:W-:Y:S01]  /*22d40*/  ISETP.GT.U32.AND P2, PT, R4.reuse, R20, PT ;  /* 0x000000140400720c */ /* 0x040fe20003f44070 */
[----:B------:R-:W-:Y:S01]  /*22d50*/  @!P6 IMAD.MOV R11, RZ, RZ, -R11 ;  /* 0x000000ffff0be224 */ /* 0x000fe200078e0a0b */
[C---:B------:R-:W-:Y:S02]  /*22d60*/  ISETP.GT.U32.AND P6, PT, R4.reuse, R21, PT ;  /* 0x000000150400720c */ /* 0x040fe40003fc4070 */
[C---:B------:R-:W-:Y:S02]  /*22d70*/  ISETP.GT.U32.AND P0, PT, R4.reuse, R15, PT ;  /* 0x0000000f0400720c */ /* 0x040fe40003f04070 */
[----:B------:R-:W-:-:S07]  /*22d80*/  ISETP.GT.U32.AND P3, PT, R4, R16, PT ;  /* 0x000000100400720c */ /* 0x000fce0003f64070 */
[--C-:B------:R-:W-:Y:S02]  /*22d90*/  @!P2 IMAD.IADD R20, R20, 0x1, -R4.reuse ;  /* 0x000000011414a824 */ /* 0x100fe400078e0a04 */
[--C-:B------:R-:W-:Y:S02]  /*22da0*/  @!P6 IMAD.IADD R21, R21, 0x1, -R4.reuse ;  /* 0x000000011515e824 */ /* 0x100fe400078e0a04 */
[--C-:B------:R-:W-:Y:S01]  /*22db0*/  @!P0 IMAD.IADD R15, R15, 0x1, -R4.reuse ;  /* 0x000000010f0f8824 */ /* 0x100fe200078e0a04 */
[----:B------:R-:W-:Y:S01]  /*22dc0*/  STL [R1+0x1a8], R12 ;  /* 0x0001a80c01007387 */ /* 0x000fe20000100800 */
[----:B------:R-:W-:-:S03]  /*22dd0*/  @!P3 IMAD.IADD R16, R16, 0x1, -R4 ;  /* 0x000000011010b824 */ /* 0x000fc600078e0a04 */
[----:B------:R0:W-:Y:S02]  /*22de0*/  STL [R1+0x1a4], R11 ;  /* 0x0001a40b01007387 */ /* 0x0001e40000100800 */
[----:B0-----:R-:W-:Y:S01]  /*22df0*/  IMAD.MOV.U32 R11, RZ, RZ, R15 ;  /* 0x000000ffff0b7224 */ /* 0x001fe200078e000f */
[C---:B------:R-:W-:Y:S02]  /*22e00*/  ISETP.GT.U32.AND P0, PT, R4.reuse, R22, PT ;  /* 0x000000160400720c */ /* 0x040fe40003f04070 */
[C---:B------:R-:W-:Y:S02]  /*22e10*/  ISETP.GT.U32.AND P4, PT, R4.reuse, R17, PT ;  /* 0x000000110400720c */ /* 0x040fe40003f84070 */
[C---:B------:R-:W-:Y:S02]  /*22e20*/  ISETP.GT.U32.AND P1, PT, R4.reuse, R18, PT ;  /* 0x000000120400720c */ /* 0x040fe40003f24070 */
[----:B------:R-:W-:-:S07]  /*22e30*/  ISETP.GT.U32.AND P3, PT, R4, R23, PT ;  /* 0x000000170400720c */ /* 0x000fce0003f64070 */
[--C-:B------:R-:W-:Y:S02]  /*22e40*/  @!P0 IMAD.IADD R22, R22, 0x1, -R4.reuse ;  /* 0x0000000116168824 */ /* 0x100fe400078e0a04 */
[--C-:B------:R-:W-:Y:S01]  /*22e50*/  @!P4 IMAD.IADD R17, R17, 0x1, -R4.reuse ;  /* 0x000000011111c824 */ /* 0x100fe200078e0a04 */
[----:B------:R-:W-:Y:S01]  /*22e60*/  ISETP.GT.U32.AND P4, PT, R4, R24, PT ;  /* 0x000000180400720c */ /* 0x000fe20003f84070 */
[--C-:B------:R-:W-:Y:S01]  /*22e70*/  @!P1 IMAD.IADD R18, R18, 0x1, -R4.reuse ;  /* 0x0000000112129824 */ /* 0x100fe200078e0a04 */
[----:B------:R-:W-:Y:S01]  /*22e80*/  ISETP.GT.U32.AND P1, PT, R4, R25, PT ;  /* 0x000000190400720c */ /* 0x000fe20003f24070 */
[----:B------:R-:W-:Y:S02]  /*22e90*/  IMAD.MOV.U32 R12, RZ, RZ, R17 ;  /* 0x000000ffff0c7224 */ /* 0x000fe400078e0011 */
[----:B------:R-:W-:-:S08]  /*22ea0*/  @!P3 IMAD.IADD R23, R23, 0x1, -R4 ;  /* 0x000000011717b824 */ /* 0x000fd000078e0a04 */
[--C-:B------:R-:W-:Y:S02]  /*22eb0*/  @!P4 IMAD.IADD R24, R24, 0x1, -R4.reuse ;  /* 0x000000011818c824 */ /* 0x100fe400078e0a04 */
[----:B------:R-:W-:Y:S01]  /*22ec0*/  @!P1 IMAD.IADD R25, R25, 0x1, -R4 ;  /* 0x0000000119199824 */ /* 0x000fe200078e0a04 */
[----:B---3--:R-:W-:Y:S02]  /*22ed0*/  ISETP.GE.AND P6, PT, R9, RZ, PT ;  /* 0x000000ff0900720c */ /* 0x008fe40003fc6270 */
[----:B------:R-:W3:Y:S01]  /*22ee0*/  LDL R9, [R1+0x6844] ;  /* 0x0068440001097983 */ /* 0x000ee20000100800 */
[----:B----4-:R-:W-:Y:S01]  /*22ef0*/  ISETP.GE.AND P2, PT, R10, RZ, PT ;  /* 0x000000ff0a00720c */ /* 0x010fe20003f46270 */
[----:B------:R-:W-:-:S09]  /*22f00*/  IMAD.MOV.U32 R10, RZ, RZ, R16 ;  /* 0x000000ffff0a7224 */ /* 0x000fd200078e0010 */
[----:B------:R-:W-:-:S03]  /*22f10*/  @!P6 IMAD.MOV R10, RZ, RZ, -R10 ;  /* 0x000000ffff0ae224 */ /* 0x000fc600078e0a0a */
[----:B------:R-:W-:-:S05]  /*22f20*/  @!P2 IMAD.MOV R11, RZ, RZ, -R11 ;  /* 0x000000ffff0ba224 */ /* 0x000fca00078e0a0b */
[----:B------:R-:W-:Y:S04]  /*22f30*/  STL [R1+0x1a0], R11 ;  /* 0x0001a00b01007387 */ /* 0x000fe80000100800 */
[----:B------:R0:W-:Y:S04]  /*22f40*/  STL [R1+0x19c], R10 ;  /* 0x00019c0a01007387 */ /* 0x0001e80000100800 */
[----:B0-----:R-:W4:Y:S01]  /*22f50*/  LDL R10, [R1+0x6848] ;  /* 0x00684800010a7983 */ /* 0x001f220000100800 */
[----:B--2---:R-:W-:-:S03]  /*22f60*/  ISETP.GE.AND P0, PT, R57, RZ, PT ;  /* 0x000000ff3900720c */ /* 0x004fc60003f06270 */
[----:B------:R-:W2:Y:S01]  /*22f70*/  LDL R57, [R1+0x684c] ;  /* 0x00684c0001397983 */ /* 0x000ea20000100800 */
[----:B------:R-:W-:Y:S02]  /*22f80*/  ISETP.GE.AND P3, PT, R59, RZ, PT ;  /* 0x000000ff3b00720c */ /* 0x000fe40003f66270 */
[----:B------:R-:W-:Y:S01]  /*22f90*/  ISETP.GE.AND P4, PT, R60, RZ, PT ;  /* 0x000000ff3c00720c */ /* 0x000fe20003f86270 */
[----:B------:R-:W2:Y:S06]  /*22fa0*/  LDL R59, [R1+0x6850] ;  /* 0x00685000013b7983 */ /* 0x000eac0000100800 */
[----:B------:R-:W-:Y:S01]  /*22fb0*/  @!P0 IMAD.MOV R12, RZ, RZ, -R12 ;  /* 0x000000ffff0c8224 */ /* 0x000fe200078e0a0c */
[----:B------:R-:W-:-:S04]  /*22fc0*/  ISETP.GE.AND P1, PT, R61, RZ, PT ;  /* 0x000000ff3d00720c */ /* 0x000fc80003f26270 */
[----:B------:R0:W-:Y:S04]  /*22fd0*/  STL [R1+0x198], R12 ;  /* 0x0001980c01007387 */ /* 0x0001e80000100800 */
[----:B------:R-:W2:Y:S04]  /*22fe0*/  LDL R60, [R1+0x6854] ;  /* 0x00685400013c7983 */ /* 0x000ea80000100800 */
[----:B------:R-:W2:Y:S01]  /*22ff0*/  LDL R61, [R1+0x6858] ;  /* 0x00685800013d7983 */ /* 0x000ea20000100800 */
[----:B------:R-:W-:-:S13]  /*23000*/  ISETP.GT.U32.AND P5, PT, R4, R19, PT ;  /* 0x000000130400720c */ /* 0x000fda0003fa4070 */
[----:B------:R-:W-:Y:S01]  /*23010*/  @!P5 IMAD.IADD R19, R19, 0x1, -R4 ;  /* 0x000000011313d824 */ /* 0x000fe200078e0a04 */
[C---:B------:R-:W-:Y:S02]  /*23020*/  ISETP.GT.U32.AND P5, PT, R4.reuse, R26, PT ;  /* 0x0000001a0400720c */ /* 0x040fe40003fa4070 */
[----:B------:R-:W-:Y:S01]  /*23030*/  ISETP.GT.U32.AND P2, PT, R4, R21, PT ;  /* 0x000000150400720c */ /* 0x000fe20003f44070 */
[----:B0-----:R-:W-:Y:S02]  /*23040*/  IMAD.MOV.U32 R12, RZ, RZ, R19 ;  /* 0x000000ffff0c7224 */ /* 0x001fe400078e0013 */
[----:B------:R-:W-:Y:S01]  /*23050*/  IMAD.MOV.U32 R11, RZ, RZ, R18 ;  /* 0x000000ffff0b7224 */ /* 0x000fe200078e0012 */
[----:B------:R-:W2:Y:S01]  /*23060*/  LDL R19, [R1+0x68e4] ;  /* 0x0068e40001137983 */ /* 0x000ea20000100800 */
[----:B------:R-:W-:-:S06]  /*23070*/  @!P4 IMAD.MOV R12, RZ, RZ, -R12 ;  /* 0x000000ffff0cc224 */ /* 0x000fcc00078e0a0c */
[----:B------:R-:W-:-:S05]  /*23080*/  @!P5 IMAD.IADD R26, R26, 0x1, -R4 ;  /* 0x000000011a1ad824 */ /* 0x000fca00078e0a04 */
[C---:B------:R-:W-:Y:S01]  /*23090*/  ISETP.GT.U32.AND P4, PT, R4.reuse, R26, PT ;  /* 0x0000001a0400720c */ /* 0x040fe20003f84070 */
[----:B------:R-:W-:Y:S01]  /*230a0*/  @!P3 IMAD.MOV R11, RZ, RZ, -R11 ;  /* 0x000000ffff0bb224 */ /* 0x000fe200078e0a0b */
[----:B------:R-:W-:Y:S01]  /*230b0*/  ISETP.GT.U32.AND P5, PT, R4, R22, PT ;  /* 0x000000160400720c */ /* 0x000fe20003fa4070 */
[----:B------:R-:W-:-:S03]  /*230c0*/  @!P2 IMAD.IADD R21, R21, 0x1, -R4 ;  /* 0x000000011515a824 */ /* 0x000fc600078e0a04 */
[----:B------:R0:W-:Y:S07]  /*230d0*/  STL [R1+0x194], R11 ;  /* 0x0001940b01007387 */ /* 0x0001ee0000100800 */
[----:B------:R-:W-:Y:S02]  /*230e0*/  @!P4 IMAD.IADD R26, R26, 0x1, -R4 ;  /* 0x000000011a1ac824 */ /* 0x000fe400078e0a04 */
[----:B0-----:R-:W-:Y:S01]  /*230f0*/  IMAD.MOV.U32 R11, RZ, RZ, R20 ;  /* 0x000000ffff0b7224 */ /* 0x001fe200078e0014 */
[----:B------:R0:W-:Y:S01]  /*23100*/  STL [R1+0x190], R12 ;  /* 0x0001900c01007387 */ /* 0x0001e20000100800 */
[----:B------:R-:W-:-:S02]  /*23110*/  @!P5 IMAD.IADD R22, R22, 0x1, -R4 ;  /* 0x000000011616d824 */ /* 0x000fc400078e0a04 */
[----:B------:R-:W-:Y:S02]  /*23120*/  @!P1 IMAD.MOV R11, RZ, RZ, -R11 ;  /* 0x000000ffff0b9224 */ /* 0x000fe400078e0a0b */
[----:B0-----:R-:W-:-:S03]  /*23130*/  IMAD.MOV.U32 R12, RZ, RZ, R21 ;  /* 0x000000ffff0c7224 */ /* 0x001fc600078e0015 */
[----:B------:R0:W-:Y:S01]  /*23140*/  STL [R1+0x18c], R11 ;  /* 0x00018c0b01007387 */ /* 0x0001e20000100800 */
[C---:B------:R-:W-:Y:S01]  /*23150*/  ISETP.GT.U32.AND P5, PT, R4.reuse, R28, PT ;  /* 0x0000001c0400720c */ /* 0x040fe20003fa4070 */
[----:B0-----:R-:W-:Y:S01]  /*23160*/  IMAD.MOV.U32 R11, RZ, RZ, R22 ;  /* 0x000000ffff0b7224 */ /* 0x001fe200078e0016 */
[C---:B------:R-:W-:Y:S02]  /*23170*/  ISETP.GT.U32.AND P0, PT, R4.reuse, R23, PT ;  /* 0x000000170400720c */ /* 0x040fe40003f04070 */
[C---:B------:R-:W-:Y:S02]  /*23180*/  ISETP.GT.U32.AND P3, PT, R4.reuse, R24, PT ;  /* 0x000000180400720c */ /* 0x040fe40003f64070 */
[----:B------:R-:W-:-:S07]  /*23190*/  ISETP.GT.U32.AND P6, PT, R4, R25, PT ;  /* 0x000000190400720c */ /* 0x000fce0003fc4070 */
[--C-:B------:R-:W-:Y:S02]  /*231a0*/  @!P5 IMAD.IADD R28, R28, 0x1, -R4.reuse ;  /* 0x000000011c1cd824 */ /* 0x100fe400078e0a04 */
[--C-:B------:R-:W-:Y:S01]  /*231b0*/  @!P0 IMAD.IADD R23, R23, 0x1, -R4.reuse ;  /* 0x0000000117178824 */ /* 0x100fe200078e0a04 */
[----:B------:R-:W-:Y:S01]  /*231c0*/  ISETP.GT.U32.AND P0, PT, R4, R29, PT ;  /* 0x0000001d0400720c */ /* 0x000fe20003f04070 */
[--C-:B------:R-:W-:Y:S01]  /*231d0*/  @!P3 IMAD.IADD R24, R24, 0x1, -R4.reuse ;  /* 0x000000011818b824 */ /* 0x100fe200078e0a04 */
[C---:B------:R-:W-:Y:S01]  /*231e0*/  ISETP.GT.U32.AND P3, PT, R4.reuse, R30, PT ;  /* 0x0000001e0400720c */ /* 0x040fe20003f64070 */
[----:B------:R-:W-:Y:S01]  /*231f0*/  @!P6 IMAD.IADD R25, R25, 0x1, -R4 ;  /* 0x000000011919e824 */ /* 0x000fe200078e0a04 */
[----:B------:R-:W-:Y:S01]  /*23200*/  ISETP.GT.U32.AND P6, PT, R4, R31, PT ;  /* 0x0000001f0400720c */ /* 0x000fe20003fc4070 */
[----:B------:R-:W-:-:S08]  /*23210*/  IMAD.MOV.U32 R14, RZ, RZ, R23 ;  /* 0x000000ffff0e7224 */ /* 0x000fd000078e0017 */
[--C-:B------:R-:W-:Y:S02]  /*23220*/  @!P0 IMAD.IADD R29, R29, 0x1, -R4.reuse ;  /* 0x000000011d1d8824 */ /* 0x100fe400078e0a04 */
[--C-:B------:R-:W-:Y:S02]  /*23230*/  @!P3 IMAD.IADD R30, R30, 0x1, -R4.reuse ;  /* 0x000000011e1eb824 */ /* 0x100fe400078e0a04 */
[----:B------:R-:W-:Y:S01]  /*23240*/  @!P6 IMAD.IADD R31, R31, 0x1, -R4 ;  /* 0x000000011f1fe824 */ /* 0x000fe200078e0a04 */
[----:B---3--:R-:W-:-:S13]  /*23250*/  ISETP.GE.AND P2, PT, R9, RZ, PT ;  /* 0x000000ff0900720c */ /* 0x008fda0003f46270 */
[----:B------:R-:W-:-:S05]  /*23260*/  @!P2 IMAD.MOV R12, RZ, RZ, -R12 ;  /* 0x000000ffff0ca224 */ /* 0x000fca00078e0a0c */
[----:B------:R0:W-:Y:S04]  /*23270*/  STL [R1+0x188], R12 ;  /* 0x0001880c01007387 */ /* 0x0001e80000100800 */
[----:B0-----:R-:W3:Y:S01]  /*23280*/  LDL R12, [R1+0x685c] ;  /* 0x00685c00010c7983 */ /* 0x001ee20000100800 */
[----:B----4-:R-:W-:-:S13]  /*23290*/  ISETP.GE.AND P4, PT, R10, RZ, PT ;  /* 0x000000ff0a00720c */ /* 0x010fda0003f86270 */
[----:B------:R-:W-:-:S05]  /*232a0*/  @!P4 IMAD.MOV R11, RZ, RZ, -R11 ;  /* 0x000000ffff0bc224 */ /* 0x000fca00078e0a0b */
        /* <DEDUP_REMOVED lines=9> */
[----:B------:R-:W-:Y:S04]  /*23340*/  STL [R1+0x180], R14 ;  /* 0x0001800e01007387 */ /* 0x000fe80000100800 */
[----:B------:R-:W2:Y:S04]  /*23350*/  LDL R60, [R1+0x686c] ;  /* 0x00686c00013c7983 */ /* 0x000ea80000100800 */
[----:B------:R-:W2:Y:S01]  /*23360*/  LDL R61, [R1+0x6870] ;  /* 0x00687000013d7983 */ /* 0x000ea20000100800 */
[----:B------:R-:W-:Y:S01]  /*23370*/  ISETP.GT.U32.AND P1, PT, R4, R27, PT ;  /* 0x0000001b0400720c */ /* 0x000fe20003f24070 */
[----:B------:R-:W-:-:S12]  /*23380*/  IMAD.MOV.U32 R13, RZ, RZ, R24 ;  /* 0x000000ffff0d7224 */ /* 0x000fd800078e0018 */
[----:B------:R-:W-:Y:S01]  /*23390*/  @!P1 IMAD.IADD R27, R27, 0x1, -R4 ;  /* 0x000000011b1b9824 */ /* 0x000fe200078e0a04 */
[----:B------:R-:W-:Y:S01]  /*233a0*/  ISETP.GT.U32.AND P1, PT, R4, R32, PT ;  /* 0x000000200400720c */ /* 0x000fe20003f24070 */
[----:B------:R-:W-:-:S05]  /*233b0*/  @!P0 IMAD.MOV R13, RZ, RZ, -R13 ;  /* 0x000000ffff0d8224 */ /* 0x000fca00078e0a0d */
[----:B------:R0:W-:Y:S07]  /*233c0*/  STL [R1+0x17c], R13 ;  /* 0x00017c0d01007387 */ /* 0x0001ee0000100800 */
[----:B------:R-:W-:Y:S02]  /*233d0*/  @!P1 IMAD.IADD R32, R32, 0x1, -R4 ;  /* 0x0000000120209824 */ /* 0x000fe400078e0a04 */
[----:B0-----:R-:W-:-:S03]  /*233e0*/  IMAD.MOV.U32 R13, RZ, RZ, R26 ;  /* 0x000000ffff0d7224 */ /* 0x001fc600078e001a */
[C---:B------:R-:W-:Y:S02]  /*233f0*/  ISETP.GT.U32.AND P5, PT, R4.reuse, R32, PT ;  /* 0x000000200400720c */ /* 0x040fe40003fa4070 */
[C---:B------:R-:W-:Y:S01]  /*23400*/  ISETP.GT.U32.AND P1, PT, R4.reuse, R27, PT ;  /* 0x0000001b0400720c */ /* 0x040fe20003f24070 */
[----:B------:R-:W-:Y:S01]  /*23410*/  @!P6 IMAD.MOV R13, RZ, RZ, -R13 ;  /* 0x000000ffff0de224 */ /* 0x000fe200078e0a0d */
[C---:B------:R-:W-:Y:S01]  /*23420*/  ISETP.GT.U32.AND P6, PT, R4.reuse, R33, PT ;  /* 0x000000210400720c */ /* 0x040fe20003fc4070 */
[----:B------:R-:W-:Y:S01]  /*23430*/  IMAD.MOV.U32 R14, RZ, RZ, R25 ;  /* 0x000000ffff0e7224 */ /* 0x000fe200078e0019 */
[----:B------:R-:W-:Y:S02]  /*23440*/  ISETP.GT.U32.AND P2, PT, R4, R28, PT ;  /* 0x0000001c0400720c */ /* 0x000fe40003f44070 */
[----:B------:R-:W-:Y:S01]  /*23450*/  IABS R9, R19 ;  /* 0x0000001300097213 */ /* 0x000fe20000000000 */
[----:B------:R-:W-:-:S04]  /*23460*/  @!P3 IMAD.MOV R14, RZ, RZ, -R14 ;  /* 0x000000ffff0eb224 */ /* 0x000fc800078e0a0e */
[--C-:B------:R-:W-:Y:S02]  /*23470*/  @!P5 IMAD.IADD R32, R32, 0x1, -R4.reuse ;  /* 0x000000012020d824 */ /* 0x100fe400078e0a04 */
[--C-:B------:R-:W-:Y:S01]  /*23480*/  @!P1 IMAD.IADD R27, R27, 0x1, -R4.reuse ;  /* 0x000000011b1b9824 */ /* 0x100fe200078e0a04 */
[----:B------:R-:W-:Y:S01]  /*23490*/  ISETP.GT.U32.AND P1, PT, R4, R34, PT ;  /* 0x000000220400720c */ /* 0x000fe20003f24070 */
[----:B------:R-:W-:Y:S01]  /*234a0*/  STL [R1+0x178], R14 ;  /* 0x0001780e01007387 */ /* 0x000fe20000100800 */
[----:B------:R-:W-:Y:S02]  /*234b0*/  @!P6 IMAD.IADD R33, R33, 0x1, -R4 ;  /* 0x000000012121e824 */ /* 0x000fe400078e0a04 */
[----:B------:R-:W-:Y:S01]  /*234c0*/  IMAD.HI.U32 R10, R0, R9, RZ ;  /* 0x00000009000a7227 */ /* 0x000fe200078e00ff */
[----:B------:R0:W-:Y:S01]  /*234d0*/  STL [R1+0x174], R13 ;  /* 0x0001740d01007387 */ /* 0x0001e20000100800 */
[C---:B------:R-:W-:Y:S02]  /*234e0*/  ISETP.GT.U32.AND P4, PT, R4.reuse, R29, PT ;  /* 0x0000001d0400720c */ /* 0x040fe40003f84070 */
[----:B------:R-:W-:Y:S01]  /*234f0*/  IMAD.MOV R10, RZ, RZ, -R10 ;  /* 0x000000ffff0a7224 */ /* 0x000fe200078e0a0a */
[----:B------:R-:W-:Y:S01]  /*23500*/  ISETP.GT.U32.AND P0, PT, R4, R30, PT ;  /* 0x0000001e0400720c */ /* 0x000fe20003f04070 */
[----:B------:R-:W-:Y:S01]  /*23510*/  @!P2 IMAD.IADD R28, R28, 0x1, -R4 ;  /* 0x000000011c1ca824 */ /* 0x000fe200078e0a04 */
[----:B------:R-:W2:Y:S01]  /*23520*/  LDL R17, [R1+0x68e8] ;  /* 0x0068e80001117983 */ /* 0x000ea20000100800 */
[----:B------:R-:W-:-:S02]  /*23530*/  IMAD R9, R4, R10, R9 ;  /* 0x0000000a04097224 */ /* 0x000fc400078e0209 */
[----:B------:R-:W-:Y:S02]  /*23540*/  IMAD.MOV.U32 R10, RZ, RZ, R28 ;  /* 0x000000ffff0a7224 */ /* 0x000fe400078e001c */
[--C-:B------:R-:W-:Y:S01]  /*23550*/  @!P1 IMAD.IADD R34, R34, 0x1, -R4.reuse ;  /* 0x0000000122229824 */ /* 0x100fe200078e0a04 */
[C---:B------:R-:W-:Y:S02]  /*23560*/  ISETP.GT.U32.AND P2, PT, R4.reuse, R35, PT ;  /* 0x000000230400720c */ /* 0x040fe40003f44070 */
[--C-:B------:R-:W-:Y:S01]  /*23570*/  @!P4 IMAD.IADD R29, R29, 0x1, -R4.reuse ;  /* 0x000000011d1dc824 */ /* 0x100fe200078e0a04 */
[----:B------:R-:W-:Y:S02]  /*23580*/  ISETP.GT.U32.AND P4, PT, R4, R36, PT ;  /* 0x000000240400720c */ /* 0x000fe40003f84070 */
[----:B------:R-:W-:Y:S01]  /*23590*/  @!P0 IMAD.IADD R30, R30, 0x1, -R4 ;  /* 0x000000011e1e8824 */ /* 0x000fe200078e0a04 */
[----:B------:R-:W-:Y:S01]  /*235a0*/  ISETP.GT.U32.AND P0, PT, R4, R37, PT ;  /* 0x000000250400720c */ /* 0x000fe20003f04070 */
[----:B0-----:R-:W-:-:S06]  /*235b0*/  IMAD.MOV.U32 R13, RZ, RZ, R29 ;  /* 0x000000ffff0d7224 */ /* 0x001fcc00078e001d */
[----:B------:R-:W-:-:S03]  /*235c0*/  @!P2 IMAD.IADD R35, R35, 0x1, -R4 ;  /* 0x000000012323a824 */ /* 0x000fc600078e0a04 */
[----:B------:R-:W-:-:S03]  /*235d0*/  @!P4 IMAD.IADD R36, R36, 0x1, -R4 ;  /* 0x000000012424c824 */ /* 0x000fc600078e0a04 */
[----:B------:R-:W-:Y:S01]  /*235e0*/  @!P0 IMAD.IADD R37, R37, 0x1, -R4 ;  /* 0x0000000125258824 */ /* 0x000fe200078e0a04 */
[----:B---3--:R-:W-:Y:S02]  /*235f0*/  ISETP.GE.AND P5, PT, R12, RZ, PT ;  /* 0x000000ff0c00720c */ /* 0x008fe40003fa6270 */
[----:B------:R-:W3:Y:S01]  /*23600*/  LDL R12, [R1+0x6874] ;  /* 0x00687400010c7983 */ /* 0x000ee20000100800 */
[----:B----4-:R-:W-:Y:S01]  /*23610*/  ISETP.GE.AND P6, PT, R11, RZ, PT ;  /* 0x000000ff0b00720c */ /* 0x010fe20003fc6270 */
[----:B------:R-:W-:-:S09]  /*23620*/  IMAD.MOV.U32 R11, RZ, RZ, R27 ;  /* 0x000000ffff0b7224 */ /* 0x000fd200078e001b */
[----:B------:R-:W-:Y:S01]  /*23630*/  @!P5 IMAD.MOV R11, RZ, RZ, -R11 ;  /* 0x000000ffff0bd224 */ /* 0x000fe200078e0a0b */
[----:B--2---:R-:W-:-:S04]  /*23640*/  ISETP.GE.AND P1, PT, R57, RZ, PT ;  /* 0x000000ff3900720c */ /* 0x004fc80003f26270 */
[----:B------:R0:W-:Y:S01]  /*23650*/  STL [R1+0x170], R11 ;  /* 0x0001700b01007387 */ /* 0x0001e20000100800 */
[----:B------:R-:W-:-:S03]  /*23660*/  @!P6 IMAD.MOV R10, RZ, RZ, -R10 ;  /* 0x000000ffff0ae224 */ /* 0x000fc600078e0a0a */
[----:B0-----:R-:W2:Y:S04]  /*23670*/  LDL R11, [R1+0x6878] ;  /* 0x00687800010b7983 */ /* 0x001ea80000100800 */
[----:B------:R-:W-:Y:S04]  /*23680*/  STL [R1+0x16c], R10 ;  /* 0x00016c0a01007387 */ /* 0x000fe80000100800 */
[----:B------:R-:W4:Y:S01]  /*23690*/  LDL R57, [R1+0x687c] ;  /* 0x00687c0001397983 */ /* 0x000f220000100800 */
[----:B------:R-:W-:Y:S01]  /*236a0*/  @!P1 IMAD.MOV R13, RZ, RZ, -R13 ;  /* 0x000000ffff0d9224 */ /* 0x000fe200078e0a0d */
[----:B------:R-:W-:-:S02]  /*236b0*/  ISETP.GE.AND P2, PT, R59, RZ, PT ;  /* 0x000000ff3b00720c */ /* 0x000fc40003f46270 */
[----:B------:R-:W4:Y:S01]  /*236c0*/  LDL R59, [R1+0x6880] ;  /* 0x00688000013b7983 */ /* 0x000f220000100800 */
[----:B------:R-:W-:-:S03]  /*236d0*/  ISETP.GE.AND P4, PT, R60, RZ, PT ;  /* 0x000000ff3c00720c */ /* 0x000fc60003f86270 */
[----:B------:R0:W-:Y:S01]  /*236e0*/  STL [R1+0x168], R13 ;  /* 0x0001680d01007387 */ /* 0x0001e20000100800 */
[----:B------:R-:W-:-:S03]  /*236f0*/  ISETP.GE.AND P0, PT, R61, RZ, PT ;  /* 0x000000ff3d00720c */ /* 0x000fc60003f06270 */
[----:B------:R-:W4:Y:S04]  /*23700*/  LDL R60, [R1+0x6884] ;  /* 0x00688400013c7983 */ /* 0x000f280000100800 */
[----:B------:R-:W4:Y:S01]  /*23710*/  LDL R61, [R1+0x6888] ;  /* 0x00688800013d7983 */ /* 0x000f220000100800 */
[----:B------:R-:W-:-:S13]  /*23720*/  ISETP.GT.U32.AND P3, PT, R4, R31, PT ;  /* 0x0000001f0400720c */ /* 0x000fda0003f64070 */
[----:B------:R-:W-:Y:S01]  /*23730*/  @!P3 IMAD.IADD R31, R31, 0x1, -R4 ;  /* 0x000000011f1fb824 */ /* 0x000fe200078e0a04 */
[C---:B------:R-:W-:Y:S02]  /*23740*/  ISETP.GT.U32.AND P3, PT, R4.reuse, R38, PT ;  /* 0x000000260400720c */ /* 0x040fe40003f64070 */
[----:B------:R-:W-:Y:S01]  /*23750*/  ISETP.GT.U32.AND P5, PT, R4, R34, PT ;  /* 0x000000220400720c */ /* 0x000fe20003fa4070 */
[----:B0-----:R-:W-:-:S10]  /*23760*/  IMAD.MOV.U32 R13, RZ, RZ, R31 ;  /* 0x000000ffff0d7224 */ /* 0x001fd400078e001f */
[----:B------:R-:W-:Y:S01]  /*23770*/  @!P3 IMAD.IADD R38, R38, 0x1, -R4 ;  /* 0x000000012626b824 */ /* 0x000fe200078e0a04 */
[C---:B------:R-:W-:Y:S01]  /*23780*/  ISETP.GT.U32.AND P3, PT, R4.reuse, R33, PT ;  /* 0x000000210400720c */ /* 0x040fe20003f64070 */
[----:B------:R-:W-:Y:S02]  /*23790*/  IMAD.MOV.U32 R10, RZ, RZ, R30 ;  /* 0x000000ffff0a7224 */ /* 0x000fe400078e001e */
[----:B------:R-:W-:Y:S01]  /*237a0*/  @!P4 IMAD.MOV R13, RZ, RZ, -R13 ;  /* 0x000000ffff0dc224 */ /* 0x000fe200078e0a0d */
[C---:B------:R-:W-:Y:S01]  /*237b0*/  ISETP.GT.U32.AND P4, PT, R4.reuse, R38, PT ;  /* 0x000000260400720c */ /* 0x040fe20003f84070 */
[----:B------:R-:W-:Y:S01]  /*237c0*/  @!P2 IMAD.MOV R10, RZ, RZ, -R10 ;  /* 0x000000ffff0aa224 */ /* 0x000fe200078e0a0a */
[----:B------:R-:W-:Y:S01]  /*237d0*/  ISETP.GT.U32.AND P1, PT, R4, R35, PT ;  /* 0x000000230400720c */ /* 0x000fe20003f24070 */
[----:B------:R-:W-:Y:S01]  /*237e0*/  @!P5 IMAD.IADD R34, R34, 0x1, -R4 ;  /* 0x000000012222d824 */ /* 0x000fe200078e0a04 */
[----:B------:R-:W-:-:S05]  /*237f0*/  ISETP.GT.U32.AND P2, PT, R4, R36, PT ;  /* 0x000000240400720c */ /* 0x000fca0003f44070 */
[--C-:B------:R-:W-:Y:S01]  /*23800*/  @!P3 IMAD.IADD R33, R33, 0x1, -R4.reuse ;  /* 0x000000012121b824 */ /* 0x100fe200078e0a04 */
[C---:B------:R-:W-:Y:S02]  /*23810*/  ISETP.GT.U32.AND P6, PT, R4.reuse, R37, PT ;  /* 0x000000250400720c */ /* 0x040fe40003fc4070 */
[----:B------:R-:W-:Y:S01]  /*23820*/  ISETP.GT.U32.AND P5, PT, R4, R40, PT ;  /* 0x000000280400720c */ /* 0x000fe20003fa4070 */
[----:B------:R0:W-:Y:S01]  /*23830*/  STL [R1+0x164], R10 ;  /* 0x0001640a01007387 */ /* 0x0001e20000100800 */
[----:B------:R-:W-:Y:S02]  /*23840*/  @!P4 IMAD.IADD R38, R38, 0x1, -R4 ;  /* 0x000000012626c824 */ /* 0x000fe400078e0a04 */
[----:B0-----:R-:W-:-:S04]  /*23850*/  IMAD.MOV.U32 R10, RZ, RZ, R32 ;  /* 0x000000ffff0a7224 */ /* 0x001fc800078e0020 */
[----:B------:R-:W-:Y:S01]  /*23860*/  @!P0 IMAD.MOV R10, RZ, RZ, -R10 ;  /* 0x000000ffff0a8224 */ /* 0x000fe200078e0a0a */
[----:B------:R0:W-:Y:S01]  /*23870*/  STL [R1+0x160], R13 ;  /* 0x0001600d01007387 */ /* 0x0001e20000100800 */
[--C-:B------:R-:W-:Y:S01]  /*23880*/  @!P1 IMAD.IADD R35, R35, 0x1, -R4.reuse ;  /* 0x0000000123239824 */ /* 0x100fe200078e0a04 */
[----:B------:R-:W-:Y:S01]  /*23890*/  ISETP.GT.U32.AND P1, PT, R4, R41, PT ;  /* 0x000000290400720c */ /* 0x000fe20003f24070 */
[--C-:B------:R-:W-:Y:S01]  /*238a0*/  @!P2 IMAD.IADD R36, R36, 0x1, -R4.reuse ;  /* 0x000000012424a824 */ /* 0x100fe200078e0a04 */
[----:B------:R-:W-:Y:S01]  /*238b0*/  STL [R1+0x14c], R10 ;  /* 0x00014c0a01007387 */ /* 0x000fe20000100800 */
[C---:B------:R-:W-:Y:S01]  /*238c0*/  ISETP.GT.U32.AND P2, PT, R4.reuse, R42, PT ;  /* 0x0000002a0400720c */ /* 0x040fe20003f44070 */
[--C-:B------:R-:W-:Y:S01]  /*238d0*/  @!P6 IMAD.IADD R37, R37, 0x1, -R4.reuse ;  /* 0x000000012525e824 */ /* 0x100fe200078e0a04 */
[----:B------:R-:W-:Y:S01]  /*238e0*/  ISETP.GT.U32.AND P6, PT, R4, R43, PT ;  /* 0x0000002b0400720c */ /* 0x000fe20003fc4070 */
[----:B------:R-:W-:Y:S01]  /*238f0*/  @!P5 IMAD.IADD R40, R40, 0x1, -R4 ;  /* 0x000000012828d824 */ /* 0x000fe200078e0a04 */
[----:B0-----:R-:W4:Y:S01]  /*23900*/  LDL R13, [R1+0x688c] ;  /* 0x00688c00010d7983 */ /* 0x001f220000100800 */
[----:B------:R-:W-:-:S05]  /*23910*/  IMAD.MOV.U32 R14, RZ, RZ, R34 ;  /* 0x000000ffff0e7224 */ /* 0x000fca00078e0022 */
[----:B------:R-:W-:-:S03]  /*23920*/  @!P1 IMAD.IADD R41, R41, 0x1, -R4 ;  /* 0x0000000129299824 */ /* 0x000fc600078e0a04 */
[--C-:B------:R-:W-:Y:S02]  /*23930*/  @!P2 IMAD.IADD R42, R42, 0x1, -R4.reuse ;  /* 0x000000012a2aa824 */ /* 0x100fe400078e0a04 */
[----:B------:R-:W-:Y:S01]  /*23940*/  @!P6 IMAD.IADD R43, R43, 0x1, -R4 ;  /* 0x000000012b2be824 */ /* 0x000fe200078e0a04 */
[----:B---3--:R-:W-:Y:S01]  /*23950*/  ISETP.GE.AND P3, PT, R12, RZ, PT ;  /* 0x000000ff0c00720c */ /* 0x008fe20003f66270 */
[----:B------:R-:W-:-:S12]  /*23960*/  IMAD.MOV.U32 R12, RZ, RZ, R33 ;  /* 0x000000ffff0c7224 */ /* 0x000fd800078e0021 */
[----:B------:R-:W-:-:S05]  /*23970*/  @!P3 IMAD.MOV R12, RZ, RZ, -R12 ;  /* 0x000000ffff0cb224 */ /* 0x000fca00078e0a0c */
[----:B------:R0:W-:Y:S04]  /*23980*/  STL [R1+0x144], R12 ;  /* 0x0001440c01007387 */ /* 0x0001e80000100800 */
[----:B0-----:R-:W3:Y:S01]  /*23990*/  LDL R12, [R1+0x6890] ;  /* 0x00689000010c7983 */ /* 0x001ee20000100800 */
[----:B--2---:R-:W-:Y:S02]  /*239a0*/  ISETP.GE.AND P4, PT, R11, RZ, PT ;  /* 0x000000ff0b00720c */ /* 0x004fe40003f86270 */
[----:B----4-:R-:W-:Y:S02]  /*239b0*/  ISETP.GE.AND P5, PT, R57, RZ, PT ;  /* 0x000000ff3900720c */ /* 0x010fe40003fa6270 */
[----:B------:R-:W2:Y:S09]  /*239c0*/  LDL R57, [R1+0x6894] ;  /* 0x0068940001397983 */ /* 0x000eb20000100800 */
[----:B------:R-:W-:Y:S01]  /*239d0*/  @!P4 IMAD.MOV R14, RZ, RZ, -R14 ;  /* 0x000000ffff0ec224 */ /* 0x000fe200078e0a0e */
[----:B------:R-:W-:-:S02]  /*239e0*/  ISETP.GE.AND P1, PT, R59, RZ, PT ;  /* 0x000000ff3b00720c */ /* 0x000fc40003f26270 */
[----:B------:R-:W4:Y:S01]  /*239f0*/  LDL R59, [R1+0x6898] ;  /* 0x00689800013b7983 */ /* 0x000f220000100800 */
[----:B------:R-:W-:-:S03]  /*23a00*/  ISETP.GE.AND P2, PT, R60, RZ, PT ;  /* 0x000000ff3c00720c */ /* 0x000fc60003f46270 */
[----:B------:R-:W4:Y:S01]  /*23a10*/  LDL R60, [R1+0x689c] ;  /* 0x00689c00013c7983 */ /* 0x000f220000100800 */
[----:B------:R-:W-:-:S03]  /*23a20*/  ISETP.GE.AND P6, PT, R61, RZ, PT ;  /* 0x000000ff3d00720c */ /* 0x000fc60003fc6270 */
[----:B------:R0:W-:Y:S04]  /*23a30*/  STL [R1+0x140], R14 ;  /* 0x0001400e01007387 */ /* 0x0001e80000100800 */
[----:B------:R-:W4:Y:S01]  /*23a40*/  LDL R61, [R1+0x68a0] ;  /* 0x0068a000013d7983 */ /* 0x000f220000100800 */
[----:B------:R-:W-:Y:S01]  /*23a50*/  ISETP.GT.U32.AND P0, PT, R4, R39, PT ;  /* 0x000000270400720c */ /* 0x000fe20003f04070 */
[----:B------:R-:W-:Y:S02]  /*23a60*/  IMAD.MOV.U32 R15, RZ, RZ, R35 ;  /* 0x000000ffff0f7224 */ /* 0x000fe400078e0023 */
[----:B0-----:R-:W-:Y:S02]  /*23a70*/  IMAD.MOV.U32 R14, RZ, RZ, R36 ;  /* 0x000000ffff0e7224 */ /* 0x001fe400078e0024 */
[----:B------:R-:W-:-:S08]  /*23a80*/  @!P5 IMAD.MOV R15, RZ, RZ, -R15 ;  /* 0x000000ffff0fd224 */ /* 0x000fd000078e0a0f */
[----:B------:R-:W-:Y:S01]  /*23a90*/  @!P0 IMAD.IADD R39, R39, 0x1, -R4 ;  /* 0x0000000127278824 */ /* 0x000fe200078e0a04 */
[----:B------:R-:W-:Y:S01]  /*23aa0*/  ISETP.GT.U32.AND P0, PT, R4, R44, PT ;  /* 0x0000002c0400720c */ /* 0x000fe20003f04070 */
[----:B------:R-:W-:Y:S01]  /*23ab0*/  @!P1 IMAD.MOV R14, RZ, RZ, -R14 ;  /* 0x000000ffff0e9224 */ /* 0x000fe200078e0a0e */
[----:B------:R0:W-:Y:S04]  /*23ac0*/  STL [R1+0x13c], R15 ;  /* 0x00013c0f01007387 */ /* 0x0001e80000100800 */
[----:B------:R1:W-:Y:S01]  /*23ad0*/  STL [R1+0x138], R14 ;  /* 0x0001380e01007387 */ /* 0x0003e20000100800 */
[----:B0-----:R-:W-:-:S06]  /*23ae0*/  IMAD.MOV.U32 R15, RZ, RZ, R37 ;  /* 0x000000ffff0f7224 */ /* 0x001fcc00078e0025 */
[----:B------:R-:W-:Y:S02]  /*23af0*/  @!P0 IMAD.IADD R44, R44, 0x1, -R4 ;  /* 0x000000012c2c8824 */ /* 0x000fe400078e0a04 */
[----:B-1----:R-:W-:Y:S02]  /*23b00*/  IMAD.MOV.U32 R14, RZ, RZ, R38 ;  /* 0x000000ffff0e7224 */ /* 0x002fe400078e0026 */
[----:B------:R-:W-:Y:S01]  /*23b10*/  @!P2 IMAD.MOV R15, RZ, RZ, -R15 ;  /* 0x000000ffff0fa224 */ /* 0x000fe200078e0a0f */
[C---:B------:R-:W-:Y:S01]  /*23b20*/  ISETP.GT.U32.AND P2, PT, R4.reuse, R43, PT ;  /* 0x0000002b0400720c */ /* 0x040fe20003f44070 */
[----:B------:R-:W-:Y:S01]  /*23b30*/  @!P6 IMAD.MOV R14, RZ, RZ, -R14 ;  /* 0x000000ffff0ee224 */ /* 0x000fe200078e0a0e */
[C---:B------:R-:W-:Y:S02]  /*23b40*/  ISETP.GT.U32.AND P4, PT, R4.reuse, R41, PT ;  /* 0x000000290400720c */ /* 0x040fe40003f84070 */
[C---:B------:R-:W-:Y:S02]  /*23b50*/  ISETP.GT.U32.AND P5, PT, R4.reuse, R44, PT ;  /* 0x0000002c0400720c */ /* 0x040fe40003fa4070 */
[----:B------:R-:W-:-:S02]  /*23b60*/  ISETP.GT.U32.AND P6, PT, R4, R45, PT ;  /* 0x0000002d0400720c */ /* 0x000fc40003fc4070 */
[C---:B------:R-:W-:Y:S02]  /*23b70*/  ISETP.GT.U32.AND P0, PT, R4.reuse, R39, PT ;  /* 0x000000270400720c */ /* 0x040fe40003f04070 */
[C---:B------:R-:W-:Y:S02]  /*23b80*/  ISETP.GT.U32.AND P3, PT, R4.reuse, R40, PT ;  /* 0x000000280400720c */ /* 0x040fe40003f64070 */
[----:B------:R-:W-:Y:S01]  /*23b90*/  IABS R10, R17 ;  /* 0x00000011000a7213 */ /* 0x000fe20000000000 */
[--C-:B------:R-:W-:Y:S01]  /*23ba0*/  @!P2 IMAD.IADD R43, R43, 0x1, -R4.reuse ;  /* 0x000000012b2ba824 */ /* 0x100fe200078e0a04 */
[----:B------:R-:W-:Y:S01]  /*23bb0*/  STL [R1+0x134], R15 ;  /* 0x0001340f01007387 */ /* 0x000fe20000100800 */
[--C-:B------:R-:W-:Y:S01]  /*23bc0*/  @!P4 IMAD.IADD R41, R41, 0x1, -R4.reuse ;  /* 0x000000012929c824 */ /* 0x100fe200078e0a04 */
[----:B------:R-:W-:Y:S01]  /*23bd0*/  ISETP.GT.U32.AND P4, PT, R4, R48, PT ;  /* 0x000000300400720c */ /* 0x000fe20003f84070 */
[--C-:B------:R-:W-:Y:S01]  /*23be0*/  @!P5 IMAD.IADD R44, R44, 0x1, -R4.reuse ;  /* 0x000000012c2cd824 */ /* 0x100fe200078e0a04 */
[----:B------:R0:W-:Y:S01]  /*23bf0*/  STL [R1+0x130], R14 ;  /* 0x0001300e01007387 */ /* 0x0001e20000100800 */
[----:B------:R-:W-:-:S02]  /*23c00*/  @!P6 IMAD.IADD R45, R45, 0x1, -R4 ;  /* 0x000000012d2de824 */ /* 0x000fc400078e0a04 */
[----:B------:R-:W-:-:S04]  /*23c10*/  IMAD.HI.U32 R11, R0, R10, RZ ;  /* 0x0000000a000b7227 */ /* 0x000fc800078e00ff */
[--C-:B------:R-:W-:Y:S01]  /*23c20*/  @!P0 IMAD.IADD R39, R39, 0x1, -R4.reuse ;  /* 0x0000000127278824 */ /* 0x100fe200078e0a04 */
[----:B------:R-:W-:Y:S02]  /*23c30*/  ISETP.GT.U32.AND P0, PT, R4, R46, PT ;  /* 0x0000002e0400720c */ /* 0x000fe40003f04070 */
[----:B------:R-:W-:Y:S01]  /*23c40*/  ISETP.GE.AND P2, PT, R13, RZ, PT ;  /* 0x000000ff0d00720c */ /* 0x000fe20003f46270 */
[----:B------:R-:W-:Y:S01]  /*23c50*/  @!P3 IMAD.IADD R40, R40, 0x1, -R4 ;  /* 0x000000012828b824 */ /* 0x000fe200078e0a04 */
[C---:B------:R-:W-:Y:S01]  /*23c60*/  ISETP.GT.U32.AND P3, PT, R4.reuse, R47, PT ;  /* 0x0000002f0400720c */ /* 0x040fe20003f64070 */
[----:B------:R-:W-:Y:S01]  /*23c70*/  IMAD.MOV R11, RZ, RZ, -R11 ;  /* 0x000000ffff0b7224 */ /* 0x000fe200078e0a0b */
[----:B0-----:R-:W4:Y:S03]  /*23c80*/  LDL R14, [R1+0x68a8] ;  /* 0x0068a800010e7983 */ /* 0x001f260000100800 */
[----:B------:R-:W-:Y:S01]  /*23c90*/  IMAD R10, R4, R11, R10 ;  /* 0x0000000b040a7224 */ /* 0x000fe200078e020a */
[----:B------:R-:W4:Y:S01]  /*23ca0*/  LDL R13, [R1+0x68ac] ;  /* 0x0068ac00010d7983 */ /* 0x000f220000100800 */
[----:B------:R-:W-:-:S02]  /*23cb0*/  IMAD.MOV.U32 R11, RZ, RZ, R40 ;  /* 0x000000ffff0b7224 */ /* 0x000fc400078e0028 */
[--C-:B------:R-:W-:Y:S02]  /*23cc0*/  @!P4 IMAD.IADD R48, R48, 0x1, -R4.reuse ;  /* 0x000000013030c824 */ /* 0x100fe400078e0a04 */
[--C-:B------:R-:W-:Y:S02]  /*23cd0*/  @!P0 IMAD.IADD R46, R46, 0x1, -R4.reuse ;  /* 0x000000012e2e8824 */ /* 0x100fe400078e0a04 */
[----:B------:R-:W-:Y:S01]  /*23ce0*/  @!P3 IMAD.IADD R47, R47, 0x1, -R4 ;  /* 0x000000012f2fb824 */ /* 0x000fe200078e0a04 */
[----:B---3--:R-:W-:Y:S01]  /*23cf0*/  ISETP.GE.AND P5, PT, R12, RZ, PT ;  /* 0x000000ff0c00720c */ /* 0x008fe20003fa6270 */
[----:B------:R-:W-:-:S04]  /*23d00*/  IMAD.MOV.U32 R12, RZ, RZ, R39 ;  /* 0x000000ffff0c7224 */ /* 0x000fc800078e0027 */
[----:B------:R-:W-:-:S08]  /*23d10*/  @!P2 IMAD.MOV R12, RZ, RZ, -R12 ;  /* 0x000000ffff0ca224 */ /* 0x000fd000078e0a0c */
[----:B------:R-:W-:Y:S01]  /*23d20*/  @!P5 IMAD.MOV R11, RZ, RZ, -R11 ;  /* 0x000000ffff0bd224 */ /* 0x000fe200078e0a0b */
[----:B--2---:R-:W-:Y:S02]  /*23d30*/  ISETP.GE.AND P6, PT, R57, RZ, PT ;  /* 0x000000ff3900720c */ /* 0x004fe40003fc6270 */
[----:B------:R-:W2:Y:S01]  /*23d40*/  LDL R57, [R1+0x68a4] ;  /* 0x0068a40001397983 */ /* 0x000ea20000100800 */
[----:B----4-:R-:W-:Y:S02]  /*23d50*/  ISETP.GE.AND P0, PT, R59, RZ, PT ;  /* 0x000000ff3b00720c */ /* 0x010fe40003f06270 */
[----:B------:R-:W-:Y:S02]  /*23d60*/  ISETP.GE.AND P3, PT, R60, RZ, PT ;  /* 0x000000ff3c00720c */ /* 0x000fe40003f66270 */
[----:B------:R-:W-:Y:S02]  /*23d70*/  ISETP.GE.AND P4, PT, R61, RZ, PT ;  /* 0x000000ff3d00720c */ /* 0x000fe40003f86270 */
[----:B------:R-:W3:Y:S04]  /*23d80*/  LDL R61, [R1+0x68b0] ;  /* 0x0068b000013d7983 */ /* 0x000ee80000100800 */
[----:B------:R0:W-:Y:S04]  /*23d90*/  STL [R1+0x12c], R12 ;  /* 0x00012c0c01007387 */ /* 0x0001e80000100800 */
[----:B------:R-:W4:Y:S04]  /*23da0*/  LDL R59, [R1+0x68b4] ;  /* 0x0068b400013b7983 */ /* 0x000f280000100800 */
[----:B------:R1:W-:Y:S04]  /*23db0*/  STL [R1+0x128], R11 ;  /* 0x0001280b01007387 */ /* 0x0003e80000100800 */
[----:B------:R-:W4:Y:S01]  /*23dc0*/  LDL R60, [R1+0x68b8] ;  /* 0x0068b800013c7983 */ /* 0x000f220000100800 */
[C---:B------:R-:W-:Y:S01]  /*23dd0*/  ISETP.GT.U32.AND P1, PT, R4.reuse, R42, PT ;  /* 0x0000002a0400720c */ /* 0x040fe20003f24070 */
[----:B0-----:R-:W-:Y:S01]  /*23de0*/  IMAD.MOV.U32 R12, RZ, RZ, R41 ;  /* 0x000000ffff0c7224 */ /* 0x001fe200078e0029 */
[----:B------:R-:W-:-:S11]  /*23df0*/  ISETP.GT.U32.AND P5, PT, R4, R47, PT ;  /* 0x0000002f0400720c */ /* 0x000fd60003fa4070 */
[----:B------:R-:W-:Y:S01]  /*23e00*/  @!P1 IMAD.IADD R42, R42, 0x1, -R4 ;  /* 0x000000012a2a9824 */ /* 0x000fe200078e0a04 */
[----:B------:R-:W-:-:S03]  /*23e10*/  ISETP.GT.U32.AND P1, PT, R4, R49, PT ;  /* 0x000000310400720c */ /* 0x000fc60003f24070 */
[----:B-1----:R-:W-:Y:S02]  /*23e20*/  IMAD.MOV.U32 R11, RZ, RZ, R42 ;  /* 0x000000ffff0b7224 */ /* 0x002fe400078e002a */
[----:B------:R-:W-:Y:S02]  /*23e30*/  @!P6 IMAD.MOV R12, RZ, RZ, -R12 ;  /* 0x000000ffff0ce224 */ /* 0x000fe400078e0a0c */
[----:B------:R-:W-:-:S06]  /*23e40*/  @!P0 IMAD.MOV R11, RZ, RZ, -R11 ;  /* 0x000000ffff0b8224 */ /* 0x000fcc00078e0a0b */
[--C-:B------:R-:W-:Y:S01]  /*23e50*/  @!P1 IMAD.IADD R49, R49, 0x1, -R4.reuse ;  /* 0x0000000131319824 */ /* 0x100fe200078e0a04 */
[----:B------:R-:W-:Y:S01]  /*23e60*/  ISETP.GT.U32.AND P1, PT, R4, R45, PT ;  /* 0x0000002d0400720c */ /* 0x000fe20003f24070 */
[----:B------:R0:W-:Y:S01]  /*23e70*/  STL [R1+0x124], R12 ;  /* 0x0001240c01007387 */ /* 0x0001e20000100800 */
[----:B------:R-:W-:-:S03]  /*23e80*/  @!P5 IMAD.IADD R47, R47, 0x1, -R4 ;  /* 0x000000012f2fd824 */ /* 0x000fc600078e0a04 */
[----:B------:R1:W-:Y:S01]  /*23e90*/  STL [R1+0x120], R11 ;  /* 0x0001200b01007387 */ /* 0x0003e20000100800 */
[----:B------:R-:W-:Y:S01]  /*23ea0*/  IABS R8, R58 ;  /* 0x0000003a00087213 */ /* 0x000fe20000000000 */
[----:B0-----:R-:W-:Y:S02]  /*23eb0*/  IMAD.MOV.U32 R12, RZ, RZ, R43 ;  /* 0x000000ffff0c7224 */ /* 0x001fe400078e002b */
[----:B-1----:R-:W-:Y:S02]  /*23ec0*/  IMAD.MOV.U32 R11, RZ, RZ, R44 ;  /* 0x000000ffff0b7224 */ /* 0x002fe400078e002c */
[----:B------:R-:W-:Y:S01]  /*23ed0*/  @!P3 IMAD.MOV R12, RZ, RZ, -R12 ;  /* 0x000000ffff0cb224 */ /* 0x000fe200078e0a0c */
[C---:B------:R-:W-:Y:S01]  /*23ee0*/  ISETP.GT.U32.AND P3, PT, R4.reuse, R50, PT ;  /* 0x000000320400720c */ /* 0x040fe20003f64070 */
[----:B------:R-:W-:Y:S01]  /*23ef0*/  @!P4 IMAD.MOV R11, RZ, RZ, -R11 ;  /* 0x000000ffff0bc224 */ /* 0x000fe200078e0a0b */
[C---:B------:R-:W-:Y:S01]  /*23f00*/  ISETP.GT.U32.AND P4, PT, R4.reuse, R51, PT ;  /* 0x000000330400720c */ /* 0x040fe20003f84070 */
[----:B------:R-:W-:Y:S01]  /*23f10*/  @!P1 IMAD.IADD R45, R45, 0x1, -R4 ;  /* 0x000000012d2d9824 */ /* 0x000fe200078e0a04 */
[----:B------:R-:W-:Y:S01]  /*23f20*/  ISETP.GT.U32.AND P1, PT, R4, R52, PT ;  /* 0x000000340400720c */ /* 0x000fe20003f24070 */
[----:B------:R-:W-:Y:S01]  /*23f30*/  IMAD.HI.U32 R56, R0, R8, RZ ;  /* 0x0000000800387227 */ /* 0x000fe200078e00ff */
[----:B------:R0:W-:Y:S03]  /*23f40*/  STL [R1+0x11c], R12 ;  /* 0x00011c0c01007387 */ /* 0x0001e60000100800 */
[----:B------:R-:W-:Y:S01]  /*23f50*/  IMAD.MOV R56, RZ, RZ, -R56 ;  /* 0x000000ffff387224 */ /* 0x000fe200078e0a38 */
[----:B0-----:R-:W4:Y:S04]  /*23f60*/  LDL R12, [R1+0x68bc] ;  /* 0x0068bc00010c7983 */ /* 0x001f280000100800 */
[----:B------:R0:W-:Y:S01]  /*23f70*/  STL [R1+0x118], R11 ;  /* 0x0001180b01007387 */ /* 0x0001e20000100800 */
[----:B------:R-:W-:-:S02]  /*23f80*/  IMAD R8, R4, R56, R8 ;  /* 0x0000003804087224 */ /* 0x000fc400078e0208 */
[--C-:B------:R-:W-:Y:S02]  /*23f90*/  @!P3 IMAD.IADD R50, R50, 0x1, -R4.reuse ;  /* 0x000000013232b824 */ /* 0x100fe400078e0a04 */
[----:B0-----:R-:W-:Y:S02]  /*23fa0*/  IMAD.MOV.U32 R11, RZ, RZ, R45 ;  /* 0x000000ffff0b7224 */ /* 0x001fe400078e002d */
[--C-:B------:R-:W-:Y:S02]  /*23fb0*/  @!P4 IMAD.IADD R51, R51, 0x1, -R4.reuse ;  /* 0x000000013333c824 */ /* 0x100fe400078e0a04 */
[----:B------:R-:W-:Y:S01]  /*23fc0*/  @!P1 IMAD.IADD R52, R52, 0x1, -R4 ;  /* 0x0000000134349824 */ /* 0x000fe200078e0a04 */
[----:B--2---:R-:W-:Y:S02]  /*23fd0*/  ISETP.GE.AND P5, PT, R57, RZ, PT ;  /* 0x000000ff3900720c */ /* 0x004fe40003fa6270 */
[----:B------:R-:W2:Y:S04]  /*23fe0*/  LDL.LU R57, [R1+0x938] ;  /* 0x0009380001397983 */ /* 0x000ea80000300800 */
[----:B------:R-:W2:Y:S07]  /*23ff0*/  LDL R56, [R1+0x68ec] ;  /* 0x0068ec0001387983 */ /* 0x000eae0000100800 */
[----:B------:R-:W-:Y:S01]  /*24000*/  @!P5 IMAD.MOV R11, RZ, RZ, -R11 ;  /* 0x000000ffff0bd224 */ /* 0x000fe200078e0a0b */
[----:B---3--:R-:W-:-:S02]  /*24010*/  ISETP.GE.AND P3, PT, R61, RZ, PT ;  /* 0x000000ff3d00720c */ /* 0x008fc40003f66270 */
[----:B------:R-:W3:Y:S01]  /*24020*/  LDL.LU R61, [R1+0x93c] ;  /* 0x00093c00013d7983 */ /* 0x000ee20000300800 */
[----:B----4-:R-:W-:-:S03]  /*24030*/  ISETP.GE.AND P4, PT, R59, RZ, PT ;  /* 0x000000ff3b00720c */ /* 0x010fc60003f86270 */
[----:B------:R-:W4:Y:S04]  /*24040*/  LDL R59, [R1+0x68c0] ;  /* 0x0068c000013b7983 */ /* 0x000f280000100800 */
[----:B------:R0:W-:Y:S01]  /*24050*/  STL [R1+0x114], R11 ;  /* 0x0001140b01007387 */ /* 0x0001e20000100800 */
[----:B------:R-:W-:-:S03]  /*24060*/  ISETP.GE.AND P1, PT, R60, RZ, PT ;  /* 0x000000ff3c00720c */ /* 0x000fc60003f26270 */
[----:B------:R-:W3:Y:S01]  /*24070*/  LDL R60, [R1+0x68c4] ;  /* 0x0068c400013c7983 */ /* 0x000ee20000100800 */
[C---:B------:R-:W-:Y:S02]  /*24080*/  ISETP.GT.U32.AND P6, PT, R4.reuse, R48, PT ;  /* 0x000000300400720c */ /* 0x040fe40003fc4070 */
[C---:B------:R-:W-:Y:S02]  /*24090*/  ISETP.GT.U32.AND P0, PT, R4.reuse, R49, PT ;  /* 0x000000310400720c */ /* 0x040fe40003f04070 */
[C---:B------:R-:W-:Y:S02]  /*240a0*/  ISETP.GT.U32.AND P2, PT, R4.reuse, R46, PT ;  /* 0x0000002e0400720c */ /* 0x040fe40003f44070 */
[----:B------:R-:W-:-:S07]  /*240b0*/  ISETP.GT.U32.AND P5, PT, R4, R51, PT ;  /* 0x000000330400720c */ /* 0x000fce0003fa4070 */
[--C-:B------:R-:W-:Y:S01]  /*240c0*/  @!P6 IMAD.IADD R48, R48, 0x1, -R4.reuse ;  /* 0x000000013030e824 */ /* 0x100fe200078e0a04 */
[----:B------:R-:W-:Y:S01]  /*240d0*/  ISETP.GE.AND P6, PT, R14, RZ, PT ;  /* 0x000000ff0e00720c */ /* 0x000fe20003fc6270 */
[--C-:B------:R-:W-:Y:S01]  /*240e0*/  @!P0 IMAD.IADD R49, R49, 0x1, -R4.reuse ;  /* 0x0000000131318824 */ /* 0x100fe200078e0a04 */
[----:B------:R-:W-:Y:S01]  /*240f0*/  ISETP.GE.AND P0, PT, R13, RZ, PT ;  /* 0x000000ff0d00720c */ /* 0x000fe20003f06270 */
[----:B------:R-:W-:Y:S01]  /*24100*/  @!P2 IMAD.IADD R46, R46, 0x1, -R4 ;  /* 0x000000012e2ea824 */ /* 0x000fe200078e0a04 */
[----:B------:R-:W-:Y:S01]  /*24110*/  ISETP.GT.U32.AND P2, PT, R4, R53, PT ;  /* 0x000000350400720c */ /* 0x000fe20003f44070 */
[----:B0-----:R-:W-:Y:S02]  /*24120*/  IMAD.MOV.U32 R11, RZ, RZ, R47 ;  /* 0x000000ffff0b7224 */ /* 0x001fe400078e002f */
[----:B------:R-:W-:-:S06]  /*24130*/  IMAD.MOV.U32 R13, RZ, RZ, R46 ;  /* 0x000000ffff0d7224 */ /* 0x000fcc00078e002e */
[----:B------:R-:W-:Y:S02]  /*24140*/  @!P6 IMAD.MOV R13, RZ, RZ, -R13 ;  /* 0x000000ffff0de224 */ /* 0x000fe400078e0a0d */
[----:B------:R-:W-:Y:S02]  /*24150*/  @!P0 IMAD.MOV R11, RZ, RZ, -R11 ;  /* 0x000000ffff0b8224 */ /* 0x000fe400078e0a0b */
[----:B------:R-:W-:Y:S01]  /*24160*/  @!P5 IMAD.IADD R51, R51, 0x1, -R4 ;  /* 0x000000013333d824 */ /* 0x000fe200078e0a04 */
[----:B------:R0:W-:Y:S01]  /*24170*/  STL [R1+0x110], R13 ;  /* 0x0001100d01007387 */ /* 0x0001e20000100800 */
[----:B------:R-:W-:-:S03]  /*24180*/  ISETP.GT.U32.AND P5, PT, R4, R55, PT ;  /* 0x000000370400720c */ /* 0x000fc60003fa4070 */
[----:B------:R1:W-:Y:S01]  /*24190*/  STL [R1+0x10c], R11 ;  /* 0x00010c0b01007387 */ /* 0x0003e20000100800 */
[----:B------:R-:W-:Y:S01]  /*241a0*/  @!P2 IMAD.IADD R53, R53, 0x1, -R4 ;  /* 0x000000013535a824 */ /* 0x000fe200078e0a04 */
[----:B------:R-:W-:Y:S01]  /*241b0*/  ISETP.GT.U32.AND P2, PT, R4, R50, PT ;  /* 0x000000320400720c */ /* 0x000fe20003f44070 */
[----:B0-----:R-:W-:Y:S02]  /*241c0*/  IMAD.MOV.U32 R13, RZ, RZ, R48 ;  /* 0x000000ffff0d7224 */ /* 0x001fe400078e0030 */
[----:B-1----:R-:W-:-:S04]  /*241d0*/  IMAD.MOV.U32 R11, RZ, RZ, R49 ;  /* 0x000000ffff0b7224 */ /* 0x002fc800078e0031 */
[----:B------:R-:W-:Y:S01]  /*241e0*/  @!P4 IMAD.MOV R11, RZ, RZ, -R11 ;  /* 0x000000ffff0bc224 */ /* 0x000fe200078e0a0b */
[C---:B------:R-:W-:Y:S01]  /*241f0*/  ISETP.GT.U32.AND P4, PT, R4.reuse, R54, PT ;  /* 0x000000360400720c */ /* 0x040fe20003f84070 */
[----:B------:R-:W-:Y:S02]  /*24200*/  @!P3 IMAD.MOV R13, RZ, RZ, -R13 ;  /* 0x000000ffff0db224 */ /* 0x000fe400078e0a0d */
[--C-:B------:R-:W-:Y:S01]  /*24210*/  @!P5 IMAD.IADD R55, R55, 0x1, -R4.reuse ;  /* 0x000000013737d824 */ /* 0x100fe200078e0a04 */
[C---:B------:R-:W-:Y:S02]  /*24220*/  ISETP.GT.U32.AND P0, PT, R4.reuse, R52, PT ;  /* 0x000000340400720c */ /* 0x040fe40003f04070 */
[----:B------:R-:W-:Y:S01]  /*24230*/  STL [R1+0x108], R13 ;  /* 0x0001080d01007387 */ /* 0x000fe20000100800 */
[----:B------:R-:W-:Y:S02]  /*24240*/  ISETP.GT.U32.AND P3, PT, R4, R53, PT ;  /* 0x000000350400720c */ /* 0x000fe40003f64070 */
[----:B------:R-:W-:Y:S01]  /*24250*/  ISETP.GE.AND P6, PT, R12, RZ, PT ;  /* 0x000000ff0c00720c */ /* 0x000fe20003fc6270 */
[----:B------:R0:W-:Y:S01]  /*24260*/  STL [R1+0x104], R11 ;  /* 0x0001040b01007387 */ /* 0x0001e20000100800 */
[----:B------:R-:W-:-:S02]  /*24270*/  @!P2 IMAD.IADD R50, R50, 0x1, -R4 ;  /* 0x000000013232a824 */ /* 0x000fc400078e0a04 */
[----:B------:R-:W-:Y:S01]  /*24280*/  @!P4 IMAD.IADD R54, R54, 0x1, -R4 ;  /* 0x000000013636c824 */ /* 0x000fe200078e0a04 */
[----:B------:R-:W3:Y:S01]  /*24290*/  LDL R16, [R1+0x68d0] ;  /* 0x0068d00001107983 */ /* 0x000ee20000100800 */
[----:B------:R-:W-:Y:S02]  /*242a0*/  IMAD.MOV.U32 R20, RZ, RZ, R50 ;  /* 0x000000ffff147224 */ /* 0x000fe400078e0032 */
[----:B------:R-:W-:Y:S02]  /*242b0*/  IMAD.MOV.U32 R18, RZ, RZ, R51 ;  /* 0x000000ffff127224 */ /* 0x000fe400078e0033 */
[----:B------:R-:W-:Y:S02]  /*242c0*/  @!P1 IMAD.MOV R20, RZ, RZ, -R20 ;  /* 0x000000ffff149224 */ /* 0x000fe400078e0a14 */
[----:B------:R-:W-:Y:S02]  /*242d0*/  @!P0 IMAD.IADD R52, R52, 0x1, -R4 ;  /* 0x0000000134348824 */ /* 0x000fe400078e0a04 */
[----:B------:R-:W-:-:S02]  /*242e0*/  @!P6 IMAD.MOV R18, RZ, RZ, -R18 ;  /* 0x000000ffff12e224 */ /* 0x000fc400078e0a12 */
[----:B------:R-:W-:Y:S01]  /*242f0*/  @!P3 IMAD.IADD R53, R53, 0x1, -R4 ;  /* 0x000000013535b824 */ /* 0x000fe200078e0a04 */
[----:B--2---:R-:W-:Y:S02]  /*24300*/  ISETP.GE.AND P2, PT, R57, RZ, PT ;  /* 0x000000ff3900720c */ /* 0x004fe40003f46270 */
[----:B0-----:R-:W-:Y:S02]  /*24310*/  IABS R11, R57 ;  /* 0x00000039000b7213 */ /* 0x001fe40000000000 */
[----:B----4-:R-:W-:Y:S02]  /*24320*/  ISETP.GE.AND P4, PT, R59, RZ, PT ;  /* 0x000000ff3b00720c */ /* 0x010fe40003f86270 */
[----:B------:R-:W2:Y:S01]  /*24330*/  LDL R59, [R1+0x68c8] ;  /* 0x0068c800013b7983 */ /* 0x000ea20000100800 */
[----:B---3--:R-:W-:-:S03]  /*24340*/  ISETP.GE.AND P5, PT, R60, RZ, PT ;  /* 0x000000ff3c00720c */ /* 0x008fc60003fa6270 */
[----:B------:R-:W3:Y:S04]  /*24350*/  LDL R60, [R1+0x68cc] ;  /* 0x0068cc00013c7983 */ /* 0x000ee80000100800 */
[----:B------:R-:W4:Y:S04]  /*24360*/  LDL.LU R22, [R1+0x950] ;  /* 0x0009500001167983 */ /* 0x000f280000300800 */
[----:B------:R-:W4:Y:S04]  /*24370*/  LDL.LU R21, [R1+0x954] ;  /* 0x0009540001157983 */ /* 0x000f280000300800 */
[----:B------:R0:W-:Y:S04]  /*24380*/  STL [R1+0x100], R20 ;  /* 0x0001001401007387 */ /* 0x0001e80000100800 */
[----:B------:R1:W-:Y:S01]  /*24390*/  STL [R1+0xfc], R18 ;  /* 0x0000fc1201007387 */ /* 0x0003e20000100800 */
[----:B0-----:R-:W-:-:S02]  /*243a0*/  IMAD.MOV.U32 R20, RZ, RZ, R52 ;  /* 0x000000ffff147224 */ /* 0x001fc400078e0034 */
[----:B-1----:R-:W-:Y:S02]  /*243b0*/  IMAD.MOV.U32 R18, RZ, RZ, R53 ;  /* 0x000000ffff127224 */ /* 0x002fe400078e0035 */
[----:B------:R-:W-:Y:S02]  /*243c0*/  @!P4 IMAD.MOV R20, RZ, RZ, -R20 ;  /* 0x000000ffff14c224 */ /* 0x000fe400078e0a14 */
[----:B------:R-:W-:-:S03]  /*243d0*/  @!P5 IMAD.MOV R18, RZ, RZ, -R18 ;  /* 0x000000ffff12d224 */ /* 0x000fc600078e0a12 */
[----:B------:R0:W-:Y:S04]  /*243e0*/  STL [R1+0xf8], R20 ;  /* 0x0000f81401007387 */ /* 0x0001e80000100800 */
[----:B------:R1:W-:Y:S04]  /*243f0*/  STL [R1+0xf4], R18 ;  /* 0x0000f41201007387 */ /* 0x0003e80000100800 */
[----:B------:R-:W4:Y:S04]  /*24400*/  LDL R57, [R1+0x68d8] ;  /* 0x0068d80001397983 */ /* 0x000f280000100800 */
[----:B0-----:R-:W4:Y:S01]  /*24410*/  LDL R20, [R1+0x68d4] ;  /* 0x0068d40001147983 */ /* 0x001f220000100800 */
[----:B------:R-:W-:-:S02]  /*24420*/  ISETP.GT.U32.AND P3, PT, R4, R2, PT ;  /* 0x000000020400720c */ /* 0x000fc40003f64070 */
[C---:B------:R-:W-:Y:S01]  /*24430*/  ISETP.GT.U32.AND P1, PT, R4.reuse, R54, PT ;  /* 0x000000360400720c */ /* 0x040fe20003f24070 */
[----:B-1----:R-:W4:Y:S01]  /*24440*/  LDL.LU R18, [R1+0x958] ;  /* 0x0009580001127983 */ /* 0x002f220000300800 */
[----:B------:R-:W-:-:S09]  /*24450*/  ISETP.GT.U32.AND P4, PT, R4, R5, PT ;  /* 0x000000050400720c */ /* 0x000fd20003f84070 */
[----:B------:R-:W-:-:S05]  /*24460*/  @!P3 IMAD.IADD R2, R2, 0x1, -R4 ;  /* 0x000000010202b824 */ /* 0x000fca00078e0a04 */
[C---:B------:R-:W-:Y:S02]  /*24470*/  ISETP.GT.U32.AND P6, PT, R4.reuse, R2, PT ;  /* 0x000000020400720c */ /* 0x040fe40003fc4070 */
[----:B------:R-:W-:Y:S01]  /*24480*/  ISETP.GT.U32.AND P3, PT, R4, R55, PT ;  /* 0x000000370400720c */ /* 0x000fe20003f64070 */
[--C-:B------:R-:W-:Y:S01]  /*24490*/  @!P1 IMAD.IADD R54, R54, 0x1, -R4.reuse ;  /* 0x0000000136369824 */ /* 0x100fe200078e0a04 */
[----:B------:R-:W-:Y:S02]  /*244a0*/  ISETP.GE.AND P0, PT, R61, RZ, PT ;  /* 0x000000ff3d00720c */ /* 0x000fe40003f06270 */
[----:B------:R-:W-:Y:S02]  /*244b0*/  IABS R61, R61 ;  /* 0x0000003d003d7213 */ /* 0x000fe40000000000 */
[----:B------:R-:W-:Y:S01]  /*244c0*/  ISETP.GT.U32.AND P1, PT, R4, R7, PT ;  /* 0x000000070400720c */ /* 0x000fe20003f24070 */
[----:B------:R-:W-:-:S04]  /*244d0*/  @!P4 IMAD.IADD R5, R5, 0x1, -R4 ;  /* 0x000000010505c824 */ /* 0x000fc800078e0a04 */
[--C-:B------:R-:W-:Y:S01]  /*244e0*/  @!P6 IMAD.IADD R2, R2, 0x1, -R4.reuse ;  /* 0x000000010202e824 */ /* 0x100fe200078e0a04 */
[----:B------:R-:W-:Y:S01]  /*244f0*/  ISETP.GT.U32.AND P6, PT, R4, R8, PT ;  /* 0x000000080400720c */ /* 0x000fe20003fc4070 */
[----:B------:R-:W-:Y:S01]  /*24500*/  IMAD.HI.U32 R13, R0, R61, RZ ;  /* 0x0000003d000d7227 */ /* 0x000fe200078e00ff */
[----:B------:R-:W-:Y:S02]  /*24510*/  IABS R12, R56 ;  /* 0x00000038000c7213 */ /* 0x000fe40000000000 */
[----:B------:R-:W-:Y:S01]  /*24520*/  ISETP.GT.U32.AND P5, PT, R4, R6, PT ;  /* 0x000000060400720c */ /* 0x000fe20003fa4070 */
[----:B------:R-:W-:Y:S02]  /*24530*/  IMAD.MOV R13, RZ, RZ, -R13 ;  /* 0x000000ffff0d7224 */ /* 0x000fe400078e0a0d */
[----:B------:R-:W-:Y:S02]  /*24540*/  @!P3 IMAD.IADD R55, R55, 0x1, -R4 ;  /* 0x000000013737b824 */ /* 0x000fe400078e0a04 */
[----:B------:R-:W-:-:S04]  /*24550*/  IMAD.HI.U32 R14, R0, R12, RZ ;  /* 0x0000000c000e7227 */ /* 0x000fc800078e00ff */
[----:B------:R-:W-:Y:S02]  /*24560*/  IMAD R61, R4, R13, R61 ;  /* 0x0000000d043d7224 */ /* 0x000fe400078e023d */
[----:B------:R-:W-:Y:S02]  /*24570*/  @!P1 IMAD.IADD R7, R7, 0x1, -R4 ;  /* 0x0000000107079824 */ /* 0x000fe400078e0a04 */
[----:B------:R-:W-:Y:S02]  /*24580*/  IMAD.MOV.U32 R13, RZ, RZ, R55 ;  /* 0x000000ffff0d7224 */ /* 0x000fe400078e0037 */
[----:B------:R-:W-:Y:S02]  /*24590*/  IMAD.MOV R14, RZ, RZ, -R14 ;  /* 0x000000ffff0e7224 */ /* 0x000fe400078e0a0e */
[----:B------:R-:W-:Y:S02]  /*245a0*/  @!P6 IMAD.IADD R8, R8, 0x1, -R4 ;  /* 0x000000010808e824 */ /* 0x000fe400078e0a04 */
[----:B------:R-:W-:-:S02]  /*245b0*/  IMAD R12, R4, R14, R12 ;  /* 0x0000000e040c7224 */ /* 0x000fc400078e020c */
[----:B------:R-:W-:Y:S01]  /*245c0*/  @!P5 IMAD.IADD R6, R6, 0x1, -R4 ;  /* 0x000000010606d824 */ /* 0x000fe200078e0a04 */
[----:B------:R-:W-:Y:S01]  /*245d0*/  ISETP.GT.U32.AND P6, PT, R4, R8, PT ;  /* 0x000000080400720c */ /* 0x000fe20003fc4070 */
[----:B------:R-:W-:Y:S01]  /*245e0*/  IMAD.MOV.U32 R14, RZ, RZ, R54 ;  /* 0x000000ffff0e7224 */ /* 0x000fe200078e0036 */
[----:B------:R-:W-:Y:S02]  /*245f0*/  ISETP.GE.AND P5, PT, R16, RZ, PT ;  /* 0x000000ff1000720c */ /* 0x000fe40003fa6270 */
[----:B------:R-:W-:-:S09]  /*24600*/  ISETP.GT.U32.AND P1, PT, R4, R5, PT ;  /* 0x000000050400720c */ /* 0x000fd20003f24070 */
[----:B------:R-:W-:-:S04]  /*24610*/  @!P6 IMAD.IADD R8, R8, 0x1, -R4 ;  /* 0x000000010808e824 */ /* 0x000fc800078e0a04 */
[----:B------:R-:W-:Y:S01]  /*24620*/  @!P1 IMAD.IADD R5, R5, 0x1, -R4 ;  /* 0x0000000105059824 */ /* 0x000fe200078e0a04 */
[----:B------:R-:W-:-:S13]  /*24630*/  ISETP.GT.U32.AND P1, PT, R4, R10, PT ;  /* 0x0000000a0400720c */ /* 0x000fda0003f24070 */
[----:B------:R-:W-:Y:S01]  /*24640*/  @!P1 IMAD.IADD R10, R10, 0x1, -R4 ;  /* 0x000000010a0a9824 */ /* 0x000fe200078e0a04 */
[----:B------:R-:W-:Y:S02]  /*24650*/  ISETP.GE.AND P1, PT, R58, RZ, PT ;  /* 0x000000ff3a00720c */ /* 0x000fe40003f26270 */
[----:B--2---:R-:W-:Y:S02]  /*24660*/  ISETP.GE.AND P3, PT, R59, RZ, PT ;  /* 0x000000ff3b00720c */ /* 0x004fe40003f66270 */
[----:B---3--:R-:W-:-:S11]  /*24670*/  ISETP.GE.AND P4, PT, R60, RZ, PT ;  /* 0x000000ff3c00720c */ /* 0x008fd60003f86270 */
[----:B------:R-:W-:Y:S02]  /*24680*/  @!P3 IMAD.MOV R14, RZ, RZ, -R14 ;  /* 0x000000ffff0eb224 */ /* 0x000fe400078e0a0e */
[----:B------:R-:W-:Y:S01]  /*24690*/  @!P4 IMAD.MOV R13, RZ, RZ, -R13 ;  /* 0x000000ffff0dc224 */ /* 0x000fe200078e0a0d */
[C---:B------:R-:W-:Y:S02]  /*246a0*/  ISETP.GT.U32.AND P4, PT, R4.reuse, R7, PT ;  /* 0x000000070400720c */ /* 0x040fe40003f84070 */
[----:B------:R-:W-:Y:S01]  /*246b0*/  ISETP.GT.U32.AND P3, PT, R4, R6, PT ;  /* 0x000000060400720c */ /* 0x000fe20003f64070 */
[----:B------:R0:W-:Y:S01]  /*246c0*/  STL [R1+0xf0], R14 ;  /* 0x0000f00e01007387 */ /* 0x0001e20000100800 */
[----:B----4-:R-:W-:Y:S01]  /*246d0*/  IABS R59, R21 ;  /* 0x00000015003b7213 */ /* 0x010fe20000000000 */
[----:B0-----:R-:W-:-:S08]  /*246e0*/  IMAD.MOV.U32 R14, RZ, RZ, R2 ;  /* 0x000000ffff0e7224 */ /* 0x001fd000078e0002 */
[----:B------:R-:W-:Y:S02]  /*246f0*/  @!P4 IMAD.IADD R7, R7, 0x1, -R4 ;  /* 0x000000010707c824 */ /* 0x000fe400078e0a04 */
[----:B------:R-:W-:-:S04]  /*24700*/  IMAD.HI.U32 R2, R0, R59, RZ ;  /* 0x0000003b00027227 */ /* 0x000fc800078e00ff */
[----:B------:R-:W-:Y:S01]  /*24710*/  @!P5 IMAD.MOV R14, RZ, RZ, -R14 ;  /* 0x000000ffff0ed224 */ /* 0x000fe200078e0a0e */
[----:B------:R-:W-:Y:S01]  /*24720*/  ISETP.GT.U32.AND P5, PT, R4, R9, PT ;  /* 0x000000090400720c */ /* 0x000fe20003fa4070 */
[----:B------:R-:W-:Y:S01]  /*24730*/  IMAD.MOV R2, RZ, RZ, -R2 ;  /* 0x000000ffff027224 */ /* 0x000fe200078e0a02 */
[----:B------:R-:W-:Y:S02]  /*24740*/  ISETP.GE.AND P6, PT, R57, RZ, PT ;  /* 0x000000ff3900720c */ /* 0x000fe40003fc6270 */
[----:B------:R-:W-:Y:S01]  /*24750*/  ISETP.GE.AND P4, PT, R20, RZ, PT ;  /* 0x000000ff1400720c */ /* 0x000fe20003f86270 */
[----:B------:R-:W-:Y:S02]  /*24760*/  @!P3 IMAD.IADD R6, R6, 0x1, -R4 ;  /* 0x000000010606b824 */ /* 0x000fe400078e0a04 */
[----:B------:R-:W-:Y:S02]  /*24770*/  IMAD R59, R4, R2, R59 ;  /* 0x00000002043b7224 */ /* 0x000fe400078e023b */
[----:B------:R-:W-:Y:S01]  /*24780*/  IMAD.MOV.U32 R2, RZ, RZ, R6 ;  /* 0x000000ffff027224 */ /* 0x000fe200078e0006 */
[----:B------:R-:W-:Y:S03]  /*24790*/  STL [R1+0xe0], R13 ;  /* 0x0000e00d01007387 */ /* 0x000fe60000100800 */
[----:B------:R-:W-:-:S02]  /*247a0*/  @!P5 IMAD.IADD R9, R9, 0x1, -R4 ;  /* 0x000000010909d824 */ /* 0x000fc400078e0a04 */
[----:B------:R-:W-:Y:S01]  /*247b0*/  @!P6 IMAD.MOV R2, RZ, RZ, -R2 ;  /* 0x000000ffff02e224 */ /* 0x000fe200078e0a02 */
[----:B------:R-:W2:Y:S01]  /*247c0*/  LDL.LU R16, [R1+0x95c] ;  /* 0x00095c0001107983 */ /* 0x000ea20000300800 */
[----:B------:R-:W-:-:S03]  /*247d0*/  @!P4 IMAD.MOV R5, RZ, RZ, -R5 ;  /* 0x000000ffff05c224 */ /* 0x000fc600078e0a05 */
[----:B------:R-:W-:Y:S01]  /*247e0*/  STL [R1+0xd0], R14 ;  /* 0x0000d00e01007387 */ /* 0x000fe20000100800 */
[----:B------:R-:W-:-:S03]  /*247f0*/  ISETP.GE.AND P5, PT, R3, RZ, PT ;  /* 0x000000ff0300720c */ /* 0x000fc60003fa6270 */
[----:B------:R-:W3:Y:S04]  /*24800*/  LDL.LU R3, [R1+0x6a64] ;  /* 0x006a640001037983 */ /* 0x000ee80000300800 */
[----:B------:R0:W-:Y:S04]  /*24810*/  STL [R1+0xc8], R5 ;  /* 0x0000c80501007387 */ /* 0x0001e80000100800 */
[----:B------:R1:W-:Y:S04]  /*24820*/  STL [R1+0xb8], R2 ;  /* 0x0000b80201007387 */ /* 0x0003e80000100800 */
[----:B------:R-:W4:Y:S01]  /*24830*/  LDL.LU R20, [R1+0x980] ;  /* 0x0009800001147983 */ /* 0x000f220000300800 */
[----:B------:R-:W-:Y:S01]  /*24840*/  ISETP.GT.U32.AND P3, PT, R4, R12, PT ;  /* 0x0000000c0400720c */ /* 0x000fe20003f64070 */
[----:B0-----:R-:W-:-:S02]  /*24850*/  IMAD.MOV.U32 R5, RZ, RZ, R7 ;  /* 0x000000ffff057224 */ /* 0x001fc400078e0007 */
[----:B-1----:R-:W-:-:S10]  /*24860*/  IMAD.MOV.U32 R2, RZ, RZ, R8 ;  /* 0x000000ffff027224 */ /* 0x002fd400078e0008 */
[----:B------:R-:W-:Y:S01]  /*24870*/  @!P3 IMAD.IADD R12, R12, 0x1, -R4 ;  /* 0x000000010c0cb824 */ /* 0x000fe200078e0a04 */
[----:B------:R-:W-:Y:S01]  /*24880*/  ISETP.GT.U32.AND P3, PT, R4, R9, PT ;  /* 0x000000090400720c */ /* 0x000fe20003f64070 */
[----:B------:R-:W-:Y:S02]  /*24890*/  @!P5 IMAD.MOV R5, RZ, RZ, -R5 ;  /* 0x000000ffff05d224 */ /* 0x000fe400078e0a05 */
[----:B------:R-:W-:-:S03]  /*248a0*/  @!P1 IMAD.MOV R2, RZ, RZ, -R2 ;  /* 0x000000ffff029224 */ /* 0x000fc600078e0a02 */
[----:B------:R0:W-:Y:S04]  /*248b0*/  STL [R1+0x98], R5 ;  /* 0x0000980501007387 */ /* 0x0001e80000100800 */
[----:B------:R-:W-:Y:S03]  /*248c0*/  STL [R1+0x10], R2 ;  /* 0x0000100201007387 */ /* 0x000fe60000100800 */
[----:B------:R-:W-:Y:S01]  /*248d0*/  @!P3 IMAD.IADD R9, R9, 0x1, -R4 ;  /* 0x000000010909b824 */ /* 0x000fe200078e0a04 */
[----:B------:R-:W-:Y:S02]  /*248e0*/  ISETP.GE.AND P3, PT, R19, RZ, PT ;  /* 0x000000ff1300720c */ /* 0x000fe40003f66270 */
[----:B------:R-:W3:Y:S01]  /*248f0*/  LDL.LU R19, [R1+0x984] ;  /* 0x0009840001137983 */ /* 0x000ee20000300800 */
[----:B------:R-:W-:-:S04]  /*24900*/  IMAD.HI.U32 R15, R0, R11, RZ ;  /* 0x0000000b000f7227 */ /* 0x000fc800078e00ff */
[----:B------:R-:W-:-:S04]  /*24910*/  IMAD.MOV R15, RZ, RZ, -R15 ;  /* 0x000000ffff0f7224 */ /* 0x000fc800078e0a0f */
[----:B------:R-:W-:-:S05]  /*24920*/  IMAD R11, R4, R15, R11 ;  /* 0x0000000f040b7224 */ /* 0x000fca00078e020b */
[C---:B------:R-:W-:Y:S01]  /*24930*/  ISETP.GT.U32.AND P5, PT, R4.reuse, R11, PT ;  /* 0x0000000b0400720c */ /* 0x040fe20003fa4070 */
[----:B------:R-:W-:Y:S01]  /*24940*/  IMAD.MOV.U32 R6, RZ, RZ, R9 ;  /* 0x000000ffff067224 */ /* 0x000fe200078e0009 */
[----:B------:R-:W-:Y:S02]  /*24950*/  IABS R60, R22 ;  /* 0x00000016003c7213 */ /* 0x000fe40000000000 */
[----:B------:R-:W-:Y:S02]  /*24960*/  IABS R58, R18 ;  /* 0x00000012003a7213 */ /* 0x000fe40000000000 */
[C---:B------:R-:W-:Y:S01]  /*24970*/  ISETP.GT.U32.AND P1, PT, R4.reuse, R61, PT ;  /* 0x0000003d0400720c */ /* 0x040fe20003f24070 */
[----:B------:R-:W-:Y:S01]  /*24980*/  @!P3 IMAD.MOV R6, RZ, RZ, -R6 ;  /* 0x000000ffff06b224 */ /* 0x000fe200078e0a06 */
[----:B------:R-:W-:-:S05]  /*24990*/  ISETP.GT.U32.AND P6, PT, R4, R10, PT ;  /* 0x0000000a0400720c */ /* 0x000fca0003fc4070 */
[----:B------:R-:W-:Y:S01]  /*249a0*/  @!P5 IMAD.IADD R11, R11, 0x1, -R4 ;  /* 0x000000010b0bd824 */ /* 0x000fe200078e0a04 */
[----:B------:R-:W-:Y:S01]  /*249b0*/  ISETP.GT.U32.AND P4, PT, R4, R12, PT ;  /* 0x0000000c0400720c */ /* 0x000fe20003f84070 */
[----:B------:R-:W-:-:S03]  /*249c0*/  IMAD.HI.U32 R13, R0, R60, RZ ;  /* 0x0000003c000d7227 */ /* 0x000fc600078e00ff */
[----:B------:R-:W-:Y:S01]  /*249d0*/  ISETP.GT.U32.AND P3, PT, R4, R11, PT ;  /* 0x0000000b0400720c */ /* 0x000fe20003f64070 */
[----:B0-----:R-:W-:-:S04]  /*249e0*/  IMAD.HI.U32 R5, R0, R58, RZ ;  /* 0x0000003a00057227 */ /* 0x001fc800078e00ff */
[----:B------:R-:W-:Y:S02]  /*249f0*/  IMAD.MOV R13, RZ, RZ, -R13 ;  /* 0x000000ffff0d7224 */ /* 0x000fe400078e0a0d */
[----:B------:R-:W-:Y:S01]  /*24a00*/  IMAD.MOV R5, RZ, RZ, -R5 ;  /* 0x000000ffff057224 */ /* 0x000fe200078e0a05 */
[----:B------:R-:W-:Y:S01]  /*24a10*/  ISETP.GE.AND P5, PT, R17, RZ, PT ;  /* 0x000000ff1100720c */ /* 0x000fe20003fa6270 */
[C---:B------:R-:W-:Y:S01]  /*24a20*/  IMAD R60, R4.reuse, R13, R60 ;  /* 0x0000000d043c7224 */ /* 0x040fe200078e023c */
[----:B------:R-:W3:Y:S01]  /*24a30*/  LDL.LU R17, [R1+0x988] ;  /* 0x0009880001117983 */ /* 0x000ee20000300800 */
[----:B------:R-:W-:Y:S02]  /*24a40*/  IMAD R58, R4, R5, R58 ;  /* 0x00000005043a7224 */ /* 0x000fe400078e023a */
[--C-:B------:R-:W-:Y:S01]  /*24a50*/  @!P1 IMAD.IADD R61, R61, 0x1, -R4.reuse ;  /* 0x000000013d3d9824 */ /* 0x100fe200078e0a04 */
[----:B------:R-:W-:Y:S01]  /*24a60*/  ISETP.GE.AND P1, PT, R56, RZ, PT ;  /* 0x000000ff3800720c */ /* 0x000fe20003f26270 */
[--C-:B------:R-:W-:Y:S01]  /*24a70*/  @!P6 IMAD.IADD R10, R10, 0x1, -R4.reuse ;  /* 0x000000010a0ae824 */ /* 0x100fe200078e0a04 */
[C---:B------:R-:W-:Y:S01]  /*24a80*/  ISETP.GT.U32.AND P6, PT, R4.reuse, R60, PT ;  /* 0x0000003c0400720c */ /* 0x040fe20003fc4070 */
[--C-:B------:R-:W-:Y:S01]  /*24a90*/  @!P3 IMAD.IADD R11, R11, 0x1, -R4.reuse ;  /* 0x000000010b0bb824 */ /* 0x100fe200078e0a04 */
[----:B------:R-:W-:Y:S01]  /*24aa0*/  ISETP.GT.U32.AND P3, PT, R4, R58, PT ;  /* 0x0000003a0400720c */ /* 0x000fe20003f64070 */
[----:B------:R-:W-:Y:S01]  /*24ab0*/  @!P4 IMAD.IADD R12, R12, 0x1, -R4 ;  /* 0x000000010c0cc824 */ /* 0x000fe200078e0a04 */
[----:B------:R0:W-:Y:S01]  /*24ac0*/  STL [R1+0x8], R6 ;  /* 0x0000080601007387 */ /* 0x0001e20000100800 */
[----:B------:R-:W-:-:S02]  /*24ad0*/  ISETP.GT.U32.AND P4, PT, R4, R59, PT ;  /* 0x0000003b0400720c */ /* 0x000fc40003f84070 */
[----:B------:R-:W-:Y:S02]  /*24ae0*/  IMAD.MOV.U32 R5, RZ, RZ, R12 ;  /* 0x000000ffff057224 */ /* 0x000fe400078e000c */
[----:B0-----:R-:W-:Y:S02]  /*24af0*/  IMAD.MOV.U32 R6, RZ, RZ, R10 ;  /* 0x000000ffff067224 */ /* 0x001fe400078e000a */
[----:B------:R-:W-:Y:S02]  /*24b00*/  @!P1 IMAD.MOV R5, RZ, RZ, -R5 ;  /* 0x000000ffff059224 */ /* 0x000fe400078e0a05 */
[----:B------:R-:W-:Y:S02]  /*24b10*/  @!P5 IMAD.MOV R6, RZ, RZ, -R6 ;  /* 0x000000ffff06d224 */ /* 0x000fe400078e0a06 */
[--C-:B------:R-:W-:Y:S01]  /*24b20*/  @!P6 IMAD.IADD R60, R60, 0x1, -R4.reuse ;  /* 0x000000013c3ce824 */ /* 0x100fe200078e0a04 */
[----:B------:R-:W-:Y:S01]  /*24b30*/  ISETP.GT.U32.AND P6, PT, R4, R61, PT ;  /* 0x0000003d0400720c */ /* 0x000fe20003fc4070 */
[--C-:B------:R-:W-:Y:S01]  /*24b40*/  @!P3 IMAD.IADD R58, R58, 0x1, -R4.reuse ;  /* 0x000000013a3ab824 */ /* 0x100fe200078e0a04 */
[----:B------:R-:W-:Y:S04]  /*24b50*/  STL [R1+0x4], R6 ;  /* 0x0000040601007387 */ /* 0x000fe80000100800 */
[----:B------:R0:W-:Y:S01]  /*24b60*/  STL [R1], R5 ;  /* 0x0000000501007387 */ /* 0x0001e20000100800 */
[----:B------:R-:W-:Y:S01]  /*24b70*/  @!P4 IMAD.IADD R59, R59, 0x1, -R4 ;  /* 0x000000013b3bc824 */ /* 0x000fe200078e0a04 */
[----:B------:R-:W-:-:S04]  /*24b80*/  ISETP.GT.U32.AND P4, PT, R4, R60, PT ;  /* 0x0000003c0400720c */ /* 0x000fc80003f84070 */
[----:B------:R-:W-:Y:S01]  /*24b90*/  ISETP.GT.U32.AND P5, PT, R4, R59, PT ;  /* 0x0000003b0400720c */ /* 0x000fe20003fa4070 */
[----:B------:R-:W-:Y:S01]  /*24ba0*/  @!P6 IMAD.IADD R61, R61, 0x1, -R4 ;  /* 0x000000013d3de824 */ /* 0x000fe200078e0a04 */
[----:B------:R-:W-:Y:S02]  /*24bb0*/  ISETP.GE.AND P1, PT, R22, RZ, PT ;  /* 0x000000ff1600720c */ /* 0x000fe40003f26270 */
[----:B------:R-:W-:Y:S01]  /*24bc0*/  ISETP.GE.AND P6, PT, R21, RZ, PT ;  /* 0x000000ff1500720c */ /* 0x000fe20003fc6270 */
[----:B------:R-:W-:-:S04]  /*24bd0*/  @!P0 IMAD.MOV R61, RZ, RZ, -R61 ;  /* 0x000000ffff3d8224 */ /* 0x000fc800078e0a3d */
[----:B------:R-:W-:-:S04]  /*24be0*/  @!P4 IMAD.IADD R60, R60, 0x1, -R4 ;  /* 0x000000013c3cc824 */ /* 0x000fc800078e0a04 */
[----:B------:R-:W-:Y:S01]  /*24bf0*/  @!P5 IMAD.IADD R59, R59, 0x1, -R4 ;  /* 0x000000013b3bd824 */ /* 0x000fe200078e0a04 */
[----:B------:R-:W-:Y:S01]  /*24c00*/  ISETP.GE.AND P5, PT, R18, RZ, PT ;  /* 0x000000ff1200720c */ /* 0x000fe20003fa6270 */
[----:B------:R-:W-:Y:S02]  /*24c10*/  @!P1 IMAD.MOV R60, RZ, RZ, -R60 ;  /* 0x000000ffff3c9224 */ /* 0x000fe400078e0a3c */
[----:B------:R-:W-:Y:S01]  /*24c20*/  @!P6 IMAD.MOV R59, RZ, RZ, -R59 ;  /* 0x000000ffff3be224 */ /* 0x000fe200078e0a3b */
[----:B--2---:R-:W-:Y:S02]  /*24c30*/  IABS R57, R16 ;  /* 0x0000001000397213 */ /* 0x004fe40000000000 */
[----:B------:R-:W-:Y:S02]  /*24c40*/  ISETP.GE.AND P3, PT, R16, RZ, PT ;  /* 0x000000ff1000720c */ /* 0x000fe40003f66270 */
[----:B------:R-:W2:Y:S01]  /*24c50*/  LDL.LU R16, [R1+0x98c] ;  /* 0x00098c0001107983 */ /* 0x000ea20000300800 */
[----:B------:R-:W-:-:S03]  /*24c60*/  IMAD.HI.U32 R2, R0, R57, RZ ;  /* 0x0000003900027227 */ /* 0x000fc600078e00ff */
[----:B------:R-:W2:Y:S01]  /*24c70*/  LDL.LU R18, [R1+0x9a0] ;  /* 0x0009a00001127983 */ /* 0x000ea20000300800 */
[----:B------:R-:W-:-:S03]  /*24c80*/  IMAD.MOV R2, RZ, RZ, -R2 ;  /* 0x000000ffff027224 */ /* 0x000fc600078e0a02 */
[----:B------:R-:W2:Y:S01]  /*24c90*/  LDL.LU R21, [R1+0x9a4] ;  /* 0x0009a40001157983 */ /* 0x000ea20000300800 */
[----:B----4-:R-:W-:-:S05]  /*24ca0*/  IABS R56, R20 ;  /* 0x0000001400387213 */ /* 0x010fca0000000000 */
[----:B0-----:R-:W-:-:S04]  /*24cb0*/  IMAD.HI.U32 R5, R0, R56, RZ ;  /* 0x0000003800057227 */ /* 0x001fc800078e00ff */
[----:B------:R-:W-:Y:S02]  /*24cc0*/  IMAD.MOV R5, RZ, RZ, -R5 ;  /* 0x000000ffff057224 */ /* 0x000fe400078e0a05 */
[C---:B------:R-:W-:Y:S02]  /*24cd0*/  IMAD R57, R4.reuse, R2, R57 ;  /* 0x0000000204397224 */ /* 0x040fe400078e0239 */
[C---:B------:R-:W-:Y:S02]  /*24ce0*/  IMAD R56, R4.reuse, R5, R56 ;  /* 0x0000000504387224 */ /* 0x040fe400078e0238 */
[----:B------:R-:W-:Y:S01]  /*24cf0*/  IMAD.MOV.U32 R5, RZ, RZ, R11 ;  /* 0x000000ffff057224 */ /* 0x000fe200078e000b */
[----:B------:R-:W-:-:S03]  /*24d00*/  ISETP.GT.U32.AND P4, PT, R4, R57, PT ;  /* 0x000000390400720c */ /* 0x000fc60003f84070 */
[----:B------:R-:W-:Y:S01]  /*24d10*/  @!P2 IMAD.MOV R5, RZ, RZ, -R5 ;  /* 0x000000ffff05a224 */ /* 0x000fe200078e0a05 */
[----:B------:R-:W-:-:S04]  /*24d20*/  ISETP.GE.AND P1, PT, R20, RZ, PT ;  /* 0x000000ff1400720c */ /* 0x000fc80003f26270 */
[----:B------:R0:W-:Y:S04]  /*24d30*/  STL [R1+0x69f4], R5 ;  /* 0x0069f40501007387 */ /* 0x0001e80000100800 */
[----:B------:R-:W-:Y:S04]  /*24d40*/  STL [R1+0x69f8], R61 ;  /* 0x0069f83d01007387 */ /* 0x000fe80000100800 */
[----:B------:R-:W-:Y:S04]  /*24d50*/  STL [R1+0x69fc], R60 ;  /* 0x0069fc3c01007387 */ /* 0x000fe80000100800 */
[----:B------:R-:W-:Y:S04]  /*24d60*/  STL [R1+0x6a00], R59 ;  /* 0x006a003b01007387 */ /* 0x000fe80000100800 */
[----:B------:R-:W4:Y:S01]  /*24d70*/  LDL.LU R20, [R1+0x9a8] ;  /* 0x0009a80001147983 */ /* 0x000f220000300800 */
[----:B------:R-:W-:Y:S01]  /*24d80*/  @!P4 IMAD.IADD R57, R57, 0x1, -R4 ;  /* 0x000000013939c824 */ /* 0x000fe200078e0a04 */
[----:B------:R-:W-:-:S02]  /*24d90*/  ISETP.GT.U32.AND P2, PT, R4, R58, PT ;  /* 0x0000003a0400720c */ /* 0x000fc40003f44070 */
[----:B---3--:R-:W-:Y:S01]  /*24da0*/  IABS R55, R19 ;  /* 0x0000001300377213 */ /* 0x008fe20000000000 */
[----:B------:R-:W3:Y:S01]  /*24db0*/  LDL.LU R24, [R1+0x9ac] ;  /* 0x0009ac0001187983 */ /* 0x000ee20000300800 */
[----:B------:R-:W-:-:S03]  /*24dc0*/  ISETP.GT.U32.AND P4, PT, R4, R57, PT ;  /* 0x000000390400720c */ /* 0x000fc60003f84070 */
[----:B------:R-:W-:-:S06]  /*24dd0*/  IMAD.HI.U32 R2, R0, R55, RZ ;  /* 0x0000003700027227 */ /* 0x000fcc00078e00ff */
[----:B------:R-:W-:-:S04]  /*24de0*/  @!P2 IMAD.IADD R58, R58, 0x1, -R4 ;  /* 0x000000013a3aa824 */ /* 0x000fc800078e0a04 */
[----:B------:R-:W-:Y:S02]  /*24df0*/  @!P4 IMAD.IADD R57, R57, 0x1, -R4 ;  /* 0x000000013939c824 */ /* 0x000fe400078e0a04 */
[----:B------:R-:W-:Y:S02]  /*24e00*/  @!P5 IMAD.MOV R58, RZ, RZ, -R58 ;  /* 0x000000ffff3ad224 */ /* 0x000fe400078e0a3a */
[----:B------:R-:W-:Y:S02]  /*24e10*/  @!P3 IMAD.MOV R57, RZ, RZ, -R57 ;  /* 0x000000ffff39b224 */ /* 0x000fe400078e0a39 */
[----:B------:R-:W-:Y:S01]  /*24e20*/  IMAD.MOV R2, RZ, RZ, -R2 ;  /* 0x000000ffff027224 */ /* 0x000fe200078e0a02 */
[----:B------:R-:W-:Y:S04]  /*24e30*/  STL [R1+0x6a04], R58 ;  /* 0x006a043a01007387 */ /* 0x000fe80000100800 */
[----:B------:R-:W-:Y:S01]  /*24e40*/  STL [R1+0x6a08], R57 ;  /* 0x006a083901007387 */ /* 0x000fe20000100800 */
[----:B------:R-:W-:-:S03]  /*24e50*/  IMAD R55, R4, R2, R55 ;  /* 0x0000000204377224 */ /* 0x000fc600078e0237 */
[----:B------:R-:W3:Y:S01]  /*24e60*/  LDL.LU R26, [R1+0x9d0] ;  /* 0x0009d000011a7983 */ /* 0x000ee20000300800 */
[C---:B------:R-:W-:Y:S02]  /*24e70*/  ISETP.GT.U32.AND P0, PT, R4.reuse, R56, PT ;  /* 0x000000380400720c */ /* 0x040fe40003f04070 */
[----:B------:R-:W-:Y:S01]  /*24e80*/  ISETP.GT.U32.AND P6, PT, R4, R55, PT ;  /* 0x000000370400720c */ /* 0x000fe20003fc4070 */
[----:B------:R-:W3:Y:S01]  /*24e90*/  LDL.LU R25, [R1+0x9d4] ;  /* 0x0009d40001197983 */ /* 0x000ee20000300800 */
[----:B------:R-:W-:-:S03]  /*24ea0*/  ISETP.GE.AND P2, PT, R19, RZ, PT ;  /* 0x000000ff1300720c */ /* 0x000fc60003f46270 */
[----:B------:R-:W3:Y:S06]  /*24eb0*/  LDL.LU R29, [R1+0x9d8] ;  /* 0x0009d800011d7983 */ /* 0x000eec0000300800 */
[--C-:B------:R-:W-:Y:S02]  /*24ec0*/  @!P0 IMAD.IADD R56, R56, 0x1, -R4.reuse ;  /* 0x0000000138388824 */ /* 0x100fe400078e0a04 */
[----:B------:R-:W-:-:S03]  /*24ed0*/  @!P6 IMAD.IADD R55, R55, 0x1, -R4 ;  /* 0x000000013737e824 */ /* 0x000fc600078e0a04 */
[C---:B------:R-:W-:Y:S02]  /*24ee0*/  ISETP.GT.U32.AND P0, PT, R4.reuse, R56, PT ;  /* 0x000000380400720c */ /* 0x040fe40003f04070 */
[----:B------:R-:W-:-:S11]  /*24ef0*/  ISETP.GT.U32.AND P6, PT, R4, R55, PT ;  /* 0x000000370400720c */ /* 0x000fd60003fc4070 */
[--C-:B------:R-:W-:Y:S02]  /*24f00*/  @!P0 IMAD.IADD R56, R56, 0x1, -R4.reuse ;  /* 0x0000000138388824 */ /* 0x100fe400078e0a04 */
[----:B------:R-:W-:Y:S02]  /*24f10*/  @!P6 IMAD.IADD R55, R55, 0x1, -R4 ;  /* 0x000000013737e824 */ /* 0x000fe400078e0a04 */
[----:B------:R-:W-:Y:S02]  /*24f20*/  @!P1 IMAD.MOV R56, RZ, RZ, -R56 ;  /* 0x000000ffff389224 */ /* 0x000fe400078e0a38 */
[----:B------:R-:W-:-:S03]  /*24f30*/  @!P2 IMAD.MOV R55, RZ, RZ, -R55 ;  /* 0x000000ffff37a224 */ /* 0x000fc600078e0a37 */
[----:B------:R-:W-:Y:S04]  /*24f40*/  STL [R1+0x6a0c], R56 ;  /* 0x006a0c3801007387 */ /* 0x000fe80000100800 */
[----:B------:R-:W-:Y:S04]  /*24f50*/  STL [R1+0x6a10], R55 ;  /* 0x006a103701007387 */ /* 0x000fe80000100800 */
[----:B------:R-:W3:Y:S04]  /*24f60*/  LDL.LU R27, [R1+0x9dc] ;  /* 0x0009dc00011b7983 */ /* 0x000ee80000300800 */
[----:B------:R-:W3:Y:S01]  /*24f70*/  LDL.LU R22, [R1+0xa00] ;  /* 0x000a000001167983 */ /* 0x000ee20000300800 */
[----:B------:R-:W-:-:S05]  /*24f80*/  IABS R14, R17 ;  /* 0x00000011000e7213 */ /* 0x000fca0000000000 */
[----:B------:R-:W-:-:S04]  /*24f90*/  IMAD.HI.U32 R2, R0, R14, RZ ;  /* 0x0000000e00027227 */ /* 0x000fc800078e00ff */
[----:B------:R-:W-:-:S04]  /*24fa0*/  IMAD.MOV R2, RZ, RZ, -R2 ;  /* 0x000000ffff027224 */ /* 0x000fc800078e0a02 */
[----:B------:R-:W-:-:S05]  /*24fb0*/  IMAD R14, R4, R2, R14 ;  /* 0x00000002040e7224 */ /* 0x000fca00078e020e */
[----:B------:R-:W-:Y:S02]  /*24fc0*/  ISETP.GT.U32.AND P4, PT, R4, R14, PT ;  /* 0x0000000e0400720c */ /* 0x000fe40003f84070 */
[----:B------:R-:W-:-:S11]  /*24fd0*/  ISETP.GE.AND P5, PT, R17, RZ, PT ;  /* 0x000000ff1100720c */ /* 0x000fd60003fa6270 */
[----:B------:R-:W-:-:S05]  /*24fe0*/  @!P4 IMAD.IADD R14, R14, 0x1, -R4 ;  /* 0x000000010e0ec824 */ /* 0x000fca00078e0a04 */
[----:B------:R-:W-:-:S13]  /*24ff0*/  ISETP.GT.U32.AND P4, PT, R4, R14, PT ;  /* 0x0000000e0400720c */ /* 0x000fda0003f84070 */
[----:B------:R-:W-:-:S04]  /*25000*/  @!P4 IMAD.IADD R14, R14, 0x1, -R4 ;  /* 0x000000010e0ec824 */ /* 0x000fc800078e0a04 */
[----:B------:R-:W-:-:S05]  /*25010*/  @!P5 IMAD.MOV R14, RZ, RZ, -R14 ;  /* 0x000000ffff0ed224 */ /* 0x000fca00078e0a0e */
[----:B------:R-:W-:Y:S01]  /*25020*/  STL [R1+0x6a14], R14 ;  /* 0x006a140e01007387 */ /* 0x000fe20000100800 */
[----:B--2---:R-:W-:-:S05]  /*25030*/  IABS R15, R16 ;  /* 0x00000010000f7213 */ /* 0x004fca0000000000 */
[----:B------:R-:W-:-:S04]  /*25040*/  IMAD.HI.U32 R2, R0, R15, RZ ;  /* 0x0000000f00027227 */ /* 0x000fc800078e00ff */
[----:B------:R-:W-:-:S04]  /*25050*/  IMAD.MOV R2, RZ, RZ, -R2 ;  /* 0x000000ffff027224 */ /* 0x000fc800078e0a02 */
[----:B------:R-:W-:Y:S01]  /*25060*/  IMAD R15, R4, R2, R15 ;  /* 0x00000002040f7224 */ /* 0x000fe200078e020f */
[----:B------:R-:W-:-:S04]  /*25070*/  ISETP.GE.AND P3, PT, R16, RZ, PT ;  /* 0x000000ff1000720c */ /* 0x000fc80003f66270 */
[----:B------:R-:W-:Y:S02]  /*25080*/  ISETP.GT.U32.AND P6, PT, R4, R15, PT ;  /* 0x0000000f0400720c */ /* 0x000fe40003fc4070 */
[----:B------:R-:W-:Y:S02]  /*25090*/  IABS R16, R18 ;  /* 0x0000001200107213 */ /* 0x000fe40000000000 */
[----:B------:R-:W-:-:S03]  /*250a0*/  ISETP.GE.AND P0, PT, R18, RZ, PT ;  /* 0x000000ff1200720c */ /* 0x000fc60003f06270 */
[----:B------:R-:W-:-:S04]  /*250b0*/  IMAD.HI.U32 R6, R0, R16, RZ ;  /* 0x0000001000067227 */ /* 0x000fc800078e00ff */
[----:B------:R-:W-:Y:S02]  /*250c0*/  IMAD.MOV R6, RZ, RZ, -R6 ;  /* 0x000000ffff067224 */ /* 0x000fe400078e0a06 */
[----:B------:R-:W-:Y:S02]  /*250d0*/  @!P6 IMAD.IADD R15, R15, 0x1, -R4 ;  /* 0x000000010f0fe824 */ /* 0x000fe400078e0a04 */
[----:B------:R-:W-:-:S03]  /*250e0*/  IMAD R16, R4, R6, R16 ;  /* 0x0000000604107224 */ /* 0x000fc600078e0210 */
[C---:B------:R-:W-:Y:S02]  /*250f0*/  ISETP.GT.U32.AND P6, PT, R4.reuse, R15, PT ;  /* 0x0000000f0400720c */ /* 0x040fe40003fc4070 */
[----:B------:R-:W-:Y:S02]  /*25100*/  ISETP.GT.U32.AND P1, PT, R4, R16, PT ;  /* 0x000000100400720c */ /* 0x000fe40003f24070 */
[----:B------:R-:W-:Y:S02]  /*25110*/  IABS R17, R21 ;  /* 0x0000001500117213 */ /* 0x000fe40000000000 */
[----:B----4-:R-:W-:-:S05]  /*25120*/  IABS R18, R20 ;  /* 0x0000001400127213 */ /* 0x010fca0000000000 */
[----:B------:R-:W-:-:S04]  /*25130*/  IMAD.HI.U32 R6, R0, R18, RZ ;  /* 0x0000001200067227 */ /* 0x000fc800078e00ff */
[----:B------:R-:W-:-:S04]  /*25140*/  IMAD.MOV R6, RZ, RZ, -R6 ;  /* 0x000000ffff067224 */ /* 0x000fc800078e0a06 */
[----:B------:R-:W-:Y:S02]  /*25150*/  IMAD R18, R4, R6, R18 ;  /* 0x0000000604127224 */ /* 0x000fe400078e0212 */
[----:B------:R-:W-:Y:S02]  /*25160*/  @!P6 IMAD.IADD R15, R15, 0x1, -R4 ;  /* 0x000000010f0fe824 */ /* 0x000fe400078e0a04 */
[----:B------:R-:W-:Y:S01]  /*25170*/  IMAD.HI.U32 R2, R0, R17, RZ ;  /* 0x0000001100027227 */ /* 0x000fe200078e00ff */
[----:B------:R-:W-:-:S03]  /*25180*/  ISETP.GT.U32.AND P6, PT, R4, R18, PT ;  /* 0x000000120400720c */ /* 0x000fc60003fc4070 */
[----:B------:R-:W-:Y:S01]  /*25190*/  @!P1 IMAD.IADD R16, R16, 0x1, -R4 ;  /* 0x0000000110109824 */ /* 0x000fe200078e0a04 */
[----:B---3--:R-:W-:Y:S01]  /*251a0*/  IABS R19, R24 ;  /* 0x0000001800137213 */ /* 0x008fe20000000000 */
[----:B------:R-:W-:-:S03]  /*251b0*/  IMAD.MOV R2, RZ, RZ, -R2 ;  /* 0x000000ffff027224 */ /* 0x000fc600078e0a02 */
[C---:B------:R-:W-:Y:S01]  /*251c0*/  ISETP.GT.U32.AND P1, PT, R4.reuse, R16, PT ;  /* 0x000000100400720c */ /* 0x040fe20003f24070 */
[----:B------:R-:W-:Y:S02]  /*251d0*/  IMAD R17, R4, R2, R17 ;  /* 0x0000000204117224 */ /* 0x000fe400078e0211 */
[----:B------:R-:W-:Y:S01]  /*251e0*/  IMAD.HI.U32 R2, R0, R19, RZ ;  /* 0x0000001300027227 */ /* 0x000fe200078e00ff */
[----:B------:R-:W-:Y:S02]  /*251f0*/  ISETP.GE.AND P2, PT, R20, RZ, PT ;  /* 0x000000ff1400720c */ /* 0x000fe40003f46270 */
[----:B------:R-:W-:Y:S01]  /*25200*/  ISETP.GT.U32.AND P5, PT, R4, R17, PT ;  /* 0x000000110400720c */ /* 0x000fe20003fa4070 */
[----:B------:R-:W-:Y:S01]  /*25210*/  @!P6 IMAD.IADD R18, R18, 0x1, -R4 ;  /* 0x000000011212e824 */ /* 0x000fe200078e0a04 */
[----:B------:R-:W-:Y:S01]  /*25220*/  IABS R20, R26 ;  /* 0x0000001a00147213 */ /* 0x000fe20000000000 */
[----:B------:R-:W-:-:S03]  /*25230*/  IMAD.MOV R2, RZ, RZ, -R2 ;  /* 0x000000ffff027224 */ /* 0x000fc600078e0a02 */
[C---:B------:R-:W-:Y:S01]  /*25240*/  ISETP.GT.U32.AND P6, PT, R4.reuse, R18, PT ;  /* 0x000000120400720c */ /* 0x040fe20003fc4070 */
[----:B------:R-:W-:Y:S02]  /*25250*/  IMAD R19, R4, R2, R19 ;  /* 0x0000000204137224 */ /* 0x000fe400078e0213 */
[----:B------:R-:W-:-:S04]  /*25260*/  IMAD.HI.U32 R6, R0, R20, RZ ;  /* 0x0000001400067227 */ /* 0x000fc800078e00ff */
[----:B------:R-:W-:Y:S02]  /*25270*/  @!P1 IMAD.IADD R16, R16, 0x1, -R4 ;  /* 0x0000000110109824 */ /* 0x000fe400078e0a04 */
[----:B------:R-:W-:Y:S02]  /*25280*/  IMAD.MOV R6, RZ, RZ, -R6 ;  /* 0x000000ffff067224 */ /* 0x000fe400078e0a06 */
[----:B------:R-:W-:Y:S01]  /*25290*/  @!P3 IMAD.MOV R15, RZ, RZ, -R15 ;  /* 0x000000ffff0fb224 */ /* 0x000fe200078e0a0f */
[C---:B------:R-:W-:Y:S01]  /*252a0*/  ISETP.GT.U32.AND P3, PT, R4.reuse, R19, PT ;  /* 0x000000130400720c */ /* 0x040fe20003f64070 */
[----:B------:R-:W-:Y:S02]  /*252b0*/  @!P0 IMAD.MOV R16, RZ, RZ, -R16 ;  /* 0x000000ffff108224 */ /* 0x000fe400078e0a10 */
[----:B------:R-:W-:Y:S02]  /*252c0*/  @!P5 IMAD.IADD R17, R17, 0x1, -R4 ;  /* 0x000000011111d824 */ /* 0x000fe400078e0a04 */
[----:B------:R-:W-:Y:S01]  /*252d0*/  IMAD R20, R4, R6, R20 ;  /* 0x0000000604147224 */ /* 0x000fe200078e0214 */
[----:B------:R-:W-:Y:S01]  /*252e0*/  STL [R1+0x6a18], R15 ;  /* 0x006a180f01007387 */ /* 0x000fe20000100800 */
[----:B------:R-:W-:Y:S01]  /*252f0*/  @!P6 IMAD.IADD R18, R18, 0x1, -R4 ;  /* 0x000000011212e824 */ /* 0x000fe200078e0a04 */
[----:B------:R-:W-:-:S02]  /*25300*/  ISETP.GT.U32.AND P5, PT, R4, R17, PT ;  /* 0x000000110400720c */ /* 0x000fc40003fa4070 */
[----:B------:R-:W-:Y:S01]  /*25310*/  STL [R1+0x6a1c], R16 ;  /* 0x006a1c1001007387 */ /* 0x000fe20000100800 */
[----:B------:R-:W-:Y:S02]  /*25320*/  ISETP.GT.U32.AND P1, PT, R4, R20, PT ;  /* 0x000000140400720c */ /* 0x000fe40003f24070 */
[----:B------:R-:W-:Y:S01]  /*25330*/  ISETP.GE.AND P6, PT, R26, RZ, PT ;  /* 0x000000ff1a00720c */ /* 0x000fe20003fc6270 */
[----:B------:R-:W2:Y:S01]  /*25340*/  LDL.LU R28, [R1+0xa04] ;  /* 0x000a0400011c7983 */ /* 0x000ea20000300800 */
[----:B------:R-:W-:-:S03]  /*25350*/  ISETP.GE.AND P4, PT, R21, RZ, PT ;  /* 0x000000ff1500720c */ /* 0x000fc60003f86270 */
[----:B------:R-:W3:Y:S01]  /*25360*/  LDL.LU R26, [R1+0xa08] ;  /* 0x000a0800011a7983 */ /* 0x000ee20000300800 */
[--C-:B------:R-:W-:Y:S01]  /*25370*/  @!P3 IMAD.IADD R19, R19, 0x1, -R4.reuse ;  /* 0x000000011313b824 */ /* 0x100fe200078e0a04 */
[----:B------:R-:W-:Y:S01]  /*25380*/  ISETP.GE.AND P0, PT, R24, RZ, PT ;  /* 0x000000ff1800720c */ /* 0x000fe20003f06270 */
[----:B------:R-:W-:-:S03]  /*25390*/  @!P5 IMAD.IADD R17, R17, 0x1, -R4 ;  /* 0x000000011111d824 */ /* 0x000fc600078e0a04 */
[----:B------:R-:W-:Y:S01]  /*253a0*/  ISETP.GT.U32.AND P3, PT, R4, R19, PT ;  /* 0x000000130400720c */ /* 0x000fe20003f64070 */
[----:B------:R-:W-:-:S03]  /*253b0*/  @!P1 IMAD.IADD R20, R20, 0x1, -R4 ;  /* 0x0000000114149824 */ /* 0x000fc600078e0a04 */
[----:B------:R-:W-:Y:S02]  /*253c0*/  @!P4 IMAD.MOV R17, RZ, RZ, -R17 ;  /* 0x000000ffff11c224 */ /* 0x000fe400078e0a11 */
[----:B------:R-:W-:Y:S01]  /*253d0*/  ISETP.GT.U32.AND P4, PT, R4, R20, PT ;  /* 0x000000140400720c */ /* 0x000fe20003f84070 */
[----:B------:R-:W-:-:S06]  /*253e0*/  @!P2 IMAD.MOV R18, RZ, RZ, -R18 ;  /* 0x000000ffff12a224 */ /* 0x000fcc00078e0a12 */
[--C-:B------:R-:W-:Y:S01]  /*253f0*/  @!P3 IMAD.IADD R19, R19, 0x1, -R4.reuse ;  /* 0x000000011313b824 */ /* 0x100fe200078e0a04 */
[----:B------:R-:W-:Y:S03]  /*25400*/  STL [R1+0x6a20], R17 ;  /* 0x006a201101007387 */ /* 0x000fe60000100800 */
[----:B------:R-:W-:Y:S01]  /*25410*/  @!P0 IMAD.MOV R19, RZ, RZ, -R19 ;  /* 0x000000ffff138224 */ /* 0x000fe200078e0a13 */
[----:B------:R-:W-:Y:S01]  /*25420*/  STL [R1+0x6a24], R18 ;  /* 0x006a241201007387 */ /* 0x000fe20000100800 */
[----:B------:R-:W-:Y:S01]  /*25430*/  IABS R21, R25 ;  /* 0x0000001900157213 */ /* 0x000fe20000000000 */
[----:B------:R-:W-:Y:S01]  /*25440*/  @!P4 IMAD.IADD R20, R20, 0x1, -R4 ;  /* 0x000000011414c824 */ /* 0x000fe200078e0a04 */
[----:B------:R-:W-:Y:S01]  /*25450*/  ISETP.GE.AND P1, PT, R25, RZ, PT ;  /* 0x000000ff1900720c */ /* 0x000fe20003f26270 */
[----:B------:R-:W4:Y:S01]  /*25460*/  LDL.LU R34, [R1+0xa0c] ;  /* 0x000a0c0001227983 */ /* 0x000f220000300800 */
[----:B------:R-:W-:-:S02]  /*25470*/  IABS R25, R22 ;  /* 0x0000001600197213 */ /* 0x000fc40000000000 */
[----:B------:R-:W-:Y:S01]  /*25480*/  ISETP.GE.AND P4, PT, R22, RZ, PT ;  /* 0x000000ff1600720c */ /* 0x000fe20003f86270 */
[----:B------:R-:W-:Y:S04]  /*25490*/  STL [R1+0x6a28], R19 ;  /* 0x006a281301007387 */ /* 0x000fe80000100800 */
[----:B------:R-:W4:Y:S01]  /*254a0*/  LDL.LU R22, [R1+0xa30] ;  /* 0x000a300001167983 */ /* 0x000f220000300800 */
[----:B------:R-:W-:Y:S01]  /*254b0*/  IMAD.HI.U32 R2, R0, R21, RZ ;  /* 0x0000001500027227 */ /* 0x000fe200078e00ff */
[----:B------:R-:W-:Y:S02]  /*254c0*/  IABS R23, R29 ;  /* 0x0000001d00177213 */ /* 0x000fe40000000000 */
[----:B------:R-:W4:Y:S01]  /*254d0*/  LDL.LU R40, [R1+0xa34] ;  /* 0x000a340001287983 */ /* 0x000f220000300800 */
[----:B------:R-:W-:-:S04]  /*254e0*/  IMAD.MOV R2, RZ, RZ, -R2 ;  /* 0x000000ffff027224 */ /* 0x000fc800078e0a02 */
[----:B------:R-:W-:Y:S02]  /*254f0*/  IMAD R21, R4, R2, R21 ;  /* 0x0000000204157224 */ /* 0x000fe400078e0215 */
[----:B------:R-:W-:-:S03]  /*25500*/  IMAD.HI.U32 R2, R0, R23, RZ ;  /* 0x0000001700027227 */ /* 0x000fc600078e00ff */
[C---:B------:R-:W-:Y:S01]  /*25510*/  ISETP.GT.U32.AND P5, PT, R4.reuse, R21, PT ;  /* 0x000000150400720c */ /* 0x040fe20003fa4070 */
[----:B------:R-:W-:Y:S02]  /*25520*/  IMAD.MOV R2, RZ, RZ, -R2 ;  /* 0x000000ffff027224 */ /* 0x000fe400078e0a02 */
[----:B------:R-:W-:Y:S02]  /*25530*/  @!P6 IMAD.MOV R20, RZ, RZ, -R20 ;  /* 0x000000ffff14e224 */ /* 0x000fe400078e0a14 */
[----:B------:R-:W-:-:S03]  /*25540*/  IMAD R23, R4, R2, R23 ;  /* 0x0000000204177224 */ /* 0x000fc600078e0217 */
[----:B------:R-:W-:Y:S02]  /*25550*/  STL [R1+0x6a2c], R20 ;  /* 0x006a2c1401007387 */ /* 0x000fe40000100800 */
[----:B------:R-:W-:Y:S02]  /*25560*/  ISETP.GT.U32.AND P3, PT, R4, R23, PT ;  /* 0x000000170400720c */ /* 0x000fe40003f64070 */
[----:B------:R-:W4:Y:S01]  /*25570*/  LDL.LU R35, [R1+0xa38] ;  /* 0x000a380001237983 */ /* 0x000f220000300800 */
[----:B------:R-:W-:Y:S01]  /*25580*/  @!P5 IMAD.IADD R21, R21, 0x1, -R4 ;  /* 0x000000011515d824 */ /* 0x000fe200078e0a04 */
[----:B------:R-:W-:-:S04]  /*25590*/  IABS R24, R27 ;  /* 0x0000001b00187213 */ /* 0x000fc80000000000 */
[----:B------:R-:W-:Y:S01]  /*255a0*/  ISETP.GT.U32.AND P5, PT, R4, R21, PT ;  /* 0x000000150400720c */ /* 0x000fe20003fa4070 */
[----:B------:R-:W-:-:S04]  /*255b0*/  IMAD.HI.U32 R2, R0, R24, RZ ;  /* 0x0000001800027227 */ /* 0x000fc800078e00ff */
[----:B------:R-:W-:Y:S02]  /*255c0*/  @!P3 IMAD.IADD R23, R23, 0x1, -R4 ;  /* 0x000000011717b824 */ /* 0x000fe400078e0a04 */
[----:B------:R-:W-:-:S03]  /*255d0*/  IMAD.MOV R2, RZ, RZ, -R2 ;  /* 0x000000ffff027224 */ /* 0x000fc600078e0a02 */
[----:B------:R-:W-:-:S03]  /*255e0*/  ISETP.GT.U32.AND P3, PT, R4, R23, PT ;  /* 0x000000170400720c */ /* 0x000fc60003f64070 */
[----:B------:R-:W-:Y:S02]  /*255f0*/  @!P5 IMAD.IADD R21, R21, 0x1, -R4 ;  /* 0x000000011515d824 */ /* 0x000fe400078e0a04 */
[----:B------:R-:W-:Y:S02]  /*25600*/  IMAD R24, R4, R2, R24 ;  /* 0x0000000204187224 */ /* 0x000fe400078e0218 */
[----:B------:R-:W-:-:S04]  /*25610*/  IMAD.HI.U32 R2, R0, R25, RZ ;  /* 0x0000001900027227 */ /* 0x000fc800078e00ff */
[----:B------:R-:W-:Y:S02]  /*25620*/  @!P1 IMAD.MOV R21, RZ, RZ, -R21 ;  /* 0x000000ffff159224 */ /* 0x000fe400078e0a15 */
[----:B------:R-:W-:-:S03]  /*25630*/  IMAD.MOV R2, RZ, RZ, -R2 ;  /* 0x000000ffff027224 */ /* 0x000fc600078e0a02 */
[----:B------:R-:W-:Y:S01]  /*25640*/  STL [R1+0x6a30], R21 ;  /* 0x006a301501007387 */ /* 0x000fe20000100800 */
[----:B------:R-:W-:-:S03]  /*25650*/  IMAD R25, R4, R2, R25 ;  /* 0x0000000204197224 */ /* 0x000fc600078e0219 */
[----:B------:R-:W4:Y:S01]  /*25660*/  LDL.LU R33, [R1+0xa3c] ;  /* 0x000a3c0001217983 */ /* 0x000f220000300800 */
[----:B------:R-:W-:Y:S01]  /*25670*/  @!P3 IMAD.IADD R23, R23, 0x1, -R4 ;  /* 0x000000011717b824 */ /* 0x000fe200078e0a04 */
[C---:B------:R-:W-:Y:S02]  /*25680*/  ISETP.GT.U32.AND P3, PT, R4.reuse, R25, PT ;  /* 0x000000190400720c */ /* 0x040fe40003f64070 */
[----:B------:R-:W-:Y:S01]  /*25690*/  ISETP.GT.U32.AND P5, PT, R4, R24, PT ;  /* 0x000000180400720c */ /* 0x000fe20003fa4070 */
[----:B------:R-:W4:Y:S01]  /*256a0*/  LDL.LU R38, [R1+0xa60] ;  /* 0x000a600001267983 */ /* 0x000f220000300800 */
[----:B------:R-:W-:-:S09]  /*256b0*/  ISETP.GE.AND P0, PT, R27, RZ, PT ;  /* 0x000000ff1b00720c */ /* 0x000fd20003f06270 */
[--C-:B------:R-:W-:Y:S02]  /*256c0*/  @!P3 IMAD.IADD R25, R25, 0x1, -R4.reuse ;  /* 0x000000011919b824 */ /* 0x100fe400078e0a04 */
[----:B------:R-:W-:-:S03]  /*256d0*/  @!P5 IMAD.IADD R24, R24, 0x1, -R4 ;  /* 0x000000011818d824 */ /* 0x000fc600078e0a04 */
[C---:B------:R-:W-:Y:S02]  /*256e0*/  ISETP.GT.U32.AND P3, PT, R4.reuse, R25, PT ;  /* 0x000000190400720c */ /* 0x040fe40003f64070 */
[----:B------:R-:W-:Y:S02]  /*256f0*/  ISETP.GT.U32.AND P5, PT, R4, R24, PT ;  /* 0x000000180400720c */ /* 0x000fe40003fa4070 */
[----:B------:R-:W-:-:S09]  /*25700*/  ISETP.GE.AND P2, PT, R29, RZ, PT ;  /* 0x000000ff1d00720c */ /* 0x000fd20003f46270 */
[--C-:B------:R-:W-:Y:S02]  /*25710*/  @!P3 IMAD.IADD R25, R25, 0x1, -R4.reuse ;  /* 0x000000011919b824 */ /* 0x100fe400078e0a04 */
[----:B------:R-:W-:Y:S02]  /*25720*/  @!P5 IMAD.IADD R24, R24, 0x1, -R4 ;  /* 0x000000011818d824 */ /* 0x000fe400078e0a04 */
[----:B------:R-:W-:Y:S02]  /*25730*/  @!P2 IMAD.MOV R23, RZ, RZ, -R23 ;  /* 0x000000ffff17a224 */ /* 0x000fe400078e0a17 */
[----:B------:R-:W-:Y:S02]  /*25740*/  @!P0 IMAD.MOV R24, RZ, RZ, -R24 ;  /* 0x000000ffff188224 */ /* 0x000fe400078e0a18 */
[----:B------:R-:W-:Y:S01]  /*25750*/  @!P4 IMAD.MOV R25, RZ, RZ, -R25 ;  /* 0x000000ffff19c224 */ /* 0x000fe200078e0a19 */
[----:B--2---:R-:W-:Y:S02]  /*25760*/  IABS R27, R28 ;  /* 0x0000001c001b7213 */ /* 0x004fe40000000000 */
[----:B------:R-:W-:-:S02]  /*25770*/  ISETP.GE.AND P6, PT, R28, RZ, PT ;  /* 0x000000ff1c00720c */ /* 0x000fc40003fc6270 */
[----:B---3--:R-:W-:Y:S02]  /*25780*/  IABS R28, R26 ;  /* 0x0000001a001c7213 */ /* 0x008fe40000000000 */
[----:B------:R-:W-:Y:S02]  /*25790*/  ISETP.GE.AND P1, PT, R26, RZ, PT ;  /* 0x000000ff1a00720c */ /* 0x000fe40003f26270 */
[----:B------:R-:W2:Y:S01]  /*257a0*/  LDL.LU R26, [R1+0xa64] ;  /* 0x000a6400011a7983 */ /* 0x000ea20000300800 */
[----:B------:R-:W-:-:S04]  /*257b0*/  IMAD.HI.U32 R8, R0, R28, RZ ;  /* 0x0000001c00087227 */ /* 0x000fc800078e00ff */
[----:B------:R-:W-:-:S04]  /*257c0*/  IMAD.MOV R8, RZ, RZ, -R8 ;  /* 0x000000ffff087224 */ /* 0x000fc800078e0a08 */
[----:B------:R-:W-:-:S05]  /*257d0*/  IMAD R28, R4, R8, R28 ;  /* 0x00000008041c7224 */ /* 0x000fca00078e021c */
[----:B------:R-:W-:Y:S01]  /*257e0*/  ISETP.GT.U32.AND P3, PT, R4, R28, PT ;  /* 0x0000001c0400720c */ /* 0x000fe20003f64070 */
[----:B------:R-:W-:Y:S04]  /*257f0*/  STL [R1+0x6a34], R23 ;  /* 0x006a341701007387 */ /* 0x000fe80000100800 */
[----:B------:R-:W-:Y:S04]  /*25800*/  STL [R1+0x6a38], R24 ;  /* 0x006a381801007387 */ /* 0x000fe80000100800 */
[----:B------:R-:W-:Y:S04]  /*25810*/  STL [R1+0x6a3c], R25 ;  /* 0x006a3c1901007387 */ /* 0x000fe80000100800 */
[----:B------:R-:W-:Y:S01]  /*25820*/  @!P3 IMAD.IADD R28, R28, 0x1, -R4 ;  /* 0x000000011c1cb824 */ /* 0x000fe200078e0a04 */
[----:B----4-:R-:W-:-:S02]  /*25830*/  IABS R30, R22 ;  /* 0x00000016001e7213 */ /* 0x010fc40000000000 */
[----:B------:R-:W-:Y:S02]  /*25840*/  ISETP.GE.AND P3, PT, R22, RZ, PT ;  /* 0x000000ff1600720c */ /* 0x000fe40003f66270 */
[----:B------:R-:W3:Y:S01]  /*25850*/  LDL.LU R22, [R1+0xa68] ;  /* 0x000a680001167983 */ /* 0x000ee20000300800 */
[----:B------:R-:W-:Y:S01]  /*25860*/  IMAD.HI.U32 R2, R0, R27, RZ ;  /* 0x0000001b00027227 */ /* 0x000fe200078e00ff */
[----:B------:R-:W-:Y:S02]  /*25870*/  IABS R29, R34 ;  /* 0x00000022001d7213 */ /* 0x000fe40000000000 */
[----:B------:R-:W-:Y:S01]  /*25880*/  IABS R31, R40 ;  /* 0x00000028001f7213 */ /* 0x000fe20000000000 */
[----:B------:R-:W-:Y:S01]  /*25890*/  IMAD.MOV R2, RZ, RZ, -R2 ;  /* 0x000000ffff027224 */ /* 0x000fe200078e0a02 */
[----:B------:R-:W-:-:S03]  /*258a0*/  IABS R32, R35 ;  /* 0x0000002300207213 */ /* 0x000fc60000000000 */
[----:B------:R-:W-:Y:S01]  /*258b0*/  IMAD R27, R4, R2, R27 ;  /* 0x00000002041b7224 */ /* 0x000fe200078e021b */
[----:B------:R-:W-:Y:S01]  /*258c0*/  ISETP.GE.AND P4, PT, R34, RZ, PT ;  /* 0x000000ff2200720c */ /* 0x000fe20003f86270 */
[----:B------:R-:W-:Y:S01]  /*258d0*/  IMAD.HI.U32 R7, R0, R29, RZ ;  /* 0x0000001d00077227 */ /* 0x000fe200078e00ff */
[----:B------:R-:W4:Y:S02]  /*258e0*/  LDL.LU R36, [R1+0xa6c] ;  /* 0x000a6c0001247983 */ /* 0x000f240000300800 */
[----:B------:R-:W-:Y:S01]  /*258f0*/  ISETP.GT.U32.AND P5, PT, R4, R27, PT ;  /* 0x0000001b0400720c */ /* 0x000fe20003fa4070 */
[----:B------:R-:W-:-:S04]  /*25900*/  IMAD.MOV R7, RZ, RZ, -R7 ;  /* 0x000000ffff077224 */ /* 0x000fc800078e0a07 */
[----:B------:R-:W-:Y:S02]  /*25910*/  IMAD R29, R4, R7, R29 ;  /* 0x00000007041d7224 */ /* 0x000fe400078e021d */
[----:B------:R-:W-:-:S03]  /*25920*/  IMAD.HI.U32 R6, R0, R30, RZ ;  /* 0x0000001e00067227 */ /* 0x000fc600078e00ff */
[----:B------:R-:W-:-:S03]  /*25930*/  ISETP.GT.U32.AND P2, PT, R4, R29, PT ;  /* 0x0000001d0400720c */ /* 0x000fc60003f44070 */
[----:B------:R-:W-:Y:S02]  /*25940*/  @!P5 IMAD.IADD R27, R27, 0x1, -R4 ;  /* 0x000000011b1bd824 */ /* 0x000fe400078e0a04 */
[----:B------:R-:W-:Y:S02]  /*25950*/  IMAD.MOV R6, RZ, RZ, -R6 ;  /* 0x000000ffff067224 */ /* 0x000fe400078e0a06 */
[----:B------:R-:W-:Y:S01]  /*25960*/  IMAD.HI.U32 R2, R0, R31, RZ ;  /* 0x0000001f00027227 */ /* 0x000fe200078e00ff */
[----:B------:R-:W-:-:S03]  /*25970*/  ISETP.GT.U32.AND P5, PT, R4, R27, PT ;  /* 0x0000001b0400720c */ /* 0x000fc60003fa4070 */
[C---:B------:R-:W-:Y:S02]  /*25980*/  IMAD R30, R4.reuse, R6, R30 ;  /* 0x00000006041e7224 */ /* 0x040fe400078e021e */
[----:B------:R-:W-:Y:S02]  /*25990*/  IMAD.MOV R2, RZ, RZ, -R2 ;  /* 0x000000ffff027224 */ /* 0x000fe400078e0a02 */
[----:B------:R-:W-:Y:S01]  /*259a0*/  @!P2 IMAD.IADD R29, R29, 0x1, -R4 ;  /* 0x000000011d1da824 */ /* 0x000fe200078e0a04 */
[C---:B------:R-:W-:Y:S01]  /*259b0*/  ISETP.GT.U32.AND P0, PT, R4.reuse, R30, PT ;  /* 0x0000001e0400720c */ /* 0x040fe20003f04070 */
[C---:B------:R-:W-:Y:S01]  /*259c0*/  IMAD R31, R4.reuse, R2, R31 ;  /* 0x00000002041f7224 */ /* 0x040fe200078e021f */
[----:B------:R-:W-:Y:S01]  /*259d0*/  ISETP.GT.U32.AND P2, PT, R4, R28, PT ;  /* 0x0000001c0400720c */ /* 0x000fe20003f44070 */
[----:B------:R-:W-:-:S04]  /*259e0*/  IMAD.HI.U32 R2, R0, R32, RZ ;  /* 0x0000002000027227 */ /* 0x000fc800078e00ff */
[----:B------:R-:W-:Y:S01]  /*259f0*/  @!P5 IMAD.IADD R27, R27, 0x1, -R4 ;  /* 0x000000011b1bd824 */ /* 0x000fe200078e0a04 */
[----:B------:R-:W-:Y:S01]  /*25a00*/  ISETP.GT.U32.AND P5, PT, R4, R31, PT ;  /* 0x0000001f0400720c */ /* 0x000fe20003fa4070 */
[----:B------:R-:W-:-:S04]  /*25a10*/  IMAD.MOV R2, RZ, RZ, -R2 ;  /* 0x000000ffff027224 */ /* 0x000fc800078e0a02 */
[----:B------:R-:W-:Y:S02]  /*25a20*/  IMAD R32, R4, R2, R32 ;  /* 0x0000000204207224 */ /* 0x000fe400078e0220 */
[--C-:B------:R-:W-:Y:S01]  /*25a30*/  @!P0 IMAD.IADD R30, R30, 0x1, -R4.reuse ;  /* 0x000000011e1e8824 */ /* 0x100fe200078e0a04 */
[----:B------:R-:W-:Y:S01]  /*25a40*/  ISETP.GT.U32.AND P0, PT, R4, R29, PT ;  /* 0x0000001d0400720c */ /* 0x000fe20003f04070 */
[----:B------:R-:W-:Y:S01]  /*25a50*/  @!P2 IMAD.IADD R28, R28, 0x1, -R4 ;  /* 0x000000011c1ca824 */ /* 0x000fe200078e0a04 */
[----:B------:R-:W-:-:S03]  /*25a60*/  ISETP.GT.U32.AND P2, PT, R4, R32, PT ;  /* 0x000000200400720c */ /* 0x000fc60003f44070 */
[----:B------:R-:W-:Y:S01]  /*25a70*/  @!P5 IMAD.IADD R31, R31, 0x1, -R4 ;  /* 0x000000011f1fd824 */ /* 0x000fe200078e0a04 */
[----:B------:R-:W-:Y:S01]  /*25a80*/  IABS R34, R33 ;  /* 0x0000002100227213 */ /* 0x000fe20000000000 */
[----:B------:R-:W-:Y:S01]  /*25a90*/  @!P6 IMAD.MOV R27, RZ, RZ, -R27 ;  /* 0x000000ffff1be224 */ /* 0x000fe200078e0a1b */
[C---:B------:R-:W-:Y:S02]  /*25aa0*/  ISETP.GT.U32.AND P5, PT, R4.reuse, R30, PT ;  /* 0x0000001e0400720c */ /* 0x040fe40003fa4070 */
[----:B------:R-:W-:Y:S01]  /*25ab0*/  ISETP.GT.U32.AND P6, PT, R4, R31, PT ;  /* 0x0000001f0400720c */ /* 0x000fe20003fc4070 */
[----:B------:R-:W-:-:S04]  /*25ac0*/  IMAD.HI.U32 R2, R0, R34, RZ ;  /* 0x0000002200027227 */ /* 0x000fc800078e00ff */
[--C-:B------:R-:W-:Y:S01]  /*25ad0*/  @!P0 IMAD.IADD R29, R29, 0x1, -R4.reuse ;  /* 0x000000011d1d8824 */ /* 0x100fe200078e0a04 */
[----:B------:R-:W-:Y:S01]  /*25ae0*/  ISETP.GE.AND P0, PT, R40, RZ, PT ;  /* 0x000000ff2800720c */ /* 0x000fe20003f06270 */
[----:B------:R-:W-:Y:S02]  /*25af0*/  @!P2 IMAD.IADD R32, R32, 0x1, -R4 ;  /* 0x000000012020a824 */ /* 0x000fe400078e0a04 */
[----:B------:R-:W-:Y:S02]  /*25b00*/  IMAD.MOV R2, RZ, RZ, -R2 ;  /* 0x000000ffff027224 */ /* 0x000fe400078e0a02 */
[----:B------:R-:W-:Y:S01]  /*25b10*/  @!P1 IMAD.MOV R28, RZ, RZ, -R28 ;  /* 0x000000ffff1c9224 */ /* 0x000fe200078e0a1c */
[C---:B------:R-:W-:Y:S01]  /*25b20*/  ISETP.GT.U32.AND P1, PT, R4.reuse, R32, PT ;  /* 0x000000200400720c */ /* 0x040fe20003f24070 */
[----:B------:R-:W-:Y:S01]  /*25b30*/  IMAD R34, R4, R2, R34 ;  /* 0x0000000204227224 */ /* 0x000fe200078e0222 */
[----:B------:R-:W-:Y:S01]  /*25b40*/  STL [R1+0x6a40], R27 ;  /* 0x006a401b01007387 */ /* 0x000fe20000100800 */
[----:B------:R-:W-:-:S02]  /*25b50*/  @!P5 IMAD.IADD R30, R30, 0x1, -R4 ;  /* 0x000000011e1ed824 */ /* 0x000fc400078e0a04 */
[----:B------:R-:W-:Y:S01]  /*25b60*/  @!P6 IMAD.IADD R31, R31, 0x1, -R4 ;  /* 0x000000011f1fe824 */ /* 0x000fe200078e0a04 */
[----:B------:R-:W-:Y:S01]  /*25b70*/  ISETP.GE.AND P6, PT, R35, RZ, PT ;  /* 0x000000ff2300720c */ /* 0x000fe20003fc6270 */
[----:B------:R-:W-:Y:S01]  /*25b80*/  @!P4 IMAD.MOV R29, RZ, RZ, -R29 ;  /* 0x000000ffff1dc224 */ /* 0x000fe200078e0a1d */
[----:B------:R-:W-:Y:S01]  /*25b90*/  ISETP.GT.U32.AND P5, PT, R4, R34, PT ;  /* 0x000000220400720c */ /* 0x000fe20003fa4070 */
[----:B------:R-:W4:Y:S01]  /*25ba0*/  LDL.LU R35, [R1+0xab0] ;  /* 0x000ab00001237983 */ /* 0x000f220000300800 */
[----:B------:R-:W-:Y:S01]  /*25bb0*/  @!P3 IMAD.MOV R30, RZ, RZ, -R30 ;  /* 0x000000ffff1eb224 */ /* 0x000fe200078e0a1e */
[----:B------:R-:W-:Y:S01]  /*25bc0*/  ISETP.GE.AND P2, PT, R33, RZ, PT ;  /* 0x000000ff2100720c */ /* 0x000fe20003f46270 */
[----:B------:R-:W-:Y:S01]  /*25bd0*/  @!P0 IMAD.MOV R31, RZ, RZ, -R31 ;  /* 0x000000ffff1f8224 */ /* 0x000fe200078e0a1f */
[----:B------:R-:W-:Y:S01]  /*25be0*/  IABS R37, R38 ;  /* 0x0000002600257213 */ /* 0x000fe20000000000 */
[----:B------:R-:W4:Y:S01]  /*25bf0*/  LDL.LU R33, [R1+0xab4] ;  /* 0x000ab40001217983 */ /* 0x000f220000300800 */
[----:B------:R-:W-:-:S03]  /*25c00*/  @!P1 IMAD.IADD R32, R32, 0x1, -R4 ;  /* 0x0000000120209824 */ /* 0x000fc600078e0a04 */
[----:B------:R-:W-:Y:S01]  /*25c10*/  STL [R1+0x6a44], R28 ;  /* 0x006a441c01007387 */ /* 0x000fe20000100800 */
[----:B------:R-:W-:-:S03]  /*25c20*/  IMAD.HI.U32 R6, R0, R37, RZ ;  /* 0x0000002500067227 */ /* 0x000fc600078e00ff */
[----:B------:R-:W-:Y:S04]  /*25c30*/  STL [R1+0x6a48], R29 ;  /* 0x006a481d01007387 */ /* 0x000fe80000100800 */
[----:B------:R-:W-:Y:S04]  /*25c40*/  STL [R1+0x6a4c], R30 ;  /* 0x006a4c1e01007387 */ /* 0x000fe80000100800 */
[----:B------:R-:W-:Y:S01]  /*25c50*/  STL [R1+0x6a50], R31 ;  /* 0x006a501f01007387 */ /* 0x000fe20000100800 */
[----:B------:R-:W-:Y:S02]  /*25c60*/  IMAD.MOV R6, RZ, RZ, -R6 ;  /* 0x000000ffff067224 */ /* 0x000fe400078e0a06 */
[----:B------:R-:W-:-:S02]  /*25c70*/  @!P5 IMAD.IADD R34, R34, 0x1, -R4 ;  /* 0x000000012222d824 */ /* 0x000fc400078e0a04 */
[----:B------:R-:W-:-:S03]  /*25c80*/  IMAD R37, R4, R6, R37 ;  /* 0x0000000604257224 */ /* 0x000fc600078e0225 */
[C---:B------:R-:W-:Y:S02]  /*25c90*/  ISETP.GT.U32.AND P4, PT, R4.reuse, R34, PT ;  /* 0x000000220400720c */ /* 0x040fe40003f84070 */
[----:B------:R-:W-:Y:S01]  /*25ca0*/  ISETP.GT.U32.AND P5, PT, R4, R37, PT ;  /* 0x000000250400720c */ /* 0x000fe20003fa4070 */
[----:B------:R-:W-:-:S10]  /*25cb0*/  @!P6 IMAD.MOV R32, RZ, RZ, -R32 ;  /* 0x000000ffff20e224 */ /* 0x000fd400078e0a20 */
[--C-:B------:R-:W-:Y:S02]  /*25cc0*/  @!P4 IMAD.IADD R34, R34, 0x1, -R4.reuse ;  /* 0x000000012222c824 */ /* 0x100fe400078e0a04 */
[----:B------:R-:W-:Y:S02]  /*25cd0*/  @!P5 IMAD.IADD R37, R37, 0x1, -R4 ;  /* 0x000000012525d824 */ /* 0x000fe400078e0a04 */
[----:B------:R-:W-:Y:S01]  /*25ce0*/  @!P2 IMAD.MOV R34, RZ, RZ, -R34 ;  /* 0x000000ffff22a224 */ /* 0x000fe200078e0a22 */
[----:B--2---:R-:W-:Y:S02]  /*25cf0*/  IABS R39, R26 ;  /* 0x0000001a00277213 */ /* 0x004fe40000000000 */
[----:B------:R-:W-:Y:S02]  /*25d00*/  ISETP.GE.AND P1, PT, R26, RZ, PT ;  /* 0x000000ff1a00720c */ /* 0x000fe40003f26270 */
[----:B------:R-:W2:Y:S01]  /*25d10*/  LDL.LU R26, [R1+0xab8] ;  /* 0x000ab800011a7983 */ /* 0x000ea20000300800 */
[----:B---3--:R-:W-:-:S02]  /*25d20*/  IABS R41, R22 ;  /* 0x0000001600297213 */ /* 0x008fc40000000000 */
[----:B------:R-:W-:Y:S02]  /*25d30*/  ISETP.GE.AND P5, PT, R22, RZ, PT ;  /* 0x000000ff1600720c */ /* 0x000fe40003fa6270 */
[----:B------:R-:W3:Y:S04]  /*25d40*/  LDL.LU R22, [R1+0xabc] ;  /* 0x000abc0001167983 */ /* 0x000ee80000300800 */
[----:B------:R-:W3:Y:S04]  /*25d50*/  LDL R48, [R1+0x1cb0] ;  /* 0x001cb00001307983 */ /* 0x000ee80000100800 */
[----:B------:R-:W-:Y:S04]  /*25d60*/  STL [R1+0x6a54], R32 ;  /* 0x006a542001007387 */ /* 0x000fe80000100800 */
[----:B------:R-:W-:Y:S04]  /*25d70*/  STL [R1+0x6a58], R34 ;  /* 0x006a582201007387 */ /* 0x000fe80000100800 */
[----:B------:R-:W3:Y:S01]  /*25d80*/  LDL.LU R47, [R1+0x1cb4] ;  /* 0x001cb400012f7983 */ /* 0x000ee20000300800 */
[----:B------:R-:W-:-:S04]  /*25d90*/  IMAD.HI.U32 R2, R0, R39, RZ ;  /* 0x0000002700027227 */ /* 0x000fc800078e00ff */
[----:B------:R-:W-:-:S04]  /*25da0*/  IMAD.MOV R2, RZ, RZ, -R2 ;  /* 0x000000ffff027224 */ /* 0x000fc800078e0a02 */
[----:B------:R-:W-:-:S05]  /*25db0*/  IMAD R39, R4, R2, R39 ;  /* 0x0000000204277224 */ /* 0x000fca00078e0227 */
[----:B------:R-:W-:Y:S02]  /*25dc0*/  ISETP.GT.U32.AND P3, PT, R4, R39, PT ;  /* 0x000000270400720c */ /* 0x000fe40003f64070 */
[----:B------:R-:W-:-:S11]  /*25dd0*/  ISETP.GE.AND P0, PT, R38, RZ, PT ;  /* 0x000000ff2600720c */ /* 0x000fd60003f06270 */
[----:B------:R-:W-:Y:S01]  /*25de0*/  @!P3 IMAD.IADD R39, R39, 0x1, -R4 ;  /* 0x000000012727b824 */ /* 0x000fe200078e0a04 */
[----:B------:R-:W-:-:S13]  /*25df0*/  ISETP.GT.U32.AND P3, PT, R4, R37, PT ;  /* 0x000000250400720c */ /* 0x000fda0003f64070 */
[----:B------:R-:W-:-:S04]  /*25e00*/  @!P3 IMAD.IADD R37, R37, 0x1, -R4 ;  /* 0x000000012525b824 */ /* 0x000fc800078e0a04 */
[----:B------:R-:W-:-:S05]  /*25e10*/  @!P0 IMAD.MOV R37, RZ, RZ, -R37 ;  /* 0x000000ffff258224 */ /* 0x000fca00078e0a25 */
[----:B------:R-:W-:Y:S04]  /*25e20*/  STL [R1+0x6a5c], R37 ;  /* 0x006a5c2501007387 */ /* 0x000fe80000100800 */
[----:B------:R-:W3:Y:S01]  /*25e30*/  LDL.LU R46, [R1+0x1cb8] ;  /* 0x001cb800012e7983 */ /* 0x000ee20000300800 */
[----:B------:R-:W-:-:S03]  /*25e40*/  IMAD.HI.U32 R2, R0, R41, RZ ;  /* 0x0000002900027227 */ /* 0x000fc600078e00ff */
[----:B------:R-:W3:Y:S01]  /*25e50*/  LDL.LU R45, [R1+0x1cbc] ;  /* 0x001cbc00012d7983 */ /* 0x000ee20000300800 */
[----:B------:R-:W-:-:S04]  /*25e60*/  IMAD.MOV R2, RZ, RZ, -R2 ;  /* 0x000000ffff027224 */ /* 0x000fc800078e0a02 */
[C---:B------:R-:W-:Y:S01]  /*25e70*/  IMAD R41, R4.reuse, R2, R41 ;  /* 0x0000000204297224 */ /* 0x040fe200078e0229 */
[----:B------:R-:W-:-:S04]  /*25e80*/  ISETP.GT.U32.AND P6, PT, R4, R39, PT ;  /* 0x000000270400720c */ /* 0x000fc80003fc4070 */
[----:B------:R-:W-:Y:S02]  /*25e90*/  ISETP.GT.U32.AND P4, PT, R4, R41, PT ;  /* 0x000000290400720c */ /* 0x000fe40003f84070 */
[----:B----4-:R-:W-:-:S07]  /*25ea0*/  IABS R42, R36 ;  /* 0x00000024002a7213 */ /* 0x010fce0000000000 */
[----:B------:R-:W-:-:S04]  /*25eb0*/  @!P6 IMAD.IADD R39, R39, 0x1, -R4 ;  /* 0x000000012727e824 */ /* 0x000fc800078e0a04 */
[----:B------:R-:W-:Y:S02]  /*25ec0*/  @!P4 IMAD.IADD R41, R41, 0x1, -R4 ;  /* 0x000000012929c824 */ /* 0x000fe400078e0a04 */
[----:B------:R-:W-:-:S03]  /*25ed0*/  @!P1 IMAD.MOV R39, RZ, RZ, -R39 ;  /* 0x000000ffff279224 */ /* 0x000fc600078e0a27 */
[----:B------:R-:W-:Y:S01]  /*25ee0*/  ISETP.GT.U32.AND P4, PT, R4, R41, PT ;  /* 0x000000290400720c */ /* 0x000fe20003f84070 */
[----:B------:R-:W-:Y:S01]  /*25ef0*/  IMAD.HI.U32 R2, R0, R42, RZ ;  /* 0x0000002a00027227 */ /* 0x000fe200078e00ff */
[----:B------:R-:W-:Y:S01]  /*25f00*/  STL [R1+0x6a60], R39 ;  /* 0x006a602701007387 */ /* 0x000fe20000100800 */
[----:B------:R-:W-:Y:S02]  /*25f10*/  IABS R43, R35 ;  /* 0x00000023002b7213 */ /* 0x000fe40000000000 */
[----:B------:R-:W-:Y:S01]  /*25f20*/  IMAD.MOV R2, RZ, RZ, -R2 ;  /* 0x000000ffff027224 */ /* 0x000fe200078e0a02 */
[----:B------:R-:W-:Y:S01]  /*25f30*/  ISETP.GE.AND P6, PT, R35, RZ, PT ;  /* 0x000000ff2300720c */ /* 0x000fe20003fc6270 */
[----:B------:R-:W4:Y:S02]  /*25f40*/  LDL.LU R44, [R1+0x1cc0] ;  /* 0x001cc000012c7983 */ /* 0x000f240000300800 */
[C---:B------:R-:W-:Y:S02]  /*25f50*/  IMAD R42, R4.reuse, R2, R42 ;  /* 0x00000002042a7224 */ /* 0x040fe400078e022a */
[----:B------:R-:W4:Y:S02]  /*25f60*/  LDL.LU R35, [R1+0x1cc4] ;  /* 0x001cc40001237983 */ /* 0x000f240000300800 */
[----:B------:R-:W-:Y:S01]  /*25f70*/  @!P4 IMAD.IADD R41, R41, 0x1, -R4 ;  /* 0x000000012929c824 */ /* 0x000fe200078e0a04 */
[----:B------:R-:W-:-:S02]  /*25f80*/  ISETP.GT.U32.AND P2, PT, R4, R42, PT ;  /* 0x0000002a0400720c */ /* 0x000fc40003f44070 */
[----:B------:R-:W-:Y:S01]  /*25f90*/  ISETP.GE.AND P3, PT, R36, RZ, PT ;  /* 0x000000ff2400720c */ /* 0x000fe20003f66270 */
[----:B------:R-:W-:Y:S02]  /*25fa0*/  @!P5 IMAD.MOV R41, RZ, RZ, -R41 ;  /* 0x000000ffff29d224 */ /* 0x000fe400078e0a29 */
[----:B------:R-:W-:-:S04]  /*25fb0*/  IMAD.HI.U32 R6, R0, R43, RZ ;  /* 0x0000002b00067227 */ /* 0x000fc800078e00ff */
[----:B------:R-:W-:-:S04]  /*25fc0*/  IMAD.MOV R6, RZ, RZ, -R6 ;  /* 0x000000ffff067224 */ /* 0x000fc800078e0a06 */
[----:B------:R-:W-:Y:S02]  /*25fd0*/  IMAD R43, R4, R6, R43 ;  /* 0x00000006042b7224 */ /* 0x000fe400078e022b */
[----:B------:R-:W-:-:S03]  /*25fe0*/  @!P2 IMAD.IADD R42, R42, 0x1, -R4 ;  /* 0x000000012a2aa824 */ /* 0x000fc600078e0a04 */
[C---:B------:R-:W-:Y:S02]  /*25ff0*/  ISETP.GT.U32.AND P4, PT, R4.reuse, R43, PT ;  /* 0x0000002b0400720c */ /* 0x040fe40003f84070 */
[----:B------:R-:W-:-:S11]  /*26000*/  ISETP.GT.U32.AND P0, PT, R4, R42, PT ;  /* 0x0000002a0400720c */ /* 0x000fd60003f04070 */
[--C-:B------:R-:W-:Y:S02]  /*26010*/  @!P4 IMAD.IADD R43, R43, 0x1, -R4.reuse ;  /* 0x000000012b2bc824 */ /* 0x100fe400078e0a04 */
[----:B------:R-:W-:-:S03]  /*26020*/  @!P0 IMAD.IADD R42, R42, 0x1, -R4 ;  /* 0x000000012a2a8824 */ /* 0x000fc600078e0a04 */
[----:B------:R-:W-:-:S13]  /*26030*/  ISETP.GT.U32.AND P4, PT, R4, R43, PT ;  /* 0x0000002b0400720c */ /* 0x000fda0003f84070 */
[----:B------:R-:W-:-:S04]  /*26040*/  @!P4 IMAD.IADD R43, R43, 0x1, -R4 ;  /* 0x000000012b2bc824 */ /* 0x000fc800078e0a04 */
[----:B------:R-:W-:Y:S01]  /*26050*/  @!P6 IMAD.MOV R43, RZ, RZ, -R43 ;  /* 0x000000ffff2be224 */ /* 0x000fe200078e0a2b */
[----:B--2---:R-:W-:Y:S02]  /*26060*/  IABS R36, R26 ;  /* 0x0000001a00247213 */ /* 0x004fe40000000000 */
[----:B------:R-:W-:Y:S02]  /*26070*/  ISETP.GE.AND P5, PT, R26, RZ, PT ;  /* 0x000000ff1a00720c */ /* 0x000fe40003fa6270 */
[----:B------:R-:W2:Y:S04]  /*26080*/  LDL.LU R26, [R1+0x1cc8] ;  /* 0x001cc800011a7983 */ /* 0x000ea80000300800 */
[----:B------:R-:W2:Y:S01]  /*26090*/  LDL.LU R52, [R1+0x1ccc] ;  /* 0x001ccc0001347983 */ /* 0x000ea20000300800 */
[----:B---3--:R-:W-:-:S02]  /*260a0*/  IABS R8, R22 ;  /* 0x0000001600087213 */ /* 0x008fc40000000000 */
[----:B------:R-:W-:Y:S02]  /*260b0*/  ISETP.GE.AND P0, PT, R22, RZ, PT ;  /* 0x000000ff1600720c */ /* 0x000fe40003f06270 */
[----:B------:R-:W-:-:S05]  /*260c0*/  IABS R22, R47 ;  /* 0x0000002f00167213 */ /* 0x000fca0000000000 */
[----:B------:R-:W-:-:S04]  /*260d0*/  IMAD.HI.U32 R10, R0, R22, RZ ;  /* 0x00000016000a7227 */ /* 0x000fc800078e00ff */
[----:B------:R-:W-:-:S04]  /*260e0*/  IMAD.MOV R10, RZ, RZ, -R10 ;  /* 0x000000ffff0a7224 */ /* 0x000fc800078e0a0a */
[----:B------:R-:W-:-:S05]  /*260f0*/  IMAD R22, R4, R10, R22 ;  /* 0x0000000a04167224 */ /* 0x000fca00078e0216 */
[----:B------:R-:W-:-:S13]  /*26100*/  ISETP.GT.U32.AND P6, PT, R4, R22, PT ;  /* 0x000000160400720c */ /* 0x000fda0003fc4070 */
[----:B------:R-:W-:Y:S01]  /*26110*/  @!P6 IMAD.IADD R22, R22, 0x1, -R4 ;  /* 0x000000011616e824 */ /* 0x000fe200078e0a04 */
[----:B------:R-:W-:Y:S02]  /*26120*/  ISETP.GE.AND P6, PT, R47, RZ, PT ;  /* 0x000000ff2f00720c */ /* 0x000fe40003fc6270 */
[----:B------:R-:W3:Y:S01]  /*26130*/  LDL.LU R47, [R1+0x1cd0] ;  /* 0x001cd000012f7983 */ /* 0x000ee20000300800 */
[----:B------:R-:W-:-:S05]  /*26140*/  IABS R11, R33 ;  /* 0x00000021000b7213 */ /* 0x000fca0000000000 */
[----:B------:R-:W-:-:S04]  /*26150*/  IMAD.HI.U32 R2, R0, R11, RZ ;  /* 0x0000000b00027227 */ /* 0x000fc800078e00ff */
[----:B------:R-:W-:-:S04]  /*26160*/  IMAD.MOV R2, RZ, RZ, -R2 ;  /* 0x000000ffff027224 */ /* 0x000fc800078e0a02 */
[----:B------:R-:W-:-:S05]  /*26170*/  IMAD R11, R4, R2, R11 ;  /* 0x00000002040b7224 */ /* 0x000fca00078e020b */
[----:B------:R-:W-:Y:S01]  /*26180*/  ISETP.GT.U32.AND P1, PT, R4, R11, PT ;  /* 0x0000000b0400720c */ /* 0x000fe20003f24070 */
[----:B------:R-:W-:-:S04]  /*26190*/  IMAD.HI.U32 R2, R0, R36, RZ ;  /* 0x0000002400027227 */ /* 0x000fc800078e00ff */
[----:B------:R-:W-:Y:S02]  /*261a0*/  IMAD.MOV R2, RZ, RZ, -R2 ;  /* 0x000000ffff027224 */ /* 0x000fe400078e0a02 */
[----:B------:R-:W-:-:S06]  /*261b0*/  IMAD.HI.U32 R9, R0, R8, RZ ;  /* 0x0000000800097227 */ /* 0x000fcc00078e00ff */
[----:B------:R-:W-:-:S05]  /*261c0*/  @!P1 IMAD.IADD R11, R11, 0x1, -R4 ;  /* 0x000000010b0b9824 */ /* 0x000fca00078e0a04 */
[C---:B------:R-:W-:Y:S01]  /*261d0*/  ISETP.GT.U32.AND P1, PT, R4.reuse, R11, PT ;  /* 0x0000000b0400720c */ /* 0x040fe20003f24070 */
[----:B------:R-:W-:Y:S01]  /*261e0*/  IMAD R36, R4, R2, R36 ;  /* 0x0000000204247224 */ /* 0x000fe200078e0224 */
[----:B------:R-:W-:Y:S01]  /*261f0*/  IABS R2, R46 ;  /* 0x0000002e00027213 */ /* 0x000fe20000000000 */
[----:B------:R-:W-:Y:S01]  /*26200*/  IMAD.MOV R9, RZ, RZ, -R9 ;  /* 0x000000ffff097224 */ /* 0x000fe200078e0a09 */
[----:B------:R-:W-:-:S03]  /*26210*/  ISETP.GE.AND P2, PT, R33, RZ, PT ;  /* 0x000000ff2100720c */ /* 0x000fc60003f46270 */
[----:B------:R-:W-:Y:S02]  /*26220*/  IMAD R8, R4, R9, R8 ;  /* 0x0000000904087224 */ /* 0x000fe400078e0208 */
[----:B------:R-:W-:Y:S01]  /*26230*/  IMAD.HI.U32 R9, R0, R2, RZ ;  /* 0x0000000200097227 */ /* 0x000fe200078e00ff */
[----:B------:R-:W-:-:S03]  /*26240*/  IABS R7, R48 ;  /* 0x0000003000077213 */ /* 0x000fc60000000000 */
[----:B------:R-:W-:Y:S01]  /*26250*/  @!P1 IMAD.IADD R11, R11, 0x1, -R4 ;  /* 0x000000010b0b9824 */ /* 0x000fe200078e0a04 */
[C---:B------:R-:W-:Y:S01]  /*26260*/  ISETP.GT.U32.AND P1, PT, R4.reuse, R8, PT ;  /* 0x000000080400720c */ /* 0x040fe20003f24070 */
[----:B------:R-:W-:Y:S01]  /*26270*/  IMAD.MOV R9, RZ, RZ, -R9 ;  /* 0x000000ffff097224 */ /* 0x000fe200078e0a09 */
[----:B------:R-:W-:Y:S01]  /*26280*/  ISETP.GT.U32.AND P4, PT, R4, R36, PT ;  /* 0x000000240400720c */ /* 0x000fe20003f84070 */
[----:B------:R-:W-:-:S04]  /*26290*/  IMAD.HI.U32 R6, R0, R7, RZ ;  /* 0x0000000700067227 */ /* 0x000fc800078e00ff */
[C---:B------:R-:W-:Y:S02]  /*262a0*/  IMAD R2, R4.reuse, R9, R2 ;  /* 0x0000000904027224 */ /* 0x040fe400078e0202 */
[----:B------:R-:W-:Y:S02]  /*262b0*/  IMAD.MOV R6, RZ, RZ, -R6 ;  /* 0x000000ffff067224 */ /* 0x000fe400078e0a06 */
[----:B------:R-:W-:Y:S01]  /*262c0*/  @!P2 IMAD.MOV R11, RZ, RZ, -R11 ;  /* 0x000000ffff0ba224 */ /* 0x000fe200078e0a0b */
[C---:B------:R-:W-:Y:S01]  /*262d0*/  ISETP.GT.U32.AND P2, PT, R4.reuse, R2, PT ;  /* 0x000000020400720c */ /* 0x040fe20003f44070 */
[----:B------:R-:W-:Y:S01]  /*262e0*/  IMAD R7, R4, R6, R7 ;  /* 0x0000000604077224 */ /* 0x000fe200078e0207 */
[----:B------:R-:W-:Y:S01]  /*262f0*/  IABS R40, R45 ;  /* 0x0000002d00287213 */ /* 0x000fe20000000000 */
[--C-:B------:R-:W-:Y:S02]  /*26300*/  @!P1 IMAD.IADD R8, R8, 0x1, -R4.reuse ;  /* 0x0000000108089824 */ /* 0x100fe400078e0a04 */
[----:B------:R-:W-:Y:S01]  /*26310*/  @!P4 IMAD.IADD R36, R36, 0x1, -R4 ;  /* 0x000000012424c824 */ /* 0x000fe200078e0a04 */
[C---:B------:R-:W-:Y:S01]  /*26320*/  ISETP.GT.U32.AND P4, PT, R4.reuse, R7, PT ;  /* 0x000000070400720c */ /* 0x040fe20003f84070 */
[----:B------:R-:W-:Y:S01]  /*26330*/  @!P3 IMAD.MOV R42, RZ, RZ, -R42 ;  /* 0x000000ffff2ab224 */ /* 0x000fe200078e0a2a */
[----:B------:R-:W-:Y:S01]  /*26340*/  ISETP.GT.U32.AND P3, PT, R4, R8, PT ;  /* 0x000000080400720c */ /* 0x000fe20003f64070 */
[----:B------:R-:W-:-:S04]  /*26350*/  IMAD.HI.U32 R6, R0, R40, RZ ;  /* 0x0000002800067227 */ /* 0x000fc800078e00ff */
[----:B------:R-:W-:Y:S01]  /*26360*/  @!P2 IMAD.IADD R2, R2, 0x1, -R4 ;  /* 0x000000010202a824 */ /* 0x000fe200078e0a04 */
[----:B------:R-:W-:Y:S01]  /*26370*/  ISETP.GE.AND P2, PT, R46, RZ, PT ;  /* 0x000000ff2e00720c */ /* 0x000fe20003f46270 */
[----:B------:R-:W-:Y:S01]  /*26380*/  IMAD.MOV R6, RZ, RZ, -R6 ;  /* 0x000000ffff067224 */ /* 0x000fe200078e0a06 */
[----:B------:R-:W3:Y:S01]  /*26390*/  LDL.LU R46, [R1+0x1cd4] ;  /* 0x001cd400012e7983 */ /* 0x000ee20000300800 */
[C---:B------:R-:W-:Y:S02]  /*263a0*/  ISETP.GT.U32.AND P1, PT, R4.reuse, R36, PT ;  /* 0x000000240400720c */ /* 0x040fe40003f24070 */
[----:B------:R-:W-:Y:S01]  /*263b0*/  IMAD R40, R4, R6, R40 ;  /* 0x0000000604287224 */ /* 0x000fe200078e0228 */
[----:B------:R-:W3:Y:S01]  /*263c0*/  LDL.LU R51, [R1+0x1cd8] ;  /* 0x001cd80001337983 */ /* 0x000ee20000300800 */
[----:B------:R-:W-:-:S03]  /*263d0*/  @!P4 IMAD.IADD R7, R7, 0x1, -R4 ;  /* 0x000000010707c824 */ /* 0x000fc600078e0a04 */
[----:B------:R-:W3:Y:S01]  /*263e0*/  LDL.LU R50, [R1+0x1cdc] ;  /* 0x001cdc0001327983 */ /* 0x000ee20000300800 */
[----:B------:R-:W-:Y:S01]  /*263f0*/  @!P3 IMAD.IADD R8, R8, 0x1, -R4 ;  /* 0x000000010808b824 */ /* 0x000fe200078e0a04 */
[C---:B------:R-:W-:Y:S02]  /*26400*/  ISETP.GT.U32.AND P3, PT, R4.reuse, R40, PT ;  /* 0x000000280400720c */ /* 0x040fe40003f64070 */
[----:B------:R-:W-:Y:S01]  /*26410*/  ISETP.GT.U32.AND P4, PT, R4, R7, PT ;  /* 0x000000070400720c */ /* 0x000fe20003f84070 */
[----:B0-----:R-:W-:Y:S01]  /*26420*/  IMAD.MOV.U32 R5, RZ, RZ, R8 ;  /* 0x000000ffff057224 */ /* 0x001fe200078e0008 */
[----:B----4-:R-:W-:Y:S01]  /*26430*/  IABS R33, R35 ;  /* 0x0000002300217213 */ /* 0x010fe20000000000 */
[----:B------:R-:W-:Y:S01]  /*26440*/  @!P1 IMAD.IADD R36, R36, 0x1, -R4 ;  /* 0x0000000124249824 */ /* 0x000fe200078e0a04 */
[----:B------:R-:W-:Y:S01]  /*26450*/  ISETP.GE.AND P1, PT, R48, RZ, PT ;  /* 0x000000ff3000720c */ /* 0x000fe20003f26270 */
[----:B------:R-:W-:Y:S01]  /*26460*/  @!P0 IMAD.MOV R5, RZ, RZ, -R5 ;  /* 0x000000ffff058224 */ /* 0x000fe200078e0a05 */
[----:B------:R-:W4:Y:S01]  /*26470*/  LDL.LU R49, [R1+0x1ce0] ;  /* 0x001ce00001317983 */ /* 0x000f220000300800 */
[----:B------:R-:W-:-:S04]  /*26480*/  IMAD.HI.U32 R6, R0, R33, RZ ;  /* 0x0000002100067227 */ /* 0x000fc800078e00ff */
[--C-:B------:R-:W-:Y:S01]  /*26490*/  @!P3 IMAD.IADD R40, R40, 0x1, -R4.reuse ;  /* 0x000000012828b824 */ /* 0x100fe200078e0a04 */
[C---:B------:R-:W-:Y:S01]  /*264a0*/  ISETP.GT.U32.AND P3, PT, R4.reuse, R22, PT ;  /* 0x000000160400720c */ /* 0x040fe20003f64070 */
[----:B------:R-:W-:Y:S01]  /*264b0*/  @!P4 IMAD.IADD R7, R7, 0x1, -R4 ;  /* 0x000000010707c824 */ /* 0x000fe200078e0a04 */
[----:B------:R-:W-:Y:S01]  /*264c0*/  IABS R38, R44 ;  /* 0x0000002c00267213 */ /* 0x000fe20000000000 */
[----:B------:R-:W-:Y:S01]  /*264d0*/  IMAD.MOV R6, RZ, RZ, -R6 ;  /* 0x000000ffff067224 */ /* 0x000fe200078e0a06 */
[----:B------:R0:W-:Y:S01]  /*264e0*/  STL [R1+0xb4], R5 ;  /* 0x0000b40501007387 */ /* 0x0001e20000100800 */
[----:B------:R-:W-:Y:S01]  /*264f0*/  @!P5 IMAD.MOV R36, RZ, RZ, -R36 ;  /* 0x000000ffff24d224 */ /* 0x000fe200078e0a24 */
[C---:B------:R-:W-:Y:S01]  /*26500*/  ISETP.GT.U32.AND P5, PT, R4.reuse, R40, PT ;  /* 0x000000280400720c */ /* 0x040fe20003fa4070 */
[----:B------:R-:W-:Y:S02]  /*26510*/  IMAD R33, R4, R6, R33 ;  /* 0x0000000604217224 */ /* 0x000fe400078e0221 */
[----:B------:R-:W-:-:S04]  /*26520*/  IMAD.HI.U32 R9, R0, R38, RZ ;  /* 0x0000002600097227 */ /* 0x000fc800078e00ff */
[----:B0-----:R-:W-:-:S04]  /*26530*/  IMAD.MOV.U32 R5, RZ, RZ, R7 ;  /* 0x000000ffff057224 */ /* 0x001fc800078e0007 */
[----:B------:R-:W-:Y:S02]  /*26540*/  @!P1 IMAD.MOV R5, RZ, RZ, -R5 ;  /* 0x000000ffff059224 */ /* 0x000fe400078e0a05 */
[----:B------:R-:W-:Y:S02]  /*26550*/  IMAD.MOV R9, RZ, RZ, -R9 ;  /* 0x000000ffff097224 */ /* 0x000fe400078e0a09 */
[----:B------:R-:W-:Y:S01]  /*26560*/  @!P3 IMAD.IADD R22, R22, 0x1, -R4 ;  /* 0x000000011616b824 */ /* 0x000fe200078e0a04 */
[----:B------:R-:W-:Y:S01]  /*26570*/  ISETP.GE.AND P3, PT, R45, RZ, PT ;  /* 0x000000ff2d00720c */ /* 0x000fe20003f66270 */
[----:B------:R0:W-:Y:S01]  /*26580*/  STL [R1+0xc4], R5 ;  /* 0x0000c40501007387 */ /* 0x0001e20000100800 */
[----:B------:R-:W-:-:S03]  /*26590*/  IMAD R38, R4, R9, R38 ;  /* 0x0000000904267224 */ /* 0x000fc600078e0226 */
[----:B------:R-:W4:Y:S01]  /*265a0*/  LDL.LU R45, [R1+0x1ce4] ;  /* 0x001ce400012d7983 */ /* 0x000f220000300800 */
[--C-:B------:R-:W-:Y:S01]  /*265b0*/  @!P5 IMAD.IADD R40, R40, 0x1, -R4.reuse ;  /* 0x000000012828d824 */ /* 0x100fe200078e0a04 */
[----:B------:R-:W-:Y:S02]  /*265c0*/  ISETP.GT.U32.AND P4, PT, R4, R38, PT ;  /* 0x000000260400720c */ /* 0x000fe40003f84070 */
[----:B------:R-:W4:Y:S11]  /*265d0*/  LDL.LU R48, [R1+0x1ce8] ;  /* 0x001ce80001307983 */ /* 0x000f360000300800 */
[----:B------:R-:W-:Y:S01]  /*265e0*/  @!P4 IMAD.IADD R38, R38, 0x1, -R4 ;  /* 0x000000012626c824 */ /* 0x000fe200078e0a04 */
[----:B------:R-:W-:-:S04]  /*265f0*/  ISETP.GT.U32.AND P4, PT, R4, R2, PT ;  /* 0x000000020400720c */ /* 0x000fc80003f84070 */
[----:B------:R-:W-:Y:S01]  /*26600*/  ISETP.GT.U32.AND P0, PT, R4, R38, PT ;  /* 0x000000260400720c */ /* 0x000fe20003f04070 */
[----:B0-----:R-:W-:-:S04]  /*26610*/  IMAD.MOV.U32 R5, RZ, RZ, R22 ;  /* 0x000000ffff057224 */ /* 0x001fc800078e0016 */
[----:B------:R-:W-:-:S04]  /*26620*/  @!P6 IMAD.MOV R5, RZ, RZ, -R5 ;  /* 0x000000ffff05e224 */ /* 0x000fc800078e0a05 */
[----:B------:R-:W-:Y:S01]  /*26630*/  @!P4 IMAD.IADD R2, R2, 0x1, -R4 ;  /* 0x000000010202c824 */ /* 0x000fe200078e0a04 */
[----:B------:R-:W-:-:S03]  /*26640*/  ISETP.GE.AND P4, PT, R44, RZ, PT ;  /* 0x000000ff2c00720c */ /* 0x000fc60003f86270 */
[----:B------:R-:W-:Y:S01]  /*26650*/  @!P0 IMAD.IADD R38, R38, 0x1, -R4 ;  /* 0x0000000126268824 */ /* 0x000fe200078e0a04 */
[----:B--2---:R-:W-:-:S05]  /*26660*/  IABS R12, R26 ;  /* 0x0000001a000c7213 */ /* 0x004fca0000000000 */
[----:B------:R-:W-:-:S04]  /*26670*/  IMAD.HI.U32 R6, R0, R12, RZ ;  /* 0x0000000c00067227 */ /* 0x000fc800078e00ff */
[----:B------:R-:W-:Y:S01]  /*26680*/  IMAD.MOV R6, RZ, RZ, -R6 ;  /* 0x000000ffff067224 */ /* 0x000fe200078e0a06 */
[----:B------:R-:W-:-:S03]  /*26690*/  IABS R9, R52 ;  /* 0x0000003400097213 */ /* 0x000fc60000000000 */
[----:B------:R-:W-:Y:S02]  /*266a0*/  IMAD R12, R4, R6, R12 ;  /* 0x00000006040c7224 */ /* 0x000fe400078e020c */
[----:B------:R-:W-:-:S03]  /*266b0*/  IMAD.HI.U32 R6, R0, R9, RZ ;  /* 0x0000000900067227 */ /* 0x000fc600078e00ff */
[----:B------:R-:W-:Y:S01]  /*266c0*/  ISETP.GT.U32.AND P5, PT, R4, R12, PT ;  /* 0x0000000c0400720c */ /* 0x000fe20003fa4070 */
[----:B------:R-:W-:-:S04]  /*266d0*/  IMAD.MOV R6, RZ, RZ, -R6 ;  /* 0x000000ffff067224 */ /* 0x000fc800078e0a06 */
[----:B------:R-:W-:-:S08]  /*266e0*/  IMAD R9, R4, R6, R9 ;  /* 0x0000000604097224 */ /* 0x000fd000078e0209 */
[----:B------:R-:W-:Y:S01]  /*266f0*/  @!P5 IMAD.IADD R12, R12, 0x1, -R4 ;  /* 0x000000010c0cd824 */ /* 0x000fe200078e0a04 */
[----:B------:R-:W-:Y:S01]  /*26700*/  ISETP.GT.U32.AND P5, PT, R4, R9, PT ;  /* 0x000000090400720c */ /* 0x000fe20003fa4070 */
[----:B------:R-:W-:Y:S01]  /*26710*/  IMAD.MOV.U32 R14, RZ, RZ, R40 ;  /* 0x000000ffff0e7224 */ /* 0x000fe200078e0028 */
[----:B------:R0:W-:Y:S11]  /*26720*/  STL [R1+0xa8], R5 ;  /* 0x0000a80501007387 */ /* 0x0001f60000100800 */
[----:B------:R-:W-:-:S05]  /*26730*/  @!P5 IMAD.IADD R9, R9, 0x1, -R4 ;  /* 0x000000010909d824 */ /* 0x000fca00078e0a04 */
[----:B------:R-:W-:Y:S01]  /*26740*/  ISETP.GT.U32.AND P6, PT, R4, R9, PT ;  /* 0x000000090400720c */ /* 0x000fe20003fc4070 */
[----:B0-----:R-:W-:Y:S02]  /*26750*/  IMAD.MOV.U32 R5, RZ, RZ, R38 ;  /* 0x000000ffff057224 */ /* 0x001fe400078e0026 */
[----:B------:R-:W-:Y:S02]  /*26760*/  @!P3 IMAD.MOV R14, RZ, RZ, -R14 ;  /* 0x000000ffff0eb224 */ /* 0x000fe400078e0a0e */
[----:B------:R-:W-:-:S03]  /*26770*/  @!P4 IMAD.MOV R5, RZ, RZ, -R5 ;  /* 0x000000ffff05c224 */ /* 0x000fc600078e0a05 */
[----:B------:R-:W-:Y:S04]  /*26780*/  STL [R1+0x58], R14 ;  /* 0x0000580e01007387 */ /* 0x000fe80000100800 */
[----:B------:R0:W-:Y:S01]  /*26790*/  STL [R1+0x5c], R5 ;  /* 0x00005c0501007387 */ /* 0x0001e20000100800 */
[----:B------:R-:W-:Y:S01]  /*267a0*/  @!P6 IMAD.IADD R9, R9, 0x1, -R4 ;  /* 0x000000010909e824 */ /* 0x000fe200078e0a04 */
[----:B---3--:R-:W-:Y:S02]  /*267b0*/  IABS R13, R47 ;  /* 0x0000002f000d7213 */ /* 0x008fe40000000000 */
[----:B------:R-:W-:Y:S02]  /*267c0*/  ISETP.GE.AND P6, PT, R47, RZ, PT ;  /* 0x000000ff2f00720c */ /* 0x000fe40003fc6270 */
[----:B------:R-:W2:Y:S01]  /*267d0*/  LDL.LU R47, [R1+0x1cec] ;  /* 0x001cec00012f7983 */ /* 0x000ea20000300800 */
[----:B------:R-:W-:Y:S01]  /*267e0*/  ISETP.GT.U32.AND P1, PT, R4, R33, PT ;  /* 0x000000210400720c */ /* 0x000fe20003f24070 */
[----:B------:R-:W-:Y:S01]  /*267f0*/  IMAD.HI.U32 R6, R0, R13, RZ ;  /* 0x0000000d00067227 */ /* 0x000fe200078e00ff */
[----:B------:R-:W-:-:S03]  /*26800*/  ISETP.GE.AND P0, PT, R35, RZ, PT ;  /* 0x000000ff2300720c */ /* 0x000fc60003f06270 */
[----:B------:R-:W-:-:S08]  /*26810*/  IMAD.MOV R6, RZ, RZ, -R6 ;  /* 0x000000ffff067224 */ /* 0x000fd000078e0a06 */
[----:B------:R-:W-:Y:S02]  /*26820*/  @!P1 IMAD.IADD R33, R33, 0x1, -R4 ;  /* 0x0000000121219824 */ /* 0x000fe400078e0a04 */
[----:B------:R-:W-:-:S03]  /*26830*/  @!P2 IMAD.MOV R2, RZ, RZ, -R2 ;  /* 0x000000ffff02a224 */ /* 0x000fc600078e0a02 */
[C---:B------:R-:W-:Y:S01]  /*26840*/  ISETP.GT.U32.AND P5, PT, R4.reuse, R33, PT ;  /* 0x000000210400720c */ /* 0x040fe20003fa4070 */
[C---:B------:R-:W-:Y:S01]  /*26850*/  IMAD R13, R4.reuse, R6, R13 ;  /* 0x00000006040d7224 */ /* 0x040fe200078e020d */
[----:B------:R-:W-:Y:S02]  /*26860*/  ISETP.GT.U32.AND P2, PT, R4, R12, PT ;  /* 0x0000000c0400720c */ /* 0x000fe40003f44070 */
[----:B------:R-:W-:Y:S02]  /*26870*/  ISETP.GE.AND P1, PT, R26, RZ, PT ;  /* 0x000000ff1a00720c */ /* 0x000fe40003f26270 */
[----:B------:R-:W-:Y:S02]  /*26880*/  ISETP.GT.U32.AND P3, PT, R4, R13, PT ;  /* 0x0000000d0400720c */ /* 0x000fe40003f64070 */
[----:B------:R-:W-:-:S05]  /*26890*/  ISETP.GE.AND P4, PT, R52, RZ, PT ;  /* 0x000000ff3400720c */ /* 0x000fca0003f86270 */
[--C-:B------:R-:W-:Y:S02]  /*268a0*/  @!P5 IMAD.IADD R33, R33, 0x1, -R4.reuse ;  /* 0x000000012121d824 */ /* 0x100fe400078e0a04 */
[----:B------:R-:W-:Y:S02]  /*268b0*/  @!P2 IMAD.IADD R12, R12, 0x1, -R4 ;  /* 0x000000010c0ca824 */ /* 0x000fe400078e0a04 */
[----:B0-----:R-:W-:Y:S02]  /*268c0*/  IMAD.MOV.U32 R5, RZ, RZ, R33 ;  /* 0x000000ffff057224 */ /* 0x001fe400078e0021 */
[----:B------:R-:W-:Y:S02]  /*268d0*/  @!P1 IMAD.MOV R12, RZ, RZ, -R12 ;  /* 0x000000ffff0c9224 */ /* 0x000fe400078e0a0c */
[----:B------:R-:W-:Y:S02]  /*268e0*/  @!P0 IMAD.MOV R5, RZ, RZ, -R5 ;  /* 0x000000ffff058224 */ /* 0x000fe400078e0a05 */
[----:B------:R-:W-:Y:S01]  /*268f0*/  @!P3 IMAD.IADD R13, R13, 0x1, -R4 ;  /* 0x000000010d0db824 */ /* 0x000fe200078e0a04 */
[----:B------:R-:W-:-:S05]  /*26900*/  IABS R8, R46 ;  /* 0x0000002e00087213 */ /* 0x000fca0000000000 */
[----:B------:R-:W-:Y:S01]  /*26910*/  IMAD.HI.U32 R35, R0, R8, RZ ;  /* 0x0000000800237227 */ /* 0x000fe200078e00ff */
[----:B------:R-:W-:-:S03]  /*26920*/  IABS R7, R50 ;  /* 0x0000003200077213 */ /* 0x000fc60000000000 */
[----:B------:R-:W-:Y:S01]  /*26930*/  IMAD.MOV R35, RZ, RZ, -R35 ;  /* 0x000000ffff237224 */ /* 0x000fe200078e0a23 */
[----:B------:R-:W-:Y:S01]  /*26940*/  IABS R10, R51 ;  /* 0x00000033000a7213 */ /* 0x000fe20000000000 */
[----:B------:R-:W-:-:S04]  /*26950*/  IMAD.HI.U32 R6, R0, R7, RZ ;  /* 0x0000000700067227 */ /* 0x000fc800078e00ff */
[----:B------:R-:W-:Y:S02]  /*26960*/  IMAD R8, R4, R35, R8 ;  /* 0x0000002304087224 */ /* 0x000fe400078e0208 */
[----:B------:R-:W-:Y:S02]  /*26970*/  IMAD.MOV R6, RZ, RZ, -R6 ;  /* 0x000000ffff067224 */ /* 0x000fe400078e0a06 */
[----:B------:R-:W-:Y:S01]  /*26980*/  IMAD.HI.U32 R44, R0, R10, RZ ;  /* 0x0000000a002c7227 */ /* 0x000fe200078e00ff */
[----:B------:R-:W-:-:S03]  /*26990*/  ISETP.GT.U32.AND P5, PT, R4, R8, PT ;  /* 0x000000080400720c */ /* 0x000fc60003fa4070 */
[----:B------:R-:W-:Y:S02]  /*269a0*/  IMAD R6, R4, R6, R7 ;  /* 0x0000000604067224 */ /* 0x000fe400078e0207 */
[----:B------:R-:W-:Y:S01]  /*269b0*/  IMAD.MOV R22, RZ, RZ, -R44 ;  /* 0x000000ffff167224 */ /* 0x000fe200078e0a2c */
[----:B------:R-:W-:Y:S02]  /*269c0*/  ISETP.GE.AND P3, PT, R46, RZ, PT ;  /* 0x000000ff2e00720c */ /* 0x000fe40003f66270 */
[C---:B------:R-:W-:Y:S01]  /*269d0*/  ISETP.GT.U32.AND P1, PT, R4.reuse, R6, PT ;  /* 0x000000060400720c */ /* 0x040fe20003f24070 */
[C---:B------:R-:W-:Y:S01]  /*269e0*/  IMAD R10, R4.reuse, R22, R10 ;  /* 0x00000016040a7224 */ /* 0x040fe200078e020a */
[----:B------:R-:W3:Y:S04]  /*269f0*/  LDL.LU R46, [R1+0x1cf0] ;  /* 0x001cf000012e7983 */ /* 0x000ee80000300800 */
[----:B------:R0:W-:Y:S01]  /*26a00*/  STL [R1+0x60], R5 ;  /* 0x0000600501007387 */ /* 0x0001e20000100800 */
[----:B------:R-:W-:Y:S01]  /*26a10*/  ISETP.GT.U32.AND P2, PT, R4, R10, PT ;  /* 0x0000000a0400720c */ /* 0x000fe20003f44070 */
[----:B------:R-:W-:Y:S01]  /*26a20*/  @!P5 IMAD.IADD R8, R8, 0x1, -R4 ;  /* 0x000000010808d824 */ /* 0x000fe200078e0a04 */
[----:B------:R-:W-:Y:S01]  /*26a30*/  ISETP.GT.U32.AND P5, PT, R4, R13, PT ;  /* 0x0000000d0400720c */ /* 0x000fe20003fa4070 */
[----:B0-----:R-:W-:-:S04]  /*26a40*/  IMAD.MOV.U32 R5, RZ, RZ, R9 ;  /* 0x000000ffff057224 */ /* 0x001fc800078e0009 */
[----:B------:R-:W-:Y:S01]  /*26a50*/  @!P4 IMAD.MOV R5, RZ, RZ, -R5 ;  /* 0x000000ffff05c224 */ /* 0x000fe200078e0a05 */
[----:B------:R-:W-:Y:S01]  /*26a60*/  STL [R1+0x64], R12 ;  /* 0x0000640c01007387 */ /* 0x000fe20000100800 */
[----:B------:R-:W-:Y:S01]  /*26a70*/  @!P1 IMAD.IADD R6, R6, 0x1, -R4 ;  /* 0x0000000106069824 */ /* 0x000fe200078e0a04 */
[----:B----4-:R-:W-:Y:S02]  /*26a80*/  IABS R7, R45 ;  /* 0x0000002d00077213 */ /* 0x010fe40000000000 */
[----:B------:R0:W-:Y:S01]  /*26a90*/  STL [R1+0x68], R5 ;  /* 0x0000680501007387 */ /* 0x0001e20000100800 */
[----:B------:R-:W-:-:S03]  /*26aa0*/  ISETP.GE.AND P1, PT, R45, RZ, PT ;  /* 0x000000ff2d00720c */ /* 0x000fc60003f26270 */
[----:B------:R-:W4:Y:S01]  /*26ab0*/  LDL.LU R45, [R1+0x1cf4] ;  /* 0x001cf400012d7983 */ /* 0x000f220000300800 */
[----:B------:R-:W-:Y:S01]  /*26ac0*/  IABS R26, R49 ;  /* 0x00000031001a7213 */ /* 0x000fe20000000000 */
[--C-:B------:R-:W-:Y:S01]  /*26ad0*/  @!P2 IMAD.IADD R10, R10, 0x1, -R4.reuse ;  /* 0x000000010a0aa824 */ /* 0x100fe200078e0a04 */
[----:B------:R-:W-:Y:S01]  /*26ae0*/  ISETP.GT.U32.AND P2, PT, R4, R8, PT ;  /* 0x000000080400720c */ /* 0x000fe20003f44070 */
[----:B------:R-:W-:Y:S01]  /*26af0*/  @!P5 IMAD.IADD R13, R13, 0x1, -R4 ;  /* 0x000000010d0dd824 */ /* 0x000fe200078e0a04 */
[----:B------:R-:W4:Y:S01]  /*26b00*/  LDL.LU R54, [R1+0x1cf8] ;  /* 0x001cf80001367983 */ /* 0x000f220000300800 */
[----:B------:R-:W-:Y:S01]  /*26b10*/  IMAD.HI.U32 R22, R0, R26, RZ ;  /* 0x0000001a00167227 */ /* 0x000fe200078e00ff */
[----:B------:R-:W-:-:S03]  /*26b20*/  ISETP.GT.U32.AND P0, PT, R4, R10, PT ;  /* 0x0000000a0400720c */ /* 0x000fc60003f04070 */
[----:B0-----:R-:W-:Y:S02]  /*26b30*/  IMAD.MOV.U32 R5, RZ, RZ, R13 ;  /* 0x000000ffff057224 */ /* 0x001fe400078e000d */
[----:B------:R-:W-:Y:S01]  /*26b40*/  IMAD.MOV R22, RZ, RZ, -R22 ;  /* 0x000000ffff167224 */ /* 0x000fe200078e0a16 */
[----:B------:R-:W-:Y:S01]  /*26b50*/  ISETP.GE.AND P4, PT, R51, RZ, PT ;  /* 0x000000ff3300720c */ /* 0x000fe20003f86270 */
[----:B------:R-:W-:-:S04]  /*26b60*/  IMAD.HI.U32 R12, R0, R7, RZ ;  /* 0x00000007000c7227 */ /* 0x000fc800078e00ff */
[----:B------:R-:W-:Y:S02]  /*26b70*/  @!P6 IMAD.MOV R5, RZ, RZ, -R5 ;  /* 0x000000ffff05e224 */ /* 0x000fe400078e0a05 */
[----:B------:R-:W-:Y:S02]  /*26b80*/  IMAD R26, R4, R22, R26 ;  /* 0x00000016041a7224 */ /* 0x000fe400078e021a */
[----:B------:R-:W-:Y:S01]  /*26b90*/  @!P2 IMAD.IADD R8, R8, 0x1, -R4 ;  /* 0x000000010808a824 */ /* 0x000fe200078e0a04 */
[----:B------:R-:W-:Y:S01]  /*26ba0*/  ISETP.GE.AND P2, PT, R50, RZ, PT ;  /* 0x000000ff3200720c */ /* 0x000fe20003f46270 */
[----:B------:R-:W-:Y:S01]  /*26bb0*/  IMAD.MOV R12, RZ, RZ, -R12 ;  /* 0x000000ffff0c7224 */ /* 0x000fe200078e0a0c */
[----:B------:R0:W-:Y:S01]  /*26bc0*/  STL [R1+0x6c], R5 ;  /* 0x00006c0501007387 */ /* 0x0001e20000100800 */
[----:B------:R-:W-:Y:S01]  /*26bd0*/  ISETP.GT.U32.AND P5, PT, R4, R26, PT ;  /* 0x0000001a0400720c */ /* 0x000fe20003fa4070 */
[----:B------:R-:W-:Y:S02]  /*26be0*/  @!P0 IMAD.IADD R10, R10, 0x1, -R4 ;  /* 0x000000010a0a8824 */ /* 0x000fe400078e0a04 */
[----:B------:R-:W4:Y:S01]  /*26bf0*/  LDL.LU R50, [R1+0x1cfc] ;  /* 0x001cfc0001327983 */ /* 0x000f220000300800 */
[----:B------:R-:W-:-:S02]  /*26c00*/  IMAD R7, R4, R12, R7 ;  /* 0x0000000c04077224 */ /* 0x000fc400078e0207 */
[----:B------:R-:W-:Y:S01]  /*26c10*/  IMAD.MOV.U32 R12, RZ, RZ, R8 ;  /* 0x000000ffff0c7224 */ /* 0x000fe200078e0008 */
[----:B------:R-:W4:Y:S01]  /*26c20*/  LDL.LU R53, [R1+0x1d00] ;  /* 0x001d000001357983 */ /* 0x000f220000300800 */
[----:B0-----:R-:W-:Y:S02]  /*26c30*/  IMAD.MOV.U32 R5, RZ, RZ, R10 ;  /* 0x000000ffff057224 */ /* 0x001fe400078e000a */
[----:B------:R-:W-:Y:S01]  /*26c40*/  @!P3 IMAD.MOV R12, RZ, RZ, -R12 ;  /* 0x000000ffff0cb224 */ /* 0x000fe200078e0a0c */
[----:B------:R-:W4:Y:S01]  /*26c50*/  LDL.LU R52, [R1+0x1d04] ;  /* 0x001d040001347983 */ /* 0x000f220000300800 */
[----:B------:R-:W-:Y:S01]  /*26c60*/  @!P4 IMAD.MOV R5, RZ, RZ, -R5 ;  /* 0x000000ffff05c224 */ /* 0x000fe200078e0a05 */
[----:B------:R-:W-:Y:S01]  /*26c70*/  IABS R22, R48 ;  /* 0x0000003000167213 */ /* 0x000fe20000000000 */
[----:B------:R-:W-:Y:S01]  /*26c80*/  @!P5 IMAD.IADD R26, R26, 0x1, -R4 ;  /* 0x000000011a1ad824 */ /* 0x000fe200078e0a04 */
[----:B------:R-:W-:Y:S01]  /*26c90*/  STL [R1+0x70], R12 ;  /* 0x0000700c01007387 */ /* 0x000fe20000100800 */
[----:B------:R-:W-:-:S03]  /*26ca0*/  ISETP.GE.AND P4, PT, R48, RZ, PT ;  /* 0x000000ff3000720c */ /* 0x000fc60003f86270 */
[----:B------:R0:W-:Y:S04]  /*26cb0*/  STL [R1+0x78], R5 ;  /* 0x0000780501007387 */ /* 0x0001e80000100800 */
[----:B------:R-:W4:Y:S01]  /*26cc0*/  LDL.LU R48, [R1+0x1d08] ;  /* 0x001d080001307983 */ /* 0x000f220000300800 */
[----:B------:R-:W-:-:S13]  /*26cd0*/  ISETP.GT.U32.AND P6, PT, R4, R26, PT ;  /* 0x0000001a0400720c */ /* 0x000fda0003fc4070 */
[----:B------:R-:W-:Y:S01]  /*26ce0*/  @!P6 IMAD.IADD R26, R26, 0x1, -R4 ;  /* 0x000000011a1ae824 */ /* 0x000fe200078e0a04 */
[----:B--2---:R-:W-:Y:S02]  /*26cf0*/  IABS R8, R47 ;  /* 0x0000002f00087213 */ /* 0x004fe40000000000 */
[----:B------:R-:W-:Y:S02]  /*26d00*/  ISETP.GE.AND P6, PT, R47, RZ, PT ;  /* 0x000000ff2f00720c */ /* 0x000fe40003fc6270 */
[----:B------:R-:W2:Y:S01]  /*26d10*/  LDL.LU R47, [R1+0x1d0c] ;  /* 0x001d0c00012f7983 */ /* 0x000ea20000300800 */
[----:B------:R-:W-:Y:S01]  /*26d20*/  ISETP.GT.U32.AND P5, PT, R4, R6, PT ;  /* 0x000000060400720c */ /* 0x000fe20003fa4070 */
[----:B------:R-:W-:Y:S01]  /*26d30*/  IMAD.HI.U32 R9, R0, R22, RZ ;  /* 0x0000001600097227 */ /* 0x000fe200078e00ff */
[----:B------:R-:W-:-:S03]  /*26d40*/  ISETP.GT.U32.AND P3, PT, R4, R7, PT ;  /* 0x000000070400720c */ /* 0x000fc60003f64070 */
[----:B------:R-:W-:-:S04]  /*26d50*/  IMAD.MOV R9, RZ, RZ, -R9 ;  /* 0x000000ffff097224 */ /* 0x000fc800078e0a09 */
[----:B------:R-:W-:-:S04]  /*26d60*/  IMAD R22, R4, R9, R22 ;  /* 0x0000000904167224 */ /* 0x000fc800078e0216 */
[--C-:B------:R-:W-:Y:S01]  /*26d70*/  @!P5 IMAD.IADD R6, R6, 0x1, -R4.reuse ;  /* 0x000000010606d824 */ /* 0x100fe200078e0a04 */
[----:B------:R-:W-:Y:S01]  /*26d80*/  ISETP.GT.U32.AND P5, PT, R4, R22, PT ;  /* 0x000000160400720c */ /* 0x000fe20003fa4070 */
[----:B------:R-:W-:Y:S02]  /*26d90*/  @!P3 IMAD.IADD R7, R7, 0x1, -R4 ;  /* 0x000000010707b824 */ /* 0x000fe400078e0a04 */
[----:B------:R-:W-:-:S03]  /*26da0*/  IMAD.HI.U32 R10, R0, R8, RZ ;  /* 0x00000008000a7227 */ /* 0x000fc600078e00ff */
[----:B------:R-:W-:Y:S01]  /*26db0*/  ISETP.GT.U32.AND P3, PT, R4, R7, PT ;  /* 0x000000070400720c */ /* 0x000fe20003f64070 */
[----:B------:R-:W-:-:S06]  /*26dc0*/  IMAD.MOV R10, RZ, RZ, -R10 ;  /* 0x000000ffff0a7224 */ /* 0x000fcc00078e0a0a */
[----:B------:R-:W-:Y:S02]  /*26dd0*/  @!P5 IMAD.IADD R22, R22, 0x1, -R4 ;  /* 0x000000011616d824 */ /* 0x000fe400078e0a04 */
[----:B0-----:R-:W-:Y:S02]  /*26de0*/  IMAD.MOV.U32 R5, RZ, RZ, R6 ;  /* 0x000000ffff057224 */ /* 0x001fe400078e0006 */
[C---:B------:R-:W-:Y:S01]  /*26df0*/  IMAD R8, R4.reuse, R10, R8 ;  /* 0x0000000a04087224 */ /* 0x040fe200078e0208 */
[----:B------:R-:W-:Y:S01]  /*26e00*/  ISETP.GT.U32.AND P5, PT, R4, R22, PT ;  /* 0x000000160400720c */ /* 0x000fe20003fa4070 */
[----:B------:R-:W-:-:S03]  /*26e10*/  @!P3 IMAD.IADD R7, R7, 0x1, -R4 ;  /* 0x000000010707b824 */ /* 0x000fc600078e0a04 */
[----:B------:R-:W-:Y:S02]  /*26e20*/  ISETP.GT.U32.AND P3, PT, R4, R8, PT ;  /* 0x000000080400720c */ /* 0x000fe40003f64070 */
[----:B------:R-:W-:Y:S01]  /*26e30*/  ISETP.GE.AND P0, PT, R49, RZ, PT ;  /* 0x000000ff3100720c */ /* 0x000fe20003f06270 */
[----:B------:R-:W-:-:S06]  /*26e40*/  @!P2 IMAD.MOV R5, RZ, RZ, -R5 ;  /* 0x000000ffff05a224 */ /* 0x000fcc00078e0a05 */
[--C-:B------:R-:W-:Y:S01]  /*26e50*/  @!P5 IMAD.IADD R22, R22, 0x1, -R4.reuse ;  /* 0x000000011616d824 */ /* 0x100fe200078e0a04 */
[----:B------:R0:W-:Y:S03]  /*26e60*/  STL [R1+0x74], R5 ;  /* 0x0000740501007387 */ /* 0x0001e60000100800 */
[----:B------:R-:W-:Y:S02]  /*26e70*/  @!P3 IMAD.IADD R8, R8, 0x1, -R4 ;  /* 0x000000010808b824 */ /* 0x000fe400078e0a04 */
[----:B0-----:R-:W-:-:S04]  /*26e80*/  IMAD.MOV.U32 R5, RZ, RZ, R26 ;  /* 0x000000ffff057224 */ /* 0x001fc800078e001a */
[----:B------:R-:W-:Y:S01]  /*26e90*/  @!P0 IMAD.MOV R5, RZ, RZ, -R5 ;  /* 0x000000ffff058224 */ /* 0x000fe200078e0a05 */
[----:B------:R-:W-:Y:S02]  /*26ea0*/  ISETP.GT.U32.AND P0, PT, R4, R8, PT ;  /* 0x000000080400720c */ /* 0x000fe40003f04070 */
[----:B---3--:R-:W-:-:S05]  /*26eb0*/  IABS R9, R46 ;  /* 0x0000002e00097213 */ /* 0x008fca0000000000 */
[----:B------:R-:W-:-:S04]  /*26ec0*/  IMAD.HI.U32 R6, R0, R9, RZ ;  /* 0x0000000900067227 */ /* 0x000fc800078e00ff */
[----:B------:R-:W-:-:S04]  /*26ed0*/  IMAD.MOV R6, RZ, RZ, -R6 ;  /* 0x000000ffff067224 */ /* 0x000fc800078e0a06 */
[----:B------:R-:W-:Y:S01]  /*26ee0*/  IMAD R9, R4, R6, R9 ;  /* 0x0000000604097224 */ /* 0x000fe200078e0209 */
[----:B----4-:R-:W-:-:S05]  /*26ef0*/  IABS R10, R45 ;  /* 0x0000002d000a7213 */ /* 0x010fca0000000000 */
[----:B------:R-:W-:Y:S01]  /*26f00*/  IMAD.HI.U32 R33, R0, R10, RZ ;  /* 0x0000000a00217227 */ /* 0x000fe200078e00ff */
[----:B------:R-:W-:-:S03]  /*26f10*/  IABS R13, R54 ;  /* 0x00000036000d7213 */ /* 0x000fc60000000000 */
[----:B------:R-:W-:Y:S01]  /*26f20*/  IMAD.MOV R33, RZ, RZ, -R33 ;  /* 0x000000ffff217224 */ /* 0x000fe200078e0a21 */
[----:B------:R-:W-:Y:S01]  /*26f30*/  ISETP.GT.U32.AND P5, PT, R4, R9, PT ;  /* 0x000000090400720c */ /* 0x000fe20003fa4070 */
[----:B------:R-:W-:-:S04]  /*26f40*/  IMAD.HI.U32 R44, R0, R13, RZ ;  /* 0x0000000d002c7227 */ /* 0x000fc800078e00ff */
[----:B------:R-:W-:Y:S01]  /*26f50*/  IMAD R10, R4, R33, R10 ;  /* 0x00000021040a7224 */ /* 0x000fe200078e020a */
[----:B------:R-:W-:Y:S01]  /*26f60*/  ISETP.GE.AND P2, PT, R46, RZ, PT ;  /* 0x000000ff2e00720c */ /* 0x000fe20003f46270 */
[----:B------:R-:W-:Y:S01]  /*26f70*/  IMAD.MOV R44, RZ, RZ, -R44 ;  /* 0x000000ffff2c7224 */ /* 0x000fe200078e0a2c */
[----:B------:R-:W3:Y:S02]  /*26f80*/  LDL.LU R46, [R1+0x1d10] ;  /* 0x001d1000012e7983 */ /* 0x000ee40000300800 */
[C---:B------:R-:W-:Y:S01]  /*26f90*/  ISETP.GT.U32.AND P3, PT, R4.reuse, R10, PT ;  /* 0x0000000a0400720c */ /* 0x040fe20003f64070 */
[C---:B------:R-:W-:Y:S01]  /*26fa0*/  IMAD R13, R4.reuse, R44, R13 ;  /* 0x0000002c040d7224 */ /* 0x040fe200078e020d */
[----:B------:R-:W4:Y:S01]  /*26fb0*/  LDL.LU R49, [R1+0x1d14] ;  /* 0x001d140001317983 */ /* 0x000f220000300800 */
[----:B------:R-:W-:Y:S01]  /*26fc0*/  @!P5 IMAD.IADD R9, R9, 0x1, -R4 ;  /* 0x000000010909d824 */ /* 0x000fe200078e0a04 */
[----:B------:R-:W-:Y:S02]  /*26fd0*/  IABS R35, R50 ;  /* 0x0000003200237213 */ /* 0x000fe40000000000 */
[----:B------:R-:W-:-:S02]  /*26fe0*/  ISETP.GT.U32.AND P5, PT, R4, R13, PT ;  /* 0x0000000d0400720c */ /* 0x000fc40003fa4070 */
[----:B------:R-:W-:Y:S01]  /*26ff0*/  IABS R12, R53 ;  /* 0x00000035000c7213 */ /* 0x000fe20000000000 */
[C---:B------:R-:W-:Y:S01]  /*27000*/  IMAD.HI.U32 R40, R0.reuse, R35, RZ ;  /* 0x0000002300287227 */ /* 0x040fe200078e00ff */
[----:B------:R0:W-:Y:S03]  /*27010*/  STL [R1+0x50], R5 ;  /* 0x0000500501007387 */ /* 0x0001e60000100800 */
[----:B------:R-:W-:Y:S01]  /*27020*/  IMAD.MOV R40, RZ, RZ, -R40 ;  /* 0x000000ffff287224 */ /* 0x000fe200078e0a28 */
[----:B------:R-:W-:Y:S01]  /*27030*/  IABS R6, R52 ;  /* 0x0000003400067213 */ /* 0x000fe20000000000 */
[----:B------:R-:W-:Y:S01]  /*27040*/  IMAD.HI.U32 R38, R0, R12, RZ ;  /* 0x0000000c00267227 */ /* 0x000fe200078e00ff */
[----:B------:R-:W4:Y:S03]  /*27050*/  LDL.LU R51, [R1+0x1d18] ;  /* 0x001d180001337983 */ /* 0x000f260000300800 */
[----:B------:R-:W-:-:S02]  /*27060*/  @!P3 IMAD.IADD R10, R10, 0x1, -R4 ;  /* 0x000000010a0ab824 */ /* 0x000fc400078e0a04 */
[----:B0-----:R-:W-:Y:S02]  /*27070*/  IMAD.MOV.U32 R5, RZ, RZ, R7 ;  /* 0x000000ffff057224 */ /* 0x001fe400078e0007 */
[C---:B------:R-:W-:Y:S02]  /*27080*/  IMAD R35, R4.reuse, R40, R35 ;  /* 0x0000002804237224 */ /* 0x040fe400078e0223 */
[----:B------:R-:W-:Y:S01]  /*27090*/  IMAD.MOV R38, RZ, RZ, -R38 ;  /* 0x000000ffff267224 */ /* 0x000fe200078e0a26 */
[----:B------:R-:W-:Y:S01]  /*270a0*/  IABS R26, R48 ;  /* 0x00000030001a7213 */ /* 0x000fe20000000000 */
[----:B------:R-:W-:Y:S01]  /*270b0*/  @!P1 IMAD.MOV R5, RZ, RZ, -R5 ;  /* 0x000000ffff059224 */ /* 0x000fe200078e0a05 */
[----:B------:R-:W-:Y:S01]  /*270c0*/  ISETP.GT.U32.AND P1, PT, R4, R10, PT ;  /* 0x0000000a0400720c */ /* 0x000fe20003f24070 */
[----:B------:R-:W-:Y:S01]  /*270d0*/  IMAD.HI.U32 R33, R0, R6, RZ ;  /* 0x0000000600217227 */ /* 0x000fe200078e00ff */
[----:B------:R-:W-:-:S03]  /*270e0*/  ISETP.GT.U32.AND P3, PT, R4, R9, PT ;  /* 0x000000090400720c */ /* 0x000fc60003f64070 */
[----:B------:R-:W-:Y:S01]  /*270f0*/  @!P0 IMAD.IADD R8, R8, 0x1, -R4 ;  /* 0x0000000108088824 */ /* 0x000fe200078e0a04 */
[C---:B------:R-:W-:Y:S01]  /*27100*/  ISETP.GT.U32.AND P0, PT, R4.reuse, R35, PT ;  /* 0x000000230400720c */ /* 0x040fe20003f04070 */
[----:B------:R-:W-:Y:S02]  /*27110*/  IMAD R12, R4, R38, R12 ;  /* 0x00000026040c7224 */ /* 0x000fe400078e020c */
[----:B------:R-:W-:Y:S02]  /*27120*/  @!P5 IMAD.IADD R13, R13, 0x1, -R4 ;  /* 0x000000010d0dd824 */ /* 0x000fe400078e0a04 */
[----:B------:R-:W-:-:S04]  /*27130*/  IMAD.HI.U32 R38, R0, R26, RZ ;  /* 0x0000001a00267227 */ /* 0x000fc800078e00ff */
[----:B------:R-:W-:Y:S01]  /*27140*/  IMAD.MOV R33, RZ, RZ, -R33 ;  /* 0x000000ffff217224 */ /* 0x000fe200078e0a21 */
[C---:B------:R-:W-:Y:S01]  /*27150*/  ISETP.GT.U32.AND P5, PT, R4.reuse, R13, PT ;  /* 0x0000000d0400720c */ /* 0x040fe20003fa4070 */
[----:B------:R-:W-:Y:S02]  /*27160*/  IMAD.MOV R38, RZ, RZ, -R38 ;  /* 0x000000ffff267224 */ /* 0x000fe400078e0a26 */
[C---:B------:R-:W-:Y:S02]  /*27170*/  IMAD R6, R4.reuse, R33, R6 ;  /* 0x0000002104067224 */ /* 0x040fe400078e0206 */
[----:B------:R-:W-:Y:S02]  /*27180*/  IMAD R26, R4, R38, R26 ;  /* 0x00000026041a7224 */ /* 0x000fe400078e021a */
[--C-:B------:R-:W-:Y:S01]  /*27190*/  @!P1 IMAD.IADD R10, R10, 0x1, -R4.reuse ;  /* 0x000000010a0a9824 */ /* 0x100fe200078e0a04 */
[C---:B------:R-:W-:Y:S01]  /*271a0*/  ISETP.GT.U32.AND P1, PT, R4.reuse, R6, PT ;  /* 0x000000060400720c */ /* 0x040fe20003f24070 */
[--C-:B------:R-:W-:Y:S01]  /*271b0*/  @!P3 IMAD.IADD R9, R9, 0x1, -R4.reuse ;  /* 0x000000010909b824 */ /* 0x100fe200078e0a04 */
[C---:B------:R-:W-:Y:S01]  /*271c0*/  ISETP.GT.U32.AND P3, PT, R4.reuse, R12, PT ;  /* 0x0000000c0400720c */ /* 0x040fe20003f64070 */
[----:B------:R-:W-:Y:S01]  /*271d0*/  @!P0 IMAD.IADD R35, R35, 0x1, -R4 ;  /* 0x0000000123238824 */ /* 0x000fe200078e0a04 */
[----:B------:R-:W-:Y:S01]  /*271e0*/  ISETP.GT.U32.AND P0, PT, R4, R26, PT ;  /* 0x0000001a0400720c */ /* 0x000fe20003f04070 */
[----:B------:R-:W-:-:S02]  /*271f0*/  IMAD.MOV.U32 R14, RZ, RZ, R22 ;  /* 0x000000ffff0e7224 */ /* 0x000fc400078e0016 */
[----:B------:R-:W-:Y:S01]  /*27200*/  @!P5 IMAD.IADD R13, R13, 0x1, -R4 ;  /* 0x000000010d0dd824 */ /* 0x000fe200078e0a04 */
[----:B------:R-:W-:Y:S01]  /*27210*/  ISETP.GE.AND P5, PT, R45, RZ, PT ;  /* 0x000000ff2d00720c */ /* 0x000fe20003fa6270 */
[----:B------:R-:W-:Y:S02]  /*27220*/  @!P4 IMAD.MOV R14, RZ, RZ, -R14 ;  /* 0x000000ffff0ec224 */ /* 0x000fe400078e0a0e */
[----:B------:R-:W-:Y:S01]  /*27230*/  @!P6 IMAD.MOV R8, RZ, RZ, -R8 ;  /* 0x000000ffff08e224 */ /* 0x000fe200078e0a08 */
[----:B------:R0:W-:Y:S01]  /*27240*/  STL [R1+0x54], R5 ;  /* 0x0000540501007387 */ /* 0x0001e20000100800 */
[--C-:B------:R-:W-:Y:S01]  /*27250*/  @!P1 IMAD.IADD R6, R6, 0x1, -R4.reuse ;  /* 0x0000000106069824 */ /* 0x100fe200078e0a04 */
[----:B------:R-:W-:Y:S02]  /*27260*/  ISETP.GE.AND P1, PT, R50, RZ, PT ;  /* 0x000000ff3200720c */ /* 0x000fe40003f26270 */
[----:B------:R-:W-:Y:S01]  /*27270*/  STL [R1+0x4c], R14 ;  /* 0x00004c0e01007387 */ /* 0x000fe20000100800 */
[--C-:B------:R-:W-:Y:S01]  /*27280*/  @!P3 IMAD.IADD R12, R12, 0x1, -R4.reuse ;  /* 0x000000010c0cb824 */ /* 0x100fe200078e0a04 */
[----:B------:R-:W-:Y:S01]  /*27290*/  ISETP.GE.AND P3, PT, R54, RZ, PT ;  /* 0x000000ff3600720c */ /* 0x000fe20003f66270 */
[----:B------:R-:W-:Y:S01]  /*272a0*/  @!P0 IMAD.IADD R26, R26, 0x1, -R4 ;  /* 0x000000011a1a8824 */ /* 0x000fe200078e0a04 */
[----:B------:R-:W4:Y:S01]  /*272b0*/  LDL.LU R50, [R1+0x1d1c] ;  /* 0x001d1c0001327983 */ /* 0x000f220000300800 */
[----:B0-----:R-:W-:-:S03]  /*272c0*/  IMAD.MOV.U32 R5, RZ, RZ, R9 ;  /* 0x000000ffff057224 */ /* 0x001fc600078e0009 */
[----:B------:R0:W-:Y:S01]  /*272d0*/  STL [R1+0x48], R8 ;  /* 0x0000480801007387 */ /* 0x0001e20000100800 */
[----:B------:R-:W-:Y:S01]  /*272e0*/  ISETP.GT.U32.AND P6, PT, R4, R26, PT ;  /* 0x0000001a0400720c */ /* 0x000fe20003fc4070 */
[----:B------:R-:W-:Y:S02]  /*272f0*/  @!P2 IMAD.MOV R5, RZ, RZ, -R5 ;  /* 0x000000ffff05a224 */ /* 0x000fe400078e0a05 */
[----:B0-----:R-:W-:-:S04]  /*27300*/  IMAD.MOV.U32 R8, RZ, RZ, R10 ;  /* 0x000000ffff087224 */ /* 0x001fc800078e000a */
[----:B------:R-:W-:Y:S01]  /*27310*/  @!P5 IMAD.MOV R8, RZ, RZ, -R8 ;  /* 0x000000ffff08d224 */ /* 0x000fe200078e0a08 */
[----:B------:R0:W-:Y:S05]  /*27320*/  STL [R1+0x44], R5 ;  /* 0x0000440501007387 */ /* 0x0001ea0000100800 */
[----:B------:R-:W-:Y:S02]  /*27330*/  @!P6 IMAD.IADD R26, R26, 0x1, -R4 ;  /* 0x000000011a1ae824 */ /* 0x000fe400078e0a04 */
[----:B0-----:R-:W-:-:S04]  /*27340*/  IMAD.MOV.U32 R5, RZ, RZ, R13 ;  /* 0x000000ffff057224 */ /* 0x001fc800078e000d */
[----:B------:R-:W-:Y:S01]  /*27350*/  @!P3 IMAD.MOV R5, RZ, RZ, -R5 ;  /* 0x000000ffff05b224 */ /* 0x000fe200078e0a05 */
[----:B------:R0:W-:Y:S01]  /*27360*/  STL [R1+0x40], R8 ;  /* 0x0000400801007387 */ /* 0x0001e20000100800 */
[----:B------:R-:W-:-:S03]  /*27370*/  ISETP.GE.AND P6, PT, R48, RZ, PT ;  /* 0x000000ff3000720c */ /* 0x000fc60003fc6270 */
[----:B------:R1:W-:Y:S04]  /*27380*/  STL [R1+0x3c], R5 ;  /* 0x00003c0501007387 */ /* 0x0003e80000100800 */
[----:B------:R-:W4:Y:S01]  /*27390*/  LDL.LU R48, [R1+0x1d20] ;  /* 0x001d200001307983 */ /* 0x000f220000300800 */
[----:B--2---:R-:W-:-:S05]  /*273a0*/  IABS R40, R47 ;  /* 0x0000002f00287213 */ /* 0x004fca0000000000 */
[----:B------:R-:W-:-:S04]  /*273b0*/  IMAD.HI.U32 R38, R0, R40, RZ ;  /* 0x0000002800267227 */ /* 0x000fc800078e00ff */
[----:B------:R-:W-:-:S04]  /*273c0*/  IMAD.MOV R38, RZ, RZ, -R38 ;  /* 0x000000ffff267224 */ /* 0x000fc800078e0a26 */
[----:B------:R-:W-:-:S05]  /*273d0*/  IMAD R38, R4, R38, R40 ;  /* 0x0000002604267224 */ /* 0x000fca00078e0228 */
[----:B------:R-:W-:-:S13]  /*273e0*/  ISETP.GT.U32.AND P5, PT, R4, R38, PT ;  /* 0x000000260400720c */ /* 0x000fda0003fa4070 */
[----:B------:R-:W-:Y:S01]  /*273f0*/  @!P5 IMAD.IADD R38, R38, 0x1, -R4 ;  /* 0x000000012626d824 */ /* 0x000fe200078e0a04 */
[----:B------:R-:W-:Y:S02]  /*27400*/  ISETP.GE.AND P5, PT, R47, RZ, PT ;  /* 0x000000ff2f00720c */ /* 0x000fe40003fa6270 */
[----:B------:R-:W2:Y:S01]  /*27410*/  LDL.LU R47, [R1+0x1d24] ;  /* 0x001d2400012f7983 */ /* 0x000ea20000300800 */
[C---:B------:R-:W-:Y:S02]  /*27420*/  ISETP.GT.U32.AND P0, PT, R4.reuse, R35, PT ;  /* 0x000000230400720c */ /* 0x040fe40003f04070 */
[C---:B------:R-:W-:Y:S02]  /*27430*/  ISETP.GT.U32.AND P2, PT, R4.reuse, R6, PT ;  /* 0x000000060400720c */ /* 0x040fe40003f44070 */
[----:B------:R-:W-:-:S09]  /*27440*/  ISETP.GT.U32.AND P4, PT, R4, R12, PT ;  /* 0x0000000c0400720c */ /* 0x000fd20003f84070 */
[--C-:B------:R-:W-:Y:S01]  /*27450*/  @!P0 IMAD.IADD R35, R35, 0x1, -R4.reuse ;  /* 0x0000000123238824 */ /* 0x100fe200078e0a04 */
[----:B------:R-:W-:Y:S01]  /*27460*/  ISETP.GE.AND P0, PT, R53, RZ, PT ;  /* 0x000000ff3500720c */ /* 0x000fe20003f06270 */
[--C-:B------:R-:W-:Y:S01]  /*27470*/  @!P2 IMAD.IADD R6, R6, 0x1, -R4.reuse ;  /* 0x000000010606a824 */ /* 0x100fe200078e0a04 */
[----:B------:R-:W-:Y:S01]  /*27480*/  ISETP.GE.AND P2, PT, R52, RZ, PT ;  /* 0x000000ff3400720c */ /* 0x000fe20003f46270 */
[----:B------:R-:W-:Y:S02]  /*27490*/  @!P4 IMAD.IADD R12, R12, 0x1, -R4 ;  /* 0x000000010c0cc824 */ /* 0x000fe400078e0a04 */
[----:B0-----:R-:W-:Y:S02]  /*274a0*/  IMAD.MOV.U32 R8, RZ, RZ, R35 ;  /* 0x000000ffff087224 */ /* 0x001fe400078e0023 */
[----:B-1----:R-:W-:Y:S02]  /*274b0*/  IMAD.MOV.U32 R5, RZ, RZ, R12 ;  /* 0x000000ffff057224 */ /* 0x002fe400078e000c */
[----:B------:R-:W-:-:S04]  /*274c0*/  @!P1 IMAD.MOV R8, RZ, RZ, -R8 ;  /* 0x000000ffff089224 */ /* 0x000fc800078e0a08 */
[----:B------:R-:W-:Y:S01]  /*274d0*/  @!P0 IMAD.MOV R5, RZ, RZ, -R5 ;  /* 0x000000ffff058224 */ /* 0x000fe200078e0a05 */
[----:B------:R-:W-:Y:S01]  /*274e0*/  STL [R1+0x38], R8 ;  /* 0x0000380801007387 */ /* 0x000fe20000100800 */
[----:B------:R-:W-:-:S03]  /*274f0*/  @!P2 IMAD.MOV R6, RZ, RZ, -R6 ;  /* 0x000000ffff06a224 */ /* 0x000fc600078e0a06 */
[----:B------:R0:W-:Y:S02]  /*27500*/  STL [R1+0x34], R5 ;  /* 0x0000340501007387 */ /* 0x0001e40000100800 */
[----:B0-----:R-:W-:-:S04]  /*27510*/  IMAD.MOV.U32 R5, RZ, RZ, R26 ;  /* 0x000000ffff057224 */ /* 0x001fc800078e001a */
[----:B------:R-:W-:Y:S01]  /*27520*/  @!P6 IMAD.MOV R5, RZ, RZ, -R5 ;  /* 0x000000ffff05e224 */ /* 0x000fe200078e0a05 */
[----:B---3--:R-:W-:-:S05]  /*27530*/  IABS R33, R46 ;  /* 0x0000002e00217213 */ /* 0x008fca0000000000 */
[----:B------:R-:W-:Y:S01]  /*27540*/  IMAD.HI.U32 R45, R0, R33, RZ ;  /* 0x00000021002d7227 */ /* 0x000fe200078e00ff */
[----:B----4-:R-:W-:-:S03]  /*27550*/  IABS R7, R49 ;  /* 0x0000003100077213 */ /* 0x010fc60000000000 */
[----:B------:R-:W-:Y:S02]  /*27560*/  IMAD.MOV R45, RZ, RZ, -R45 ;  /* 0x000000ffff2d7224 */ /* 0x000fe400078e0a2d */
[----:B------:R-:W-:-:S04]  /*27570*/  IMAD.HI.U32 R44, R0, R7, RZ ;  /* 0x00000007002c7227 */ /* 0x000fc800078e00ff */
[----:B------:R-:W-:Y:S02]  /*27580*/  IMAD R33, R4, R45, R33 ;  /* 0x0000002d04217224 */ /* 0x000fe400078e0221 */
[----:B------:R-:W-:-:S03]  /*27590*/  IMAD.MOV R44, RZ, RZ, -R44 ;  /* 0x000000ffff2c7224 */ /* 0x000fc600078e0a2c */
[C---:B------:R-:W-:Y:S01]  /*275a0*/  ISETP.GT.U32.AND P3, PT, R4.reuse, R33, PT ;  /* 0x000000210400720c */ /* 0x040fe20003f64070 */
[----:B------:R-:W-:-:S05]  /*275b0*/  IMAD R7, R4, R44, R7 ;  /* 0x0000002c04077224 */ /* 0x000fca00078e0207 */
[----:B------:R-:W-:Y:S02]  /*275c0*/  ISETP.GT.U32.AND P4, PT, R4, R7, PT ;  /* 0x000000070400720c */ /* 0x000fe40003f84070 */
[----:B------:R-:W-:-:S05]  /*275d0*/  IABS R40, R51 ;  /* 0x0000003300287213 */ /* 0x000fca0000000000 */
[----:B------:R-:W-:Y:S01]  /*275e0*/  @!P3 IMAD.IADD R33, R33, 0x1, -R4 ;  /* 0x000000012121b824 */ /* 0x000fe200078e0a04 */
[----:B------:R-:W-:Y:S02]  /*275f0*/  ISETP.GE.AND P3, PT, R46, RZ, PT ;  /* 0x000000ff2e00720c */ /* 0x000fe40003f66270 */
[----:B------:R-:W3:Y:S01]  /*27600*/  LDL.LU R46, [R1+0x1d28] ;  /* 0x001d2800012e7983 */ /* 0x000ee20000300800 */
[----:B------:R-:W-:-:S03]  /*27610*/  ISETP.GE.AND P2, PT, R49, RZ, PT ;  /* 0x000000ff3100720c */ /* 0x000fc60003f46270 */
[----:B------:R0:W-:Y:S01]  /*27620*/  STL [R1+0x30], R6 ;  /* 0x0000300601007387 */ /* 0x0001e20000100800 */
[----:B------:R-:W-:-:S03]  /*27630*/  IMAD.HI.U32 R9, R0, R40, RZ ;  /* 0x0000002800097227 */ /* 0x000fc600078e00ff */
[----:B------:R-:W4:Y:S01]  /*27640*/  LDL.LU R49, [R1+0x1d2c] ;  /* 0x001d2c0001317983 */ /* 0x000f220000300800 */
[----:B------:R-:W-:Y:S01]  /*27650*/  @!P4 IMAD.IADD R7, R7, 0x1, -R4 ;  /* 0x000000010707c824 */ /* 0x000fe200078e0a04 */
[----:B------:R-:W-:Y:S01]  /*27660*/  ISETP.GT.U32.AND P4, PT, R4, R33, PT ;  /* 0x000000210400720c */ /* 0x000fe20003f84070 */
[----:B------:R-:W-:-:S04]  /*27670*/  IMAD.MOV R9, RZ, RZ, -R9 ;  /* 0x000000ffff097224 */ /* 0x000fc800078e0a09 */
[C---:B------:R-:W-:Y:S01]  /*27680*/  IMAD R9, R4.reuse, R9, R40 ;  /* 0x0000000904097224 */ /* 0x040fe200078e0228 */
[----:B------:R-:W-:-:S04]  /*27690*/  ISETP.GT.U32.AND P0, PT, R4, R7, PT ;  /* 0x000000070400720c */ /* 0x000fc80003f04070 */
[----:B------:R-:W-:-:S03]  /*276a0*/  ISETP.GT.U32.AND P6, PT, R4, R9, PT ;  /* 0x000000090400720c */ /* 0x000fc60003fc4070 */
[----:B------:R-:W-:Y:S01]  /*276b0*/  @!P4 IMAD.IADD R33, R33, 0x1, -R4 ;  /* 0x000000012121c824 */ /* 0x000fe200078e0a04 */
[----:B------:R1:W-:Y:S03]  /*276c0*/  STL [R1+0x20], R5 ;  /* 0x0000200501007387 */ /* 0x0003e60000100800 */
[----:B------:R-:W-:-:S04]  /*276d0*/  IMAD.MOV.U32 R12, RZ, RZ, R33 ;  /* 0x000000ffff0c7224 */ /* 0x000fc800078e0021 */
[----:B------:R-:W-:Y:S02]  /*276e0*/  @!P3 IMAD.MOV R12, RZ, RZ, -R12 ;  /* 0x000000ffff0cb224 */ /* 0x000fe400078e0a0c */
[--C-:B------:R-:W-:Y:S02]  /*276f0*/  @!P6 IMAD.IADD R9, R9, 0x1, -R4.reuse ;  /* 0x000000010909e824 */ /* 0x100fe400078e0a04 */
[----:B------:R-:W-:Y:S01]  /*27700*/  @!P0 IMAD.IADD R7, R7, 0x1, -R4 ;  /* 0x0000000107078824 */ /* 0x000fe200078e0a04 */
[----:B------:R-:W-:Y:S02]  /*27710*/  IABS R8, R50 ;  /* 0x0000003200087213 */ /* 0x000fe40000000000 */
[----:B------:R-:W-:Y:S02]  /*27720*/  ISETP.GE.AND P4, PT, R50, RZ, PT ;  /* 0x000000ff3200720c */ /* 0x000fe40003f86270 */
[----:B------:R-:W4:Y:S04]  /*27730*/  LDL.LU R50, [R1+0x1d30] ;  /* 0x001d300001327983 */ /* 0x000f280000300800 */
[----:B------:R-:W-:Y:S01]  /*27740*/  STL [R1+0x18], R12 ;  /* 0x0000180c01007387 */ /* 0x000fe20000100800 */
[----:B0-----:R-:W-:-:S02]  /*27750*/  IABS R6, R48 ;  /* 0x0000003000067213 */ /* 0x001fc40000000000 */
[----:B------:R-:W-:Y:S02]  /*27760*/  ISETP.GE.AND P0, PT, R48, RZ, PT ;  /* 0x000000ff3000720c */ /* 0x000fe40003f06270 */
[----:B--2---:R-:W-:Y:S02]  /*27770*/  ISETP.GE.AND P6, PT, R47, RZ, PT ;  /* 0x000000ff2f00720c */ /* 0x004fe40003fc6270 */
[----:B------:R-:W-:Y:S02]  /*27780*/  IABS R13, R47 ;  /* 0x0000002f000d7213 */ /* 0x000fe40000000000 */
[----:B------:R-:W2:Y:S04]  /*27790*/  LDL.LU R47, [R1+0x1d34] ;  /* 0x001d3400012f7983 */ /* 0x000ea80000300800 */
[----:B------:R-:W2:Y:S01]  /*277a0*/  LDL.LU R48, [R1+0x1d38] ;  /* 0x001d380001307983 */ /* 0x000ea20000300800 */
[----:B------:R-:W-:Y:S01]  /*277b0*/  ISETP.GT.U32.AND P1, PT, R4, R38, PT ;  /* 0x000000260400720c */ /* 0x000fe20003f24070 */
[----:B------:R-:W-:-:S04]  /*277c0*/  IMAD.HI.U32 R10, R0, R8, RZ ;  /* 0x00000008000a7227 */ /* 0x000fc800078e00ff */
[----:B------:R-:W-:-:S08]  /*277d0*/  IMAD.MOV R10, RZ, RZ, -R10 ;  /* 0x000000ffff0a7224 */ /* 0x000fd000078e0a0a */
[----:B------:R-:W-:Y:S02]  /*277e0*/  @!P1 IMAD.IADD R38, R38, 0x1, -R4 ;  /* 0x0000000126269824 */ /* 0x000fe400078e0a04 */
[C---:B------:R-:W-:Y:S02]  /*277f0*/  IMAD R8, R4.reuse, R10, R8 ;  /* 0x0000000a04087224 */ /* 0x040fe400078e0208 */
[----:B------:R-:W-:Y:S01]  /*27800*/  @!P5 IMAD.MOV R38, RZ, RZ, -R38 ;  /* 0x000000ffff26d224 */ /* 0x000fe200078e0a26 */
[----:B------:R-:W-:Y:S01]  /*27810*/  ISETP.GT.U32.AND P5, PT, R4, R9, PT ;  /* 0x000000090400720c */ /* 0x000fe20003fa4070 */
[----:B------:R-:W-:-:S04]  /*27820*/  IMAD.HI.U32 R10, R0, R6, RZ ;  /* 0x00000006000a7227 */ /* 0x000fc800078e00ff */
[----:B-1----:R-:W-:Y:S02]  /*27830*/  IMAD.MOV.U32 R5, RZ, RZ, R7 ;  /* 0x000000ffff057224 */ /* 0x002fe400078e0007 */
[----:B------:R-:W-:-:S04]  /*27840*/  IMAD.MOV R7, RZ, RZ, -R10 ;  /* 0x000000ffff077224 */ /* 0x000fc800078e0a0a */
[C---:B------:R-:W-:Y:S01]  /*27850*/  IMAD R6, R4.reuse, R7, R6 ;  /* 0x0000000704067224 */ /* 0x040fe200078e0206 */
[----:B------:R-:W-:Y:S01]  /*27860*/  ISETP.GT.U32.AND P3, PT, R4, R8, PT ;  /* 0x000000080400720c */ /* 0x000fe20003f64070 */
[----:B------:R-:W-:-:S03]  /*27870*/  @!P5 IMAD.IADD R9, R9, 0x1, -R4 ;  /* 0x000000010909d824 */ /* 0x000fc600078e0a04 */
[----:B------:R-:W-:Y:S01]  /*27880*/  ISETP.GT.U32.AND P5, PT, R4, R6, PT ;  /* 0x000000060400720c */ /* 0x000fe20003fa4070 */
[----:B------:R-:W-:Y:S01]  /*27890*/  @!P2 IMAD.MOV R5, RZ, RZ, -R5 ;  /* 0x000000ffff05a224 */ /* 0x000fe200078e0a05 */
[----:B------:R-:W-:-:S04]  /*278a0*/  ISETP.GE.AND P1, PT, R51, RZ, PT ;  /* 0x000000ff3300720c */ /* 0x000fc80003f26270 */
[----:B------:R0:W-:Y:S03]  /*278b0*/  STL [R1+0x1c], R5 ;  /* 0x00001c0501007387 */ /* 0x0001e60000100800 */
[----:B------:R-:W-:-:S04]  /*278c0*/  @!P3 IMAD.IADD R8, R8, 0x1, -R4 ;  /* 0x000000010808b824 */ /* 0x000fc800078e0a04 */
[----:B------:R-:W-:Y:S02]  /*278d0*/  @!P5 IMAD.IADD R6, R6, 0x1, -R4 ;  /* 0x000000010606d824 */ /* 0x000fe400078e0a04 */
[----:B0-----:R-:W-:Y:S01]  /*278e0*/  IMAD.MOV.U32 R5, RZ, RZ, R9 ;  /* 0x000000ffff057224 */ /* 0x001fe200078e0009 */
[C---:B------:R-:W-:Y:S02]  /*278f0*/  ISETP.GT.U32.AND P3, PT, R4.reuse, R8, PT ;  /* 0x000000080400720c */ /* 0x040fe40003f64070 */
[----:B------:R-:W-:Y:S01]  /*27900*/  ISETP.GT.U32.AND P5, PT, R4, R6, PT ;  /* 0x000000060400720c */ /* 0x000fe20003fa4070 */
[----:B------:R-:W-:Y:S02]  /*27910*/  @!P1 IMAD.MOV R5, RZ, RZ, -R5 ;  /* 0x000000ffff059224 */ /* 0x000fe400078e0a05 */
[----:B------:R-:W-:-:S08]  /*27920*/  IMAD.HI.U32 R10, R0, R13, RZ ;  /* 0x0000000d000a7227 */ /* 0x000fd000078e00ff */
[--C-:B------:R-:W-:Y:S02]  /*27930*/  @!P3 IMAD.IADD R8, R8, 0x1, -R4.reuse ;  /* 0x000000010808b824 */ /* 0x100fe400078e0a04 */
[----:B------:R-:W-:Y:S02]  /*27940*/  @!P5 IMAD.IADD R6, R6, 0x1, -R4 ;  /* 0x000000010606d824 */ /* 0x000fe400078e0a04 */
[----:B------:R-:W-:-:S04]  /*27950*/  IMAD.MOV R10, RZ, RZ, -R10 ;  /* 0x000000ffff0a7224 */ /* 0x000fc800078e0a0a */
[----:B------:R-:W-:-:S05]  /*27960*/  IMAD R13, R4, R10, R13 ;  /* 0x0000000a040d7224 */ /* 0x000fca00078e020d */
[----:B------:R-:W-:Y:S02]  /*27970*/  ISETP.GT.U32.AND P3, PT, R4, R13, PT ;  /* 0x0000000d0400720c */ /* 0x000fe40003f64070 */
[----:B---3--:R-:W-:Y:S02]  /*27980*/  ISETP.GE.AND P2, PT, R46, RZ, PT ;  /* 0x000000ff2e00720c */ /* 0x008fe40003f46270 */
[----:B------:R-:W-:Y:S02]  /*27990*/  IABS R26, R46 ;  /* 0x0000002e001a7213 */ /* 0x000fe40000000000 */
[----:B------:R-:W3:Y:S01]  /*279a0*/  LDL.LU R46, [R1+0x1d3c] ;  /* 0x001d3c00012e7983 */ /* 0x000ee20000300800 */
[----:B----4-:R-:W-:Y:S02]  /*279b0*/  IABS R44, R49 ;  /* 0x00000031002c7213 */ /* 0x010fe40000000000 */
[----:B------:R-:W-:Y:S02]  /*279c0*/  ISETP.GE.AND P1, PT, R49, RZ, PT ;  /* 0x000000ff3100720c */ /* 0x000fe40003f26270 */
[----:B------:R-:W4:Y:S01]  /*279d0*/  LDL.LU R49, [R1+0x1d40] ;  /* 0x001d400001317983 */ /* 0x000f220000300800 */
[----:B------:R-:W-:-:S03]  /*279e0*/  IMAD.HI.U32 R7, R0, R44, RZ ;  /* 0x0000002c00077227 */ /* 0x000fc600078e00ff */
[----:B------:R-:W4:Y:S01]  /*279f0*/  LDL.LU R53, [R1+0x1d44] ;  /* 0x001d440001357983 */ /* 0x000f220000300800 */
[----:B------:R-:W-:-:S04]  /*27a00*/  IMAD.MOV R7, RZ, RZ, -R7 ;  /* 0x000000ffff077224 */ /* 0x000fc800078e0a07 */
[----:B------:R-:W-:Y:S02]  /*27a10*/  IMAD R44, R4, R7, R44 ;  /* 0x00000007042c7224 */ /* 0x000fe400078e022c */
[----:B------:R-:W-:Y:S01]  /*27a20*/  IMAD.HI.U32 R12, R0, R26, RZ ;  /* 0x0000001a000c7227 */ /* 0x000fe200078e00ff */
[----:B------:R0:W-:Y:S02]  /*27a30*/  STL [R1+0x28], R5 ;  /* 0x0000280501007387 */ /* 0x0001e40000100800 */
[----:B------:R-:W-:Y:S01]  /*27a40*/  ISETP.GT.U32.AND P5, PT, R4, R44, PT ;  /* 0x0000002c0400720c */ /* 0x000fe20003fa4070 */
[----:B------:R-:W-:Y:S01]  /*27a50*/  IMAD.MOV R9, RZ, RZ, -R12 ;  /* 0x000000ffff097224 */ /* 0x000fe200078e0a0c */
[----:B------:R-:W4:Y:S04]  /*27a60*/  LDL.LU R52, [R1+0x1d48] ;  /* 0x001d480001347983 */ /* 0x000f280000300800 */
[----:B------:R-:W4:Y:S01]  /*27a70*/  LDL.LU R51, [R1+0x1d4c] ;  /* 0x001d4c0001337983 */ /* 0x000f220000300800 */
[----:B0-----:R-:W-:-:S04]  /*27a80*/  IMAD.MOV.U32 R5, RZ, RZ, R8 ;  /* 0x000000ffff057224 */ /* 0x001fc800078e0008 */
[----:B------:R-:W-:Y:S01]  /*27a90*/  @!P4 IMAD.MOV R5, RZ, RZ, -R5 ;  /* 0x000000ffff05c224 */ /* 0x000fe200078e0a05 */
[----:B------:R-:W-:-:S04]  /*27aa0*/  IABS R12, R50 ;  /* 0x00000032000c7213 */ /* 0x000fc80000000000 */
[----:B------:R0:W-:Y:S01]  /*27ab0*/  STL [R1+0x2c], R5 ;  /* 0x00002c0501007387 */ /* 0x0001e20000100800 */
[----:B------:R-:W-:Y:S02]  /*27ac0*/  IMAD R26, R4, R9, R26 ;  /* 0x00000009041a7224 */ /* 0x000fe400078e021a */
[----:B------:R-:W-:-:S04]  /*27ad0*/  IMAD.HI.U32 R10, R0, R12, RZ ;  /* 0x0000000c000a7227 */ /* 0x000fc800078e00ff */
[----:B------:R-:W-:Y:S02]  /*27ae0*/  @!P5 IMAD.IADD R44, R44, 0x1, -R4 ;  /* 0x000000012c2cd824 */ /* 0x000fe400078e0a04 */
[----:B0-----:R-:W-:Y:S02]  /*27af0*/  IMAD.MOV.U32 R5, RZ, RZ, R6 ;  /* 0x000000ffff057224 */ /* 0x001fe400078e0006 */
[----:B------:R-:W-:Y:S02]  /*27b00*/  IMAD.MOV R10, RZ, RZ, -R10 ;  /* 0x000000ffff0a7224 */ /* 0x000fe400078e0a0a */
[----:B------:R-:W-:Y:S01]  /*27b10*/  @!P0 IMAD.MOV R5, RZ, RZ, -R5 ;  /* 0x000000ffff058224 */ /* 0x000fe200078e0a05 */
[C---:B------:R-:W-:Y:S01]  /*27b20*/  ISETP.GT.U32.AND P0, PT, R4.reuse, R44, PT ;  /* 0x0000002c0400720c */ /* 0x040fe20003f04070 */
[----:B------:R-:W-:Y:S02]  /*27b30*/  IMAD R12, R4, R10, R12 ;  /* 0x0000000a040c7224 */ /* 0x000fe400078e020c */
[----:B------:R-:W-:-:S10]  /*27b40*/  @!P3 IMAD.IADD R13, R13, 0x1, -R4 ;  /* 0x000000010d0db824 */ /* 0x000fd400078e0a04 */
[----:B------:R-:W-:Y:S01]  /*27b50*/  @!P0 IMAD.IADD R44, R44, 0x1, -R4 ;  /* 0x000000012c2c8824 */ /* 0x000fe200078e0a04 */
[----:B------:R-:W-:Y:S02]  /*27b60*/  ISETP.GE.AND P3, PT, R50, RZ, PT ;  /* 0x000000ff3200720c */ /* 0x000fe40003f66270 */
[----:B------:R-:W4:Y:S04]  /*27b70*/  LDL.LU R50, [R1+0x1d50] ;  /* 0x001d500001327983 */ /* 0x000f280000300800 */
[----:B------:R0:W-:Y:S02]  /*27b80*/  STL [R1+0x24], R5 ;  /* 0x0000240501007387 */ /* 0x0001e40000100800 */
[----:B0-----:R-:W-:-:S04]  /*27b90*/  IMAD.MOV.U32 R5, RZ, RZ, R44 ;  /* 0x000000ffff057224 */ /* 0x001fc800078e002c */
[----:B------:R-:W-:Y:S01]  /*27ba0*/  @!P1 IMAD.MOV R5, RZ, RZ, -R5 ;  /* 0x000000ffff059224 */ /* 0x000fe200078e0a05 */
[----:B--2---:R-:W-:-:S05]  /*27bb0*/  IABS R9, R48 ;  /* 0x0000003000097213 */ /* 0x004fca0000000000 */
[----:B------:R-:W-:-:S04]  /*27bc0*/  IMAD.HI.U32 R10, R0, R9, RZ ;  /* 0x00000009000a7227 */ /* 0x000fc800078e00ff */
[----:B------:R-:W-:-:S04]  /*27bd0*/  IMAD.MOV R10, RZ, RZ, -R10 ;  /* 0x000000ffff0a7224 */ /* 0x000fc800078e0a0a */
[----:B------:R-:W-:-:S05]  /*27be0*/  IMAD R9, R4, R10, R9 ;  /* 0x0000000a04097224 */ /* 0x000fca00078e0209 */
[----:B------:R-:W-:Y:S02]  /*27bf0*/  ISETP.GT.U32.AND P0, PT, R4, R9, PT ;  /* 0x000000090400720c */ /* 0x000fe40003f04070 */
[----:B------:R-:W-:-:S11]  /*27c00*/  IABS R33, R47 ;  /* 0x0000002f00217213 */ /* 0x000fd60000000000 */
[----:B------:R-:W-:Y:S01]  /*27c10*/  @!P0 IMAD.IADD R9, R9, 0x1, -R4 ;  /* 0x0000000109098824 */ /* 0x000fe200078e0a04 */
[----:B------:R-:W-:Y:S02]  /*27c20*/  ISETP.GE.AND P0, PT, R47, RZ, PT ;  /* 0x000000ff2f00720c */ /* 0x000fe40003f06270 */
[----:B------:R-:W2:Y:S04]  /*27c30*/  LDL.LU R47, [R1+0x1d54] ;  /* 0x001d5400012f7983 */ /* 0x000ea80000300800 */
[----:B------:R-:W2:Y:S04]  /*27c40*/  LDL.LU R15, [R1+0x1d58] ;  /* 0x001d5800010f7983 */ /* 0x000ea80000300800 */
[----:B------:R0:W-:Y:S04]  /*27c50*/  STL [R1+0x14], R5 ;  /* 0x0000140501007387 */ /* 0x0001e80000100800 */
[----:B------:R-:W2:Y:S04]  /*27c60*/  LDL.LU R14, [R1+0x1d5c] ;  /* 0x001d5c00010e7983 */ /* 0x000ea80000300800 */
[----:B------:R-:W2:Y:S04]  /*27c70*/  LDL.LU R55, [R1+0x1d60] ;  /* 0x001d600001377983 */ /* 0x000ea80000300800 */
[----:B------:R-:W2:Y:S04]  /*27c80*/  LDL.LU R56, [R1+0x1d64] ;  /* 0x001d640001387983 */ /* 0x000ea80000300800 */
[----:B------:R-:W2:Y:S04]  /*27c90*/  LDL.LU R57, [R1+0x1d68] ;  /* 0x001d680001397983 */ /* 0x000ea80000300800 */
[----:B------:R-:W2:Y:S04]  /*27ca0*/  LDL.LU R58, [R1+0x1d6c] ;  /* 0x001d6c00013a7983 */ /* 0x000ea80000300800 */
[----:B0-----:R-:W2:Y:S04]  /*27cb0*/  LDL.LU R5, [R1+0x1d70] ;  /* 0x001d700001057983 */ /* 0x001ea80000300800 */
[----:B------:R-:W2:Y:S04]  /*27cc0*/  LDL.LU R60, [R1+0x1d74] ;  /* 0x001d7400013c7983 */ /* 0x000ea80000300800 */
[----:B------:R-:W2:Y:S04]  /*27cd0*/  LDL.LU R59, [R1+0x1d78] ;  /* 0x001d7800013b7983 */ /* 0x000ea80000300800 */
[----:B------:R-:W2:Y:S01]  /*27ce0*/  LDL R61, [R1+0x150] ;  /* 0x00015000013d7983 */ /* 0x000ea20000100800 */
[----:B------:R-:W-:Y:S01]  /*27cf0*/  ISETP.GT.U32.AND P4, PT, R4, R26, PT ;  /* 0x0000001a0400720c */ /* 0x000fe20003f84070 */
[----:B------:R-:W-:-:S04]  /*27d00*/  IMAD.HI.U32 R8, R0, R33, RZ ;  /* 0x0000002100087227 */ /* 0x000fc800078e00ff */
[----:B------:R-:W-:-:S08]  /*27d10*/  IMAD.MOV R8, RZ, RZ, -R8 ;  /* 0x000000ffff087224 */ /* 0x000fd000078e0a08 */
[----:B------:R-:W-:Y:S01]  /*27d20*/  @!P4 IMAD.IADD R26, R26, 0x1, -R4 ;  /* 0x000000011a1ac824 */ /* 0x000fe200078e0a04 */
[----:B------:R-:W-:-:S04]  /*27d30*/  ISETP.GT.U32.AND P4, PT, R4, R13, PT ;  /* 0x0000000d0400720c */ /* 0x000fc80003f84070 */
[C---:B------:R-:W-:Y:S01]  /*27d40*/  ISETP.GT.U32.AND P5, PT, R4.reuse, R26, PT ;  /* 0x0000001a0400720c */ /* 0x040fe20003fa4070 */
[----:B------:R-:W-:-:S08]  /*27d50*/  IMAD R33, R4, R8, R33 ;  /* 0x0000000804217224 */ /* 0x000fd000078e0221 */
[----:B------:R-:W-:Y:S01]  /*27d60*/  @!P4 IMAD.IADD R13, R13, 0x1, -R4 ;  /* 0x000000010d0dc824 */ /* 0x000fe200078e0a04 */
[----:B------:R-:W-:-:S03]  /*27d70*/  ISETP.GT.U32.AND P4, PT, R4, R12, PT ;  /* 0x0000000c0400720c */ /* 0x000fc60003f84070 */
[----:B------:R-:W-:Y:S01]  /*27d80*/  @!P5 IMAD.IADD R26, R26, 0x1, -R4 ;  /* 0x000000011a1ad824 */ /* 0x000fe200078e0a04 */
[----:B------:R-:W-:-:S09]  /*27d90*/  ISETP.GT.U32.AND P5, PT, R4, R33, PT ;  /* 0x000000210400720c */ /* 0x000fd20003fa4070 */
[----:B------:R-:W-:Y:S01]  /*27da0*/  @!P4 IMAD.IADD R12, R12, 0x1, -R4 ;  /* 0x000000010c0cc824 */ /* 0x000fe200078e0a04 */
[----:B---3--:R-:W-:-:S05]  /*27db0*/  IABS R7, R46 ;  /* 0x0000002e00077213 */ /* 0x008fca0000000000 */
[----:B------:R-:W-:Y:S01]  /*27dc0*/  IMAD.HI.U32 R8, R0, R7, RZ ;  /* 0x0000000700087227 */ /* 0x000fe200078e00ff */
[----:B----4-:R-:W-:-:S03]  /*27dd0*/  IABS R6, R49 ;  /* 0x0000003100067213 */ /* 0x010fc60000000000 */
[----:B------:R-:W-:-:S04]  /*27de0*/  IMAD.MOV R8, RZ, RZ, -R8 ;  /* 0x000000ffff087224 */ /* 0x000fc800078e0a08 */
[----:B------:R-:W-:Y:S02]  /*27df0*/  IMAD R7, R4, R8, R7 ;  /* 0x0000000804077224 */ /* 0x000fe400078e0207 */
[----:B------:R-:W-:-:S04]  /*27e00*/  IMAD.HI.U32 R8, R0, R6, RZ ;  /* 0x0000000600087227 */ /* 0x000fc800078e00ff */
[----:B------:R-:W-:-:S04]  /*27e10*/  IMAD.MOV R8, RZ, RZ, -R8 ;  /* 0x000000ffff087224 */ /* 0x000fc800078e0a08 */
[C---:B------:R-:W-:Y:S01]  /*27e20*/  IMAD R6, R4.reuse, R8, R6 ;  /* 0x0000000804067224 */ /* 0x040fe200078e0206 */
[----:B------:R-:W-:Y:S01]  /*27e30*/  ISETP.GT.U32.AND P4, PT, R4, R7, PT ;  /* 0x000000070400720c */ /* 0x000fe20003f84070 */
[----:B------:R-:W-:-:S03]  /*27e40*/  @!P5 IMAD.IADD R33, R33, 0x1, -R4 ;  /* 0x000000012121d824 */ /* 0x000fc600078e0a04 */
[----:B------:R-:W-:Y:S02]  /*27e50*/  ISETP.GT.U32.AND P5, PT, R4, R6, PT ;  /* 0x000000060400720c */ /* 0x000fe40003fa4070 */
[----:B------:R-:W-:-:S05]  /*27e60*/  IABS R10, R53 ;  /* 0x00000035000a7213 */ /* 0x000fca0000000000 */
[----:B------:R-:W-:Y:S01]  /*27e70*/  IMAD.HI.U32 R22, R0, R10, RZ ;  /* 0x0000000a00167227 */ /* 0x000fe200078e00ff */
[----:B------:R-:W-:-:S03]  /*27e80*/  IABS R40, R51 ;  /* 0x0000003300287213 */ /* 0x000fc60000000000 */
[--C-:B------:R-:W-:Y:S01]  /*27e90*/  @!P4 IMAD.IADD R7, R7, 0x1, -R4.reuse ;  /* 0x000000010707c824 */ /* 0x100fe200078e0a04 */
[----:B------:R-:W-:Y:S01]  /*27ea0*/  ISETP.GT.U32.AND P4, PT, R4, R12, PT ;  /* 0x0000000c0400720c */ /* 0x000fe20003f84070 */
[----:B------:R-:W-:Y:S02]  /*27eb0*/  @!P5 IMAD.IADD R6, R6, 0x1, -R4 ;  /* 0x000000010606d824 */ /* 0x000fe400078e0a04 */
[----:B------:R-:W-:-:S03]  /*27ec0*/  IMAD.MOV R22, RZ, RZ, -R22 ;  /* 0x000000ffff167224 */ /* 0x000fc600078e0a16 */
[C---:B------:R-:W-:Y:S01]  /*27ed0*/  ISETP.GT.U32.AND P1, PT, R4.reuse, R6, PT ;  /* 0x000000060400720c */ /* 0x040fe20003f24070 */
[----:B------:R-:W-:Y:S02]  /*27ee0*/  IMAD R10, R4, R22, R10 ;  /* 0x00000016040a7224 */ /* 0x000fe400078e020a */
[----:B------:R-:W-:Y:S01]  /*27ef0*/  IMAD.HI.U32 R22, R0, R40, RZ ;  /* 0x0000002800167227 */ /* 0x000fe200078e00ff */
[----:B------:R-:W-:-:S03]  /*27f00*/  IABS R35, R52 ;  /* 0x0000003400237213 */ /* 0x000fc60000000000 */
[----:B------:R-:W-:Y:S01]  /*27f10*/  IMAD.MOV R22, RZ, RZ, -R22 ;  /* 0x000000ffff167224 */ /* 0x000fe200078e0a16 */
[C---:B------:R-:W-:Y:S01]  /*27f20*/  ISETP.GT.U32.AND P5, PT, R4.reuse, R7, PT ;  /* 0x000000070400720c */ /* 0x040fe20003fa4070 */
[----:B------:R-:W-:Y:S01]  /*27f30*/  @!P6 IMAD.MOV R13, RZ, RZ, -R13 ;  /* 0x000000ffff0de224 */ /* 0x000fe200078e0a0d */
[----:B------:R-:W-:Y:S01]  /*27f40*/  ISETP.GT.U32.AND P6, PT, R4, R33, PT ;  /* 0x000000210400720c */ /* 0x000fe20003fc4070 */
[----:B------:R-:W-:Y:S01]  /*27f50*/  @!P4 IMAD.IADD R12, R12, 0x1, -R4 ;  /* 0x000000010c0cc824 */ /* 0x000fe200078e0a04 */
[C---:B------:R-:W-:Y:S01]  /*27f60*/  ISETP.GT.U32.AND P4, PT, R4.reuse, R10, PT ;  /* 0x0000000a0400720c */ /* 0x040fe20003f84070 */
[----:B------:R-:W-:Y:S02]  /*27f70*/  IMAD R40, R4, R22, R40 ;  /* 0x0000001604287224 */ /* 0x000fe400078e0228 */
[----:B------:R-:W-:-:S04]  /*27f80*/  IMAD.HI.U32 R8, R0, R35, RZ ;  /* 0x0000002300087227 */ /* 0x000fc800078e00ff */
[----:B------:R-:W-:Y:S01]  /*27f90*/  @!P1 IMAD.IADD R6, R6, 0x1, -R4 ;  /* 0x0000000106069824 */ /* 0x000fe200078e0a04 */
[----:B------:R-:W-:Y:S01]  /*27fa0*/  ISETP.GT.U32.AND P1, PT, R4, R40, PT ;  /* 0x000000280400720c */ /* 0x000fe20003f24070 */
[----:B------:R-:W-:-:S04]  /*27fb0*/  IMAD.MOV R8, RZ, RZ, -R8 ;  /* 0x000000ffff087224 */ /* 0x000fc800078e0a08 */
[C---:B------:R-:W-:Y:S01]  /*27fc0*/  IMAD R35, R4.reuse, R8, R35 ;  /* 0x0000000804237224 */ /* 0x040fe200078e0223 */
[----:B------:R-:W-:Y:S01]  /*27fd0*/  IABS R8, R50 ;  /* 0x0000003200087213 */ /* 0x000fe20000000000 */
[----:B------:R-:W-:Y:S01]  /*27fe0*/  @!P2 IMAD.MOV R26, RZ, RZ, -R26 ;  /* 0x000000ffff1aa224 */ /* 0x000fe200078e0a1a */
[----:B------:R-:W-:Y:S01]  /*27ff0*/  ISETP.GT.U32.AND P2, PT, R4, R9, PT ;  /* 0x000000090400720c */ /* 0x000fe20003f44070 */
[--C-:B------:R-:W-:Y:S01]  /*28000*/  @!P6 IMAD.IADD R33, R33, 0x1, -R4.reuse ;  /* 0x000000012121e824 */ /* 0x100fe200078e0a04 */
[----:B------:R-:W-:Y:S01]  /*28010*/  ISETP.GE.AND P6, PT, R48, RZ, PT ;  /* 0x000000ff3000720c */ /* 0x000fe20003fc6270 */
[--C-:B------:R-:W-:Y:S01]  /*28020*/  @!P5 IMAD.IADD R7, R7, 0x1, -R4.reuse ;  /* 0x000000010707d824 */ /* 0x100fe200078e0a04 */
[----:B------:R-:W-:Y:S01]  /*28030*/  ISETP.GE.AND P5, PT, R46, RZ, PT ;  /* 0x000000ff2e00720c */ /* 0x000fe20003fa6270 */
[----:B------:R-:W-:Y:S02]  /*28040*/  @!P4 IMAD.IADD R10, R10, 0x1, -R4 ;  /* 0x000000010a0ac824 */ /* 0x000fe400078e0a04 */
[----:B------:R-:W-:-:S04]  /*28050*/  IMAD.HI.U32 R48, R0, R8, RZ ;  /* 0x0000000800307227 */ /* 0x000fc800078e00ff */
[----:B------:R-:W-:Y:S01]  /*28060*/  @!P1 IMAD.IADD R40, R40, 0x1, -R4 ;  /* 0x0000000128289824 */ /* 0x000fe200078e0a04 */
[----:B------:R-:W-:Y:S01]  /*28070*/  ISETP.GT.U32.AND P1, PT, R4, R10, PT ;  /* 0x0000000a0400720c */ /* 0x000fe20003f24070 */
[----:B------:R-:W-:-:S04]  /*28080*/  IMAD.MOV R48, RZ, RZ, -R48 ;  /* 0x000000ffff307224 */ /* 0x000fc800078e0a30 */
[C---:B------:R-:W-:Y:S02]  /*28090*/  IMAD R48, R4.reuse, R48, R8 ;  /* 0x0000003004307224 */ /* 0x040fe400078e0208 */
[----:B------:R-:W-:Y:S01]  /*280a0*/  @!P2 IMAD.IADD R9, R9, 0x1, -R4 ;  /* 0x000000010909a824 */ /* 0x000fe200078e0a04 */
[----:B------:R-:W-:-:S05]  /*280b0*/  ISETP.GT.U32.AND P2, PT, R4, R35, PT ;  /* 0x000000230400720c */ /* 0x000fca0003f44070 */
[----:B------:R-:W-:Y:S01]  /*280c0*/  @!P1 IMAD.IADD R10, R10, 0x1, -R4 ;  /* 0x000000010a0a9824 */ /* 0x000fe200078e0a04 */
[----:B------:R-:W-:Y:S01]  /*280d0*/  ISETP.GE.AND P4, PT, R49, RZ, PT ;  /* 0x000000ff3100720c */ /* 0x000fe20003f86270 */
[----:B------:R-:W-:Y:S01]  /*280e0*/  @!P6 IMAD.MOV R9, RZ, RZ, -R9 ;  /* 0x000000ffff09e224 */ /* 0x000fe200078e0a09 */
[----:B------:R-:W-:Y:S01]  /*280f0*/  ISETP.GT.U32.AND P6, PT, R4, R48, PT ;  /* 0x000000300400720c */ /* 0x000fe20003fc4070 */
[----:B------:R-:W-:-:S04]  /*28100*/  @!P0 IMAD.MOV R33, RZ, RZ, -R33 ;  /* 0x000000ffff218224 */ /* 0x000fc800078e0a21 */
[----:B------:R-:W-:-:S05]  /*28110*/  @!P2 IMAD.IADD R35, R35, 0x1, -R4 ;  /* 0x000000012323a824 */ /* 0x000fca00078e0a04 */
[C---:B------:R-:W-:Y:S01]  /*28120*/  ISETP.GT.U32.AND P0, PT, R4.reuse, R35, PT ;  /* 0x000000230400720c */ /* 0x040fe20003f04070 */
[----:B------:R-:W-:Y:S01]  /*28130*/  @!P3 IMAD.MOV R12, RZ, RZ, -R12 ;  /* 0x000000ffff0cb224 */ /* 0x000fe200078e0a0c */
[----:B------:R-:W-:Y:S01]  /*28140*/  ISETP.GT.U32.AND P3, PT, R4, R40, PT ;  /* 0x000000280400720c */ /* 0x000fe20003f64070 */
[----:B------:R-:W-:-:S05]  /*28150*/  @!P6 IMAD.IADD R48, R48, 0x1, -R4 ;  /* 0x000000013030e824 */ /* 0x000fca00078e0a04 */
[----:B------:R-:W-:-:S05]  /*28160*/  ISETP.GT.U32.AND P6, PT, R4, R48, PT ;  /* 0x000000300400720c */ /* 0x000fca0003fc4070 */
[----:B------:R-:W-:Y:S01]  /*28170*/  @!P0 IMAD.IADD R35, R35, 0x1, -R4 ;  /* 0x0000000123238824 */ /* 0x000fe200078e0a04 */
[----:B------:R-:W-:Y:S01]  /*28180*/  ISETP.GE.AND P0, PT, R50, RZ, PT ;  /* 0x000000ff3200720c */ /* 0x000fe20003f06270 */
[----:B------:R-:W-:Y:S01]  /*28190*/  @!P4 IMAD.MOV R6, RZ, RZ, -R6 ;  /* 0x000000ffff06c224 */ /* 0x000fe200078e0a06 */
[----:B------:R-:W-:Y:S01]  /*281a0*/  ISETP.GE.AND P4, PT, R51, RZ, PT ;  /* 0x000000ff3300720c */ /* 0x000fe20003f86270 */
[----:B------:R-:W-:Y:S01]  /*281b0*/  @!P3 IMAD.IADD R40, R40, 0x1, -R4 ;  /* 0x000000012828b824 */ /* 0x000fe200078e0a04 */
[----:B--2---:R-:W-:-:S05]  /*281c0*/  IABS R46, R47 ;  /* 0x0000002f002e7213 */ /* 0x004fca0000000000 */
[----:B------:R-:W-:-:S04]  /*281d0*/  IMAD.HI.U32 R22, R0, R46, RZ ;  /* 0x0000002e00167227 */ /* 0x000fc800078e00ff */
[----:B------:R-:W-:-:S04]  /*281e0*/  IMAD.MOV R8, RZ, RZ, -R22 ;  /* 0x000000ffff087224 */ /* 0x000fc800078e0a16 */
[----:B------:R-:W-:-:S05]  /*281f0*/  IMAD R46, R4, R8, R46 ;  /* 0x00000008042e7224 */ /* 0x000fca00078e022e */
[----:B------:R-:W-:Y:S02]  /*28200*/  ISETP.GT.U32.AND P1, PT, R4, R46, PT ;  /* 0x0000002e0400720c */ /* 0x000fe40003f24070 */
[----:B------:R-:W-:-:S05]  /*28210*/  IABS R49, R15 ;  /* 0x0000000f00317213 */ /* 0x000fca0000000000 */
[----:B------:R-:W-:Y:S01]  /*28220*/  IMAD.HI.U32 R8, R0, R49, RZ ;  /* 0x0000003100087227 */ /* 0x000fe200078e00ff */
[----:B------:R-:W-:-:S03]  /*28230*/  IABS R45, R14 ;  /* 0x0000000e002d7213 */ /* 0x000fc60000000000 */
[----:B------:R-:W-:Y:S02]  /*28240*/  IMAD.MOV R8, RZ, RZ, -R8 ;  /* 0x000000ffff087224 */ /* 0x000fe400078e0a08 */
[----:B------:R-:W-:Y:S02]  /*28250*/  @!P1 IMAD.IADD R46, R46, 0x1, -R4 ;  /* 0x000000012e2e9824 */ /* 0x000fe400078e0a04 */
[----:B------:R-:W-:Y:S02]  /*28260*/  IMAD R49, R4, R8, R49 ;  /* 0x0000000804317224 */ /* 0x000fe400078e0231 */
[----:B------:R-:W-:Y:S01]  /*28270*/  IMAD.HI.U32 R8, R0, R45, RZ ;  /* 0x0000002d00087227 */ /* 0x000fe200078e00ff */
[----:B------:R-:W-:-:S03]  /*28280*/  ISETP.GT.U32.AND P1, PT, R4, R46, PT ;  /* 0x0000002e0400720c */ /* 0x000fc60003f24070 */
[----:B------:R-:W-:Y:S01]  /*28290*/  IMAD.MOV R8, RZ, RZ, -R8 ;  /* 0x000000ffff087224 */ /* 0x000fe200078e0a08 */
[----:B------:R-:W-:-:S03]  /*282a0*/  IABS R50, R56 ;  /* 0x0000003800327213 */ /* 0x000fc60000000000 */
[----:B------:R-:W-:Y:S02]  /*282b0*/  IMAD R45, R4, R8, R45 ;  /* 0x00000008042d7224 */ /* 0x000fe400078e022d */
[----:B------:R-:W-:-:S04]  /*282c0*/  IMAD.HI.U32 R51, R0, R50, RZ ;  /* 0x0000003200337227 */ /* 0x000fc800078e00ff */
[--C-:B------:R-:W-:Y:S01]  /*282d0*/  @!P1 IMAD.IADD R46, R46, 0x1, -R4.reuse ;  /* 0x000000012e2e9824 */ /* 0x100fe200078e0a04 */
[----:B------:R-:W-:Y:S01]  /*282e0*/  ISETP.GT.U32.AND P1, PT, R4, R45, PT ;  /* 0x0000002d0400720c */ /* 0x000fe20003f24070 */
[----:B------:R-:W-:Y:S01]  /*282f0*/  IMAD.MOV R51, RZ, RZ, -R51 ;  /* 0x000000ffff337224 */ /* 0x000fe200078e0a33 */
[----:B------:R-:W-:Y:S02]  /*28300*/  ISETP.GE.AND P3, PT, R47, RZ, PT ;  /* 0x000000ff2f00720c */ /* 0x000fe40003f66270 */
[----:B------:R-:W-:Y:S01]  /*28310*/  IABS R47, R55 ;  /* 0x00000037002f7213 */ /* 0x000fe20000000000 */
[----:B------:R-:W-:Y:S01]  /*28320*/  @!P6 IMAD.IADD R48, R48, 0x1, -R4 ;  /* 0x000000013030e824 */ /* 0x000fe200078e0a04 */
[C---:B------:R-:W-:Y:S01]  /*28330*/  ISETP.GT.U32.AND P6, PT, R4.reuse, R49, PT ;  /* 0x000000310400720c */ /* 0x040fe20003fc4070 */
[----:B------:R-:W-:Y:S02]  /*28340*/  IMAD R50, R4, R51, R50 ;  /* 0x0000003304327224 */ /* 0x000fe400078e0232 */
[----:B------:R-:W-:Y:S01]  /*28350*/  IMAD.HI.U32 R22, R0, R47, RZ ;  /* 0x0000002f00167227 */ /* 0x000fe200078e00ff */
[----:B------:R-:W-:-:S02]  /*28360*/  ISETP.GE.AND P2, PT, R53, RZ, PT ;  /* 0x000000ff3500720c */ /* 0x000fc40003f46270 */
[----:B------:R-:W-:Y:S01]  /*28370*/  IABS R53, R57 ;  /* 0x0000003900357213 */ /* 0x000fe20000000000 */
[----:B------:R-:W-:Y:S01]  /*28380*/  @!P1 IMAD.IADD R45, R45, 0x1, -R4 ;  /* 0x000000012d2d9824 */ /* 0x000fe200078e0a04 */
[----:B------:R-:W-:Y:S01]  /*28390*/  ISETP.GT.U32.AND P1, PT, R4, R50, PT ;  /* 0x000000320400720c */ /* 0x000fe20003f24070 */
[----:B------:R-:W-:Y:S01]  /*283a0*/  IMAD.MOV R22, RZ, RZ, -R22 ;  /* 0x000000ffff167224 */ /* 0x000fe200078e0a16 */
[----:B------:R-:W-:Y:S01]  /*283b0*/  IABS R44, R58 ;  /* 0x0000003a002c7213 */ /* 0x000fe20000000000 */
[----:B------:R-:W-:-:S04]  /*283c0*/  IMAD.HI.U32 R8, R0, R53, RZ ;  /* 0x0000003500087227 */ /* 0x000fc800078e00ff */
[----:B------:R-:W-:Y:S02]  /*283d0*/  IMAD R47, R4, R22, R47 ;  /* 0x00000016042f7224 */ /* 0x000fe400078e022f */
[----:B------:R-:W-:Y:S01]  /*283e0*/  @!P5 IMAD.MOV R7, RZ, RZ, -R7 ;  /* 0x000000ffff07d224 */ /* 0x000fe200078e0a07 */
[----:B------:R-:W-:Y:S01]  /*283f0*/  ISETP.GE.AND P5, PT, R52, RZ, PT ;  /* 0x000000ff3400720c */ /* 0x000fe20003fa6270 */
[----:B------:R-:W-:Y:S02]  /*28400*/  IMAD.MOV R8, RZ, RZ, -R8 ;  /* 0x000000ffff087224 */ /* 0x000fe400078e0a08 */
[----:B------:R-:W-:Y:S01]  /*28410*/  @!P6 IMAD.IADD R49, R49, 0x1, -R4 ;  /* 0x000000013131e824 */ /* 0x000fe200078e0a04 */
[----:B------:R-:W-:Y:S01]  /*28420*/  ISETP.GT.U32.AND P6, PT, R4, R47, PT ;  /* 0x0000002f0400720c */ /* 0x000fe20003fc4070 */
[----:B------:R-:W-:Y:S01]  /*28430*/  IMAD.HI.U32 R52, R0, R44, RZ ;  /* 0x0000002c00347227 */ /* 0x000fe200078e00ff */
[----:B------:R-:W-:Y:S02]  /*28440*/  IABS R22, R5 ;  /* 0x0000000500167213 */ /* 0x000fe40000000000 */
[----:B------:R-:W-:Y:S01]  /*28450*/  IABS R51, R60 ;  /* 0x0000003c00337213 */ /* 0x000fe20000000000 */
[----:B------:R-:W-:-:S02]  /*28460*/  IMAD R53, R4, R8, R53 ;  /* 0x0000000804357224 */ /* 0x000fc400078e0235 */
[----:B------:R-:W-:Y:S02]  /*28470*/  IMAD.MOV R8, RZ, RZ, -R52 ;  /* 0x000000ffff087224 */ /* 0x000fe400078e0a34 */
[----:B------:R-:W-:Y:S01]  /*28480*/  @!P1 IMAD.IADD R50, R50, 0x1, -R4 ;  /* 0x0000000132329824 */ /* 0x000fe200078e0a04 */
[----:B------:R-:W-:Y:S01]  /*28490*/  ISETP.GT.U32.AND P1, PT, R4, R45, PT ;  /* 0x0000002d0400720c */ /* 0x000fe20003f24070 */
[----:B------:R-:W-:-:S04]  /*284a0*/  IMAD.HI.U32 R52, R0, R22, RZ ;  /* 0x0000001600347227 */ /* 0x000fc800078e00ff */
[C---:B------:R-:W-:Y:S02]  /*284b0*/  IMAD R44, R4.reuse, R8, R44 ;  /* 0x00000008042c7224 */ /* 0x040fe400078e022c */
[----:B------:R-:W-:Y:S02]  /*284c0*/  IMAD.MOV.U32 R8, RZ, RZ, R51 ;  /* 0x000000ffff087224 */ /* 0x000fe400078e0033 */
[----:B------:R-:W-:Y:S02]  /*284d0*/  IMAD.MOV R51, RZ, RZ, -R52 ;  /* 0x000000ffff337224 */ /* 0x000fe400078e0a34 */
[----:B------:R-:W-:Y:S02]  /*284e0*/  @!P6 IMAD.IADD R47, R47, 0x1, -R4 ;  /* 0x000000012f2fe824 */ /* 0x000fe400078e0a04 */
[C---:B------:R-:W-:Y:S01]  /*284f0*/  IMAD R22, R4.reuse, R51, R22 ;  /* 0x0000003304167224 */ /* 0x040fe200078e0216 */
[----:B------:R-:W-:Y:S01]  /*28500*/  IABS R52, R59 ;  /* 0x0000003b00347213 */ /* 0x000fe20000000000 */
[----:B------:R-:W-:Y:S01]  /*28510*/  @!P5 IMAD.MOV R35, RZ, RZ, -R35 ;  /* 0x000000ffff23d224 */ /* 0x000fe200078e0a23 */
[C---:B------:R-:W-:Y:S01]  /*28520*/  ISETP.GT.U32.AND P5, PT, R4.reuse, R47, PT ;  /* 0x0000002f0400720c */ /* 0x040fe20003fa4070 */
[----:B------:R-:W-:Y:S01]  /*28530*/  @!P1 IMAD.IADD R45, R45, 0x1, -R4 ;  /* 0x000000012d2d9824 */ /* 0x000fe200078e0a04 */
[----:B------:R-:W-:Y:S01]  /*28540*/  ISETP.GT.U32.AND P1, PT, R4, R22, PT ;  /* 0x000000160400720c */ /* 0x000fe20003f24070 */
[----:B------:R-:W-:-:S04]  /*28550*/  IMAD.HI.U32 R54, R0, R8, RZ ;  /* 0x0000000800367227 */ /* 0x000fc800078e00ff */
[----:B------:R-:W-:Y:S01]  /*28560*/  @!P4 IMAD.MOV R40, RZ, RZ, -R40 ;  /* 0x000000ffff28c224 */ /* 0x000fe200078e0a28 */
[----:B------:R-:W-:Y:S01]  /*28570*/  ISETP.GT.U32.AND P4, PT, R4, R50, PT ;  /* 0x000000320400720c */ /* 0x000fe20003f84070 */
[----:B------:R-:W-:Y:S02]  /*28580*/  IMAD.MOV.U32 R51, RZ, RZ, R52 ;  /* 0x000000ffff337224 */ /* 0x000fe400078e0034 */
[----:B------:R-:W-:-:S04]  /*28590*/  IMAD.MOV R52, RZ, RZ, -R54 ;  /* 0x000000ffff347224 */ /* 0x000fc800078e0a36 */
[C---:B------:R-:W-:Y:S02]  /*285a0*/  IMAD R8, R4.reuse, R52, R8 ;  /* 0x0000003404087224 */ /* 0x040fe400078e0208 */
[----:B------:R-:W-:Y:S01]  /*285b0*/  @!P2 IMAD.MOV R10, RZ, RZ, -R10 ;  /* 0x000000ffff0aa224 */ /* 0x000fe200078e0a0a */
[C---:B------:R-:W-:Y:S01]  /*285c0*/  ISETP.GT.U32.AND P2, PT, R4.reuse, R49, PT ;  /* 0x000000310400720c */ /* 0x040fe20003f44070 */
[--C-:B------:R-:W-:Y:S01]  /*285d0*/  @!P5 IMAD.IADD R47, R47, 0x1, -R4.reuse ;  /* 0x000000012f2fd824 */ /* 0x100fe200078e0a04 */
[----:B------:R-:W-:Y:S01]  /*285e0*/  ISETP.GT.U32.AND P5, PT, R4, R8, PT ;  /* 0x000000080400720c */ /* 0x000fe20003fa4070 */
[--C-:B------:R-:W-:Y:S02]  /*285f0*/  @!P1 IMAD.IADD R22, R22, 0x1, -R4.reuse ;  /* 0x0000000116169824 */ /* 0x100fe400078e0a04 */
[----:B------:R-:W-:Y:S01]  /*28600*/  @!P4 IMAD.IADD R50, R50, 0x1, -R4 ;  /* 0x000000013232c824 */ /* 0x000fe200078e0a04 */
[----:B------:R-:W-:Y:S01]  /*28610*/  ISETP.GE.AND P4, PT, R15, RZ, PT ;  /* 0x000000ff0f00720c */ /* 0x000fe20003f86270 */
[----:B------:R-:W-:Y:S01]  /*28620*/  @!P3 IMAD.MOV R46, RZ, RZ, -R46 ;  /* 0x000000ffff2eb224 */ /* 0x000fe200078e0a2e */
[----:B------:R-:W-:-:S02]  /*28630*/  ISETP.GT.U32.AND P3, PT, R4, R22, PT ;  /* 0x000000160400720c */ /* 0x000fc40003f64070 */
[----:B------:R-:W-:-:S03]  /*28640*/  ISETP.GT.U32.AND P6, PT, R4, R53, PT ;  /* 0x000000350400720c */ /* 0x000fc60003fc4070 */
[--C-:B------:R-:W-:Y:S02]  /*28650*/  @!P2 IMAD.IADD R49, R49, 0x1, -R4.reuse ;  /* 0x000000013131a824 */ /* 0x100fe400078e0a04 */
[----:B------:R-:W-:Y:S01]  /*28660*/  @!P5 IMAD.IADD R8, R8, 0x1, -R4 ;  /* 0x000000010808d824 */ /* 0x000fe200078e0a04 */
[----:B------:R-:W-:-:S03]  /*28670*/  IABS R16, R61 ;  /* 0x0000003d00107213 */ /* 0x000fc60000000000 */
[----:B------:R-:W-:Y:S01]  /*28680*/  @!P4 IMAD.MOV R49, RZ, RZ, -R49 ;  /* 0x000000ffff31c224 */ /* 0x000fe200078e0a31 */
[----:B------:R-:W-:Y:S01]  /*28690*/  ISETP.GT.U32.AND P4, PT, R4, R8, PT ;  /* 0x000000080400720c */ /* 0x000fe20003f84070 */
[----:B------:R-:W-:Y:S01]  /*286a0*/  @!P3 IMAD.IADD R22, R22, 0x1, -R4 ;  /* 0x000000011616b824 */ /* 0x000fe200078e0a04 */
[----:B------:R-:W-:Y:S02]  /*286b0*/  ISETP.GE.AND P3, PT, R5, RZ, PT ;  /* 0x000000ff0500720c */ /* 0x000fe40003f66270 */
[----:B------:R-:W0:Y:S01]  /*286c0*/  S2R R5, SR_TID.X ;  /* 0x0000000000057919 */ /* 0x000e220000002100 */
[----:B------:R-:W-:Y:S02]  /*286d0*/  IMAD.MOV.U32 R52, RZ, RZ, R16 ;  /* 0x000000ffff347224 */ /* 0x000fe400078e0010 */
[----:B------:R-:W-:Y:S01]  /*286e0*/  @!P6 IMAD.IADD R53, R53, 0x1, -R4 ;  /* 0x000000013535e824 */ /* 0x000fe200078e0a04 */
[----:B------:R-:W-:Y:S01]  /*286f0*/  ISETP.GT.U32.AND P2, PT, R4, R44, PT ;  /* 0x0000002c0400720c */ /* 0x000fe20003f44070 */
[----:B------:R-:W-:-:S04]  /*28700*/  IMAD.HI.U32 R54, R0, R51, RZ ;  /* 0x0000003300367227 */ /* 0x000fc800078e00ff */
[----:B------:R-:W-:Y:S01]  /*28710*/  IMAD.HI.U32 R0, R0, R52, RZ ;  /* 0x0000003400007227 */ /* 0x000fe200078e00ff */
[----:B------:R-:W-:-:S03]  /*28720*/  ISETP.GT.U32.AND P6, PT, R4, R53, PT ;  /* 0x000000350400720c */ /* 0x000fc60003fc4070 */
[----:B------:R-:W-:Y:S01]  /*28730*/  @!P4 IMAD.IADD R8, R8, 0x1, -R4 ;  /* 0x000000010808c824 */ /* 0x000fe200078e0a04 */
[----:B------:R-:W-:Y:S01]  /*28740*/  ISETP.GE.AND P4, PT, R60, RZ, PT ;  /* 0x000000ff3c00720c */ /* 0x000fe20003f86270 */
[----:B------:R-:W-:Y:S01]  /*28750*/  IMAD.MOV R54, RZ, RZ, -R54 ;  /* 0x000000ffff367224 */ /* 0x000fe200078e0a36 */
[----:B------:R-:W1:Y:S01]  /*28760*/  LDC R60, c[0x0][0x230] ;  /* 0x00008c00ff3c7b82 */ /* 0x000e620000000800 */
[----:B------:R-:W-:Y:S02]  /*28770*/  IMAD.MOV R0, RZ, RZ, -R0 ;  /* 0x000000ffff007224 */ /* 0x000fe400078e0a00 */
[C---:B------:R-:W-:Y:S02]  /*28780*/  IMAD R51, R4.reuse, R54, R51 ;  /* 0x0000003604337224 */ /* 0x040fe400078e0233 */
[----:B------:R-:W-:Y:S02]  /*28790*/  IMAD R52, R4, R0, R52 ;  /* 0x0000000004347224 */ /* 0x000fe400078e0234 */
[----:B------:R-:W-:Y:S01]  /*287a0*/  @!P2 IMAD.IADD R44, R44, 0x1, -R4 ;  /* 0x000000012c2ca824 */ /* 0x000fe200078e0a04 */
[----:B------:R-:W-:-:S02]  /*287b0*/  ISETP.GT.U32.AND P1, PT, R4, R51, PT ;  /* 0x000000330400720c */ /* 0x000fc40003f24070 */
[----:B------:R-:W-:Y:S01]  /*287c0*/  ISETP.GT.U32.AND P5, PT, R4, R52, PT ;  /* 0x000000340400720c */ /* 0x000fe20003fa4070 */
[----:B------:R-:W-:Y:S01]  /*287d0*/  @!P6 IMAD.IADD R53, R53, 0x1, -R4 ;  /* 0x000000013535e824 */ /* 0x000fe200078e0a04 */
[----:B------:R-:W-:Y:S01]  /*287e0*/  ISETP.GE.AND P6, PT, R14, RZ, PT ;  /* 0x000000ff0e00720c */ /* 0x000fe20003fc6270 */
[----:B------:R-:W-:Y:S01]  /*287f0*/  @!P0 IMAD.MOV R48, RZ, RZ, -R48 ;  /* 0x000000ffff308224 */ /* 0x000fe200078e0a30 */
[----:B------:R-:W2:Y:S01]  /*28800*/  LDC R14, c[0x0][0x23c] ;  /* 0x00008f00ff0e7b82 */ /* 0x000ea20000000800 */
[----:B------:R-:W-:Y:S01]  /*28810*/  ISETP.GT.U32.AND P0, PT, R4, R44, PT ;  /* 0x0000002c0400720c */ /* 0x000fe20003f04070 */
[C---:B0-----:R-:W-:Y:S01]  /*28820*/  IMAD.SHL.U32 R54, R5.reuse, 0x40, RZ ;  /* 0x0000004005367824 */ /* 0x041fe200078e00ff */
[C---:B------:R-:W-:Y:S01]  /*28830*/  LOP3.LUT R16, R5.reuse, 0x3, RZ, 0xc0, !PT ;  /* 0x0000000305107812 */ /* 0x040fe200078ec0ff */
[----:B------:R-:W-:-:S03]  /*28840*/  IMAD.SHL.U32 R0, R5, 0x8, RZ ;  /* 0x0000000805007824 */ /* 0x000fc600078e00ff */
[--C-:B------:R-:W-:Y:S02]  /*28850*/  @!P1 IMAD.IADD R51, R51, 0x1, -R4.reuse ;  /* 0x0000000133339824 */ /* 0x100fe400078e0a04 */
[--C-:B------:R-:W-:Y:S01]  /*28860*/  @!P5 IMAD.IADD R52, R52, 0x1, -R4.reuse ;  /* 0x000000013434d824 */ /* 0x100fe200078e0a04 */
[----:B------:R-:W-:Y:S01]  /*28870*/  LOP3.LUT R54, R54, 0x1c0, RZ, 0xc0, !PT ;  /* 0x000001c036367812 */ /* 0x000fe200078ec0ff */
[----:B-1----:R-:W-:Y:S01]  /*28880*/  VIADD R60, R60, 0x3f ;  /* 0x0000003f3c3c7836 */ /* 0x002fe20000000000 */
[----:B------:R-:W-:Y:S01]  /*28890*/  SHF.R.U32.HI R15, RZ, 0x2, R5 ;  /* 0x00000002ff0f7819 */ /* 0x000fe20000011605 */
[----:B------:R-:W-:Y:S01]  /*288a0*/  @!P6 IMAD.MOV R45, RZ, RZ, -R45 ;  /* 0x000000ffff2de224 */ /* 0x000fe200078e0a2d */
[----:B------:R-:W-:Y:S01]  /*288b0*/  ISETP.GT.U32.AND P6, PT, R4, R51, PT ;  /* 0x000000330400720c */ /* 0x000fe20003fc4070 */
[----:B------:R-:W-:Y:S01]  /*288c0*/  @!P0 IMAD.IADD R44, R44, 0x1, -R4 ;  /* 0x000000012c2c8824 */ /* 0x000fe200078e0a04 */
[----:B------:R-:W-:Y:S02]  /*288d0*/  ISETP.GT.U32.AND P5, PT, R4, R52, PT ;  /* 0x000000340400720c */ /* 0x000fe40003fa4070 */
[----:B------:R-:W-:Y:S01]  /*288e0*/  ISETP.GE.AND P0, PT, R58, RZ, PT ;  /* 0x000000ff3a00720c */ /* 0x000fe20003f06270 */
[----:B------:R-:W-:Y:S01]  /*288f0*/  IMAD R16, R16, 0x220, RZ ;  /* 0x0000022010107824 */ /* 0x000fe200078e02ff */
[----:B------:R-:W-:-:S02]  /*28900*/  LOP3.LUT R54, R54, 0x30, R0, 0xf8, !PT ;  /* 0x0000003036367812 */ /* 0x000fc400078ef800 */
[----:B------:R-:W-:Y:S02]  /*28910*/  SHF.R.S32.HI R0, RZ, 0x1f, R60 ;  /* 0x0000001fff007819 */ /* 0x000fe4000001143c */
[----:B------:R-:W-:Y:S01]  /*28920*/  SGXT.U32 R17, R15, 0x3 ;  /* 0x000000030f11781a */ /* 0x000fe20000000000 */
[C---:B------:R-:W-:Y:S01]  /*28930*/  IMAD.SHL.U32 R15, R5.reuse, 0x2, RZ ;  /* 0x00000002050f7824 */ /* 0x040fe200078e00ff */
[----:B------:R-:W-:Y:S02]  /*28940*/  LOP3.LUT R5, R5, 0x1f, RZ, 0xc0, !PT ;  /* 0x0000001f05057812 */ /* 0x000fe400078ec0ff */
[----:B------:R-:W-:Y:S02]  /*28950*/  LEA.HI R18, R0, R60, RZ, 0x6 ;  /* 0x0000003c00127211 */ /* 0x000fe400078f30ff */
[----:B------:R-:W-:Y:S01]  /*28960*/  LOP3.LUT R0, R16, R17, RZ, 0xfc, !PT ;  /* 0x0000001110007212 */ /* 0x000fe200078efcff */
[----:B--2---:R-:W-:Y:S02]  /*28970*/  IMAD R5, R5, R14, RZ ;  /* 0x0000000e05057224 */ /* 0x004fe400078e02ff */
[----:B------:R-:W-:-:S02]  /*28980*/  @!P6 IMAD.IADD R51, R51, 0x1, -R4 ;  /* 0x000000013333e824 */ /* 0x000fc400078e0a04 */
[----:B------:R0:W-:Y:S01]  /*28990*/  STL [R1+0x68f0], R0 ;  /* 0x0068f00001007387 */ /* 0x0001e20000100800 */
[----:B------:R-:W-:Y:S02]  /*289a0*/  @!P5 IMAD.IADD R52, R52, 0x1, -R4 ;  /* 0x000000013434d824 */ /* 0x000fe400078e0a04 */
[----:B------:R-:W-:Y:S02]  /*289b0*/  IMAD.MOV.U32 R4, RZ, RZ, R53 ;  /* 0x000000ffff047224 */ /* 0x000fe400078e0035 */
[----:B------:R-:W-:Y:S01]  /*289c0*/  @!P0 IMAD.MOV R44, RZ, RZ, -R44 ;  /* 0x000000ffff2c8224 */ /* 0x000fe200078e0a2c */
[----:B------:R-:W-:Y:S02]  /*289d0*/  IADD3 R53, P0, R5, UR6, RZ ;  /* 0x0000000605357c10 */ /* 0x000fe4000ff1e0ff */
[----:B0-----:R-:W-:-:S05]  /*289e0*/  LOP3.LUT R0, R54, 0x30, R15, 0x78, !PT ;  /* 0x0000003036007812 */ /* 0x001fca00078e780f */
[----:B------:R0:W-:Y:S04]  /*289f0*/  STL [R1+0x148], R0 ;  /* 0x0001480001007387 */ /* 0x0001e80000100800 */
[----:B------:R-:W-:Y:S04]  /*28a00*/  STL [R1+0x695c], R53 ;  /* 0x00695c3501007387 */ /* 0x000fe80000100800 */
[----:B------:R-:W2:Y:S04]  /*28a10*/  LDL.LU R30, [R1+0x364] ;  /* 0x00036400011e7983 */ /* 0x000ea80000300800 */
[----:B------:R-:W3:Y:S04]  /*28a20*/  LDL.LU R29, [R1+0x36c] ;  /* 0x00036c00011d7983 */ /* 0x000ee80000300800 */
[----:B------:R-:W4:Y:S04]  /*28a30*/  LDL.LU R28, [R1+0x374] ;  /* 0x00037400011c7983 */ /* 0x000f280000300800 */
[----:B------:R-:W4:Y:S04]  /*28a40*/  LDL.LU R27, [R1+0x380] ;  /* 0x00038000011b7983 */ /* 0x000f280000300800 */
[----:B------:R-:W4:Y:S01]  /*28a50*/  LDL.LU R25, [R1+0x388] ;  /* 0x0003880001197983 */ /* 0x000f220000300800 */
[----:B------:R-:W-:-:S03]  /*28a60*/  ISETP.GE.AND P2, PT, R55, RZ, PT ;  /* 0x000000ff3700720c */ /* 0x000fc60003f46270 */
[----:B------:R-:W4:Y:S04]  /*28a70*/  LDL.LU R24, [R1+0x390] ;  /* 0x0003900001187983 */ /* 0x000f280000300800 */
[----:B------:R-:W4:Y:S04]  /*28a80*/  LDL.LU R23, [R1+0x39c] ;  /* 0x00039c0001177983 */ /* 0x000f280000300800 */
[----:B------:R-:W4:Y:S04]  /*28a90*/  LDL.LU R21, [R1+0x3a4] ;  /* 0x0003a40001157983 */ /* 0x000f280000300800 */
[----:B------:R-:W4:Y:S04]  /*28aa0*/  LDL.LU R20, [R1+0x3ac] ;  /* 0x0003ac0001147983 */ /* 0x000f280000300800 */
[----:B------:R-:W4:Y:S04]  /*28ab0*/  LDL.LU R19, [R1+0x3b8] ;  /* 0x0003b80001137983 */ /* 0x000f280000300800 */
[----:B------:R-:W4:Y:S01]  /*28ac0*/  LDL.LU R18, [R1+0x3c0] ;  /* 0x0003c00001127983 */ /* 0x000f220000300800 */
[----:B0-----:R-:W-:-:S03]  /*28ad0*/  IMAD R0, R14, 0x20, R5 ;  /* 0x000000200e007824 */ /* 0x001fc600078e0205 */
[----:B------:R-:W4:Y:S01]  /*28ae0*/  LDL.LU R17, [R1+0x3c8] ;  /* 0x0003c80001117983 */ /* 0x000f220000300800 */
[----:B------:R-:W-:-:S03]  /*28af0*/  @!P2 IMAD.MOV R47, RZ, RZ, -R47 ;  /* 0x000000ffff2fa224 */ /* 0x000fc600078e0a2f */
[----:B------:R-:W4:Y:S01]  /*28b00*/  LDL.LU R16, [R1+0x3d0] ;  /* 0x0003d00001107983 */ /* 0x000f220000300800 */
[----:B------:R-:W-:-:S03]  /*28b10*/  ISETP.GE.AND P2, PT, R57, RZ, PT ;  /* 0x000000ff3900720c */ /* 0x000fc60003f46270 */
[----:B------:R-:W4:Y:S04]  /*28b20*/  LDL.LU R15, [R1+0x3d8] ;  /* 0x0003d800010f7983 */ /* 0x000f280000300800 */
[----:B------:R-:W4:Y:S01]  /*28b30*/  LDL.LU R14, [R1+0x3e0] ;  /* 0x0003e000010e7983 */ /* 0x000f220000300800 */
[----:B------:R-:W-:-:S03]  /*28b40*/  ISETP.GE.AND P1, PT, R56, RZ, PT ;  /* 0x000000ff3800720c */ /* 0x000fc60003f26270 */
[----:B------:R-:W4:Y:S04]  /*28b50*/  LDL.LU R55, [R1+0x604] ;  /* 0x0006040001377983 */ /* 0x000f280000300800 */
[----:B------:R-:W4:Y:S04]  /*28b60*/  LDL.LU R56, [R1+0x60c] ;  /* 0x00060c0001387983 */ /* 0x000f280000300800 */
[----:B------:R-:W4:Y:S01]  /*28b70*/  LDL.LU R57, [R1+0x620] ;  /* 0x0006200001397983 */ /* 0x000f220000300800 */
[----:B------:R-:W-:-:S03]  /*28b80*/  ISETP.GE.AND P6, PT, R59, RZ, PT ;  /* 0x000000ff3b00720c */ /* 0x000fc60003fc6270 */
[----:B------:R-:W4:Y:S04]  /*28b90*/  LDL.LU R58, [R1+0x62c] ;  /* 0x00062c00013a7983 */ /* 0x000f280000300800 */
[----:B------:R-:W4:Y:S01]  /*28ba0*/  LDL.LU R59, [R1+0x634] ;  /* 0x00063400013b7983 */ /* 0x000f220000300800 */
[----:B------:R-:W-:-:S03]  /*28bb0*/  @!P2 IMAD.MOV R4, RZ, RZ, -R4 ;  /* 0x000000ffff04a224 */ /* 0x000fc600078e0a04 */
[----:B------:R-:W4:Y:S01]  /*28bc0*/  LDL.LU R60, [R1+0x638] ;  /* 0x00063800013c7983 */ /* 0x000f220000300800 */
[----:B------:R-:W-:-:S03]  /*28bd0*/  ISETP.GE.AND P2, PT, R61, RZ, PT ;  /* 0x000000ff3d00720c */ /* 0x000fc60003f46270 */
[----:B------:R-:W4:Y:S04]  /*28be0*/  LDL.LU R61, [R1+0x640] ;  /* 0x00064000013d7983 */ /* 0x000f280000300800 */
[----:B------:R-:W4:Y:S01]  /*28bf0*/  LDL.LU R5, [R1+0x648] ;  /* 0x0006480001057983 */ /* 0x000f220000300800 */
[----:B------:R-:W-:Y:S01]  /*28c00*/  @!P1 IMAD.MOV R50, RZ, RZ, -R50 ;  /* 0x000000ffff329224 */ /* 0x000fe200078e0a32 */
[----:B------:R-:W-:Y:S02]  /*28c10*/  ISETP.NE.AND P1, PT, R3, RZ, PT ;  /* 0x000000ff0300720c */ /* 0x000fe40003f25270 */
[----:B------:R-:W-:Y:S02]  /*28c20*/  LOP3.LUT R3, RZ, R3, RZ, 0x33, !PT ;  /* 0x00000003ff037212 */ /* 0x000fe400078e33ff */
[----:B------:R-:W-:Y:S01]  /*28c30*/  IADD3 R54, P5, R0, UR6, RZ ;  /* 0x0000000600367c10 */ /* 0x000fe2000ffbe0ff */
[----:B------:R-:W-:-:S02]  /*28c40*/  @!P3 IMAD.MOV R22, RZ, RZ, -R22 ;  /* 0x000000ffff16b224 */ /* 0x000fc400078e0a16 */
[----:B------:R-:W-:Y:S02]  /*28c50*/  @!P4 IMAD.MOV R8, RZ, RZ, -R8 ;  /* 0x000000ffff08c224 */ /* 0x000fe400078e0a08 */
[----:B------:R-:W-:Y:S01]  /*28c60*/  @!P6 IMAD.MOV R51, RZ, RZ, -R51 ;  /* 0x000000ffff33e224 */ /* 0x000fe200078e0a33 */
[----:B------:R-:W-:Y:S01]  /*28c70*/  STL [R1+0x6960], R54 ;  /* 0x0069603601007387 */ /* 0x000fe20000100800 */
[C---:B--2---:R-:W-:Y:S01]  /*28c80*/  SEL R30, R3.reuse, R30, !P1 ;  /* 0x0000001e031e7207 */ /* 0x044fe20004800000 */
[----:B------:R-:W-:Y:S01]  /*28c90*/  @!P2 IMAD.MOV R52, RZ, RZ, -R52 ;  /* 0x000000ffff34a224 */ /* 0x000fe200078e0a34 */
[C---:B------:R-:W-:Y:S01]  /*28ca0*/  SEL R13, R3.reuse, R13, !P1 ;  /* 0x0000000d030d7207 */ /* 0x040fe20004800000 */
[----:B------:R-:W-:Y:S01]  /*28cb0*/  ULDC UR6, c[0x0][0x234] ;  /* 0x00008d0000067ab9 */ /* 0x000fe20000000800 */
[C---:B---3--:R-:W-:Y:S01]  /*28cc0*/  SEL R0, R3.reuse, R29, !P1 ;  /* 0x0000001d03007207 */ /* 0x048fe20004800000 */
[----:B------:R-:W-:Y:S01]  /*28cd0*/  STL [R1+0xec], R30 ;  /* 0x0000ec1e01007387 */ /* 0x000fe20000100800 */
[----:B----4-:R-:W-:-:S03]  /*28ce0*/  SEL R28, R3, R28, !P1 ;  /* 0x0000001c031c7207 */ /* 0x010fc60004800000 */
[----:B------:R0:W-:Y:S01]  /*28cf0*/  STL [R1+0xe8], R0 ;  /* 0x0000e80001007387 */ /* 0x0001e20000100800 */
[----:B------:R-:W-:-:S03]  /*28d00*/  SEL R27, R3, R27, !P1 ;  /* 0x0000001b031b7207 */ /* 0x000fc60004800000 */
[----:B------:R-:W-:Y:S01]  /*28d10*/  STL [R1+0xe4], R28 ;  /* 0x0000e41c01007387 */ /* 0x000fe20000100800 */
[----:B0-----:R-:W-:-:S03]  /*28d20*/  SEL R0, R3, R25, !P1 ;  /* 0x0000001903007207 */ /* 0x001fc60004800000 */
[----:B------:R-:W-:Y:S01]  /*28d30*/  STL [R1+0xdc], R27 ;  /* 0x0000dc1b01007387 */ /* 0x000fe20000100800 */
[C---:B------:R-:W-:Y:S02]  /*28d40*/  SEL R24, R3.reuse, R24, !P1 ;  /* 0x0000001803187207 */ /* 0x040fe40004800000 */
[C---:B------:R-:W-:Y:S01]  /*28d50*/  SEL R23, R3.reuse, R23, !P1 ;  /* 0x0000001703177207 */ /* 0x040fe20004800000 */
[----:B------:R0:W-:Y:S04]  /*28d60*/  STL [R1+0xd8], R0 ;  /* 0x0000d80001007387 */ /* 0x0001e80000100800 */
[----:B------:R-:W-:Y:S01]  /*28d70*/  STL [R1+0xd4], R24 ;  /* 0x0000d41801007387 */ /* 0x000fe20000100800 */
[----:B0-----:R-:W-:-:S03]  /*28d80*/  SEL R0, R3, R21, !P1 ;  /* 0x0000001503007207 */ /* 0x001fc60004800000 */
[----:B------:R-:W-:Y:S01]  /*28d90*/  STL [R1+0xcc], R23 ;  /* 0x0000cc1701007387 */ /* 0x000fe20000100800 */
[C---:B------:R-:W-:Y:S02]  /*28da0*/  SEL R20, R3.reuse, R20, !P1 ;  /* 0x0000001403147207 */ /* 0x040fe40004800000 */
[C---:B------:R-:W-:Y:S01]  /*28db0*/  SEL R19, R3.reuse, R19, !P1 ;  /* 0x0000001303137207 */ /* 0x040fe20004800000 */
[----:B------:R0:W-:Y:S04]  /*28dc0*/  STL [R1+0xc0], R0 ;  /* 0x0000c00001007387 */ /* 0x0001e80000100800 */
[----:B------:R-:W-:Y:S01]  /*28dd0*/  STL [R1+0xbc], R20 ;  /* 0x0000bc1401007387 */ /* 0x000fe20000100800 */
[C---:B------:R-:W-:Y:S02]  /*28de0*/  SEL R17, R3.reuse, R17, !P1 ;  /* 0x0000001103117207 */ /* 0x040fe40004800000 */
[C---:B0-----:R-:W-:Y:S01]  /*28df0*/  SEL R0, R3.reuse, R18, !P1 ;  /* 0x0000001203007207 */ /* 0x041fe20004800000 */
[----:B------:R-:W-:Y:S01]  /*28e00*/  STL [R1+0xb0], R19 ;  /* 0x0000b01301007387 */ /* 0x000fe20000100800 */
[----:B------:R-:W-:-:S03]  /*28e10*/  SEL R16, R3, R16, !P1 ;  /* 0x0000001003107207 */ /* 0x000fc60004800000 */
[----:B------:R0:W-:Y:S04]  /*28e20*/  STL [R1+0xac], R0 ;  /* 0x0000ac0001007387 */ /* 0x0001e80000100800 */
[----:B------:R-:W-:Y:S01]  /*28e30*/  STL [R1+0xa4], R17 ;  /* 0x0000a41101007387 */ /* 0x000fe20000100800 */
[C---:B0-----:R-:W-:Y:S02]  /*28e40*/  SEL R0, R3.reuse, R15, !P1 ;  /* 0x0000000f03007207 */ /* 0x041fe40004800000 */
[C---:B------:R-:W-:Y:S01]  /*28e50*/  SEL R15, R3.reuse, R14, !P1 ;  /* 0x0000000e030f7207 */ /* 0x040fe20004800000 */
[----:B------:R-:W-:Y:S01]  /*28e60*/  STL [R1+0xa0], R16 ;  /* 0x0000a01001007387 */ /* 0x000fe20000100800 */
[----:B------:R-:W-:-:S03]  /*28e70*/  SEL R14, R3, R55, !P1 ;  /* 0x00000037030e7207 */ /* 0x000fc60004800000 */
[----:B------:R0:W-:Y:S04]  /*28e80*/  STL [R1+0x9c], R0 ;  /* 0x00009c0001007387 */ /* 0x0001e80000100800 */
[----:B------:R1:W-:Y:S01]  /*28e90*/  STL [R1+0x94], R15 ;  /* 0x0000940f01007387 */ /* 0x0003e20000100800 */
[----:B0-----:R-:W-:-:S03]  /*28ea0*/  SEL R0, R3, R56, !P1 ;  /* 0x0000003803007207 */ /* 0x001fc60004800000 */
[----:B------:R0:W-:Y:S01]  /*28eb0*/  STL [R1+0x90], R14 ;  /* 0x0000900e01007387 */ /* 0x0001e20000100800 */
[----:B-1----:R-:W-:-:S03]  /*28ec0*/  SEL R15, R3, R57, !P1 ;  /* 0x00000039030f7207 */ /* 0x002fc60004800000 */
[----:B------:R1:W-:Y:S04]  /*28ed0*/  STL [R1+0x8c], R0 ;  /* 0x00008c0001007387 */ /* 0x0003e80000100800 */
[----:B------:R2:W-:Y:S01]  /*28ee0*/  STL [R1+0x88], R15 ;  /* 0x0000880f01007387 */ /* 0x0005e20000100800 */
[C---:B0-----:R-:W-:Y:S02]  /*28ef0*/  SEL R14, R3.reuse, R58, !P1 ;  /* 0x0000003a030e7207 */ /* 0x041fe40004800000 */
[----:B-1----:R-:W-:-:S03]  /*28f00*/  SEL R0, R3, R59, !P1 ;  /* 0x0000003b03007207 */ /* 0x002fc60004800000 */
[----:B------:R0:W-:Y:S01]  /*28f10*/  STL [R1+0x84], R14 ;  /* 0x0000840e01007387 */ /* 0x0001e20000100800 */
[----:B--2---:R-:W-:-:S03]  /*28f20*/  SEL R15, R3, R60, !P1 ;  /* 0x0000003c030f7207 */ /* 0x004fc60004800000 */
[----:B------:R1:W-:Y:S04]  /*28f30*/  STL [R1+0x80], R0 ;  /* 0x0000800001007387 */ /* 0x0003e80000100800 */
[----:B------:R-:W-:Y:S01]  /*28f40*/  STL [R1+0x7c], R15 ;  /* 0x00007c0f01007387 */ /* 0x000fe20000100800 */
[----:B0-----:R-:W-:-:S03]  /*28f50*/  SEL R14, R3, R61, !P1 ;  /* 0x0000003d030e7207 */ /* 0x001fc60004800000 */
[----:B------:R-:W2:Y:S01]  /*28f60*/  LDL.LU R54, [R1+0x650] ;  /* 0x0006500001367983 */ /* 0x000ea20000300800 */
[----:B-1----:R-:W-:-:S03]  /*28f70*/  SEL R0, R3, R5, !P1 ;  /* 0x0000000503007207 */ /* 0x002fc60004800000 */
[----:B------:R-:W-:Y:S04]  /*28f80*/  STL [R1+0x364], R14 ;  /* 0x0003640e01007387 */ /* 0x000fe80000100800 */
[----:B------:R-:W3:Y:S04]  /*28f90*/  LDL.LU R53, [R1+0x658] ;  /* 0x0006580001357983 */ /* 0x000ee80000300800 */
[----:B------:R0:W-:Y:S04]  /*28fa0*/  STL [R1+0x36c], R0 ;  /* 0x00036c0001007387 */ /* 0x0001e80000100800 */
[----:B0-----:R-:W4:Y:S04]  /*28fb0*/  LDL.LU R0, [R1+0x664] ;  /* 0x0006640001007983 */ /* 0x001f280000300800 */
[----:B------:R-:W4:Y:S04]  /*28fc0*/  LDL.LU R39, [R1+0x66c] ;  /* 0x00066c0001277983 */ /* 0x000f280000300800 */
        /* <DEDUP_REMOVED lines=26> */
[----:B------:R-:W4:Y:S01]  /*29170*/  LDL.LU R5, [R1+0x768] ;  /* 0x0007680001057983 */ /* 0x000f220000300800 */
[----:B--2---:R-:W-:-:S05]  /*29180*/  SEL R54, R3, R54, !P1 ;  /* 0x0000003603367207 */ /* 0x004fca0004800000 */
[----:B------:R3:W-:Y:S02]  /*29190*/  STL [R1+0x374], R54 ;  /* 0x0003743601007387 */ /* 0x0007e40000100800 */
[C---:B---3--:R-:W-:Y:S02]  /*291a0*/  SEL R54, R3.reuse, R53, !P1 ;  /* 0x0000003503367207 */ /* 0x048fe40004800000 */
[----:B----4-:R-:W-:-:S03]  /*291b0*/  SEL R53, R3, R0, !P1 ;  /* 0x0000000003357207 */ /* 0x010fc60004800000 */
[----:B------:R-:W-:Y:S01]  /*291c0*/  STL [R1+0x380], R54 ;  /* 0x0003803601007387 */ /* 0x000fe20000100800 */
[----:B------:R-:W-:-:S03]  /*291d0*/  SEL R0, R3, R39, !P1 ;  /* 0x0000002703007207 */ /* 0x000fc60004800000 */
[----:B------:R-:W-:Y:S01]  /*291e0*/  STL [R1+0x388], R53 ;  /* 0x0003883501007387 */ /* 0x000fe20000100800 */
[----:B------:R-:W-:-:S03]  /*291f0*/  SEL R37, R3, R37, !P1 ;  /* 0x0000002503257207 */ /* 0x000fc60004800000 */
        /* <DEDUP_REMOVED lines=19> */
[----:B------:R0:W-:Y:S01]  /*29330*/  STL [R1+0x3e0], R0 ;  /* 0x0003e00001007387 */ /* 0x0001e20000100800 */
[----:B------:R-:W-:-:S03]  /*29340*/  SEL R20, R3, R20, !P1 ;  /* 0x0000001403147207 */ /* 0x000fc60004800000 */
[----:B------:R-:W-:Y:S01]  /*29350*/  STL [R1+0x604], R24 ;  /* 0x0006041801007387 */ /* 0x000fe20000100800 */
[C---:B------:R-:W-:Y:S02]  /*29360*/  SEL R19, R3.reuse, R19, !P1 ;  /* 0x0000001303137207 */ /* 0x040fe40004800000 */
[C---:B0-----:R-:W-:Y:S01]  /*29370*/  SEL R0, R3.reuse, R21, !P1 ;  /* 0x0000001503007207 */ /* 0x041fe20004800000 */
[----:B------:R-:W-:Y:S04]  /*29380*/  STL [R1+0x60c], R23 ;  /* 0x00060c1701007387 */ /* 0x000fe80000100800 */
[----:B------:R0:W-:Y:S01]  /*29390*/  STL [R1+0x620], R0 ;  /* 0x0006200001007387 */ /* 0x0001e20000100800 */
[----:B------:R-:W-:-:S03]  /*293a0*/  SEL R17, R3, R17, !P1 ;  /* 0x0000001103117207 */ /* 0x000fc60004800000 */
[----:B------:R-:W-:Y:S01]  /*293b0*/  STL [R1+0x62c], R20 ;  /* 0x00062c1401007387 */ /* 0x000fe20000100800 */
[C---:B------:R-:W-:Y:S02]  /*293c0*/  SEL R16, R3.reuse, R16, !P1 ;  /* 0x0000001003107207 */ /* 0x040fe40004800000 */
[C---:B0-----:R-:W-:Y:S01]  /*293d0*/  SEL R0, R3.reuse, R18, !P1 ;  /* 0x0000001203007207 */ /* 0x041fe20004800000 */
[----:B------:R-:W-:Y:S04]  /*293e0*/  STL [R1+0x634], R19 ;  /* 0x0006341301007387 */ /* 0x000fe80000100800 */
[----:B------:R0:W-:Y:S04]  /*293f0*/  STL [R1+0x638], R0 ;  /* 0x0006380001007387 */ /* 0x0001e80000100800 */
[----:B------:R-:W-:Y:S01]  /*29400*/  STL [R1+0x640], R17 ;  /* 0x0006401101007387 */ /* 0x000fe20000100800 */
[----:B0-----:R-:W-:-:S02]  /*29410*/  SEL R0, R3, R15, !P1 ;  /* 0x0000000f03007207 */ /* 0x001fc40004800000 */
        /* <DEDUP_REMOVED lines=1039> */
[----:B------:R1:W-:Y:S04]  /*2d510*/  STL [R1+0x2e8], R15 ;  /* 0x0002e80f01007387 */ /* 0x0003e80000100800 */
[----:B------:R-:W2:Y:S01]  /*2d520*/  LDL.LU R39, [R1+0x144] ;  /* 0x0001440001277983 */ /* 0x000ea20000300800 */
[----:B0-----:R-:W-:-:S03]  /*2d530*/  SEL R0, R3, R5, !P1 ;  /* 0x0000000503007207 */ /* 0x001fc60004800000 */
[----:B------:R0:W-:Y:S04]  /*2d540*/  STL [R1+0x2e4], R14 ;  /* 0x0002e40e01007387 */ /* 0x0001e80000100800 */
[----:B------:R-:W3:Y:S04]  /*2d550*/  LDL.LU R37, [R1+0x140] ;  /* 0x0001400001257983 */ /* 0x000ee80000300800 */
[----:B------:R4:W-:Y:S04]  /*2d560*/  STL [R1+0x2e0], R0 ;  /* 0x0002e00001007387 */ /* 0x0009e80000100800 */
[----:B------:R-:W3:Y:S04]  /*2d570*/  LDL.LU R34, [R1+0x13c] ;  /* 0x00013c0001227983 */ /* 0x000ee80000300800 */
        /* <DEDUP_REMOVED lines=15> */
[----:B-1----:R-:W3:Y:S04]  /*2d670*/  LDL.LU R15, [R1+0xfc] ;  /* 0x0000fc00010f7983 */ /* 0x002ee80000300800 */
[----:B0-----:R-:W3:Y:S04]  /*2d680*/  LDL.LU R14, [R1+0xf8] ;  /* 0x0000f800010e7983 */ /* 0x001ee80000300800 */
        /* <DEDUP_REMOVED lines=10> */
[----:B----4-:R-:W4:Y:S01]  /*2d730*/  LDL.LU R0, [R1] ;  /* 0x0000000001007983 */ /* 0x010f220000300800 */
[----:B--2---:R-:W-:-:S05]  /*2d740*/  SEL R39, R3, R39, !P1 ;  /* 0x0000002703277207 */ /* 0x004fca0004800000 */
[----:B------:R0:W-:Y:S01]  /*2d750*/  STL [R1+0x2dc], R39 ;  /* 0x0002dc2701007387 */ /* 0x0001e20000100800 */
[----:B---3--:R-:W-:-:S03]  /*2d760*/  SEL R37, R3, R37, !P1 ;  /* 0x0000002503257207 */ /* 0x008fc60004800000 */
[----:B0-----:R-:W2:Y:S01]  /*2d770*/  LDL.LU R39, [R1+0x6a60] ;  /* 0x006a600001277983 */ /* 0x001ea20000300800 */
[----:B------:R-:W-:-:S03]  /*2d780*/  SEL R34, R3, R34, !P1 ;  /* 0x0000002203227207 */ /* 0x000fc60004800000 */
[----:B------:R0:W-:Y:S01]  /*2d790*/  STL [R1+0x2d8], R37 ;  /* 0x0002d82501007387 */ /* 0x0001e20000100800 */
[C---:B------:R-:W-:Y:S02]  /*2d7a0*/  SEL R32, R3.reuse, R32, !P1 ;  /* 0x0000002003207207 */ /* 0x040fe40004800000 */
[C---:B------:R-:W-:Y:S01]  /*2d7b0*/  SEL R31, R3.reuse, R31, !P1 ;  /* 0x0000001f031f7207 */ /* 0x040fe20004800000 */
[----:B0-----:R-:W3:Y:S01]  /*2d7c0*/  LDL.LU R37, [R1+0x6a5c] ;  /* 0x006a5c0001257983 */ /* 0x001ee20000300800 */
[----:B------:R-:W-:-:S03]  /*2d7d0*/  SEL R30, R3, R30, !P1 ;  /* 0x0000001e031e7207 */ /* 0x000fc60004800000 */
[----:B------:R0:W-:Y:S01]  /*2d7e0*/  STL [R1+0x2d4], R34 ;  /* 0x0002d42201007387 */ /* 0x0001e20000100800 */
[C---:B------:R-:W-:Y:S02]  /*2d7f0*/  SEL R29, R3.reuse, R29, !P1 ;  /* 0x0000001d031d7207 */ /* 0x040fe40004800000 */
[C---:B------:R-:W-:Y:S01]  /*2d800*/  SEL R28, R3.reuse, R28, !P1 ;  /* 0x0000001c031c7207 */ /* 0x040fe20004800000 */
[----:B0-----:R-:W2:Y:S04]  /*2d810*/  LDL.LU R34, [R1+0x6a58] ;  /* 0x006a580001227983 */ /* 0x001ea80000300800 */
[----:B------:R0:W-:Y:S01]  /*2d820*/  STL [R1+0x2d0], R32 ;  /* 0x0002d02001007387 */ /* 0x0001e20000100800 */
[C---:B------:R-:W-:Y:S02]  /*2d830*/  SEL R27, R3.reuse, R27, !P1 ;  /* 0x0000001b031b7207 */ /* 0x040fe40004800000 */
[C---:B------:R-:W-:Y:S01]  /*2d840*/  SEL R25, R3.reuse, R25, !P1 ;  /* 0x0000001903197207 */ /* 0x040fe20004800000 */
[----:B0-----:R-:W3:Y:S04]  /*2d850*/  LDL.LU R32, [R1+0x6a54] ;  /* 0x006a540001207983 */ /* 0x001ee80000300800 */
[----:B------:R0:W-:Y:S01]  /*2d860*/  STL [R1+0x2cc], R31 ;  /* 0x0002cc1f01007387 */ /* 0x0001e20000100800 */
[----:B------:R-:W-:-:S03]  /*2d870*/  SEL R24, R3, R24, !P1 ;  /* 0x0000001803187207 */ /* 0x000fc60004800000 */
[----:B0-----:R-:W2:Y:S04]  /*2d880*/  LDL.LU R31, [R1+0x6a50] ;  /* 0x006a5000011f7983 */ /* 0x001ea80000300800 */
[----:B------:R0:W-:Y:S01]  /*2d890*/  STL [R1+0x2c8], R30 ;  /* 0x0002c81e01007387 */ /* 0x0001e20000100800 */
[----:B------:R-:W-:-:S03]  /*2d8a0*/  SEL R23, R3, R23, !P1 ;  /* 0x0000001703177207 */ /* 0x000fc60004800000 */
[----:B0-----:R-:W3:Y:S04]  /*2d8b0*/  LDL.LU R30, [R1+0x6a4c] ;  /* 0x006a4c00011e7983 */ /* 0x001ee80000300800 */
[----:B------:R0:W-:Y:S01]  /*2d8c0*/  STL [R1+0x2c4], R29 ;  /* 0x0002c41d01007387 */ /* 0x0001e20000100800 */
[----:B------:R-:W-:-:S03]  /*2d8d0*/  SEL R21, R3, R21, !P1 ;  /* 0x0000001503157207 */ /* 0x000fc60004800000 */
[----:B0-----:R-:W2:Y:S04]  /*2d8e0*/  LDL.LU R29, [R1+0x6a48] ;  /* 0x006a4800011d7983 */ /* 0x001ea80000300800 */
        /* <DEDUP_REMOVED lines=45> */
[----:B------:R0:W-:Y:S04]  /*2dbc0*/  STL [R1+0x27c], R57 ;  /* 0x00027c3901007387 */ /* 0x0001e80000100800 */
[----:B0-----:R-:W3:Y:S04]  /*2dbd0*/  LDL.LU R57, [R1+0x6a08] ;  /* 0x006a080001397983 */ /* 0x001ee80000300800 */
[----:B------:R0:W-:Y:S04]  /*2dbe0*/  STL [R1+0x278], R58 ;  /* 0x0002783a01007387 */ /* 0x0001e80000100800 */
        /* <DEDUP_REMOVED lines=8> */
[----:B0-----:R-:W3:Y:S01]  /*2dc70*/  LDL.LU R5, [R1+0x69f4] ;  /* 0x0069f40001057983 */ /* 0x001ee20000300800 */
[----:B------:R-:W-:-:S02]  /*2dc80*/  SEL R54, R3, R54, !P1 ;  /* 0x0000003603367207 */ /* 0x000fc40004800000 */
[C---:B------:R-:W-:Y:S02]  /*2dc90*/  SEL R53, R3.reuse, R53, !P1 ;  /* 0x0000003503357207 */ /* 0x040fe40004800000 */
[C---:B----4-:R-:W-:Y:S01]  /*2dca0*/  SEL R0, R3.reuse, R0, !P1 ;  /* 0x0000000003007207 */ /* 0x050fe20004800000 */
[----:B------:R-:W-:Y:S04]  /*2dcb0*/  STL [R1+0x264], R54 ;  /* 0x0002643601007387 */ /* 0x000fe80000100800 */
[----:B------:R-:W-:Y:S04]  /*2dcc0*/  STL [R1+0x260], R53 ;  /* 0x0002603501007387 */ /* 0x000fe80000100800 */
[----:B------:R2:W-:Y:S02]  /*2dcd0*/  STL [R1+0x25c], R0 ;  /* 0x00025c0001007387 */ /* 0x0005e40000100800 */
[----:B--2---:R-:W-:-:S02]  /*2dce0*/  SEL R0, R3, R60, !P1 ;  /* 0x0000003c03007207 */ /* 0x004fc40004800000 */
[C---:B---3--:R-:W-:Y:S02]  /*2dcf0*/  SEL R53, R3.reuse, R61, !P1 ;  /* 0x0000003d03357207 */ /* 0x048fe40004800000 */
[----:B------:R-:W-:-:S05]  /*2dd00*/  SEL R5, R3, R5, !P1 ;  /* 0x0000000503057207 */ /* 0x000fca0004800000 */
        /* <DEDUP_REMOVED lines=13> */
[----:B------:R-:W-:Y:S01]  /*2dde0*/  STL [R1+0x23c], R53 ;  /* 0x00023c3501007387 */ /* 0x000fe20000100800 */
[----:B--2---:R-:W-:-:S03]  /*2ddf0*/  SEL R5, R3, R15, !P1 ;  /* 0x0000000f03057207 */ /* 0x004fc60004800000 */
[----:B------:R0:W-:Y:S01]  /*2de00*/  STL [R1+0x238], R0 ;  /* 0x0002380001007387 */ /* 0x0001e20000100800 */
[----:B------:R-:W-:-:S03]  /*2de10*/  SEL R14, R3, R16, !P1 ;  /* 0x00000010030e7207 */ /* 0x000fc60004800000 */
        /* <DEDUP_REMOVED lines=10> */
[----:B------:R-:W2:Y:S04]  /*2dec0*/  LDL.LU R58, [R1+0xb4] ;  /* 0x0000b400013a7983 */ /* 0x000ea80000300800 */
[----:B------:R0:W-:Y:S04]  /*2ded0*/  STL [R1+0x220], R0 ;  /* 0x0002200001007387 */ /* 0x0001e80000100800 */
[----:B------:R1:W-:Y:S04]  /*2dee0*/  STL [R1+0x21c], R5 ;  /* 0x00021c0501007387 */ /* 0x0003e80000100800 */
[----:B------:R-:W3:Y:S01]  /*2def0*/  LDL.LU R57, [R1+0xc4] ;  /* 0x0000c40001397983 */ /* 0x000ee20000300800 */
[----:B0-----:R-:W-:-:S02]  /*2df00*/  SEL R0, R3, R23, !P1 ;  /* 0x0000001703007207 */ /* 0x001fc40004800000 */
[----:B-1----:R-:W-:-:S03]  /*2df10*/  SEL R5, R3, R24, !P1 ;  /* 0x0000001803057207 */ /* 0x002fc60004800000 */
[----:B------:R0:W-:Y:S04]  /*2df20*/  STL [R1+0x218], R0 ;  /* 0x0002180001007387 */ /* 0x0001e80000100800 */
[----:B------:R1:W-:Y:S04]  /*2df30*/  STL [R1+0x214], R5 ;  /* 0x0002140501007387 */ /* 0x0003e80000100800 */
[----:B------:R-:W4:Y:S01]  /*2df40*/  LDL.LU R56, [R1+0xa8] ;  /* 0x0000a80001387983 */ /* 0x000f220000300800 */
[C---:B0-----:R-:W-:Y:S02]  /*2df50*/  SEL R0, R3.reuse, R25, !P1 ;  /* 0x0000001903007207 */ /* 0x041fe40004800000 */
[----:B-1----:R-:W-:-:S03]  /*2df60*/  SEL R5, R3, R27, !P1 ;  /* 0x0000001b03057207 */ /* 0x002fc60004800000 */
[----:B------:R0:W-:Y:S04]  /*2df70*/  STL [R1+0x210], R0 ;  /* 0x0002100001007387 */ /* 0x0001e80000100800 */
[----:B------:R1:W-:Y:S01]  /*2df80*/  STL [R1+0x20c], R5 ;  /* 0x00020c0501007387 */ /* 0x0003e20000100800 */
[C---:B------:R-:W-:Y:S02]  /*2df90*/  SEL R14, R3.reuse, R30, !P1 ;  /* 0x0000001e030e7207 */ /* 0x040fe40004800000 */
[C---:B0-----:R-:W-:Y:S02]  /*2dfa0*/  SEL R0, R3.reuse, R28, !P1 ;  /* 0x0000001c03007207 */ /* 0x041fe40004800000 */
[----:B-1----:R-:W-:-:S03]  /*2dfb0*/  SEL R5, R3, R29, !P1 ;  /* 0x0000001d03057207 */ /* 0x002fc60004800000 */
[----:B------:R0:W-:Y:S04]  /*2dfc0*/  STL [R1+0x208], R0 ;  /* 0x0002080001007387 */ /* 0x0001e80000100800 */
[----:B------:R1:W-:Y:S01]  /*2dfd0*/  STL [R1+0xe0], R5 ;  /* 0x0000e00501007387 */ /* 0x0003e20000100800 */
[----:B0-----:R-:W-:-:S03]  /*2dfe0*/  SEL R0, R3, R31, !P1 ;  /* 0x0000001f03007207 */ /* 0x001fc60004800000 */
[----:B-1----:R-:W4:Y:S04]  /*2dff0*/  LDL.LU R5, [R1+0x58] ;  /* 0x0000580001057983 */ /* 0x002f280000300800 */
[----:B------:R-:W-:Y:S04]  /*2e000*/  STL [R1+0xd0], R14 ;  /* 0x0000d00e01007387 */ /* 0x000fe80000100800 */
[----:B------:R0:W-:Y:S04]  /*2e010*/  STL [R1+0xc8], R0 ;  /* 0x0000c80001007387 */ /* 0x0001e80000100800 */
[----:B0-----:R-:W4:Y:S01]  /*2e020*/  LDL.LU R0, [R1+0x5c] ;  /* 0x00005c0001007983 */ /* 0x001f220000300800 */
[----:B------:R-:W-:-:S02]  /*2e030*/  SEL R14, R3, R32, !P1 ;  /* 0x00000020030e7207 */ /* 0x000fc40004800000 */
[----:B------:R-:W-:-:S03]  /*2e040*/  SEL R15, R3, R34, !P1 ;  /* 0x00000022030f7207 */ /* 0x000fc60004800000 */
[----:B------:R0:W-:Y:S01]  /*2e050*/  STL [R1+0xb8], R14 ;  /* 0x0000b80e01007387 */ /* 0x0001e20000100800 */
[----:B------:R-:W-:-:S03]  /*2e060*/  SEL R16, R3, R39, !P1 ;  /* 0x0000002703107207 */ /* 0x000fc60004800000 */
[----:B------:R-:W4:Y:S01]  /*2e070*/  LDL.LU R20, [R1+0x60] ;  /* 0x0000600001147983 */ /* 0x000f220000300800 */
[C---:B------:R-:W-:Y:S02]  /*2e080*/  SEL R54, R3.reuse, R41, !P1 ;  /* 0x0000002903367207 */ /* 0x040fe40004800000 */
[C---:B0-----:R-:W-:Y:S01]  /*2e090*/  SEL R14, R3.reuse, R37, !P1 ;  /* 0x00000025030e7207 */ /* 0x041fe20004800000 */
[----:B------:R-:W-:Y:S01]  /*2e0a0*/  STL [R1+0x98], R15 ;  /* 0x0000980f01007387 */ /* 0x000fe20000100800 */
[----:B------:R-:W-:-:S03]  /*2e0b0*/  SEL R53, R3, R42, !P1 ;  /* 0x0000002a03357207 */ /* 0x000fc60004800000 */
[----:B------:R0:W-:Y:S01]  /*2e0c0*/  STL [R1+0x10], R14 ;  /* 0x0000100e01007387 */ /* 0x0001e20000100800 */
[C---:B------:R-:W-:Y:S02]  /*2e0d0*/  SEL R61, R3.reuse, R43, !P1 ;  /* 0x0000002b033d7207 */ /* 0x040fe40004800000 */
[C---:B------:R-:W-:Y:S02]  /*2e0e0*/  SEL R60, R3.reuse, R11, !P1 ;  /* 0x0000000b033c7207 */ /* 0x040fe40004800000 */
[C---:B------:R-:W-:Y:S01]  /*2e0f0*/  SEL R59, R3.reuse, R36, !P1 ;  /* 0x00000024033b7207 */ /* 0x040fe20004800000 */
[----:B0-----:R-:W4:Y:S04]  /*2e100*/  LDL.LU R14, [R1+0x64] ;  /* 0x00006400010e7983 */ /* 0x001f280000300800 */
[----:B------:R-:W4:Y:S04]  /*2e110*/  LDL.LU R15, [R1+0x68] ;  /* 0x00006800010f7983 */ /* 0x000f280000300800 */
[----:B------:R0:W-:Y:S04]  /*2e120*/  STL [R1+0x8], R16 ;  /* 0x0000081001007387 */ /* 0x0001e80000100800 */
[----:B0-----:R-:W4:Y:S04]  /*2e130*/  LDL.LU R16, [R1+0x6c] ;  /* 0x00006c0001107983 */ /* 0x001f280000300800 */
[----:B------:R0:W-:Y:S04]  /*2e140*/  STL [R1+0x697c], R54 ;  /* 0x00697c3601007387 */ /* 0x0001e80000100800 */
[----:B------:R-:W-:Y:S04]  /*2e150*/  STL [R1+0x6980], R53 ;  /* 0x0069803501007387 */ /* 0x000fe80000100800 */
[----:B------:R-:W-:Y:S04]  /*2e160*/  STL [R1+0x6984], R61 ;  /* 0x0069843d01007387 */ /* 0x000fe80000100800 */
[----:B------:R-:W-:Y:S04]  /*2e170*/  STL [R1+0x6988], R60 ;  /* 0x0069883c01007387 */ /* 0x000fe80000100800 */
[----:B------:R-:W-:Y:S04]  /*2e180*/  STL [R1+0x698c], R59 ;  /* 0x00698c3b01007387 */ /* 0x000fe80000100800 */
[----:B------:R-:W4:Y:S01]  /*2e190*/  LDL.LU R17, [R1+0x70] ;  /* 0x0000700001117983 */ /* 0x000f220000300800 */
[----:B------:R-:W-:-:S02]  /*2e1a0*/  SEL R55, R3, R2, !P1 ;  /* 0x0000000203377207 */ /* 0x000fc40004800000 */
[----:B--2---:R-:W-:-:S05]  /*2e1b0*/  SEL R58, R3, R58, !P1 ;  /* 0x0000003a033a7207 */ /* 0x004fca0004800000 */
[----:B------:R-:W-:Y:S04]  /*2e1c0*/  STL [R1+0x6990], R58 ;  /* 0x0069903a01007387 */ /* 0x000fe80000100800 */
[----:B------:R-:W2:Y:S01]  /*2e1d0*/  LDL.LU R18, [R1+0x78] ;  /* 0x0000780001127983 */ /* 0x000ea20000300800 */
[----:B---3--:R-:W-:-:S05]  /*2e1e0*/  SEL R57, R3, R57, !P1 ;  /* 0x0000003903397207 */ /* 0x008fca0004800000 */
[----:B------:R-:W-:Y:S04]  /*2e1f0*/  STL [R1+0x6994], R57 ;  /* 0x0069943901007387 */ /* 0x000fe80000100800 */
[----:B------:R-:W3:Y:S01]  /*2e200*/  LDL.LU R19, [R1+0x74] ;  /* 0x0000740001137983 */ /* 0x000ee20000300800 */
[----:B----4-:R-:W-:-:S05]  /*2e210*/  SEL R56, R3, R56, !P1 ;  /* 0x0000003803387207 */ /* 0x010fca0004800000 */
[----:B------:R-:W-:Y:S04]  /*2e220*/  STL [R1+0x6998], R56 ;  /* 0x0069983801007387 */ /* 0x000fe80000100800 */
[----:B------:R-:W-:Y:S01]  /*2e230*/  STL [R1+0x699c], R55 ;  /* 0x00699c3701007387 */ /* 0x000fe20000100800 */
[----:B------:R-:W-:-:S05]  /*2e240*/  SEL R43, R3, R5, !P1 ;  /* 0x00000005032b7207 */ /* 0x000fca0004800000 */
[----:B------:R-:W-:Y:S01]  /*2e250*/  STL [R1+0x69a0], R43 ;  /* 0x0069a02b01007387 */ /* 0x000fe20000100800 */
[----:B------:R-:W-:-:S03]  /*2e260*/  SEL R5, R3, R0, !P1 ;  /* 0x0000000003057207 */ /* 0x000fc60004800000 */
[----:B------:R-:W4:Y:S04]  /*2e270*/  LDL.LU R0, [R1+0x50] ;  /* 0x0000500001007983 */ /* 0x000f280000300800 */
[----:B------:R-:W-:Y:S01]  /*2e280*/  STL [R1+0x69a4], R5 ;  /* 0x0069a40501007387 */ /* 0x000fe20000100800 */
[----:B------:R-:W-:-:S03]  /*2e290*/  SEL R11, R3, R20, !P1 ;  /* 0x00000014030b7207 */ /* 0x000fc60004800000 */
[----:B------:R-:W4:Y:S04]  /*2e2a0*/  LDL.LU R21, [R1+0x54] ;  /* 0x0000540001157983 */ /* 0x000f280000300800 */
[----:B------:R-:W4:Y:S04]  /*2e2b0*/  LDL.LU R23, [R1+0x4c] ;  /* 0x00004c0001177983 */ /* 0x000f280000300800 */
[----:B------:R-:W-:Y:S04]  /*2e2c0*/  STL [R1+0x69a8], R11 ;  /* 0x0069a80b01007387 */ /* 0x000fe80000100800 */
[----:B------:R-:W4:Y:S04]  /*2e2d0*/  LDL.LU R24, [R1+0x48] ;  /* 0x0000480001187983 */ /* 0x000f280000300800 */
[----:B------:R-:W4:Y:S01]  /*2e2e0*/  LDL.LU R25, [R1+0x44] ;  /* 0x0000440001197983 */ /* 0x000f220000300800 */
[----:B------:R-:W-:-:S02]  /*2e2f0*/  SEL R14, R3, R14, !P1 ;  /* 0x0000000e030e7207 */ /* 0x000fc40004800000 */
[----:B------:R-:W-:-:S03]  /*2e300*/  SEL R15, R3, R15, !P1 ;  /* 0x0000000f030f7207 */ /* 0x000fc60004800000 */
[----:B------:R-:W-:Y:S04]  /*2e310*/  STL [R1+0x69ac], R14 ;  /* 0x0069ac0e01007387 */ /* 0x000fe80000100800 */
[----:B------:R-:W4:Y:S04]  /*2e320*/  LDL.LU R27, [R1+0x40] ;  /* 0x00004000011b7983 */ /* 0x000f280000300800 */
[----:B------:R-:W4:Y:S01]  /*2e330*/  LDL.LU R28, [R1+0x3c] ;  /* 0x00003c00011c7983 */ /* 0x000f220000300800 */
[----:B------:R-:W-:-:S03]  /*2e340*/  SEL R16, R3, R16, !P1 ;  /* 0x0000001003107207 */ /* 0x000fc60004800000 */
[----:B------:R-:W-:Y:S04]  /*2e350*/  STL [R1+0x69b0], R15 ;  /* 0x0069b00f01007387 */ /* 0x000fe80000100800 */
[----:B------:R-:W4:Y:S04]  /*2e360*/  LDL.LU R29, [R1+0x38] ;  /* 0x00003800011d7983 */ /* 0x000f280000300800 */
[----:B------:R-:W4:Y:S04]  /*2e370*/  LDL.LU R30, [R1+0x34] ;  /* 0x00003400011e7983 */ /* 0x000f280000300800 */
[----:B------:R-:W-:Y:S04]  /*2e380*/  STL [R1+0x69b4], R16 ;  /* 0x0069b41001007387 */ /* 0x000fe80000100800 */
[----:B------:R-:W4:Y:S04]  /*2e390*/  LDL.LU R31, [R1+0x30] ;  /* 0x00003000011f7983 */ /* 0x000f280000300800 */
[----:B------:R-:W4:Y:S01]  /*2e3a0*/  LDL.LU R32, [R1+0x20] ;  /* 0x0000200001207983 */ /* 0x000f220000300800 */
[----:B------:R-:W-:-:S05]  /*2e3b0*/  SEL R17, R3, R17, !P1 ;  /* 0x0000001103117207 */ /* 0x000fca0004800000 */
[----:B------:R-:W-:Y:S01]  /*2e3c0*/  STL [R1+0x69b8], R17 ;  /* 0x0069b81101007387 */ /* 0x000fe20000100800 */
[----:B--2---:R-:W-:-:S05]  /*2e3d0*/  SEL R18, R3, R18, !P1 ;  /* 0x0000001203127207 */ /* 0x004fca0004800000 */
[----:B------:R-:W-:Y:S04]  /*2e3e0*/  STL [R1+0x69bc], R18 ;  /* 0x0069bc1201007387 */ /* 0x000fe80000100800 */
[----:B------:R-:W2:Y:S01]  /*2e3f0*/  LDL.LU R34, [R1+0x18] ;  /* 0x0000180001227983 */ /* 0x000ea20000300800 */
[----:B---3--:R-:W-:-:S03]  /*2e400*/  SEL R19, R3, R19, !P1 ;  /* 0x0000001303137207 */ /* 0x008fc60004800000 */
[----:B------:R-:W3:Y:S04]  /*2e410*/  LDL.LU R42, [R1+0x1c] ;  /* 0x00001c00012a7983 */ /* 0x000ee80000300800 */
[----:B------:R-:W2:Y:S04]  /*2e420*/  LDL.LU R37, [R1+0x28] ;  /* 0x0000280001257983 */ /* 0x000ea80000300800 */
[----:B0-----:R-:W2:Y:S04]  /*2e430*/  LDL.LU R54, [R1+0x2c] ;  /* 0x00002c0001367983 */ /* 0x001ea80000300800 */
[----:B------:R-:W2:Y:S04]  /*2e440*/  LDL.LU R39, [R1+0x24] ;  /* 0x0000240001277983 */ /* 0x000ea80000300800 */
[----:B------:R-:W-:Y:S01]  /*2e450*/  STL [R1+0x69c0], R19 ;  /* 0x0069c01301007387 */ /* 0x000fe20000100800 */
[----:B----4-:R-:W-:-:S03]  /*2e460*/  SEL R20, R3, R0, !P1 ;  /* 0x0000000003147207 */ /* 0x010fc60004800000 */
[----:B------:R-:W4:Y:S01]  /*2e470*/  LDL.LU R0, [R1+0x14] ;  /* 0x0000140001007983 */ /* 0x000f220000300800 */
[----:B------:R-:W-:-:S03]  /*2e480*/  SEL R21, R3, R21, !P1 ;  /* 0x0000001503157207 */ /* 0x000fc60004800000 */
[----:B------:R-:W-:Y:S01]  /*2e490*/  STL [R1+0x69c4], R20 ;  /* 0x0069c41401007387 */ /* 0x000fe20000100800 */
        /* <DEDUP_REMOVED lines=8> */
[C---:B------:R-:W-:Y:S02]  /*2e520*/  SEL R27, R3.reuse, R27, !P1 ;  /* 0x0000001b031b7207 */ /* 0x040fe40004800000 */
[----:B------:R-:W-:-:S03]  /*2e530*/  SEL R28, R3, R28, !P1 ;  /* 0x0000001c031c7207 */ /* 0x000fc60004800000 */
[----:B------:R0:W-:Y:S04]  /*2e540*/  STL [R1+0x69d8], R27 ;  /* 0x0069d81b01007387 */ /* 0x0001e80000100800 */
[----:B------:R-:W-:Y:S01]  /*2e550*/  STL [R1+0x69dc], R28 ;  /* 0x0069dc1c01007387 */ /* 0x000fe20000100800 */
[C---:B------:R-:W-:Y:S01]  /*2e560*/  SEL R29, R3.reuse, R29, !P1 ;  /* 0x0000001d031d7207 */ /* 0x040fe20004800000 */
[----:B------:R-:W1:Y:S01]  /*2e570*/  S2R R2, SR_TID.X ;  /* 0x0000000000027919 */ /* 0x000e620000002100 */
[----:B0-----:R-:W0:Y:S01]  /*2e580*/  LDC R27, c[0x0][0x23c] ;  /* 0x00008f00ff1b7b82 */ /* 0x001e220000000800 */
[C---:B------:R-:W-:Y:S02]  /*2e590*/  SEL R30, R3.reuse, R30, !P1 ;  /* 0x0000001e031e7207 */ /* 0x040fe40004800000 */
[----:B------:R-:W-:Y:S01]  /*2e5a0*/  STL [R1+0x69e0], R29 ;  /* 0x0069e01d01007387 */ /* 0x000fe20000100800 */
[----:B------:R-:W-:-:S03]  /*2e5b0*/  SEL R31, R3, R31, !P1 ;  /* 0x0000001f031f7207 */ /* 0x000fc60004800000 */
[----:B------:R-:W-:Y:S01]  /*2e5c0*/  STL [R1+0x69e4], R30 ;  /* 0x0069e41e01007387 */ /* 0x000fe20000100800 */
[----:B------:R-:W-:-:S03]  /*2e5d0*/  SEL R32, R3, R32, !P1 ;  /* 0x0000002003207207 */ /* 0x000fc60004800000 */
[----:B------:R-:W-:Y:S04]  /*2e5e0*/  STL [R1+0x69e8], R31 ;  /* 0x0069e81f01007387 */ /* 0x000fe80000100800 */
[----:B------:R-:W-:Y:S04]  /*2e5f0*/  STL [R1+0x69ec], R32 ;  /* 0x0069ec2001007387 */ /* 0x000fe80000100800 */
[----:B------:R-:W-:Y:S04]  /*2e600*/  STL [R1+0x69f0], R41 ;  /* 0x0069f02901007387 */ /* 0x000fe80000100800 */
[----:B------:R-:W4:Y:S04]  /*2e610*/  LDL.LU R24, [R1+0x8cc] ;  /* 0x0008cc0001187983 */ /* 0x000f280000300800 */
[----:B------:R-:W4:Y:S04]  /*2e620*/  LDL.LU R23, [R1+0x8c8] ;  /* 0x0008c80001177983 */ /* 0x000f280000300800 */
[----:B------:R-:W4:Y:S01]  /*2e630*/  LDL.LU R21, [R1+0x8c4] ;  /* 0x0008c40001157983 */ /* 0x000f220000300800 */
[----:B---3--:R-:W-:-:S02]  /*2e640*/  SEL R36, R3, R42, !P1 ;  /* 0x0000002a03247207 */ /* 0x008fc40004800000 */
[C---:B--2---:R-:W-:Y:S02]  /*2e650*/  SEL R38, R3.reuse, R54, !P1 ;  /* 0x0000003603267207 */ /* 0x044fe40004800000 */
[----:B----4-:R-:W-:Y:S02]  /*2e660*/  SEL R42, R3, R0, !P1 ;  /* 0x00000000032a7207 */ /* 0x010fe40004800000 */
[----:B------:R-:W2:Y:S04]  /*2e670*/  LDL.LU R0, [R1+0x8c0] ;  /* 0x0008c00001007983 */ /* 0x000ea80000300800 */
[----:B------:R-:W3:Y:S04]  /*2e680*/  LDL.LU R20, [R1+0xec] ;  /* 0x0000ec0001147983 */ /* 0x000ee80000300800 */
[----:B------:R-:W4:Y:S04]  /*2e690*/  LDL.LU R19, [R1+0xe8] ;  /* 0x0000e80001137983 */ /* 0x000f280000300800 */
[----:B------:R-:W3:Y:S04]  /*2e6a0*/  LDL.LU R18, [R1+0xe4] ;  /* 0x0000e40001127983 */ /* 0x000ee80000300800 */
        /* <DEDUP_REMOVED lines=16> */
[----:B-1----:R-:W-:-:S05]  /*2e7b0*/  LOP3.LUT R2, R2, 0x1f, RZ, 0xc0, !PT ;  /* 0x0000001f02027812 */ /* 0x002fca00078ec0ff */
[CC--:B0-----:R-:W-:Y:S02]  /*2e7c0*/  IMAD R25, R2.reuse, R27.reuse, RZ ;  /* 0x0000001b02197224 */ /* 0x0c1fe400078e02ff */
[----:B------:R-:W-:Y:S01]  /*2e7d0*/  IMAD R2, R2, R27, RZ ;  /* 0x0000001b02027224 */ /* 0x000fe200078e02ff */
[C---:B------:R-:W-:Y:S02]  /*2e7e0*/  SEL R34, R3.reuse, R34, !P1 ;  /* 0x0000002203227207 */ /* 0x040fe40004800000 */
[----:B------:R-:W-:Y:S01]  /*2e7f0*/  SEL R37, R3, R37, !P1 ;  /* 0x0000002503257207 */ /* 0x000fe20004800000 */
[----:B------:R-:W-:Y:S01]  /*2e800*/  IMAD R2, R27, 0x20, R2 ;  /* 0x000000201b027824 */ /* 0x000fe200078e0202 */
[C---:B------:R-:W-:Y:S02]  /*2e810*/  SEL R39, R3.reuse, R39, !P1 ;  /* 0x0000002703277207 */ /* 0x040fe40004800000 */
[C---:B------:R-:W-:Y:S02]  /*2e820*/  SEL R26, R3.reuse, R26, !P1 ;  /* 0x0000001a031a7207 */ /* 0x040fe40004800000 */
[----:B------:R-:W-:-:S02]  /*2e830*/  SEL R12, R3, R12, !P1 ;  /* 0x0000000c030c7207 */ /* 0x000fc40004800000 */
[C---:B------:R-:W-:Y:S02]  /*2e840*/  SEL R33, R3.reuse, R33, !P1 ;  /* 0x0000002103217207 */ /* 0x040fe40004800000 */
[C---:B------:R-:W-:Y:S02]  /*2e850*/  SEL R9, R3.reuse, R9, !P1 ;  /* 0x0000000903097207 */ /* 0x040fe40004800000 */
[C---:B------:R-:W-:Y:S02]  /*2e860*/  SEL R7, R3.reuse, R7, !P1 ;  /* 0x0000000703077207 */ /* 0x040fe40004800000 */
        /* <DEDUP_REMOVED lines=15> */
[----:B------:R-:W-:Y:S02]  /*2e960*/  SEL R52, R3, R52, !P1 ;  /* 0x0000003403347207 */ /* 0x000fe40004800000 */
[----:B------:R-:W-:Y:S01]  /*2e970*/  LEA.HI.X.SX32 R3, R25, UR7, 0x1, P0 ;  /* 0x0000000719037c11 */ /* 0x000fe200080f0eff */
[----:B------:R-:W-:Y:S01]  /*2e980*/  IMAD R24, R24, UR6, RZ ;  /* 0x0000000618187c24 */ /* 0x000fe2000f8e02ff */
[----:B------:R-:W-:Y:S01]  /*2e990*/  LEA.HI.X.SX32 R2, R2, UR7, 0x1, P5 ;  /* 0x0000000702027c11 */ /* 0x000fe2000a8f0eff */
[----:B------:R-:W-:Y:S02]  /*2e9a0*/  ULDC UR7, c[0x0][0x240] ;  /* 0x0000900000077ab9 */ /* 0x000fe40000000800 */
[----:B------:R0:W-:Y:S04]  /*2e9b0*/  STL [R1+0x6954], R3 ;  /* 0x0069540301007387 */ /* 0x0001e80000100800 */
[----:B------:R1:W-:Y:S01]  /*2e9c0*/  STL [R1+0x6958], R2 ;  /* 0x0069580201007387 */ /* 0x0003e20000100800 */
[----:B0-----:R-:W-:-:S03]  /*2e9d0*/  IMAD R3, R23, UR6, RZ ;  /* 0x0000000617037c24 */ /* 0x001fc6000f8e02ff */
[----:B------:R-:W-:Y:S01]  /*2e9e0*/  STL [R1+0xf38], R24 ;  /* 0x000f381801007387 */ /* 0x000fe20000100800 */
[----:B-1----:R-:W-:-:S03]  /*2e9f0*/  IMAD R2, R21, UR6, RZ ;  /* 0x0000000615027c24 */ /* 0x002fc6000f8e02ff */
[----:B------:R-:W-:Y:S01]  /*2ea00*/  STL [R1+0xf3c], R3 ;  /* 0x000f3c0301007387 */ /* 0x000fe20000100800 */
[----:B--2---:R-:W-:Y:S01]  /*2ea10*/  IMAD R0, R0, UR6, RZ ;  /* 0x0000000600007c24 */ /* 0x004fe2000f8e02ff */
[----:B------:R-:W-:Y:S01]  /*2ea20*/  UIMAD UR52, UR21, 0x3f, URZ ;  /* 0x0000003f153478a4 */ /* 0x000fe2000f8e023f */
[----:B------:R-:W-:Y:S01]  /*2ea30*/  IMAD R9, R9, UR7, RZ ;  /* 0x0000000709097c24 */ /* 0x000fe2000f8e02ff */
[----:B------:R-:W-:Y:S02]  /*2ea40*/  UIMAD UR51, UR21, 0x3e, URZ ;  /* 0x0000003e153378a4 */ /* 0x000fe4000f8e023f */
[----:B------:R0:W-:Y:S01]  /*2ea50*/  STL [R1+0x68f4], R0 ;  /* 0x0068f40001007387 */ /* 0x0001e20000100800 */
[----:B------:R-:W-:Y:S01]  /*2ea60*/  UIMAD UR50, UR21, 0x3d, URZ ;  /* 0x0000003d153278a4 */ /* 0x000fe2000f8e023f */
[----:B---3--:R-:W-:Y:S02]  /*2ea70*/  IMAD R18, R18, UR7, RZ ;  /* 0x0000000712127c24 */ /* 0x008fe4000f8e02ff */
[----:B------:R-:W-:Y:S01]  /*2ea80*/  STL [R1+0xf40], R2 ;  /* 0x000f400201007387 */ /* 0x000fe20000100800 */
[----:B----4-:R-:W-:-:S03]  /*2ea90*/  IMAD R17, R17, UR7, RZ ;  /* 0x0000000711117c24 */ /* 0x010fc6000f8e02ff */
[----:B------:R-:W-:Y:S01]  /*2eaa0*/  STL [R1+0x1fc], R18 ;  /* 0x0001fc1201007387 */ /* 0x000fe20000100800 */
[----:B------:R-:W-:Y:S01]  /*2eab0*/  IMAD R15, R15, UR7, RZ ;  /* 0x000000070f0f7c24 */ /* 0x000fe2000f8e02ff */
[----:B------:R-:W-:Y:S01]  /*2eac0*/  UIMAD UR49, UR21, 0x3c, URZ ;  /* 0x0000003c153178a4 */ /* 0x000fe2000f8e023f */
[----:B0-----:R-:W-:Y:S01]  /*2ead0*/  IMAD R0, R16, UR7, RZ ;  /* 0x0000000710007c24 */ /* 0x001fe2000f8e02ff */
[----:B------:R-:W-:Y:S01]  /*2eae0*/  STL [R1+0x1f8], R17 ;  /* 0x0001f81101007387 */ /* 0x000fe20000100800 */
[----:B------:R-:W-:Y:S01]  /*2eaf0*/  IMAD R14, R14, UR7, RZ ;  /* 0x000000070e0e7c24 */ /* 0x000fe2000f8e02ff */
[----:B------:R-:W-:Y:S02]  /*2eb00*/  UIMAD UR48, UR21, 0x3b, URZ ;  /* 0x0000003b153078a4 */ /* 0x000fe4000f8e023f */
[----:B------:R0:W-:Y:S01]  /*2eb10*/  STL [R1+0x1f4], R0 ;  /* 0x0001f40001007387 */ /* 0x0001e20000100800 */
[----:B------:R-:W-:Y:S01]  /*2eb20*/  IMAD R3, R19, UR7, RZ ;  /* 0x0000000713037c24 */ /* 0x000fe2000f8e02ff */
[----:B------:R-:W-:-:S02]  /*2eb30*/  UIMAD UR47, UR21, 0x3a, URZ ;  /* 0x0000003a152f78a4 */ /* 0x000fc4000f8e023f */
[----:B------:R-:W-:Y:S01]  /*2eb40*/  STL [R1+0x1f0], R15 ;  /* 0x0001f00f01007387 */ /* 0x000fe20000100800 */
[----:B------:R-:W-:Y:S02]  /*2eb50*/  UIMAD UR46, UR21, 0x39, URZ ;  /* 0x00000039152e78a4 */ /* 0x000fe4000f8e023f */
[----:B------:R-:W-:Y:S02]  /*2eb60*/  UIMAD UR45, UR21, 0x38, URZ ;  /* 0x00000038152d78a4 */ /* 0x000fe4000f8e023f */
[----:B------:R-:W-:Y:S01]  /*2eb70*/  UIMAD UR44, UR21, 0x37, URZ ;  /* 0x00000037152c78a4 */ /* 0x000fe2000f8e023f */
[----:B0-----:R-:W-:Y:S01]  /*2eb80*/  IMAD R0, R11, UR7, RZ ;  /* 0x000000070b007c24 */ /* 0x001fe2000f8e02ff */
[----:B------:R-:W-:Y:S01]  /*2eb90*/  STL [R1+0x1ec], R14 ;  /* 0x0001ec0e01007387 */ /* 0x000fe20000100800 */
[----:B------:R-:W-:Y:S01]  /*2eba0*/  IMAD R11, R5, UR7, RZ ;  /* 0x00000007050b7c24 */ /* 0x000fe2000f8e02ff */
[----:B------:R-:W-:Y:S01]  /*2ebb0*/  UIMAD UR43, UR21, 0x36, URZ ;  /* 0x00000036152b78a4 */ /* 0x000fe2000f8e023f */
[----:B------:R-:W-:Y:S01]  /*2ebc0*/  IMAD R5, R43, UR7, RZ ;  /* 0x000000072b057c24 */ /* 0x000fe2000f8e02ff */
[----:B------:R0:W-:Y:S01]  /*2ebd0*/  STL [R1+0x1e8], R0 ;  /* 0x0001e80001007387 */ /* 0x0001e20000100800 */
[----:B------:R-:W-:-:S02]  /*2ebe0*/  UIMAD UR42, UR21, 0x35, URZ ;  /* 0x00000035152a78a4 */ /* 0x000fc4000f8e023f */
[----:B------:R-:W-:Y:S01]  /*2ebf0*/  UIMAD UR41, UR21, 0x34, URZ ;  /* 0x00000034152978a4 */ /* 0x000fe2000f8e023f */
[----:B------:R1:W-:Y:S01]  /*2ec00*/  STL [R1+0x1e4], R11 ;  /* 0x0001e40b01007387 */ /* 0x0003e20000100800 */
[----:B------:R-:W-:Y:S02]  /*2ec10*/  UIMAD UR40, UR21, 0x33, URZ ;  /* 0x00000033152878a4 */ /* 0x000fe4000f8e023f */
[----:B------:R-:W-:Y:S02]  /*2ec20*/  UIMAD UR37, UR21, 0x32, URZ ;  /* 0x00000032152578a4 */ /* 0x000fe4000f8e023f */
[----:B------:R-:W-:Y:S01]  /*2ec30*/  UIMAD UR57, UR21, 0x31, URZ ;  /* 0x00000031153978a4 */ /* 0x000fe2000f8e023f */
[----:B0-----:R-:W-:Y:S01]  /*2ec40*/  IMAD R0, R55, UR7, RZ ;  /* 0x0000000737007c24 */ /* 0x001fe2000f8e02ff */
[----:B------:R0:W-:Y:S01]  /*2ec50*/  STL [R1+0x1e0], R5 ;  /* 0x0001e00501007387 */ /* 0x0001e20000100800 */
[----:B------:R-:W-:Y:S01]  /*2ec60*/  UIMAD UR56, UR21, 0x30, URZ ;  /* 0x00000030153878a4 */ /* 0x000fe2000f8e023f */
[----:B-1----:R-:W-:-:S02]  /*2ec70*/  IMAD R11, R56, UR7, RZ ;  /* 0x00000007380b7c24 */ /* 0x002fc4000f8e02ff */
[----:B------:R1:W-:Y:S01]  /*2ec80*/  STL [R1+0x1dc], R0 ;  /* 0x0001dc0001007387 */ /* 0x0003e20000100800 */
[----:B------:R-:W-:Y:S02]  /*2ec90*/  UIMAD UR55, UR21, 0x2f, URZ ;  /* 0x0000002f153778a4 */ /* 0x000fe4000f8e023f */
[----:B------:R-:W-:Y:S02]  /*2eca0*/  UIMAD UR54, UR21, 0x2e, URZ ;  /* 0x0000002e153678a4 */ /* 0x000fe4000f8e023f */
[----:B------:R-:W-:Y:S01]  /*2ecb0*/  UIMAD UR53, UR21, 0x2d, URZ ;  /* 0x0000002d153578a4 */ /* 0x000fe2000f8e023f */
[----:B0-----:R-:W-:Y:S01]  /*2ecc0*/  IMAD R5, R57, UR7, RZ ;  /* 0x0000000739057c24 */ /* 0x001fe2000f8e02ff */
[----:B------:R0:W-:Y:S01]  /*2ecd0*/  STL [R1+0x1d8], R11 ;  /* 0x0001d80b01007387 */ /* 0x0001e20000100800 */
[----:B------:R-:W-:Y:S01]  /*2ece0*/  UIMAD UR20, UR20, 0x1d, URZ ;  /* 0x0000001d141478a4 */ /* 0x000fe2000f8e023f */
[----:B-1----:R-:W-:Y:S02]  /*2ecf0*/  IMAD R0, R58, UR7, RZ ;  /* 0x000000073a007c24 */ /* 0x002fe4000f8e02ff */
[----:B------:R1:W-:Y:S01]  /*2ed00*/  STL [R1+0x1d4], R5 ;  /* 0x0001d40501007387 */ /* 0x0003e20000100800 */
[----:B------:R-:W-:-:S02]  /*2ed10*/  UIMAD UR19, UR19, 0x1c, URZ ;  /* 0x0000001c131378a4 */ /* 0x000fc4000f8e023f */
[----:B------:R-:W-:Y:S01]  /*2ed20*/  UIMAD UR18, UR18, 0x1b, URZ ;  /* 0x0000001b121278a4 */ /* 0x000fe2000f8e023f */
[----:B------:R2:W-:Y:S01]  /*2ed30*/  STL [R1+0x1d0], R0 ;  /* 0x0001d00001007387 */ /* 0x0005e20000100800 */
[----:B------:R-:W-:Y:S01]  /*2ed40*/  UIMAD UR17, UR17, 0x1a, URZ ;  /* 0x0000001a111178a4 */ /* 0x000fe2000f8e023f */
[----:B0-----:R-:W-:Y:S01]  /*2ed50*/  IMAD R11, R59, UR7, RZ ;  /* 0x000000073b0b7c24 */ /* 0x001fe2000f8e02ff */
[----:B------:R-:W-:Y:S02]  /*2ed60*/  UIMAD UR16, UR16, 0x19, URZ ;  /* 0x00000019101078a4 */ /* 0x000fe4000f8e023f */
[----:B------:R-:W-:Y:S01]  /*2ed70*/  UIMAD UR15, UR15, 0x18, URZ ;  /* 0x000000180f0f78a4 */ /* 0x000fe2000f8e023f */
[----:B-1----:R-:W-:Y:S01]  /*2ed80*/  IMAD R5, R60, UR7, RZ ;  /* 0x000000073c057c24 */ /* 0x002fe2000f8e02ff */
[----:B------:R0:W-:Y:S01]  /*2ed90*/  STL [R1+0x1cc], R11 ;  /* 0x0001cc0b01007387 */ /* 0x0001e20000100800 */
[----:B------:R-:W-:Y:S01]  /*2eda0*/  UIMAD UR14, UR14, 0x17, URZ ;  /* 0x000000170e0e78a4 */ /* 0x000fe2000f8e023f */
[----:B--2---:R-:W-:-:S02]  /*2edb0*/  IMAD R0, R61, UR7, RZ ;  /* 0x000000073d007c24 */ /* 0x004fc4000f8e02ff */
[----:B------:R1:W-:Y:S01]  /*2edc0*/  STL [R1+0x1c8], R5 ;  /* 0x0001c80501007387 */ /* 0x0003e20000100800 */
[----:B------:R-:W-:Y:S02]  /*2edd0*/  UIMAD UR13, UR13, 0x16, URZ ;  /* 0x000000160d0d78a4 */ /* 0x000fe4000f8e023f */
[----:B------:R-:W-:Y:S01]  /*2ede0*/  UIMAD UR12, UR12, 0x15, URZ ;  /* 0x000000150c0c78a4 */ /* 0x000fe2000f8e023f */
[----:B------:R2:W-:Y:S01]  /*2edf0*/  STL [R1+0x1c4], R0 ;  /* 0x0001c40001007387 */ /* 0x0005e20000100800 */
[----:B------:R-:W-:Y:S01]  /*2ee00*/  UIMAD UR11, UR11, 0x14, URZ ;  /* 0x000000140b0b78a4 */ /* 0x000fe2000f8e023f */
[----:B0-----:R-:W-:Y:S01]  /*2ee10*/  IMAD R11, R53, UR7, RZ ;  /* 0x00000007350b7c24 */ /* 0x001fe2000f8e02ff */
[----:B------:R-:W-:Y:S01]  /*2ee20*/  UIMAD UR10, UR10, 0x13, URZ ;  /* 0x000000130a0a78a4 */ /* 0x000fe2000f8e023f */
[----:B------:R-:W-:Y:S01]  /*2ee30*/  ULDC UR6, c[0x0][0x238] ;  /* 0x00008e0000067ab9 */ /* 0x000fe20000000800 */
[----:B-1----:R-:W-:Y:S01]  /*2ee40*/  IMAD R5, R54, UR7, RZ ;  /* 0x0000000736057c24 */ /* 0x002fe2000f8e02ff */
[----:B--2---:R-:W2:Y:S04]  /*2ee50*/  LDL.LU R0, [R1+0x80] ;  /* 0x0000800001007983 */ /* 0x004ea80000300800 */
[----:B------:R0:W-:Y:S04]  /*2ee60*/  STL [R1+0x1c0], R11 ;  /* 0x0001c00b01007387 */ /* 0x0001e80000100800 */
[----:B------:R-:W3:Y:S04]  /*2ee70*/  LDL.LU R41, [R1+0x7c] ;  /* 0x00007c0001297983 */ /* 0x000ee80000300800 */
[----:B------:R1:W-:Y:S04]  /*2ee80*/  STL [R1+0x1bc], R5 ;  /* 0x0001bc0501007387 */ /* 0x0003e80000100800 */
        /* <DEDUP_REMOVED lines=9> */
[----:B------:R-:W-:-:S03]  /*2ef20*/  IMAD R2, R20, UR7, RZ ;  /* 0x0000000714027c24 */ /* 0x000fc6000f8e02ff */
        /* <DEDUP_REMOVED lines=8> */
[----:B0-----:R-:W4:Y:S04]  /*2efb0*/  LDL.LU R11, [R1+0x620] ;  /* 0x00062000010b7983 */ /* 0x001f280000300800 */
[----:B-1----:R-:W4:Y:S04]  /*2efc0*/  LDL.LU R5, [R1+0x62c] ;  /* 0x00062c0001057983 */ /* 0x002f280000300800 */
        /* <DEDUP_REMOVED lines=10> */
[----:B--2---:R-:W-:-:S05]  /*2f070*/  IMAD R0, R0, UR7, RZ ;  /* 0x0000000700007c24 */ /* 0x004fca000f8e02ff */
[----:B------:R3:W-:Y:S02]  /*2f080*/  STL [R1+0x1b8], R0 ;  /* 0x0001b80001007387 */ /* 0x0007e40000100800 */
[----:B---3--:R-:W-:Y:S02]  /*2f090*/  IMAD R0, R41, UR7, RZ ;  /* 0x0000000729007c24 */ /* 0x008fe4000f8e02ff */
[----:B----4-:R-:W-:Y:S02]  /*2f0a0*/  IMAD R32, R32, UR7, RZ ;  /* 0x0000000720207c24 */ /* 0x010fe4000f8e02ff */
[----:B------:R-:W-:Y:S01]  /*2f0b0*/  IMAD R31, R31, UR7, RZ ;  /* 0x000000071f1f7c24 */ /* 0x000fe2000f8e02ff */
[----:B------:R0:W-:Y:S04]  /*2f0c0*/  STL [R1+0x1b4], R0 ;  /* 0x0001b40001007387 */ /* 0x0001e80000100800 */
[----:B------:R-:W-:Y:S01]  /*2f0d0*/  STL [R1+0x1b0], R32 ;  /* 0x0001b02001007387 */ /* 0x000fe20000100800 */
[----:B0-----:R-:W-:-:S03]  /*2f0e0*/  IMAD R0, R30, UR7, RZ ;  /* 0x000000071e007c24 */ /* 0x001fc6000f8e02ff */
[----:B------:R-:W-:Y:S01]  /*2f0f0*/  STL [R1+0x1ac], R31 ;  /* 0x0001ac1f01007387 */ /* 0x000fe20000100800 */
[----:B------:R-:W-:Y:S02]  /*2f100*/  IMAD R29, R29, UR7, RZ ;  /* 0x000000071d1d7c24 */ /* 0x000fe4000f8e02ff */
[----:B------:R-:W-:Y:S01]  /*2f110*/  IMAD R28, R28, UR7, RZ ;  /* 0x000000071c1c7c24 */ /* 0x000fe2000f8e02ff */
[----:B------:R0:W-:Y:S04]  /*2f120*/  STL [R1+0x1a8], R0 ;  /* 0x0001a80001007387 */ /* 0x0001e80000100800 */
[----:B------:R-:W-:Y:S01]  /*2f130*/  STL [R1+0x1a4], R29 ;  /* 0x0001a41d01007387 */ /* 0x000fe20000100800 */
[----:B------:R-:W-:Y:S02]  /*2f140*/  IMAD R25, R25, UR7, RZ ;  /* 0x0000000719197c24 */ /* 0x000fe4000f8e02ff */
[----:B0-----:R-:W-:Y:S01]  /*2f150*/  IMAD R0, R27, UR7, RZ ;  /* 0x000000071b007c24 */ /* 0x001fe2000f8e02ff */
[----:B------:R-:W-:Y:S01]  /*2f160*/  STL [R1+0x1a0], R28 ;  /* 0x0001a01c01007387 */ /* 0x000fe20000100800 */
[----:B------:R-:W-:-:S03]  /*2f170*/  IMAD R24, R24, UR7, RZ ;  /* 0x0000000718187c24 */ /* 0x000fc6000f8e02ff */
[----:B------:R0:W-:Y:S01]  /*2f180*/  STL [R1+0x19c], R0 ;  /* 0x00019c0001007387 */ /* 0x0001e20000100800 */
[----:B------:R-:W-:-:S03]  /*2f190*/  IMAD R21, R21, UR7, RZ ;  /* 0x0000000715157c24 */ /* 0x000fc6000f8e02ff */
[----:B------:R-:W-:Y:S01]  /*2f1a0*/  STL [R1+0x198], R25 ;  /* 0x0001981901007387 */ /* 0x000fe20000100800 */
[----:B------:R-:W-:Y:S02]  /*2f1b0*/  IMAD R20, R20, UR7, RZ ;  /* 0x0000000714147c24 */ /* 0x000fe4000f8e02ff */
[----:B0-----:R-:W-:Y:S01]  /*2f1c0*/  IMAD R0, R23, UR7, RZ ;  /* 0x0000000717007c24 */ /* 0x001fe2000f8e02ff */
[----:B------:R-:W-:Y:S04]  /*2f1d0*/  STL [R1+0x194], R24 ;  /* 0x0001941801007387 */ /* 0x000fe80000100800 */
        /* <DEDUP_REMOVED lines=12> */
[----:B------:R0:W-:Y:S04]  /*2f2a0*/  STL [R1+0x178], R0 ;  /* 0x0001780001007387 */ /* 0x0001e80000100800 */
[----:B------:R-:W-:Y:S01]  /*2f2b0*/  STL [R1+0x174], R15 ;  /* 0x0001740f01007387 */ /* 0x000fe20000100800 */
[----:B0-----:R-:W-:-:S03]  /*2f2c0*/  IMAD R0, R11, UR7, RZ ;  /* 0x000000070b007c24 */ /* 0x001fc6000f8e02ff */
[----:B------:R-:W-:Y:S01]  /*2f2d0*/  STL [R1+0x170], R14 ;  /* 0x0001700e01007387 */ /* 0x000fe20000100800 */
[----:B------:R-:W-:Y:S02]  /*2f2e0*/  IMAD R11, R5, UR7, RZ ;  /* 0x00000007050b7c24 */ /* 0x000fe4000f8e02ff */
[----:B------:R-:W-:Y:S01]  /*2f2f0*/  IMAD R5, R43, UR7, RZ ;  /* 0x000000072b057c24 */ /* 0x000fe2000f8e02ff */
[----:B------:R0:W-:Y:S04]  /*2f300*/  STL [R1+0x16c], R0 ;  /* 0x00016c0001007387 */ /* 0x0001e80000100800 */
[----:B------:R1:W-:Y:S01]  /*2f310*/  STL [R1+0x168], R11 ;  /* 0x0001680b01007387 */ /* 0x0003e20000100800 */
[----:B0-----:R-:W-:-:S03]  /*2f320*/  IMAD R0, R55, UR7, RZ ;  /* 0x0000000737007c24 */ /* 0x001fc6000f8e02ff */
[----:B------:R0:W-:Y:S01]  /*2f330*/  STL [R1+0x164], R5 ;  /* 0x0001640501007387 */ /* 0x0001e20000100800 */
[----:B-1----:R-:W-:-:S03]  /*2f340*/  IMAD R11, R56, UR7, RZ ;  /* 0x00000007380b7c24 */ /* 0x002fc6000f8e02ff */
[----:B------:R1:W-:Y:S01]  /*2f350*/  STL [R1+0x160], R0 ;  /* 0x0001600001007387 */ /* 0x0003e20000100800 */
[----:B0-----:R-:W-:-:S03]  /*2f360*/  IMAD R5, R57, UR7, RZ ;  /* 0x0000000739057c24 */ /* 0x001fc6000f8e02ff */
[----:B------:R0:W-:Y:S01]  /*2f370*/  STL [R1+0x14c], R11 ;  /* 0x00014c0b01007387 */ /* 0x0001e20000100800 */
[----:B-1----:R-:W-:-:S03]  /*2f380*/  IMAD R0, R58, UR7, RZ ;  /* 0x000000073a007c24 */ /* 0x002fc6000f8e02ff */
[----:B------:R1:W-:Y:S04]  /*2f390*/  STL [R1+0x144], R5 ;  /* 0x0001440501007387 */ /* 0x0003e80000100800 */
[----:B------:R2:W-:Y:S01]  /*2f3a0*/  STL [R1+0x140], R0 ;  /* 0x0001400001007387 */ /* 0x0005e20000100800 */
[----:B0-----:R-:W-:Y:S02]  /*2f3b0*/  IMAD R11, R59, UR7, RZ ;  /* 0x000000073b0b7c24 */ /* 0x001fe4000f8e02ff */
[----:B-1----:R-:W-:-:S03]  /*2f3c0*/  IMAD R5, R60, UR7, RZ ;  /* 0x000000073c057c24 */ /* 0x002fc6000f8e02ff */
[----:B------:R0:W-:Y:S01]  /*2f3d0*/  STL [R1+0x13c], R11 ;  /* 0x00013c0b01007387 */ /* 0x0001e20000100800 */
[----:B--2---:R-:W-:-:S03]  /*2f3e0*/  IMAD R0, R61, UR7, RZ ;  /* 0x000000073d007c24 */ /* 0x004fc6000f8e02ff */
[----:B------:R1:W-:Y:S04]  /*2f3f0*/  STL [R1+0x138], R5 ;  /* 0x0001380501007387 */ /* 0x0003e80000100800 */
[----:B------:R2:W-:Y:S01]  /*2f400*/  STL [R1+0x134], R0 ;  /* 0x0001340001007387 */ /* 0x0005e20000100800 */
[----:B0-----:R-:W-:Y:S02]  /*2f410*/  IMAD R11, R53, UR7, RZ ;  /* 0x00000007350b7c24 */ /* 0x001fe4000f8e02ff */
        /* <DEDUP_REMOVED lines=1058> */
[----:B------:R0:W-:Y:S01]  /*33640*/  STL [R1+0x580], R0 ;  /* 0x0005800001007387 */ /* 0x0001e20000100800 */
[----:B---3--:R-:W-:Y:S02]  /*33650*/  IMAD R41, R41, UR7, RZ ;  /* 0x0000000729297c24 */ /* 0x008fe4000f8e02ff */
[----:B----4-:R-:W-:-:S03]  /*33660*/  IMAD R32, R32, UR7, RZ ;  /* 0x0000000720207c24 */ /* 0x010fc6000f8e02ff */
[----:B------:R-:W-:Y:S01]  /*33670*/  STL [R1+0x588], R41 ;  /* 0x0005882901007387 */ /* 0x000fe20000100800 */
[----:B0-----:R-:W-:-:S03]  /*33680*/  IMAD R0, R31, UR7, RZ ;  /* 0x000000071f007c24 */ /* 0x001fc6000f8e02ff */
[----:B------:R-:W-:Y:S01]  /*33690*/  STL [R1+0x58c], R32 ;  /* 0x00058c2001007387 */ /* 0x000fe20000100800 */
[----:B------:R-:W-:-:S03]  /*336a0*/  IMAD R30, R30, UR7, RZ ;  /* 0x000000071e1e7c24 */ /* 0x000fc6000f8e02ff */
[----:B------:R0:W-:Y:S01]  /*336b0*/  STL [R1+0x594], R0 ;  /* 0x0005940001007387 */ /* 0x0001e20000100800 */
[----:B------:R-:W-:-:S03]  /*336c0*/  IMAD R29, R29, UR7, RZ ;  /* 0x000000071d1d7c24 */ /* 0x000fc6000f8e02ff */
[----:B------:R-:W-:Y:S01]  /*336d0*/  STL [R1+0x59c], R30 ;  /* 0x00059c1e01007387 */ /* 0x000fe20000100800 */
[----:B0-----:R-:W-:-:S03]  /*336e0*/  IMAD R0, R28, UR7, RZ ;  /* 0x000000071c007c24 */ /* 0x001fc6000f8e02ff */
[----:B------:R-:W-:Y:S01]  /*336f0*/  STL [R1+0x5a0], R29 ;  /* 0x0005a01d01007387 */ /* 0x000fe20000100800 */
[----:B------:R-:W-:Y:S02]  /*33700*/  IMAD R27, R27, UR7, RZ ;  /* 0x000000071b1b7c24 */ /* 0x000fe4000f8e02ff */
        /* <DEDUP_REMOVED lines=20> */
[----:B------:R-:W-:Y:S02]  /*33850*/  IMAD R11, R11, UR7, RZ ;  /* 0x000000070b0b7c24 */ /* 0x000fe4000f8e02ff */
[----:B------:R-:W-:Y:S01]  /*33860*/  IMAD R5, R5, UR7, RZ ;  /* 0x0000000705057c24 */ /* 0x000fe2000f8e02ff */
[----:B------:R-:W-:Y:S01]  /*33870*/  STL [R1+0x5e8], R16 ;  /* 0x0005e81001007387 */ /* 0x000fe20000100800 */
[----:B0-----:R-:W-:-:S03]  /*33880*/  IMAD R0, R14, UR7, RZ ;  /* 0x000000070e007c24 */ /* 0x001fc6000f8e02ff */
[----:B------:R-:W-:Y:S04]  /*33890*/  STL [R1+0x5ec], R15 ;  /* 0x0005ec0f01007387 */ /* 0x000fe80000100800 */
        /* <DEDUP_REMOVED lines=21> */
[----:B------:R-:W2:Y:S04]  /*339f0*/  LDL.LU R41, [R1+0x264] ;  /* 0x0002640001297983 */ /* 0x000ea80000300800 */
        /* <DEDUP_REMOVED lines=19> */
[----:B0-----:R-:W3:Y:S04]  /*33b30*/  LDL.LU R11, [R1+0x21c] ;  /* 0x00021c00010b7983 */ /* 0x001ee80000300800 */
[----:B-1----:R-:W3:Y:S04]  /*33b40*/  LDL.LU R5, [R1+0x218] ;  /* 0x0002180001057983 */ /* 0x002ee80000300800 */
        /* <DEDUP_REMOVED lines=10> */
[----:B----4-:R-:W4:Y:S01]  /*33bf0*/  LDL.LU R0, [R1+0x8] ;  /* 0x0000080001007983 */ /* 0x010f220000300800 */
[----:B--2---:R-:W-:-:S05]  /*33c00*/  IMAD R41, R41, UR7, RZ ;  /* 0x0000000729297c24 */ /* 0x004fca000f8e02ff */
[----:B------:R0:W-:Y:S01]  /*33c10*/  STL [R1+0x848], R41 ;  /* 0x0008482901007387 */ /* 0x0001e20000100800 */
[----:B---3--:R-:W-:-:S03]  /*33c20*/  IMAD R32, R32, UR7, RZ ;  /* 0x0000000720207c24 */ /* 0x008fc6000f8e02ff */
[----:B0-----:R-:W2:Y:S01]  /*33c30*/  LDL.LU R41, [R1+0x69f0] ;  /* 0x0069f00001297983 */ /* 0x001ea20000300800 */
[----:B------:R-:W-:-:S03]  /*33c40*/  IMAD R31, R31, UR7, RZ ;  /* 0x000000071f1f7c24 */ /* 0x000fc6000f8e02ff */
[----:B------:R0:W-:Y:S01]  /*33c50*/  STL [R1+0x84c], R32 ;  /* 0x00084c2001007387 */ /* 0x0001e20000100800 */
[----:B------:R-:W-:Y:S02]  /*33c60*/  IMAD R30, R30, UR7, RZ ;  /* 0x000000071e1e7c24 */ /* 0x000fe4000f8e02ff */
[----:B------:R-:W-:Y:S01]  /*33c70*/  IMAD R29, R29, UR7, RZ ;  /* 0x000000071d1d7c24 */ /* 0x000fe2000f8e02ff */
[----:B0-----:R-:W3:Y:S01]  /*33c80*/  LDL.LU R32, [R1+0x69ec] ;  /* 0x0069ec0001207983 */ /* 0x001ee20000300800 */
[----:B------:R-:W-:-:S03]  /*33c90*/  IMAD R28, R28, UR7, RZ ;  /* 0x000000071c1c7c24 */ /* 0x000fc6000f8e02ff */
[----:B------:R0:W-:Y:S01]  /*33ca0*/  STL [R1+0x854], R31 ;  /* 0x0008541f01007387 */ /* 0x0001e20000100800 */
[----:B------:R-:W-:Y:S02]  /*33cb0*/  IMAD R27, R27, UR7, RZ ;  /* 0x000000071b1b7c24 */ /* 0x000fe4000f8e02ff */
[----:B------:R-:W-:Y:S01]  /*33cc0*/  IMAD R25, R25, UR7, RZ ;  /* 0x0000000719197c24 */ /* 0x000fe2000f8e02ff */
[----:B0-----:R-:W2:Y:S04]  /*33cd0*/  LDL.LU R31, [R1+0x69e8] ;  /* 0x0069e800011f7983 */ /* 0x001ea80000300800 */
[----:B------:R0:W-:Y:S01]  /*33ce0*/  STL [R1+0xae8], R30 ;  /* 0x000ae81e01007387 */ /* 0x0001e20000100800 */
[----:B------:R-:W-:Y:S02]  /*33cf0*/  IMAD R24, R24, UR7, RZ ;  /* 0x0000000718187c24 */ /* 0x000fe4000f8e02ff */
[----:B------:R-:W-:Y:S01]  /*33d00*/  IMAD R23, R23, UR7, RZ ;  /* 0x0000000717177c24 */ /* 0x000fe2000f8e02ff */
[----:B0-----:R-:W3:Y:S04]  /*33d10*/  LDL.LU R30, [R1+0x69e4] ;  /* 0x0069e400011e7983 */ /* 0x001ee80000300800 */
[----:B------:R0:W-:Y:S01]  /*33d20*/  STL [R1+0xaf8], R29 ;  /* 0x000af81d01007387 */ /* 0x0001e20000100800 */
[----:B------:R-:W-:-:S03]  /*33d30*/  IMAD R21, R21, UR7, RZ ;  /* 0x0000000715157c24 */ /* 0x000fc6000f8e02ff */
[----:B0-----:R-:W2:Y:S04]  /*33d40*/  LDL.LU R29, [R1+0x69e0] ;  /* 0x0069e000011d7983 */ /* 0x001ea80000300800 */
[----:B------:R0:W-:Y:S01]  /*33d50*/  STL [R1+0xb00], R28 ;  /* 0x000b001c01007387 */ /* 0x0001e20000100800 */
[----:B------:R-:W-:-:S03]  /*33d60*/  IMAD R20, R20, UR7, RZ ;  /* 0x0000000714147c24 */ /* 0x000fc6000f8e02ff */
        /* <DEDUP_REMOVED lines=66> */
[----:B0-----:R-:W3:Y:S01]  /*34190*/  LDL.LU R54, [R1+0x697c] ;  /* 0x00697c0001367983 */ /* 0x001ee20000300800 */
[----:B----4-:R-:W-:-:S05]  /*341a0*/  IMAD R0, R0, UR7, RZ ;  /* 0x0000000700007c24 */ /* 0x010fca000f8e02ff */
[----:B------:R3:W-:Y:S02]  /*341b0*/  STL [R1+0xc00], R0 ;  /* 0x000c000001007387 */ /* 0x0007e40000100800 */
[----:B---3--:R-:W-:Y:S02]  /*341c0*/  IMAD R0, R54, UR7, RZ ;  /* 0x0000000736007c24 */ /* 0x008fe4000f8e02ff */
[----:B--2---:R-:W-:Y:S02]  /*341d0*/  IMAD R54, R53, UR7, RZ ;  /* 0x0000000735367c24 */ /* 0x004fe4000f8e02ff */
        /* <DEDUP_REMOVED lines=14> */
[----:B------:R-:W-:Y:S01]  /*342c0*/  STL [R1+0xc50], R54 ;  /* 0x000c503601007387 */ /* 0x000fe20000100800 */
[----:B--2---:R-:W-:-:S03]  /*342d0*/  IMAD R0, R43, UR7, RZ ;  /* 0x000000072b007c24 */ /* 0x004fc6000f8e02ff */
[----:B------:R-:W-:Y:S01]  /*342e0*/  STL [R1+0xc54], R53 ;  /* 0x000c543501007387 */ /* 0x000fe20000100800 */
[----:B------:R-:W-:Y:S02]  /*342f0*/  IMAD R43, R5, UR7, RZ ;  /* 0x00000007052b7c24 */ /* 0x000fe4000f8e02ff */
[----:B------:R-:W-:Y:S01]  /*34300*/  IMAD R5, R11, UR7, RZ ;  /* 0x000000070b057c24 */ /* 0x000fe2000f8e02ff */
[----:B------:R0:W-:Y:S01]  /*34310*/  STL [R1+0xc5c], R0 ;  /* 0x000c5c0001007387 */ /* 0x0001e20000100800 */
[----:B------:R-:W-:-:S03]  /*34320*/  IMAD R11, R15, UR7, RZ ;  /* 0x000000070f0b7c24 */ /* 0x000fc6000f8e02ff */
[----:B------:R-:W-:Y:S01]  /*34330*/  STL [R1+0xc64], R43 ;  /* 0x000c642b01007387 */ /* 0x000fe20000100800 */
[----:B0-----:R-:W-:-:S03]  /*34340*/  IMAD R0, R14, UR7, RZ ;  /* 0x000000070e007c24 */ /* 0x001fc6000f8e02ff */
[----:B------:R0:W-:Y:S04]  /*34350*/  STL [R1+0xc68], R5 ;  /* 0x000c680501007387 */ /* 0x0001e80000100800 */
        /* <DEDUP_REMOVED lines=31> */
[----:B------:R2:W-:Y:S04]  /*34550*/  STL [R1+0xcd4], R11 ;  /* 0x000cd40b01007387 */ /* 0x0005e80000100800 */
[----:B------:R-:W3:Y:S01]  /*34560*/  LDL.LU R61, [R1+0x448] ;  /* 0x00044800013d7983 */ /* 0x000ee20000300800 */
[----:B0-----:R-:W-:Y:S02]  /*34570*/  IMAD R5, R41, UR7, RZ ;  /* 0x0000000729057c24 */ /* 0x001fe4000f8e02ff */
[----:B-1----:R-:W-:-:S03]  /*34580*/  IMAD R0, R34, UR7, RZ ;  /* 0x0000000722007c24 */ /* 0x002fc6000f8e02ff */
[----:B------:R0:W-:Y:S01]  /*34590*/  STL [R1+0xcdc], R5 ;  /* 0x000cdc0501007387 */ /* 0x0001e20000100800 */
[----:B--2---:R-:W-:-:S03]  /*345a0*/  IMAD R11, R36, UR7, RZ ;  /* 0x00000007240b7c24 */ /* 0x004fc6000f8e02ff */
        /* <DEDUP_REMOVED lines=14> */
[----:B------:R-:W-:Y:S01]  /*34690*/  STL [R1+0xd10], R11 ;  /* 0x000d100b01007387 */ /* 0x000fe20000100800 */
[----:B--2---:R-:W-:-:S03]  /*346a0*/  IMAD R0, R33, UR7, RZ ;  /* 0x0000000721007c24 */ /* 0x004fc6000f8e02ff */
[----:B------:R0:W-:Y:S04]  /*346b0*/  STL [R1+0xd14], R5 ;  /* 0x000d140501007387 */ /* 0x0001e80000100800 */
[----:B------:R1:W-:Y:S01]  /*346c0*/  STL [R1+0xd1c], R0 ;  /* 0x000d1c0001007387 */ /* 0x0003e20000100800 */
[----:B0-----:R-:W-:-:S03]  /*346d0*/  IMAD R5, R7, UR7, RZ ;  /* 0x0000000707057c24 */ /* 0x001fc6000f8e02ff */
[----:B------:R-:W-:Y:S01]  /*346e0*/  STL [R1+0xd20], R9 ;  /* 0x000d200901007387 */ /* 0x000fe20000100800 */
[----:B-1----:R-:W-:-:S03]  /*346f0*/  IMAD R0, R6, UR7, RZ ;  /* 0x0000000706007c24 */ /* 0x002fc6000f8e02ff */
[----:B------:R0:W-:Y:S01]  /*34700*/  STL [R1+0xd28], R5 ;  /* 0x000d280501007387 */ /* 0x0001e20000100800 */
[----:B------:R-:W-:-:S03]  /*34710*/  IMAD R6, R10, UR7, RZ ;  /* 0x000000070a067c24 */ /* 0x000fc6000f8e02ff */
        /* <DEDUP_REMOVED lines=23> */
[----:B------:R0:W-:Y:S01]  /*34890*/  STL [R1+0xd74], R4 ;  /* 0x000d740401007387 */ /* 0x0001e20000100800 */
[----:B------:R-:W-:-:S03]  /*348a0*/  IMAD R5, R52, UR7, RZ ;  /* 0x0000000734057c24 */ /* 0x000fc6000f8e02ff */
[----:B------:R-:W-:Y:S04]  /*348b0*/  STL [R1+0x6964], R54 ;  /* 0x0069643601007387 */ /* 0x000fe80000100800 */
[----:B------:R-:W-:Y:S04]  /*348c0*/  STL [R1+0xd78], R0 ;  /* 0x000d780001007387 */ /* 0x000fe80000100800 */
[----:B------:R-:W-:Y:S01]  /*348d0*/  STL [R1+0xd6c], R53 ;  /* 0x000d6c3501007387 */ /* 0x000fe20000100800 */
[----:B0-----:R-:W-:-:S03]  /*348e0*/  SHF.R.S32.HI R4, RZ, 0x1f, R2 ;  /* 0x0000001fff047819 */ /* 0x001fc60000011402 */
[----:B------:R-:W-:Y:S01]  /*348f0*/  STL [R1+0x6968], R53 ;  /* 0x0069683501007387 */ /* 0x000fe20000100800 */
[----:B---3--:R-:W-:-:S05]  /*34900*/  IMAD R6, R61, UR7, RZ ;  /* 0x000000073d067c24 */ /* 0x008fca000f8e02ff */
[----:B------:R-:W-:Y:S04]  /*34910*/  STL [R1+0xa38], R6 ;  /* 0x000a380601007387 */ /* 0x000fe80000100800 */
[----:B------:R-:W2:Y:S04]  /*34920*/  LDL R32, [R1+0x1fc] ;  /* 0x0001fc0001207983 */ /* 0x000ea80000100800 */
[----:B------:R0:W-:Y:S04]  /*34930*/  STL [R1+0xd84], R5 ;  /* 0x000d840501007387 */ /* 0x0001e80000100800 */
[----:B------:R-:W3:Y:S04]  /*34940*/  LDL R31, [R1+0x1f8] ;  /* 0x0001f800011f7983 */ /* 0x000ee80000100800 */
        /* <DEDUP_REMOVED lines=17> */
[----:B0-----:R-:W4:Y:S04]  /*34a60*/  LDL R5, [R1+0x1b4] ;  /* 0x0001b40001057983 */ /* 0x001f280000100800 */
[----:B------:R-:W4:Y:S04]  /*34a70*/  LDL R43, [R1+0x1b0] ;  /* 0x0001b000012b7983 */ /* 0x000f280000100800 */
[----:B------:R-:W4:Y:S04]  /*34a80*/  LDL R55, [R1+0x1ac] ;  /* 0x0001ac0001377983 */ /* 0x000f280000100800 */
[----:B------:R-:W4:Y:S04]  /*34a90*/  LDL R59, [R1+0x1a8] ;  /* 0x0001a800013b7983 */ /* 0x000f280000100800 */
[----:B------:R-:W4:Y:S04]  /*34aa0*/  LDL R61, [R1+0x1a0] ;  /* 0x0001a000013d7983 */ /* 0x000f280000100800 */
[----:B------:R-:W4:Y:S01]  /*34ab0*/  LDL R56, [R1+0x1a4] ;  /* 0x0001a40001387983 */ /* 0x000f220000100800 */
[----:B------:R-:W-:Y:S01]  /*34ac0*/  IMAD R0, R51, UR7, RZ ;  /* 0x0000000733007c24 */ /* 0x000fe2000f8e02ff */
[----:B------:R-:W-:-:S02]  /*34ad0*/  USHF.R.S32.HI UR39, URZ, 0x1f, UR52 ;  /* 0x0000001f3f277899 */ /* 0x000fc40008011434 */
[----:B------:R-:W4:Y:S01]  /*34ae0*/  LDL R57, [R1+0x19c] ;  /* 0x00019c0001397983 */ /* 0x000f220000100800 */
[----:B------:R-:W-:-:S03]  /*34af0*/  ULDC UR7, c[0x0][0x238] ;  /* 0x00008e0000077ab9 */ /* 0x000fc60000000800 */
[----:B------:R-:W4:Y:S04]  /*34b00*/  LDL R60, [R1+0x198] ;  /* 0x00019800013c7983 */ /* 0x000f280000100800 */
[----:B------:R-:W-:Y:S04]  /*34b10*/  STL [R1+0x696c], R2 ;  /* 0x00696c0201007387 */ /* 0x000fe80000100800 */
[----:B------:R-:W-:Y:S04]  /*34b20*/  STL [R1+0xd80], R0 ;  /* 0x000d800001007387 */ /* 0x000fe80000100800 */
[----:B------:R0:W-:Y:S04]  /*34b30*/  STL [R1+0x6970], R0 ;  /* 0x0069700001007387 */ /* 0x0001e80000100800 */
[----:B------:R-:W4:Y:S01]  /*34b40*/  LDL R58, [R1+0x194] ;  /* 0x00019400013a7983 */ /* 0x000f220000100800 */
[----:B0-----:R-:W-:-:S03]  /*34b50*/  SHF.R.S32.HI R0, RZ, 0x1f, R3 ;  /* 0x0000001fff007819 */ /* 0x001fc60000011403 */
[----:B------:R-:W-:Y:S04]  /*34b60*/  STL [R1+0x6974], R3 ;  /* 0x0069740301007387 */ /* 0x000fe80000100800 */
[----:B------:R2:W-:Y:S02]  /*34b70*/  STL [R1+0xe0], R0 ;  /* 0x0000e00001007387 */ /* 0x0005e40000100800 */
[----:B--2---:R-:W-:Y:S02]  /*34b80*/  SHF.R.S32.HI R0, RZ, 0x1f, R32 ;  /* 0x0000001fff007819 */ /* 0x004fe40000011420 */
[----:B---3--:R-:W-:-:S03]  /*34b90*/  SHF.R.S32.HI R3, RZ, 0x1f, R31 ;  /* 0x0000001fff037819 */ /* 0x008fc6000001141f */
[----:B------:R0:W-:Y:S04]  /*34ba0*/  STL [R1+0xdc], R0 ;  /* 0x0000dc0001007387 */ /* 0x0001e80000100800 */
[----:B------:R1:W-:Y:S01]  /*34bb0*/  STL [R1+0xd8], R3 ;  /* 0x0000d80301007387 */ /* 0x0003e20000100800 */
[----:B----4-:R-:W-:Y:S02]  /*34bc0*/  SHF.R.S32.HI R2, RZ, 0x1f, R30 ;  /* 0x0000001fff027819 */ /* 0x010fe4000001141e */
[----:B0-----:R-:W-:-:S03]  /*34bd0*/  SHF.R.S32.HI R0, RZ, 0x1f, R29 ;  /* 0x0000001fff007819 */ /* 0x001fc6000001141d */
[----:B------:R0:W-:Y:S01]  /*34be0*/  STL [R1+0xd4], R2 ;  /* 0x0000d40201007387 */ /* 0x0001e20000100800 */
[----:B-1----:R-:W-:-:S03]  /*34bf0*/  SHF.R.S32.HI R3, RZ, 0x1f, R28 ;  /* 0x0000001fff037819 */ /* 0x002fc6000001141c */
[----:B------:R1:W-:Y:S04]  /*34c00*/  STL [R1+0xd0], R0 ;  /* 0x0000d00001007387 */ /* 0x0003e80000100800 */
[----:B------:R2:W-:Y:S01]  /*34c10*/  STL [R1+0xcc], R3 ;  /* 0x0000cc0301007387 */ /* 0x0005e20000100800 */
[----:B0-----:R-:W-:Y:S02]  /*34c20*/  SHF.R.S32.HI R2, RZ, 0x1f, R27 ;  /* 0x0000001fff027819 */ /* 0x001fe4000001141b */
[----:B-1----:R-:W-:-:S03]  /*34c30*/  SHF.R.S32.HI R0, RZ, 0x1f, R25 ;  /* 0x0000001fff007819 */ /* 0x002fc60000011419 */
[----:B------:R0:W-:Y:S01]  /*34c40*/  STL [R1+0xc8], R2 ;  /* 0x0000c80201007387 */ /* 0x0001e20000100800 */
[----:B--2---:R-:W-:-:S03]  /*34c50*/  SHF.R.S32.HI R3, RZ, 0x1f, R24 ;  /* 0x0000001fff037819 */ /* 0x004fc60000011418 */
        /* <DEDUP_REMOVED lines=25> */
[----:B------:R-:W-:Y:S01]  /*34df0*/  STL [R1+0x90], R3 ;  /* 0x0000900301007387 */ /* 0x000fe20000100800 */
[----:B0-----:R-:W-:Y:S02]  /*34e00*/  SHF.R.S32.HI R2, RZ, 0x1f, R55 ;  /* 0x0000001fff027819 */ /* 0x001fe40000011437 */
[----:B-1----:R-:W-:Y:S02]  /*34e10*/  SHF.R.S32.HI R0, RZ, 0x1f, R59 ;  /* 0x0000001fff007819 */ /* 0x002fe4000001143b */
[----:B------:R-:W2:Y:S04]  /*34e20*/  LDL R59, [R1+0x190] ;  /* 0x00019000013b7983 */ /* 0x000ea80000100800 */
[----:B------:R-:W-:Y:S04]  /*34e30*/  STL [R1+0x8c], R2 ;  /* 0x00008c0201007387 */ /* 0x000fe80000100800 */
[----:B------:R0:W-:Y:S02]  /*34e40*/  STL [R1+0x88], R0 ;  /* 0x0000880001007387 */ /* 0x0001e40000100800 */
[----:B0-----:R-:W-:-:S02]  /*34e50*/  SHF.R.S32.HI R0, RZ, 0x1f, R61 ;  /* 0x0000001fff007819 */ /* 0x001fc4000001143d */
[----:B------:R-:W3:Y:S01]  /*34e60*/  LDL R61, [R1+0x18c] ;  /* 0x00018c00013d7983 */ /* 0x000ee20000100800 */
[----:B------:R-:W-:-:S05]  /*34e70*/  SHF.R.S32.HI R2, RZ, 0x1f, R56 ;  /* 0x0000001fff027819 */ /* 0x000fca0000011438 */
[----:B------:R0:W-:Y:S04]  /*34e80*/  STL [R1+0x84], R2 ;  /* 0x0000840201007387 */ /* 0x0001e80000100800 */
[----:B------:R1:W-:Y:S04]  /*34e90*/  STL [R1+0x80], R0 ;  /* 0x0000800001007387 */ /* 0x0003e80000100800 */
[----:B------:R-:W4:Y:S01]  /*34ea0*/  LDL R41, [R1+0x188] ;  /* 0x0001880001297983 */ /* 0x000f220000100800 */
[----:B0-----:R-:W-:Y:S02]  /*34eb0*/  SHF.R.S32.HI R2, RZ, 0x1f, R57 ;  /* 0x0000001fff027819 */ /* 0x001fe40000011439 */
[----:B-1----:R-:W-:-:S03]  /*34ec0*/  SHF.R.S32.HI R0, RZ, 0x1f, R60 ;  /* 0x0000001fff007819 */ /* 0x002fc6000001143c */
[----:B------:R-:W-:Y:S04]  /*34ed0*/  STL [R1+0x7c], R2 ;  /* 0x00007c0201007387 */ /* 0x000fe80000100800 */
[----:B------:R-:W4:Y:S04]  /*34ee0*/  LDL R60, [R1+0x184] ;  /* 0x00018400013c7983 */ /* 0x000f280000100800 */
[----:B------:R0:W-:Y:S04]  /*34ef0*/  STL [R1+0x78], R0 ;  /* 0x0000780001007387 */ /* 0x0001e80000100800 */
[----:B------:R-:W4:Y:S04]  /*34f00*/  LDL R32, [R1+0x180] ;  /* 0x0001800001207983 */ /* 0x000f280000100800 */
[----:B------:R-:W4:Y:S01]  /*34f10*/  LDL R31, [R1+0x17c] ;  /* 0x00017c00011f7983 */ /* 0x000f220000100800 */
[----:B0-----:R-:W-:-:S05]  /*34f20*/  SHF.R.S32.HI R0, RZ, 0x1f, R58 ;  /* 0x0000001fff007819 */ /* 0x001fca000001143a */
[----:B------:R2:W-:Y:S04]  /*34f30*/  STL [R1+0x74], R0 ;  /* 0x0000740001007387 */ /* 0x0005e80000100800 */
        /* <DEDUP_REMOVED lines=21> */
[----:B------:R-:W4:Y:S01]  /*35090*/  LDL R58, [R1+0x110] ;  /* 0x00011000013a7983 */ /* 0x000f220000100800 */
[----:B--2---:R-:W-:-:S05]  /*350a0*/  SHF.R.S32.HI R0, RZ, 0x1f, R59 ;  /* 0x0000001fff007819 */ /* 0x004fca000001143b */
[----:B------:R3:W-:Y:S04]  /*350b0*/  STL [R1+0x70], R0 ;  /* 0x0000700001007387 */ /* 0x0007e80000100800 */
[----:B------:R-:W2:Y:S01]  /*350c0*/  LDL R59, [R1+0x10c] ;  /* 0x00010c00013b7983 */ /* 0x000ea20000100800 */
[----:B---3--:R-:W-:-:S03]  /*350d0*/  SHF.R.S32.HI R0, RZ, 0x1f, R61 ;  /* 0x0000001fff007819 */ /* 0x008fc6000001143d */
[----:B------:R-:W3:Y:S04]  /*350e0*/  LDL R61, [R1+0x108] ;  /* 0x00010800013d7983 */ /* 0x000ee80000100800 */
[----:B------:R0:W-:Y:S01]  /*350f0*/  STL [R1+0x6c], R0 ;  /* 0x00006c0001007387 */ /* 0x0001e20000100800 */
[----:B----4-:R-:W-:Y:S02]  /*35100*/  SHF.R.S32.HI R2, RZ, 0x1f, R41 ;  /* 0x0000001fff027819 */ /* 0x010fe40000011429 */
[----:B0-----:R-:W-:Y:S02]  /*35110*/  SHF.R.S32.HI R0, RZ, 0x1f, R60 ;  /* 0x0000001fff007819 */ /* 0x001fe4000001143c */
[----:B------:R-:W4:Y:S04]  /*35120*/  LDL R60, [R1+0x104] ;  /* 0x00010400013c7983 */ /* 0x000f280000100800 */
[----:B------:R0:W-:Y:S04]  /*35130*/  STL [R1+0x68], R2 ;  /* 0x0000680201007387 */ /* 0x0001e80000100800 */
[----:B------:R1:W-:Y:S01]  /*35140*/  STL [R1+0x64], R0 ;  /* 0x0000640001007387 */ /* 0x0003e20000100800 */
[----:B------:R-:W-:-:S02]  /*35150*/  SHF.R.S32.HI R3, RZ, 0x1f, R31 ;  /* 0x0000001fff037819 */ /* 0x000fc4000001141f */
[----:B0-----:R-:W-:-:S05]  /*35160*/  SHF.R.S32.HI R2, RZ, 0x1f, R32 ;  /* 0x0000001fff027819 */ /* 0x001fca0000011420 */
[----:B------:R0:W-:Y:S01]  /*35170*/  STL [R1+0x60], R2 ;  /* 0x0000600201007387 */ /* 0x0001e20000100800 */
[----:B-1----:R-:W-:-:S03]  /*35180*/  SHF.R.S32.HI R0, RZ, 0x1f, R30 ;  /* 0x0000001fff007819 */ /* 0x002fc6000001141e */
[----:B------:R1:W-:Y:S04]  /*35190*/  STL [R1+0x5c], R3 ;  /* 0x00005c0301007387 */ /* 0x0003e80000100800 */
[----:B------:R1:W-:Y:S01]  /*351a0*/  STL [R1+0x58], R0 ;  /* 0x0000580001007387 */ /* 0x0003e20000100800 */
[----:B0-----:R-:W-:Y:S02]  /*351b0*/  SHF.R.S32.HI R2, RZ, 0x1f, R29 ;  /* 0x0000001fff027819 */ /* 0x001fe4000001141d */
[----:B-1----:R-:W-:-:S03]  /*351c0*/  SHF.R.S32.HI R3, RZ, 0x1f, R28 ;  /* 0x0000001fff037819 */ /* 0x002fc6000001141c */
[----:B------:R0:W-:Y:S01]  /*351d0*/  STL [R1+0x54], R2 ;  /* 0x0000540201007387 */ /* 0x0001e20000100800 */
[----:B------:R-:W-:-:S03]  /*351e0*/  SHF.R.S32.HI R0, RZ, 0x1f, R27 ;  /* 0x0000001fff007819 */ /* 0x000fc6000001141b */
        /* <DEDUP_REMOVED lines=30> */
[----:B------:R-:W-:Y:S04]  /*353d0*/  STL [R1+0x14], R3 ;  /* 0x0000140301007387 */ /* 0x000fe80000100800 */
[----:B------:R-:W4:Y:S01]  /*353e0*/  LDL R55, [R1+0xf0] ;  /* 0x0000f00001377983 */ /* 0x000f220000100800 */
[----:B0-----:R-:W-:-:S03]  /*353f0*/  SHF.R.S32.HI R2, RZ, 0x1f, R56 ;  /* 0x0000001fff027819 */ /* 0x001fc60000011438 */
[----:B------:R0:W-:Y:S04]  /*35400*/  STL [R1+0x10], R0 ;  /* 0x0000100001007387 */ /* 0x0001e80000100800 */
[----:B------:R1:W-:Y:S04]  /*35410*/  STL [R1+0xc], R2 ;  /* 0x00000c0201007387 */ /* 0x0003e80000100800 */
[----:B------:R-:W4:Y:S01]  /*35420*/  LDL R5, [R1+0xec] ;  /* 0x0000ec0001057983 */ /* 0x000f220000100800 */
[----:B0-----:R-:W-:Y:S02]  /*35430*/  SHF.R.S32.HI R0, RZ, 0x1f, R57 ;  /* 0x0000001fff007819 */ /* 0x001fe40000011439 */
[----:B-1----:R-:W-:-:S03]  /*35440*/  SHF.R.S32.HI R2, RZ, 0x1f, R58 ;  /* 0x0000001fff027819 */ /* 0x002fc6000001143a */
[----:B------:R2:W-:Y:S04]  /*35450*/  STL [R1+0x8], R0 ;  /* 0x0000080001007387 */ /* 0x0005e80000100800 */
[----:B------:R-:W-:Y:S01]  /*35460*/  STL [R1+0x4], R2 ;  /* 0x0000040201007387 */ /* 0x000fe20000100800 */
[----:B--2---:R-:W-:Y:S02]  /*35470*/  SHF.R.S32.HI R0, RZ, 0x1f, R59 ;  /* 0x0000001fff007819 */ /* 0x004fe4000001143b */
[----:B---3--:R-:W-:-:S05]  /*35480*/  SHF.R.S32.HI R61, RZ, 0x1f, R61 ;  /* 0x0000001fff3d7819 */ /* 0x008fca000001143d */
[----:B------:R0:W-:Y:S04]  /*35490*/  STL [R1+0x6910], R61 ;  /* 0x0069103d01007387 */ /* 0x0001e80000100800 */
[----:B------:R-:W-:Y:S04]  /*354a0*/  STL [R1], R0 ;  /* 0x0000000001007387 */ /* 0x000fe80000100800 */
[----:B0-----:R-:W2:Y:S04]  /*354b0*/  LDL.LU R61, [R1+0x100] ;  /* 0x00010000013d7983 */ /* 0x001ea80000300800 */
[----:B------:R-:W3:Y:S04]  /*354c0*/  LDL R19, [R1+0x36c] ;  /* 0x00036c0001137983 */ /* 0x000ee80000100800 */
[----:B------:R-:W3:Y:S01]  /*354d0*/  LDL R15, [R1+0x374] ;  /* 0x00037400010f7983 */ /* 0x000ee20000100800 */
[----:B----4-:R-:W-:-:S03]  /*354e0*/  SHF.R.S32.HI R60, RZ, 0x1f, R60 ;  /* 0x0000001fff3c7819 */ /* 0x010fc6000001143c */
[----:B------:R-:W4:Y:S04]  /*354f0*/  LDL R17, [R1+0x380] ;  /* 0x0003800001117983 */ /* 0x000f280000100800 */
[----:B------:R-:W4:Y:S04]  /*35500*/  LDL R16, [R1+0x388] ;  /* 0x0003880001107983 */ /* 0x000f280000100800 */
[----:B------:R-:W4:Y:S04]  /*35510*/  LDL R11, [R1+0x390] ;  /* 0x00039000010b7983 */ /* 0x000f280000100800 */
[----:B------:R-:W4:Y:S04]  /*35520*/  LDL R18, [R1+0x39c] ;  /* 0x00039c0001127983 */ /* 0x000f280000100800 */
[----:B------:R-:W-:Y:S01]  /*35530*/  STL [R1+0x690c], R60 ;  /* 0x00690c3c01007387 */ /* 0x000fe20000100800 */
[----:B--2---:R-:W-:-:S03]  /*35540*/  SHF.R.S32.HI R59, RZ, 0x1f, R61 ;  /* 0x0000001fff3b7819 */ /* 0x004fc6000001143d */
[----:B------:R-:W-:Y:S04]  /*35550*/  STL [R1+0x6918], R61 ;  /* 0x0069183d01007387 */ /* 0x000fe80000100800 */
[----:B------:R0:W-:Y:S04]  /*35560*/  STL [R1+0x6908], R59 ;  /* 0x0069083b01007387 */ /* 0x0001e80000100800 */
[----:B0-----:R-:W2:Y:S02]  /*35570*/  LDL.LU R59, [R1+0xfc] ;  /* 0x0000fc00013b7983 */ /* 0x001ea40000300800 */
[----:B--2---:R-:W-:-:S02]  /*35580*/  SHF.R.S32.HI R58, RZ, 0x1f, R59 ;  /* 0x0000001fff3a7819 */ /* 0x004fc4000001143b */
[----:B------:R-:W-:Y:S04]  /*35590*/  STL [R1+0x6914], R59 ;  /* 0x0069143b01007387 */ /* 0x000fe80000100800 */
[----:B------:R0:W-:Y:S04]  /*355a0*/  STL [R1+0x6904], R58 ;  /* 0x0069043a01007387 */ /* 0x0001e80000100800 */
[----:B0-----:R-:W2:Y:S02]  /*355b0*/  LDL.LU R58, [R1+0xf8] ;  /* 0x0000f800013a7983 */ /* 0x001ea40000300800 */
[----:B--2---:R-:W-:-:S02]  /*355c0*/  SHF.R.S32.HI R57, RZ, 0x1f, R58 ;  /* 0x0000001fff397819 */ /* 0x004fc4000001143a */
[----:B------:R-:W-:Y:S04]  /*355d0*/  STL [R1+0x691c], R58 ;  /* 0x00691c3a01007387 */ /* 0x000fe80000100800 */
[----:B------:R0:W-:Y:S04]  /*355e0*/  STL [R1+0x6900], R57 ;  /* 0x0069003901007387 */ /* 0x0001e80000100800 */
[----:B0-----:R-:W2:Y:S01]  /*355f0*/  LDL.LU R57, [R1+0xf4] ;  /* 0x0000f40001397983 */ /* 0x001ea20000300800 */
[----:B------:R-:W-:Y:S02]  /*35600*/  SHF.R.S32.HI R55, RZ, 0x1f, R55 ;  /* 0x0000001fff377819 */ /* 0x000fe40000011437 */
[----:B------:R-:W-:-:S02]  /*35610*/  SHF.R.S32.HI R4, RZ, 0x1f, R5 ;  /* 0x0000001fff047819 */ /* 0x000fc40000011405 */
[----:B--2---:R-:W-:-:S05]  /*35620*/  SHF.R.S32.HI R56, RZ, 0x1f, R57 ;  /* 0x0000001fff387819 */ /* 0x004fca0000011439 */
[----:B------:R-:W-:Y:S04]  /*35630*/  STL [R1+0x6924], R56 ;  /* 0x0069243801007387 */ /* 0x000fe80000100800 */
[----:B------:R-:W-:Y:S04]  /*35640*/  STL [R1+0x6920], R57 ;  /* 0x0069203901007387 */ /* 0x000fe80000100800 */
[----:B------:R-:W2:Y:S04]  /*35650*/  LDL R43, [R1+0x3a4] ;  /* 0x0003a400012b7983 */ /* 0x000ea80000100800 */
[----:B------:R-:W-:Y:S04]  /*35660*/  STL [R1+0x6928], R55 ;  /* 0x0069283701007387 */ /* 0x000fe80000100800 */
[----:B------:R-:W2:Y:S04]  /*35670*/  LDL R14, [R1+0x3ac] ;  /* 0x0003ac00010e7983 */ /* 0x000ea80000100800 */
[----:B------:R0:W-:Y:S04]  /*35680*/  STL [R1+0x68fc], R4 ;  /* 0x0068fc0401007387 */ /* 0x0001e80000100800 */
[----:B0-----:R-:W3:Y:S02]  /*35690*/  LDL.LU R4, [R1+0xe8] ;  /* 0x0000e80001047983 */ /* 0x001ee40000300800 */
[----:B---3--:R-:W-:-:S02]  /*356a0*/  SHF.R.S32.HI R5, RZ, 0x1f, R4 ;  /* 0x0000001fff057819 */ /* 0x008fc40000011404 */
[----:B------:R-:W-:Y:S04]  /*356b0*/  STL [R1+0x692c], R4 ;  /* 0x00692c0401007387 */ /* 0x000fe80000100800 */
[----:B------:R0:W-:Y:S04]  /*356c0*/  STL [R1+0x68f8], R5 ;  /* 0x0068f80501007387 */ /* 0x0001e80000100800 */
[----:B0-----:R-:W3:Y:S01]  /*356d0*/  LDL.LU R5, [R1+0x364] ;  /* 0x0003640001057983 */ /* 0x001ee20000300800 */
[----:B------:R-:W-:Y:S02]  /*356e0*/  SHF.R.S32.HI R7, RZ, 0x1f, R19 ;  /* 0x0000001fff077819 */ /* 0x000fe40000011413 */
[----:B------:R-:W-:-:S02]  /*356f0*/  SHF.R.S32.HI R8, RZ, 0x1f, R15 ;  /* 0x0000001fff087819 */ /* 0x000fc4000001140f */
[----:B----4-:R-:W-:Y:S02]  /*35700*/  SHF.R.S32.HI R9, RZ, 0x1f, R17 ;  /* 0x0000001fff097819 */ /* 0x010fe40000011411 */
[----:B------:R-:W-:Y:S02]  /*35710*/  SHF.R.S32.HI R10, RZ, 0x1f, R16 ;  /* 0x0000001fff0a7819 */ /* 0x000fe40000011410 */
[----:B------:R-:W-:Y:S02]  /*35720*/  SHF.R.S32.HI R11, RZ, 0x1f, R11 ;  /* 0x0000001fff0b7819 */ /* 0x000fe4000001140b */
[----:B------:R-:W-:Y:S02]  /*35730*/  SHF.R.S32.HI R12, RZ, 0x1f, R18 ;  /* 0x0000001fff0c7819 */ /* 0x000fe40000011412 */
[----:B--2---:R-:W-:Y:S02]  /*35740*/  SHF.R.S32.HI R13, RZ, 0x1f, R43 ;  /* 0x0000001fff0d7819 */ /* 0x004fe4000001142b */
[----:B------:R-:W-:-:S02]  /*35750*/  SHF.R.S32.HI R14, RZ, 0x1f, R14 ;  /* 0x0000001fff0e7819 */ /* 0x000fc4000001140e */
[----:B---3--:R-:W-:-:S05]  /*35760*/  SHF.R.S32.HI R6, RZ, 0x1f, R5 ;  /* 0x0000001fff067819 */ /* 0x008fca0000011405 */
[----:B------:R-:W-:Y:S04]  /*35770*/  STL [R1+0x6934], R6 ;  /* 0x0069340601007387 */ /* 0x000fe80000100800 */
[----:B------:R-:W-:Y:S04]  /*35780*/  STL [R1+0x6930], R5 ;  /* 0x0069300501007387 */ /* 0x000fe80000100800 */
[----:B------:R-:W-:Y:S04]  /*35790*/  STL [R1+0x6938], R7 ;  /* 0x0069380701007387 */ /* 0x000fe80000100800 */
[----:B------:R-:W2:Y:S04]  /*357a0*/  LDL R15, [R1+0x3b8] ;  /* 0x0003b800010f7983 */ /* 0x000ea80000100800 */
[----:B------:R-:W-:Y:S04]  /*357b0*/  STL [R1+0x693c], R8 ;  /* 0x00693c0801007387 */ /* 0x000fe80000100800 */
[----:B------:R-:W-:Y:S04]  /*357c0*/  STL [R1+0x6940], R9 ;  /* 0x0069400901007387 */ /* 0x000fe80000100800 */
[----:B------:R-:W3:Y:S04]  /*357d0*/  LDL R16, [R1+0x3c0] ;  /* 0x0003c00001107983 */ /* 0x000ee80000100800 */
[----:B------:R-:W4:Y:S04]  /*357e0*/  LDL R17, [R1+0x3c8] ;  /* 0x0003c80001117983 */ /* 0x000f280000100800 */
[----:B------:R-:W-:Y:S04]  /*357f0*/  STL [R1+0x6944], R10 ;  /* 0x0069440a01007387 */ /* 0x000fe80000100800 */
[----:B------:R-:W-:Y:S04]  /*35800*/  STL [R1+0x6948], R11 ;  /* 0x0069480b01007387 */ /* 0x000fe80000100800 */
[----:B------:R-:W4:Y:S04]  /*35810*/  LDL R18, [R1+0x3d0] ;  /* 0x0003d00001127983 */ /* 0x000f280000100800 */
[----:B------:R-:W4:Y:S04]  /*35820*/  LDL R19, [R1+0x3d8] ;  /* 0x0003d80001137983 */ /* 0x000f280000100800 */
[----:B------:R-:W4:Y:S04]  /*35830*/  LDL R20, [R1+0x3e0] ;  /* 0x0003e00001147983 */ /* 0x000f280000100800 */
[----:B------:R-:W4:Y:S04]  /*35840*/  LDL R21, [R1+0x604] ;  /* 0x0006040001157983 */ /* 0x000f280000100800 */
[----:B------:R0:W-:Y:S04]  /*35850*/  STL [R1+0x694c], R12 ;  /* 0x00694c0c01007387 */ /* 0x0001e80000100800 */
[----:B------:R-:W2:Y:S04]  /*35860*/  LDL R24, [R1+0x60c] ;  /* 0x00060c0001187983 */ /* 0x000ea80000100800 */
[----:B------:R-:W4:Y:S04]  /*35870*/  LDL R23, [R1+0x620] ;  /* 0x0006200001177983 */ /* 0x000f280000100800 */
[----:B------:R-:W3:Y:S04]  /*35880*/  LDL R43, [R1+0x62c] ;  /* 0x00062c00012b7983 */ /* 0x000ee80000100800 */
        /* <DEDUP_REMOVED lines=10> */
[----:B------:R-:W-:Y:S04]  /*35930*/  STL [R1+0x6978], R14 ;  /* 0x0069780e01007387 */ /* 0x000fe80000100800 */
[----:B0-----:R-:W1:Y:S04]  /*35940*/  LDL R12, [R1+0x6e8] ;  /* 0x0006e800010c7983 */ /* 0x001e680000100800 */
        /* <DEDUP_REMOVED lines=38> */
[----:B--2---:R-:W-:-:S02]  /*35bb0*/  SHF.R.S32.HI R22, RZ, 0x1f, R24 ;  /* 0x0000001fff167819 */ /* 0x004fc40000011418 */
[----:B---3--:R-:W-:Y:S02]  /*35bc0*/  SHF.R.S32.HI R24, RZ, 0x1f, R43 ;  /* 0x0000001fff187819 */ /* 0x008fe4000001142b */
[----:B------:R-:W2:Y:S01]  /*35bd0*/  LDL R43, [R1+0x6b0] ;  /* 0x0006b000012b7983 */ /* 0x000ea20000100800 */
[----:B-1----:R-:W-:Y:S02]  /*35be0*/  SHF.R.S32.HI R13, RZ, 0x1f, R12 ;  /* 0x0000001fff0d7819 */ /* 0x002fe4000001140c */
[----:B----4-:R-:W-:-:S03]  /*35bf0*/  SHF.R.S32.HI R12, RZ, 0x1f, R60 ;  /* 0x0000001fff0c7819 */ /* 0x010fc6000001143c */
[----:B------:R-:W-:Y:S01]  /*35c00*/  STL [R1+0x208], R13 ;  /* 0x0002080d01007387 */ /* 0x000fe20000100800 */
[----:B------:R-:W-:-:S03]  /*35c10*/  SHF.R.S32.HI R11, RZ, 0x1f, R11 ;  /* 0x0000001fff0b7819 */ /* 0x000fc6000001140b */
[----:B------:R-:W3:Y:S04]  /*35c20*/  LDL R60, [R1+0x75c] ;  /* 0x00075c00013c7983 */ /* 0x000ee80000100800 */
[----:B------:R0:W-:Y:S04]  /*35c30*/  STL [R1+0x20c], R11 ;  /* 0x00020c0b01007387 */ /* 0x0001e80000100800 */
[----:B------:R-:W-:Y:S01]  /*35c40*/  STL [R1+0x210], R12 ;  /* 0x0002100c01007387 */ /* 0x000fe20000100800 */
[----:B0-----:R-:W-:Y:S02]  /*35c50*/  SHF.R.S32.HI R11, RZ, 0x1f, R10 ;  /* 0x0000001fff0b7819 */ /* 0x001fe4000001140a */
[----:B------:R-:W-:-:S02]  /*35c60*/  SHF.R.S32.HI R10, RZ, 0x1f, R9 ;  /* 0x0000001fff0a7819 */ /* 0x000fc40000011409 */
[----:B------:R-:W-:Y:S02]  /*35c70*/  SHF.R.S32.HI R9, RZ, 0x1f, R8 ;  /* 0x0000001fff097819 */ /* 0x000fe40000011408 */
[----:B------:R-:W-:Y:S01]  /*35c80*/  SHF.R.S32.HI R8, RZ, 0x1f, R7 ;  /* 0x0000001fff087819 */ /* 0x000fe20000011407 */
[----:B------:R-:W-:Y:S01]  /*35c90*/  STL [R1+0x214], R11 ;  /* 0x0002140b01007387 */ /* 0x000fe20000100800 */
[----:B------:R-:W-:-:S03]  /*35ca0*/  SHF.R.S32.HI R5, RZ, 0x1f, R5 ;  /* 0x0000001fff057819 */ /* 0x000fc60000011405 */
[----:B------:R-:W-:Y:S01]  /*35cb0*/  STL [R1+0x218], R10 ;  /* 0x0002180a01007387 */ /* 0x000fe20000100800 */
[----:B------:R-:W-:-:S03]  /*35cc0*/  SHF.R.S32.HI R7, RZ, 0x1f, R3 ;  /* 0x0000001fff077819 */ /* 0x000fc60000011403 */
[----:B------:R-:W-:Y:S04]  /*35cd0*/  STL [R1+0x21c], R9 ;  /* 0x00021c0901007387 */ /* 0x000fe80000100800 */
[----:B------:R-:W-:Y:S04]  /*35ce0*/  STL [R1+0x220], R8 ;  /* 0x0002200801007387 */ /* 0x000fe80000100800 */
[----:B------:R-:W4:Y:S04]  /*35cf0*/  LDL R3, [R1+0x760] ;  /* 0x0007600001037983 */ /* 0x000f280000100800 */
[----:B------:R0:W-:Y:S04]  /*35d00*/  STL [R1+0x224], R5 ;  /* 0x0002240501007387 */ /* 0x0001e80000100800 */
[----:B------:R-:W-:Y:S01]  /*35d10*/  STL [R1+0x228], R7 ;  /* 0x0002280701007387 */ /* 0x000fe20000100800 */
[----:B0-----:R-:W-:-:S02]  /*35d20*/  SHF.R.S32.HI R5, RZ, 0x1f, R6 ;  /* 0x0000001fff057819 */ /* 0x001fc40000011406 */
[----:B------:R-:W-:Y:S02]  /*35d30*/  SHF.R.S32.HI R6, RZ, 0x1f, R0 ;  /* 0x0000001fff067819 */ /* 0x000fe40000011400 */
[----:B------:R-:W2:Y:S04]  /*35d40*/  LDL R0, [R1+0x768] ;  /* 0x0007680001007983 */ /* 0x000ea80000100800 */
[----:B------:R0:W-:Y:S04]  /*35d50*/  STL [R1+0x22c], R5 ;  /* 0x00022c0501007387 */ /* 0x0001e80000100800 */
[----:B------:R1:W-:Y:S01]  /*35d60*/  STL [R1+0x230], R6 ;  /* 0x0002300601007387 */ /* 0x0003e20000100800 */
[----:B0-----:R-:W-:-:S03]  /*35d70*/  SHF.R.S32.HI R5, RZ, 0x1f, R2 ;  /* 0x0000001fff057819 */ /* 0x001fc60000011402 */
[----:B------:R-:W2:Y:S01]  /*35d80*/  LDL R2, [R1+0x76c] ;  /* 0x00076c0001027983 */ /* 0x000ea20000100800 */
[----:B-1----:R-:W-:-:S03]  /*35d90*/  SHF.R.S32.HI R6, RZ, 0x1f, R4 ;  /* 0x0000001fff067819 */ /* 0x002fc60000011404 */
[----:B------:R0:W-:Y:S01]  /*35da0*/  STL [R1+0x234], R5 ;  /* 0x0002340501007387 */ /* 0x0001e20000100800 */
[----:B------:R-:W-:-:S03]  /*35db0*/  SHF.R.S32.HI R4, RZ, 0x1f, R55 ;  /* 0x0000001fff047819 */ /* 0x000fc60000011437 */
[----:B------:R-:W-:Y:S01]  /*35dc0*/  STL [R1+0x238], R6 ;  /* 0x0002380601007387 */ /* 0x000fe20000100800 */
[----:B0-----:R-:W-:-:S03]  /*35dd0*/  SHF.R.S32.HI R5, RZ, 0x1f, R53 ;  /* 0x0000001fff057819 */ /* 0x001fc60000011435 */
[----:B------:R-:W2:Y:S04]  /*35de0*/  LDL R53, [R1+0x770] ;  /* 0x0007700001357983 */ /* 0x000ea80000100800 */
[----:B------:R0:W-:Y:S04]  /*35df0*/  STL [R1+0x23c], R4 ;  /* 0x00023c0401007387 */ /* 0x0001e80000100800 */
[----:B------:R1:W-:Y:S01]  /*35e00*/  STL [R1+0x240], R5 ;  /* 0x0002400501007387 */ /* 0x0003e20000100800 */
[----:B0-----:R-:W-:-:S03]  /*35e10*/  SHF.R.S32.HI R4, RZ, 0x1f, R54 ;  /* 0x0000001fff047819 */ /* 0x001fc60000011436 */
[----:B------:R-:W2:Y:S01]  /*35e20*/  LDL R54, [R1+0x778] ;  /* 0x0007780001367983 */ /* 0x000ea20000100800 */
[----:B------:R-:W-:Y:S02]  /*35e30*/  SHF.R.S32.HI R6, RZ, 0x1f, R57 ;  /* 0x0000001fff067819 */ /* 0x000fe40000011439 */
[----:B-1----:R-:W-:Y:S01]  /*35e40*/  SHF.R.S32.HI R5, RZ, 0x1f, R58 ;  /* 0x0000001fff057819 */ /* 0x002fe2000001143a */
[----:B------:R0:W-:Y:S04]  /*35e50*/  STL [R1+0x244], R4 ;  /* 0x0002440401007387 */ /* 0x0001e80000100800 */
[----:B------:R-:W-:Y:S04]  /*35e60*/  STL [R1+0x248], R6 ;  /* 0x0002480601007387 */ /* 0x000fe80000100800 */
[----:B------:R-:W2:Y:S01]  /*35e70*/  LDL R14, [R1+0x77c] ;  /* 0x00077c00010e7983 */ /* 0x000ea20000100800 */
[----:B0-----:R-:W-:-:S03]  /*35e80*/  SHF.R.S32.HI R4, RZ, 0x1f, R59 ;  /* 0x0000001fff047819 */ /* 0x001fc6000001143b */
[----:B------:R0:W-:Y:S04]  /*35e90*/  STL [R1+0x24c], R5 ;  /* 0x00024c0501007387 */ /* 0x0001e80000100800 */
[----:B------:R-:W2:Y:S04]  /*35ea0*/  LDL R13, [R1+0x780] ;  /* 0x00078000010d7983 */ /* 0x000ea80000100800 */
[----:B------:R1:W-:Y:S04]  /*35eb0*/  STL [R1+0x250], R4 ;  /* 0x0002500401007387 */ /* 0x0003e80000100800 */
[----:B------:R-:W2:Y:S01]  /*35ec0*/  LDL R58, [R1+0x784] ;  /* 0x00078400013a7983 */ /* 0x000ea20000100800 */
[----:B0-----:R-:W-:-:S03]  /*35ed0*/  SHF.R.S32.HI R5, RZ, 0x1f, R56 ;  /* 0x0000001fff057819 */ /* 0x001fc60000011438 */
[----:B------:R-:W2:Y:S01]  /*35ee0*/  LDL R59, [R1+0x788] ;  /* 0x00078800013b7983 */ /* 0x000ea20000100800 */
[----:B-1----:R-:W-:-:S03]  /*35ef0*/  SHF.R.S32.HI R4, RZ, 0x1f, R61 ;  /* 0x0000001fff047819 */ /* 0x002fc6000001143d */
[----:B------:R-:W2:Y:S04]  /*35f00*/  LDL R12, [R1+0x790] ;  /* 0x00079000010c7983 */ /* 0x000ea80000100800 */
[----:B------:R-:W-:Y:S04]  /*35f10*/  STL [R1+0x254], R5 ;  /* 0x0002540501007387 */ /* 0x000fe80000100800 */
[----:B------:R-:W2:Y:S04]  /*35f20*/  LDL R11, [R1+0x794] ;  /* 0x00079400010b7983 */ /* 0x000ea80000100800 */
[----:B------:R3:W-:Y:S04]  /*35f30*/  STL [R1+0x258], R4 ;  /* 0x0002580401007387 */ /* 0x0007e80000100800 */
[----:B------:R-:W2:Y:S04]  /*35f40*/  LDL R61, [R1+0x798] ;  /* 0x00079800013d7983 */ /* 0x000ea80000100800 */
[----:B------:R-:W2:Y:S04]  /*35f50*/  LDL R10, [R1+0x7a0] ;  /* 0x0007a000010a7983 */ /* 0x000ea80000100800 */
[----:B------:R-:W2:Y:S01]  /*35f60*/  LDL R9, [R1+0x7a4] ;  /* 0x0007a40001097983 */ /* 0x000ea20000100800 */
[----:B---3--:R-:W-:-:S05]  /*35f70*/  SHF.R.S32.HI R4, RZ, 0x1f, R60 ;  /* 0x0000001fff047819 */ /* 0x008fca000001143c */
[----:B------:R4:W-:Y:S04]  /*35f80*/  STL [R1+0x25c], R4 ;  /* 0x00025c0401007387 */ /* 0x0009e80000100800 */
[----:B------:R-:W3:Y:S04]  /*35f90*/  LDL R8, [R1+0x7ac] ;  /* 0x0007ac0001087983 */ /* 0x000ee80000100800 */
[----:B------:R-:W3:Y:S04]  /*35fa0*/  LDL R7, [R1+0x7b0] ;  /* 0x0007b00001077983 */ /* 0x000ee80000100800 */
[----:B------:R-:W3:Y:S04]  /*35fb0*/  LDL R5, [R1+0x7cc] ;  /* 0x0007cc0001057983 */ /* 0x000ee80000100800 */
[----:B------:R-:W3:Y:S04]  /*35fc0*/  LDL R60, [R1+0x7e4] ;  /* 0x0007e400013c7983 */ /* 0x000ee80000100800 */
[----:B------:R-:W3:Y:S01]  /*35fd0*/  LDL R6, [R1+0x7fc] ;  /* 0x0007fc0001067983 */ /* 0x000ee20000100800 */
[----:B----4-:R-:W-:-:S03]  /*35fe0*/  SHF.R.S32.HI R4, RZ, 0x1f, R3 ;  /* 0x0000001fff047819 */ /* 0x010fc60000011403 */
[----:B------:R-:W4:Y:S04]  /*35ff0*/  LDL R3, [R1+0x7f8] ;  /* 0x0007f80001037983 */ /* 0x000f280000100800 */
[----:B------:R2:W-:Y:S02]  /*36000*/  STL [R1+0x260], R4 ;  /* 0x0002600401007387 */ /* 0x0005e40000100800 */
[----:B--2---:R-:W-:Y:S02]  /*36010*/  SHF.R.S32.HI R4, RZ, 0x1f, R0 ;  /* 0x0000001fff047819 */ /* 0x004fe40000011400 */
[----:B------:R-:W2:Y:S04]  /*36020*/  LDL R0, [R1+0x7f4] ;  /* 0x0007f40001007983 */ /* 0x000ea80000100800 */
[----:B------:R0:W-:Y:S04]  /*36030*/  STL [R1+0x264], R4 ;  /* 0x0002640401007387 */ /* 0x0001e80000100800 */
[----:B------:R-:W2:Y:S01]  /*36040*/  LDL R55, [R1+0x7ec] ;  /* 0x0007ec0001377983 */ /* 0x000ea20000100800 */
[----:B------:R-:W-:-:S03]  /*36050*/  SHF.R.S32.HI R2, RZ, 0x1f, R2 ;  /* 0x0000001fff027819 */ /* 0x000fc60000011402 */
[----:B0-----:R-:W2:Y:S04]  /*36060*/  LDL R4, [R1+0x7f0] ;  /* 0x0007f00001047983 */ /* 0x001ea80000100800 */
[----:B------:R0:W-:Y:S04]  /*36070*/  STL [R1+0x268], R2 ;  /* 0x0002680201007387 */ /* 0x0001e80000100800 */
[----:B0-----:R-:W2:Y:S01]  /*36080*/  LDL R2, [R1+0x7e8] ;  /* 0x0007e80001027983 */ /* 0x001ea20000100800 */
[----:B------:R-:W-:-:S03]  /*36090*/  SHF.R.S32.HI R56, RZ, 0x1f, R53 ;  /* 0x0000001fff387819 */ /* 0x000fc60000011435 */
[----:B------:R-:W2:Y:S04]  /*360a0*/  LDL R53, [R1+0x7e0] ;  /* 0x0007e00001357983 */ /* 0x000ea80000100800 */
[----:B------:R0:W-:Y:S04]  /*360b0*/  STL [R1+0x26c], R56 ;  /* 0x00026c3801007387 */ /* 0x0001e80000100800 */
[----:B------:R-:W2:Y:S01]  /*360c0*/  LDL R57, [R1+0x7dc] ;  /* 0x0007dc0001397983 */ /* 0x000ea20000100800 */
[----:B------:R-:W-:-:S03]  /*360d0*/  SHF.R.S32.HI R54, RZ, 0x1f, R54 ;  /* 0x0000001fff367819 */ /* 0x000fc60000011436 */
[----:B0-----:R-:W2:Y:S04]  /*360e0*/  LDL R56, [R1+0x7d8] ;  /* 0x0007d80001387983 */ /* 0x001ea80000100800 */
[----:B------:R0:W-:Y:S04]  /*360f0*/  STL [R1+0x270], R54 ;  /* 0x0002703601007387 */ /* 0x0001e80000100800 */
[----:B0-----:R-:W2:Y:S01]  /*36100*/  LDL R54, [R1+0x7d4] ;  /* 0x0007d40001367983 */ /* 0x001ea20000100800 */
[----:B------:R-:W-:Y:S02]  /*36110*/  SHF.R.S32.HI R14, RZ, 0x1f, R14 ;  /* 0x0000001fff0e7819 */ /* 0x000fe4000001140e */
[----:B------:R-:W-:-:S03]  /*36120*/  SHF.R.S32.HI R13, RZ, 0x1f, R13 ;  /* 0x0000001fff0d7819 */ /* 0x000fc6000001140d */
[----:B------:R0:W-:Y:S04]  /*36130*/  STL [R1+0x274], R14 ;  /* 0x0002740e01007387 */ /* 0x0001e80000100800 */
[----:B------:R1:W-:Y:S01]  /*36140*/  STL [R1+0x278], R13 ;  /* 0x0002780d01007387 */ /* 0x0003e20000100800 */
[----:B0-----:R-:W-:-:S03]  /*36150*/  SHF.R.S32.HI R14, RZ, 0x1f, R58 ;  /* 0x0000001fff0e7819 */ /* 0x001fc6000001143a */
[----:B------:R-:W2:Y:S01]  /*36160*/  LDL R58, [R1+0x7d0] ;  /* 0x0007d000013a7983 */ /* 0x000ea20000100800 */
[----:B-1----:R-:W-:-:S03]  /*36170*/  SHF.R.S32.HI R13, RZ, 0x1f, R59 ;  /* 0x0000001fff0d7819 */ /* 0x002fc6000001143b */
[----:B------:R-:W-:Y:S04]  /*36180*/  STL [R1+0x27c], R14 ;  /* 0x00027c0e01007387 */ /* 0x000fe80000100800 */
[----:B------:R-:W2:Y:S04]  /*36190*/  LDL R59, [R1+0x7c8] ;  /* 0x0007c800013b7983 */ /* 0x000ea80000100800 */
[----:B------:R0:W-:Y:S01]  /*361a0*/  STL [R1+0x288], R13 ;  /* 0x0002880d01007387 */ /* 0x0001e20000100800 */
[----:B------:R-:W-:Y:S02]  /*361b0*/  SHF.R.S32.HI R11, RZ, 0x1f, R11 ;  /* 0x0000001fff0b7819 */ /* 0x000fe4000001140b */
[----:B0-----:R-:W-:-:S02]  /*361c0*/  SHF.R.S32.HI R13, RZ, 0x1f, R12 ;  /* 0x0000001fff0d7819 */ /* 0x001fc4000001140c */
[----:B------:R-:W-:-:S03]  /*361d0*/  SHF.R.S32.HI R12, RZ, 0x1f, R61 ;  /* 0x0000001fff0c7819 */ /* 0x000fc6000001143d */
[----:B------:R-:W-:Y:S04]  /*361e0*/  STL [R1+0x28c], R13 ;  /* 0x00028c0d01007387 */ /* 0x000fe80000100800 */
[----:B------:R-:W2:Y:S04]  /*361f0*/  LDL R61, [R1+0x7c4] ;  /* 0x0007c400013d7983 */ /* 0x000ea80000100800 */
[----:B------:R0:W-:Y:S04]  /*36200*/  STL [R1+0x290], R11 ;  /* 0x0002900b01007387 */ /* 0x0001e80000100800 */
[----:B------:R-:W-:Y:S01]  /*36210*/  STL [R1+0x294], R12 ;  /* 0x0002940c01007387 */ /* 0x000fe20000100800 */
[----:B0-----:R-:W-:-:S02]  /*36220*/  SHF.R.S32.HI R11, RZ, 0x1f, R10 ;  /* 0x0000001fff0b7819 */ /* 0x001fc4000001140a */
[----:B------:R-:W-:-:S03]  /*36230*/  SHF.R.S32.HI R10, RZ, 0x1f, R9 ;  /* 0x0000001fff0a7819 */ /* 0x000fc60000011409 */
[----:B------:R-:W-:Y:S04]  /*36240*/  STL [R1+0x298], R11 ;  /* 0x0002980b01007387 */ /* 0x000fe80000100800 */
[----:B------:R-:W-:Y:S01]  /*36250*/  STL [R1+0x29c], R10 ;  /* 0x00029c0a01007387 */ /* 0x000fe20000100800 */
[----:B---3--:R-:W-:Y:S02]  /*36260*/  SHF.R.S32.HI R9, RZ, 0x1f, R8 ;  /* 0x0000001fff097819 */ /* 0x008fe40000011408 */
[----:B------:R-:W-:-:S03]  /*36270*/  SHF.R.S32.HI R8, RZ, 0x1f, R7 ;  /* 0x0000001fff087819 */ /* 0x000fc60000011407 */
[----:B------:R-:W-:Y:S01]  /*36280*/  STL [R1+0x2a0], R9 ;  /* 0x0002a00901007387 */ /* 0x000fe20000100800 */
[----:B------:R-:W-:-:S03]  /*36290*/  SHF.R.S32.HI R5, RZ, 0x1f, R5 ;  /* 0x0000001fff057819 */ /* 0x000fc60000011405 */
[----:B------:R-:W-:Y:S01]  /*362a0*/  STL [R1+0x2a4], R8 ;  /* 0x0002a40801007387 */ /* 0x000fe20000100800 */
[----:B------:R-:W-:-:S03]  /*362b0*/  SHF.R.S32.HI R7, RZ, 0x1f, R60 ;  /* 0x0000001fff077819 */ /* 0x000fc6000001143c */
[----:B------:R-:W3:Y:S04]  /*362c0*/  LDL R60, [R1+0x7c0] ;  /* 0x0007c000013c7983 */ /* 0x000ee80000100800 */
[----:B------:R0:W-:Y:S04]  /*362d0*/  STL [R1+0x2a8], R5 ;  /* 0x0002a80501007387 */ /* 0x0001e80000100800 */
[----:B------:R-:W-:Y:S01]  /*362e0*/  STL [R1+0x2ac], R7 ;  /* 0x0002ac0701007387 */ /* 0x000fe20000100800 */
[----:B0-----:R-:W-:Y:S02]  /*362f0*/  SHF.R.S32.HI R5, RZ, 0x1f, R6 ;  /* 0x0000001fff057819 */ /* 0x001fe40000011406 */
[----:B----4-:R-:W-:-:S02]  /*36300*/  SHF.R.S32.HI R6, RZ, 0x1f, R3 ;  /* 0x0000001fff067819 */ /* 0x010fc40000011403 */
[----:B------:R-:W4:Y:S04]  /*36310*/  LDL R3, [R1+0x7bc] ;  /* 0x0007bc0001037983 */ /* 0x000f280000100800 */
[----:B------:R2:W-:Y:S04]  /*36320*/  STL [R1+0x2b0], R5 ;  /* 0x0002b00501007387 */ /* 0x0005e80000100800 */
[----:B------:R0:W-:Y:S01]  /*36330*/  STL [R1+0x2b4], R6 ;  /* 0x0002b40601007387 */ /* 0x0001e20000100800 */
[----:B--2---:R-:W-:-:S03]  /*36340*/  SHF.R.S32.HI R5, RZ, 0x1f, R0 ;  /* 0x0000001fff057819 */ /* 0x004fc60000011400 */
[----:B------:R-:W2:Y:S04]  /*36350*/  LDL R0, [R1+0x7b8] ;  /* 0x0007b80001007983 */ /* 0x000ea80000100800 */
[----:B------:R1:W-:Y:S01]  /*36360*/  STL [R1+0x2b8], R5 ;  /* 0x0002b80501007387 */ /* 0x0003e20000100800 */
[----:B0-----:R-:W-:Y:S02]  /*36370*/  SHF.R.S32.HI R6, RZ, 0x1f, R4 ;  /* 0x0000001fff067819 */ /* 0x001fe40000011404 */
[----:B------:R-:W-:-:S03]  /*36380*/  SHF.R.S32.HI R4, RZ, 0x1f, R55 ;  /* 0x0000001fff047819 */ /* 0x000fc60000011437 */
[----:B------:R-:W-:Y:S01]  /*36390*/  STL [R1+0x2bc], R6 ;  /* 0x0002bc0601007387 */ /* 0x000fe20000100800 */
[----:B-1----:R-:W-:-:S03]  /*363a0*/  SHF.R.S32.HI R5, RZ, 0x1f, R2 ;  /* 0x0000001fff057819 */ /* 0x002fc60000011402 */
        /* <DEDUP_REMOVED lines=14> */
[----:B------:R-:W2:Y:S04]  /*36490*/  LDL R56, [R1+0x774] ;  /* 0x0007740001387983 */ /* 0x000ea80000100800 */
[----:B------:R-:W2:Y:S01]  /*364a0*/  LDL R54, [R1+0x764] ;  /* 0x0007640001367983 */ /* 0x000ea20000100800 */
[----:B0-----:R-:W-:-:S03]  /*364b0*/  SHF.R.S32.HI R5, RZ, 0x1f, R58 ;  /* 0x0000001fff057819 */ /* 0x001fc6000001143a */
[----:B------:R-:W2:Y:S01]  /*364c0*/  LDL R12, [R1+0x758] ;  /* 0x00075800010c7983 */ /* 0x000ea20000100800 */
[----:B-1----:R-:W-:-:S03]  /*364d0*/  SHF.R.S32.HI R4, RZ, 0x1f, R59 ;  /* 0x0000001fff047819 */ /* 0x002fc6000001143b */
[----:B------:R-:W-:Y:S04]  /*364e0*/  STL [R1+0x2d8], R5 ;  /* 0x0002d80501007387 */ /* 0x000fe80000100800 */
[----:B------:R-:W2:Y:S04]  /*364f0*/  LDL R11, [R1+0x74c] ;  /* 0x00074c00010b7983 */ /* 0x000ea80000100800 */
[----:B------:R0:W-:Y:S04]  /*36500*/  STL [R1+0x2dc], R4 ;  /* 0x0002dc0401007387 */ /* 0x0001e80000100800 */
[----:B------:R-:W2:Y:S04]  /*36510*/  LDL R59, [R1+0x73c] ;  /* 0x00073c00013b7983 */ /* 0x000ea80000100800 */
[----:B------:R-:W2:Y:S04]  /*36520*/  LDL R10, [R1+0x72c] ;  /* 0x00072c00010a7983 */ /* 0x000ea80000100800 */
[----:B------:R-:W2:Y:S01]  /*36530*/  LDL R9, [R1+0x720] ;  /* 0x0007200001097983 */ /* 0x000ea20000100800 */
[----:B0-----:R-:W-:-:S05]  /*36540*/  SHF.R.S32.HI R4, RZ, 0x1f, R61 ;  /* 0x0000001fff047819 */ /* 0x001fca000001143d */
[----:B------:R3:W-:Y:S04]  /*36550*/  STL [R1+0x2e0], R4 ;  /* 0x0002e00401007387 */ /* 0x0007e80000100800 */
[----:B------:R-:W2:Y:S04]  /*36560*/  LDL R8, [R1+0x708] ;  /* 0x0007080001087983 */ /* 0x000ea80000100800 */
[----:B------:R-:W2:Y:S04]  /*36570*/  LDL R7, [R1+0x6f8] ;  /* 0x0006f80001077983 */ /* 0x000ea80000100800 */
[----:B------:R-:W2:Y:S04]  /*36580*/  LDL R5, [R1+0x6f0] ;  /* 0x0006f00001057983 */ /* 0x000ea80000100800 */
[----:B------:R-:W2:Y:S04]  /*36590*/  LDL R61, [R1+0x6d8] ;  /* 0x0006d800013d7983 */ /* 0x000ea80000100800 */
[----:B------:R-:W2:Y:S01]  /*365a0*/  LDL R6, [R1+0x6c8] ;  /* 0x0006c80001067983 */ /* 0x000ea20000100800 */
[----:B---3--:R-:W-:-:S03]  /*365b0*/  SHF.R.S32.HI R4, RZ, 0x1f, R60 ;  /* 0x0000001fff047819 */ /* 0x008fc6000001143c */
[----:B------:R-:W3:Y:S04]  /*365c0*/  LDL R60, [R1+0x6c0] ;  /* 0x0006c000013c7983 */ /* 0x000ee80000100800 */
[----:B------:R4:W-:Y:S02]  /*365d0*/  STL [R1+0x2e4], R4 ;  /* 0x0002e40401007387 */ /* 0x0009e40000100800 */
[----:B----4-:R-:W-:Y:S02]  /*365e0*/  SHF.R.S32.HI R4, RZ, 0x1f, R3 ;  /* 0x0000001fff047819 */ /* 0x010fe40000011403 */
[----:B------:R-:W4:Y:S04]  /*365f0*/  LDL R3, [R1+0x6b4] ;  /* 0x0006b40001037983 */ /* 0x000f280000100800 */
[----:B------:R0:W-:Y:S04]  /*36600*/  STL [R1+0x2e8], R4 ;  /* 0x0002e80401007387 */ /* 0x0001e80000100800 */
[----:B------:R-:W4:Y:S04]  /*36610*/  LDL R55, [R1+0x6a0] ;  /* 0x0006a00001377983 */ /* 0x000f280000100800 */
[----:B0-----:R-:W4:Y:S01]  /*36620*/  LDL R4, [R1+0x6a8] ;  /* 0x0006a80001047983 */ /* 0x001f220000100800 */
[----:B--2---:R-:W-:-:S05]  /*36630*/  SHF.R.S32.HI R0, RZ, 0x1f, R0 ;  /* 0x0000001fff007819 */ /* 0x004fca0000011400 */
        /* <DEDUP_REMOVED lines=28> */
[----:B------:R-:W-:Y:S02]  /*36800*/  SHF.R.S32.HI R10, RZ, 0x1f, R9 ;  /* 0x0000001fff0a7819 */ /* 0x000fe40000011409 */
        /* <DEDUP_REMOVED lines=8> */
[----:B------:R-:W2:Y:S04]  /*36890*/  LDL R61, [R1+0x64c] ;  /* 0x00064c00013d7983 */ /* 0x000ea80000100800 */
[----:B------:R0:W-:Y:S04]  /*368a0*/  STL [R1+0x324], R5 ;  /* 0x0003240501007387 */ /* 0x0001e80000100800 */
[----:B------:R-:W-:Y:S01]  /*368b0*/  STL [R1+0x328], R7 ;  /* 0x0003280701007387 */ /* 0x000fe20000100800 */
[----:B0-----:R-:W-:-:S02]  /*368c0*/  SHF.R.S32.HI R5, RZ, 0x1f, R6 ;  /* 0x0000001fff057819 */ /* 0x001fc40000011406 */
[----:B---3--:R-:W-:Y:S02]  /*368d0*/  SHF.R.S32.HI R6, RZ, 0x1f, R60 ;  /* 0x0000001fff067819 */ /* 0x008fe4000001143c */
[----:B------:R-:W3:Y:S04]  /*368e0*/  LDL R60, [R1+0x644] ;  /* 0x00064400013c7983 */ /* 0x000ee80000100800 */
[----:B------:R4:W-:Y:S04]  /*368f0*/  STL [R1+0x32c], R5 ;  /* 0x00032c0501007387 */ /* 0x0009e80000100800 */
[----:B------:R0:W-:Y:S01]  /*36900*/  STL [R1+0x330], R6 ;  /* 0x0003300601007387 */ /* 0x0001e20000100800 */
[----:B----4-:R-:W-:-:S03]  /*36910*/  SHF.R.S32.HI R5, RZ, 0x1f, R3 ;  /* 0x0000001fff057819 */ /* 0x010fc60000011403 */
[----:B------:R-:W4:Y:S04]  /*36920*/  LDL R3, [R1+0x63c] ;  /* 0x00063c0001037983 */ /* 0x000f280000100800 */
[----:B------:R2:W-:Y:S01]  /*36930*/  STL [R1+0x334], R5 ;  /* 0x0003340501007387 */ /* 0x0005e20000100800 */
[----:B0-----:R-:W-:Y:S02]  /*36940*/  SHF.R.S32.HI R6, RZ, 0x1f, R4 ;  /* 0x0000001fff067819 */ /* 0x001fe40000011404 */
[----:B------:R-:W-:-:S03]  /*36950*/  SHF.R.S32.HI R4, RZ, 0x1f, R55 ;  /* 0x0000001fff047819 */ /* 0x000fc60000011437 */
[----:B------:R-:W-:Y:S01]  /*36960*/  STL [R1+0x338], R6 ;  /* 0x0003380601007387 */ /* 0x000fe20000100800 */
[----:B--2---:R-:W-:-:S03]  /*36970*/  SHF.R.S32.HI R5, RZ, 0x1f, R0 ;  /* 0x0000001fff057819 */ /* 0x004fc60000011400 */
[----:B------:R-:W2:Y:S04]  /*36980*/  LDL R0, [R1+0x630] ;  /* 0x0006300001007983 */ /* 0x000ea80000100800 */
[----:B------:R0:W-:Y:S04]  /*36990*/  STL [R1+0x33c], R4 ;  /* 0x00033c0401007387 */ /* 0x0001e80000100800 */
[----:B------:R1:W-:Y:S01]  /*369a0*/  STL [R1+0x340], R5 ;  /* 0x0003400501007387 */ /* 0x0003e20000100800 */
[----:B0-----:R-:W-:-:S03]  /*369b0*/  SHF.R.S32.HI R4, RZ, 0x1f, R2 ;  /* 0x0000001fff047819 */ /* 0x001fc60000011402 */
[----:B------:R-:W2:Y:S04]  /*369c0*/  LDL R2, [R1+0x628] ;  /* 0x0006280001027983 */ /* 0x000ea80000100800 */
[----:B------:R0:W-:Y:S01]  /*369d0*/  STL [R1+0x344], R4 ;  /* 0x0003440401007387 */ /* 0x0001e20000100800 */
[----:B-1----:R-:W-:Y:S02]  /*369e0*/  SHF.R.S32.HI R5, RZ, 0x1f, R58 ;  /* 0x0000001fff057819 */ /* 0x002fe4000001143a */
[----:B------:R-:W-:-:S05]  /*369f0*/  SHF.R.S32.HI R6, RZ, 0x1f, R57 ;  /* 0x0000001fff067819 */ /* 0x000fca0000011439 */
        /* <DEDUP_REMOVED lines=24> */
[----:B0-----:R-:W-:-:S03]  /*36b80*/  SHF.R.S32.HI R4, RZ, 0x1f, R61 ;  /* 0x0000001fff047819 */ /* 0x001fc6000001143d */
[----:B------:R-:W2:Y:S04]  /*36b90*/  LDL R61, [R1+0x428] ;  /* 0x00042800013d7983 */ /* 0x000ea80000100800 */
[----:B------:R3:W-:Y:S02]  /*36ba0*/  STL [R1+0x360], R4 ;  /* 0x0003600401007387 */ /* 0x0007e40000100800 */
[----:B---3--:R-:W-:Y:S02]  /*36bb0*/  SHF.R.S32.HI R4, RZ, 0x1f, R60 ;  /* 0x0000001fff047819 */ /* 0x008fe4000001143c */
[----:B------:R-:W3:Y:S04]  /*36bc0*/  LDL R60, [R1+0x424] ;  /* 0x00042400013c7983 */ /* 0x000ee80000100800 */
[----:B------:R0:W-:Y:S04]  /*36bd0*/  STL [R1+0x368], R4 ;  /* 0x0003680401007387 */ /* 0x0001e80000100800 */
[----:B------:R-:W3:Y:S04]  /*36be0*/  LDL R55, [R1+0x41c] ;  /* 0x00041c0001377983 */ /* 0x000ee80000100800 */
[----:B0-----:R-:W3:Y:S01]  /*36bf0*/  LDL R4, [R1+0x420] ;  /* 0x0004200001047983 */ /* 0x001ee20000100800 */
[----:B----4-:R-:W-:-:S05]  /*36c00*/  SHF.R.S32.HI R3, RZ, 0x1f, R3 ;  /* 0x0000001fff037819 */ /* 0x010fca0000011403 */
[----:B------:R0:W-:Y:S04]  /*36c10*/  STL [R1+0x370], R3 ;  /* 0x0003700301007387 */ /* 0x0001e80000100800 */
[----:B0-----:R-:W4:Y:S01]  /*36c20*/  LDL R3, [R1+0x418] ;  /* 0x0004180001037983 */ /* 0x001f220000100800 */
[----:B--2---:R-:W-:-:S03]  /*36c30*/  SHF.R.S32.HI R56, RZ, 0x1f, R0 ;  /* 0x0000001fff387819 */ /* 0x004fc60000011400 */
[----:B------:R-:W2:Y:S04]  /*36c40*/  LDL R0, [R1+0x414] ;  /* 0x0004140001007983 */ /* 0x000ea80000100800 */
[----:B------:R0:W-:Y:S04]  /*36c50*/  STL [R1+0x378], R56 ;  /* 0x0003783801007387 */ /* 0x0001e80000100800 */
[----:B------:R-:W2:Y:S01]  /*36c60*/  LDL R57, [R1+0x410] ;  /* 0x0004100001397983 */ /* 0x000ea20000100800 */
[----:B------:R-:W-:-:S03]  /*36c70*/  SHF.R.S32.HI R2, RZ, 0x1f, R2 ;  /* 0x0000001fff027819 */ /* 0x000fc60000011402 */
[----:B0-----:R-:W2:Y:S04]  /*36c80*/  LDL R56, [R1+0x40c] ;  /* 0x00040c0001387983 */ /* 0x001ea80000100800 */
[----:B------:R0:W-:Y:S04]  /*36c90*/  STL [R1+0x37c], R2 ;  /* 0x00037c0201007387 */ /* 0x0001e80000100800 */
[----:B0-----:R-:W2:Y:S01]  /*36ca0*/  LDL R2, [R1+0x408] ;  /* 0x0004080001027983 */ /* 0x001ea20000100800 */
[----:B------:R-:W-:-:S05]  /*36cb0*/  SHF.R.S32.HI R14, RZ, 0x1f, R14 ;  /* 0x0000001fff0e7819 */ /* 0x000fca000001140e */
[----:B------:R0:W-:Y:S01]  /*36cc0*/  STL [R1+0x384], R14 ;  /* 0x0003840e01007387 */ /* 0x0001e20000100800 */
[----:B------:R-:W-:-:S05]  /*36cd0*/  SHF.R.S32.HI R13, RZ, 0x1f, R13 ;  /* 0x0000001fff0d7819 */ /* 0x000fca000001140d */
[----:B------:R1:W-:Y:S01]  /*36ce0*/  STL [R1+0x38c], R13 ;  /* 0x00038c0d01007387 */ /* 0x0003e20000100800 */
[----:B0-----:R-:W-:-:S03]  /*36cf0*/  SHF.R.S32.HI R14, RZ, 0x1f, R58 ;  /* 0x0000001fff0e7819 */ /* 0x001fc6000001143a */
[----:B------:R-:W2:Y:S04]  /*36d00*/  LDL R58, [R1+0x404] ;  /* 0x00040400013a7983 */ /* 0x000ea80000100800 */
[----:B------:R-:W-:Y:S01]  /*36d10*/  STL [R1+0x394], R14 ;  /* 0x0003940e01007387 */ /* 0x000fe20000100800 */
[----:B-1----:R-:W-:-:S03]  /*36d20*/  SHF.R.S32.HI R13, RZ, 0x1f, R53 ;  /* 0x0000001fff0d7819 */ /* 0x002fc60000011435 */
[----:B------:R-:W2:Y:S04]  /*36d30*/  LDL R53, [R1+0x400] ;  /* 0x0004000001357983 */ /* 0x000ea80000100800 */
[----:B------:R0:W-:Y:S02]  /*36d40*/  STL [R1+0x398], R13 ;  /* 0x0003980d01007387 */ /* 0x0001e40000100800 */
[----:B0-----:R-:W-:Y:S02]  /*36d50*/  SHF.R.S32.HI R13, RZ, 0x1f, R12 ;  /* 0x0000001fff0d7819 */ /* 0x001fe4000001140c */
[----:B------:R-:W-:-:S03]  /*36d60*/  SHF.R.S32.HI R12, RZ, 0x1f, R54 ;  /* 0x0000001fff0c7819 */ /* 0x000fc60000011436 */
[----:B------:R-:W-:Y:S04]  /*36d70*/  STL [R1+0x3a0], R13 ;  /* 0x0003a00d01007387 */ /* 0x000fe80000100800 */
[----:B------:R-:W2:Y:S01]  /*36d80*/  LDL R54, [R1+0x3fc] ;  /* 0x0003fc0001367983 */ /* 0x000ea20000100800 */
[----:B------:R-:W-:-:S05]  /*36d90*/  SHF.R.S32.HI R11, RZ, 0x1f, R11 ;  /* 0x0000001fff0b7819 */ /* 0x000fca000001140b */
[----:B------:R0:W-:Y:S04]  /*36da0*/  STL [R1+0x3a8], R11 ;  /* 0x0003a80b01007387 */ /* 0x0001e80000100800 */
[----:B------:R-:W-:Y:S01]  /*36db0*/  STL [R1+0x3b0], R12 ;  /* 0x0003b00c01007387 */ /* 0x000fe20000100800 */
[----:B0-----:R-:W-:Y:S02]  /*36dc0*/  SHF.R.S32.HI R11, RZ, 0x1f, R10 ;  /* 0x0000001fff0b7819 */ /* 0x001fe4000001140a */
        /* <DEDUP_REMOVED lines=13> */
[----:B------:R-:W-:Y:S02]  /*36ea0*/  SHF.R.S32.HI R6, RZ, 0x1f, R61 ;  /* 0x0000001fff067819 */ /* 0x000fe4000001143d */
[----:B------:R-:W2:Y:S04]  /*36eb0*/  LDL R61, [R1+0x3f4] ;  /* 0x0003f400013d7983 */ /* 0x000ea80000100800 */
[----:B------:R3:W-:Y:S04]  /*36ec0*/  STL [R1+0x3e4], R5 ;  /* 0x0003e40501007387 */ /* 0x0007e80000100800 */
[----:B------:R0:W-:Y:S01]  /*36ed0*/  STL [R1+0x3e8], R6 ;  /* 0x0003e80601007387 */ /* 0x0001e20000100800 */
[----:B---3--:R-:W-:-:S03]  /*36ee0*/  SHF.R.S32.HI R5, RZ, 0x1f, R60 ;  /* 0x0000001fff057819 */ /* 0x008fc6000001143c */
[----:B------:R-:W3:Y:S04]  /*36ef0*/  LDL R60, [R1+0x3f0] ;  /* 0x0003f000013c7983 */ /* 0x000ee80000100800 */
[----:B------:R4:W-:Y:S01]  /*36f00*/  STL [R1+0x448], R5 ;  /* 0x0004480501007387 */ /* 0x0009e20000100800 */
[----:B0-----:R-:W-:Y:S02]  /*36f10*/  SHF.R.S32.HI R6, RZ, 0x1f, R4 ;  /* 0x0000001fff067819 */ /* 0x001fe40000011404 */
[----:B------:R-:W-:-:S03]  /*36f20*/  SHF.R.S32.HI R4, RZ, 0x1f, R55 ;  /* 0x0000001fff047819 */ /* 0x000fc60000011437 */
[----:B------:R-:W-:Y:S01]  /*36f30*/  STL [R1+0x454], R6 ;  /* 0x0004540601007387 */ /* 0x000fe20000100800 */
[----:B----4-:R-:W-:-:S03]  /*36f40*/  SHF.R.S32.HI R5, RZ, 0x1f, R3 ;  /* 0x0000001fff057819 */ /* 0x010fc60000011403 */
[----:B------:R-:W4:Y:S04]  /*36f50*/  LDL R3, [R1+0x3ec] ;  /* 0x0003ec0001037983 */ /* 0x000f280000100800 */
[----:B------:R2:W-:Y:S04]  /*36f60*/  STL [R1+0x460], R4 ;  /* 0x0004600401007387 */ /* 0x0005e80000100800 */
[----:B------:R0:W-:Y:S01]  /*36f70*/  STL [R1+0x46c], R5 ;  /* 0x00046c0501007387 */ /* 0x0001e20000100800 */
[----:B--2---:R-:W-:-:S03]  /*36f80*/  SHF.R.S32.HI R4, RZ, 0x1f, R0 ;  /* 0x0000001fff047819 */ /* 0x004fc60000011400 */
[----:B------:R-:W2:Y:S01]  /*36f90*/  LDL R0, [R1+0x44c] ;  /* 0x00044c0001007983 */ /* 0x000ea20000100800 */
[----:B0-----:R-:W-:-:S03]  /*36fa0*/  SHF.R.S32.HI R5, RZ, 0x1f, R57 ;  /* 0x0000001fff057819 */ /* 0x001fc60000011439 */
[----:B------:R0:W-:Y:S04]  /*36fb0*/  STL [R1+0x474], R4 ;  /* 0x0004740401007387 */ /* 0x0001e80000100800 */
[----:B------:R-:W-:Y:S04]  /*36fc0*/  STL [R1+0x480], R5 ;  /* 0x0004800501007387 */ /* 0x000fe80000100800 */
[----:B------:R-:W2:Y:S01]  /*36fd0*/  LDL R14, [R1+0x450] ;  /* 0x00045000010e7983 */ /* 0x000ea20000100800 */
[----:B0-----:R-:W-:-:S05]  /*36fe0*/  SHF.R.S32.HI R4, RZ, 0x1f, R56 ;  /* 0x0000001fff047819 */ /* 0x001fca0000011438 */
[----:B------:R-:W-:Y:S04]  /*36ff0*/  STL [R1+0x48c], R4 ;  /* 0x00048c0401007387 */ /* 0x000fe80000100800 */
[----:B------:R-:W2:Y:S01]  /*37000*/  LDL R13, [R1+0x458] ;  /* 0x00045800010d7983 */ /* 0x000ea20000100800 */
[----:B------:R-:W-:-:S05]  /*37010*/  SHF.R.S32.HI R2, RZ, 0x1f, R2 ;  /* 0x0000001fff027819 */ /* 0x000fca0000011402 */
[----:B------:R0:W-:Y:S04]  /*37020*/  STL [R1+0x498], R2 ;  /* 0x0004980201007387 */ /* 0x0001e80000100800 */
[----:B------:R-:W2:Y:S04]  /*37030*/  LDL R56, [R1+0x45c] ;  /* 0x00045c0001387983 */ /* 0x000ea80000100800 */
[----:B------:R-:W2:Y:S04]  /*37040*/  LDL R12, [R1+0x468] ;  /* 0x00046800010c7983 */ /* 0x000ea80000100800 */
[----:B0-----:R-:W2:Y:S01]  /*37050*/  LDL R2, [R1+0x464] ;  /* 0x0004640001027983 */ /* 0x001ea20000100800 */
[----:B------:R-:W-:-:S05]  /*37060*/  SHF.R.S32.HI R5, RZ, 0x1f, R58 ;  /* 0x0000001fff057819 */ /* 0x000fca000001143a */
[----:B------:R-:W-:Y:S01]  /*37070*/  STL [R1+0x4a0], R5 ;  /* 0x0004a00501007387 */ /* 0x000fe20000100800 */
[----:B------:R-:W-:-:S03]  /*37080*/  SHF.R.S32.HI R4, RZ, 0x1f, R53 ;  /* 0x0000001fff047819 */ /* 0x000fc60000011435 */
        /* <DEDUP_REMOVED lines=15> */
[----:B0-----:R-:W-:Y:S02]  /*37180*/  SHF.R.S32.HI R4, RZ, 0x1f, R61 ;  /* 0x0000001fff047819 */ /* 0x001fe4000001143d */
[----:B------:R-:W2:Y:S04]  /*37190*/  LDL R61, [R1+0x4b0] ;  /* 0x0004b000013d7983 */ /* 0x000ea80000100800 */
[----:B------:R0:W-:Y:S04]  /*371a0*/  STL [R1+0x4cc], R4 ;  /* 0x0004cc0401007387 */ /* 0x0001e80000100800 */
[----:B------:R-:W2:Y:S04]  /*371b0*/  LDL R55, [R1+0x4bc] ;  /* 0x0004bc0001377983 */ /* 0x000ea80000100800 */
[----:B0-----:R-:W2:Y:S01]  /*371c0*/  LDL R4, [R1+0x4b4] ;  /* 0x0004b40001047983 */ /* 0x001ea20000100800 */
[----:B---3--:R-:W-:-:S05]  /*371d0*/  SHF.R.S32.HI R57, RZ, 0x1f, R60 ;  /* 0x0000001fff397819 */ /* 0x008fca000001143c */
[----:B------:R4:W-:Y:S04]  /*371e0*/  STL [R1+0x4d8], R57 ;  /* 0x0004d83901007387 */ /* 0x0009e80000100800 */
[----:B------:R-:W3:Y:S01]  /*371f0*/  LDL R60, [R1+0x4c0] ;  /* 0x0004c000013c7983 */ /* 0x000ee20000100800 */
[----:B----4-:R-:W-:-:S03]  /*37200*/  SHF.R.S32.HI R57, RZ, 0x1f, R3 ;  /* 0x0000001fff397819 */ /* 0x010fc60000011403 */
[----:B------:R-:W4:Y:S04]  /*37210*/  LDL R3, [R1+0x4c8] ;  /* 0x0004c80001037983 */ /* 0x000f280000100800 */
[----:B------:R0:W-:Y:S04]  /*37220*/  STL [R1+0x4e4], R57 ;  /* 0x0004e43901007387 */ /* 0x0001e80000100800 */
[----:B------:R-:W4:Y:S04]  /*37230*/  LDL R58, [R1+0x4d4] ;  /* 0x0004d400013a7983 */ /* 0x000f280000100800 */
[----:B0-----:R-:W4:Y:S01]  /*37240*/  LDL R57, [R1+0x4d0] ;  /* 0x0004d00001397983 */ /* 0x001f220000100800 */
[----:B--2---:R-:W-:-:S05]  /*37250*/  SHF.R.S32.HI R0, RZ, 0x1f, R0 ;  /* 0x0000001fff007819 */ /* 0x004fca0000011400 */
        /* <DEDUP_REMOVED lines=12> */
[----:B0-----:R-:W-:-:S05]  /*37320*/  SHF.R.S32.HI R13, RZ, 0x1f, R12 ;  /* 0x0000001fff0d7819 */ /* 0x001fca000001140c */
[----:B------:R-:W-:Y:S01]  /*37330*/  STL [R1+0x524], R13 ;  /* 0x0005240d01007387 */ /* 0x000fe20000100800 */
[----:B------:R-:W-:Y:S02]  /*37340*/  SHF.R.S32.HI R11, RZ, 0x1f, R11 ;  /* 0x0000001fff0b7819 */ /* 0x000fe4000001140b */
[----:B------:R-:W-:Y:S02]  /*37350*/  SHF.R.S32.HI R12, RZ, 0x1f, R53 ;  /* 0x0000001fff0c7819 */ /* 0x000fe40000011435 */
[----:B------:R-:W2:Y:S04]  /*37360*/  LDL R53, [R1+0x4f0] ;  /* 0x0004f00001357983 */ /* 0x000ea80000100800 */
[----:B------:R0:W-:Y:S04]  /*37370*/  STL [R1+0x52c], R11 ;  /* 0x00052c0b01007387 */ /* 0x0001e80000100800 */
[----:B------:R-:W-:Y:S01]  /*37380*/  STL [R1+0x538], R12 ;  /* 0x0005380c01007387 */ /* 0x000fe20000100800 */
[----:B0-----:R-:W-:-:S02]  /*37390*/  SHF.R.S32.HI R11, RZ, 0x1f, R10 ;  /* 0x0000001fff0b7819 */ /* 0x001fc4000001140a */
        /* <DEDUP_REMOVED lines=8> */
[----:B------:R-:W2:Y:S01]  /*37420*/  LDL R54, [R1+0x4f4] ;  /* 0x0004f40001367983 */ /* 0x000ea20000100800 */
[----:B------:R-:W-:-:S05]  /*37430*/  SHF.R.S32.HI R5, RZ, 0x1f, R5 ;  /* 0x0000001fff057819 */ /* 0x000fca0000011405 */
[----:B------:R0:W-:Y:S04]  /*37440*/  STL [R1+0x570], R5 ;  /* 0x0005700501007387 */ /* 0x0001e80000100800 */
[----:B------:R-:W-:Y:S01]  /*37450*/  STL [R1+0x578], R7 ;  /* 0x0005780701007387 */ /* 0x000fe20000100800 */
[----:B0-----:R-:W-:Y:S02]  /*37460*/  SHF.R.S32.HI R5, RZ, 0x1f, R6 ;  /* 0x0000001fff057819 */ /* 0x001fe40000011406 */
[----:B------:R-:W-:Y:S02]  /*37470*/  SHF.R.S32.HI R6, RZ, 0x1f, R59 ;  /* 0x0000001fff067819 */ /* 0x000fe4000001143b */
[----:B------:R-:W2:Y:S04]  /*37480*/  LDL R59, [R1+0x4fc] ;  /* 0x0004fc00013b7983 */ /* 0x000ea80000100800 */
[----:B------:R0:W-:Y:S04]  /*37490*/  STL [R1+0x584], R5 ;  /* 0x0005840501007387 */ /* 0x0001e80000100800 */
[----:B------:R1:W-:Y:S01]  /*374a0*/  STL [R1+0x590], R6 ;  /* 0x0005900601007387 */ /* 0x0003e20000100800 */
[----:B0-----:R-:W-:-:S03]  /*374b0*/  SHF.R.S32.HI R5, RZ, 0x1f, R61 ;  /* 0x0000001fff057819 */ /* 0x001fc6000001143d */
[----:B------:R-:W2:Y:S04]  /*374c0*/  LDL R61, [R1+0x500] ;  /* 0x00050000013d7983 */ /* 0x000ea80000100800 */
[----:B------:R3:W-:Y:S01]  /*374d0*/  STL [R1+0x598], R5 ;  /* 0x0005980501007387 */ /* 0x0007e20000100800 */
[----:B-1----:R-:W-:Y:S02]  /*374e0*/  SHF.R.S32.HI R6, RZ, 0x1f, R4 ;  /* 0x0000001fff067819 */ /* 0x002fe40000011404 */
[----:B------:R-:W-:-:S03]  /*374f0*/  SHF.R.S32.HI R4, RZ, 0x1f, R55 ;  /* 0x0000001fff047819 */ /* 0x000fc60000011437 */
[----:B------:R-:W-:Y:S01]  /*37500*/  STL [R1+0x5a4], R6 ;  /* 0x0005a40601007387 */ /* 0x000fe20000100800 */
[----:B---3--:R-:W-:-:S03]  /*37510*/  SHF.R.S32.HI R5, RZ, 0x1f, R60 ;  /* 0x0000001fff057819 */ /* 0x008fc6000001143c */
[----:B------:R-:W3:Y:S04]  /*37520*/  LDL R60, [R1+0x508] ;  /* 0x00050800013c7983 */ /* 0x000ee80000100800 */
[----:B------:R4:W-:Y:S04]  /*37530*/  STL [R1+0x5b0], R4 ;  /* 0x0005b00401007387 */ /* 0x0009e80000100800 */
[----:B------:R0:W-:Y:S01]  /*37540*/  STL [R1+0x5b8], R5 ;  /* 0x0005b80501007387 */ /* 0x0001e20000100800 */
[----:B----4-:R-:W-:-:S03]  /*37550*/  SHF.R.S32.HI R4, RZ, 0x1f, R3 ;  /* 0x0000001fff047819 */ /* 0x010fc60000011403 */
[----:B------:R-:W4:Y:S04]  /*37560*/  LDL R3, [R1+0x510] ;  /* 0x0005100001037983 */ /* 0x000f280000100800 */
[----:B------:R1:W-:Y:S01]  /*37570*/  STL [R1+0x5c4], R4 ;  /* 0x0005c40401007387 */ /* 0x0003e20000100800 */
[----:B0-----:R-:W-:Y:S02]  /*37580*/  SHF.R.S32.HI R5, RZ, 0x1f, R57 ;  /* 0x0000001fff057819 */ /* 0x001fe40000011439 */
[----:B-1----:R-:W-:-:S03]  /*37590*/  SHF.R.S32.HI R4, RZ, 0x1f, R58 ;  /* 0x0000001fff047819 */ /* 0x002fc6000001143a */
[----:B------:R-:W-:Y:S04]  /*375a0*/  STL [R1+0x5d0], R5 ;  /* 0x0005d00501007387 */ /* 0x000fe80000100800 */
[----:B------:R-:W4:Y:S04]  /*375b0*/  LDL R14, [R1+0x514] ;  /* 0x00051400010e7983 */ /* 0x000f280000100800 */
[----:B------:R-:W-:Y:S01]  /*375c0*/  STL [R1+0x5dc], R4 ;  /* 0x0005dc0401007387 */ /* 0x000fe20000100800 */
[----:B--2---:R-:W-:-:S03]  /*375d0*/  SHF.R.S32.HI R0, RZ, 0x1f, R0 ;  /* 0x0000001fff007819 */ /* 0x004fc60000011400 */
[----:B------:R-:W2:Y:S04]  /*375e0*/  LDL R13, [R1+0x51c] ;  /* 0x00051c00010d7983 */ /* 0x000ea80000100800 */
        /* <DEDUP_REMOVED lines=11> */
[----:B0-----:R-:W2:Y:S01]  /*376a0*/  LDL R2, [R1+0x53c] ;  /* 0x00053c0001027983 */ /* 0x001ea20000100800 */
[----:B------:R-:W-:-:S05]  /*376b0*/  SHF.R.S32.HI R4, RZ, 0x1f, R53 ;  /* 0x0000001fff047819 */ /* 0x000fca0000011435 */
        /* <DEDUP_REMOVED lines=12> */
[----:B------:R-:W2:Y:S01]  /*37780*/  LDL R55, [R1+0x580] ;  /* 0x0005800001377983 */ /* 0x000ea20000100800 */
[----:B------:R-:W-:-:S03]  /*37790*/  SHF.R.S32.HI R56, RZ, 0x1f, R61 ;  /* 0x0000001fff387819 */ /* 0x000fc6000001143d */
[----:B0-----:R-:W2:Y:S04]  /*377a0*/  LDL R4, [R1+0x57c] ;  /* 0x00057c0001047983 */ /* 0x001ea80000100800 */
[----:B------:R3:W-:Y:S04]  /*377b0*/  STL [R1+0x824], R56 ;  /* 0x0008243801007387 */ /* 0x0007e80000100800 */
[----:B------:R-:W2:Y:S01]  /*377c0*/  LDL R61, [R1+0x588] ;  /* 0x00058800013d7983 */ /* 0x000ea20000100800 */
[----:B---3--:R-:W-:-:S03]  /*377d0*/  SHF.R.S32.HI R56, RZ, 0x1f, R60 ;  /* 0x0000001fff387819 */ /* 0x008fc6000001143c */
[----:B------:R-:W3:Y:S04]  /*377e0*/  LDL R60, [R1+0x58c] ;  /* 0x00058c00013c7983 */ /* 0x000ee80000100800 */
[----:B------:R0:W-:Y:S04]  /*377f0*/  STL [R1+0x830], R56 ;  /* 0x0008303801007387 */ /* 0x0001e80000100800 */
[----:B------:R-:W3:Y:S04]  /*37800*/  LDL R57, [R1+0x594] ;  /* 0x0005940001397983 */ /* 0x000ee80000100800 */
[----:B0-----:R-:W3:Y:S01]  /*37810*/  LDL R56, [R1+0x59c] ;  /* 0x00059c0001387983 */ /* 0x001ee20000100800 */
[----:B----4-:R-:W-:-:S05]  /*37820*/  SHF.R.S32.HI R3, RZ, 0x1f, R3 ;  /* 0x0000001fff037819 */ /* 0x010fca0000011403 */
[----:B------:R0:W-:Y:S04]  /*37830*/  STL [R1+0x83c], R3 ;  /* 0x00083c0301007387 */ /* 0x0001e80000100800 */
[----:B0-----:R-:W4:Y:S01]  /*37840*/  LDL R3, [R1+0x5a0] ;  /* 0x0005a00001037983 */ /* 0x001f220000100800 */
[----:B------:R-:W-:-:S05]  /*37850*/  SHF.R.S32.HI R14, RZ, 0x1f, R14 ;  /* 0x0000001fff0e7819 */ /* 0x000fca000001140e */
[----:B------:R0:W-:Y:S01]  /*37860*/  STL [R1+0x844], R14 ;  /* 0x0008440e01007387 */ /* 0x0001e20000100800 */
[----:B--2---:R-:W-:-:S05]  /*37870*/  SHF.R.S32.HI R13, RZ, 0x1f, R13 ;  /* 0x0000001fff0d7819 */ /* 0x004fca000001140d */
        /* <DEDUP_REMOVED lines=9> */
[----:B------:R-:W-:Y:S01]  /*37910*/  STL [R1+0x860], R13 ;  /* 0x0008600d01007387 */ /* 0x000fe20000100800 */
[----:B------:R-:W-:-:S03]  /*37920*/  SHF.R.S32.HI R12, RZ, 0x1f, R2 ;  /* 0x0000001fff0c7819 */ /* 0x000fc60000011402 */
[----:B------:R-:W2:Y:S04]  /*37930*/  LDL R2, [R1+0x5b4] ;  /* 0x0005b40001027983 */ /* 0x000ea80000100800 */
[----:B------:R0:W-:Y:S04]  /*37940*/  STL [R1+0x864], R11 ;  /* 0x0008640b01007387 */ /* 0x0001e80000100800 */
[----:B------:R-:W-:Y:S01]  /*37950*/  STL [R1+0x868], R12 ;  /* 0x0008680c01007387 */ /* 0x000fe20000100800 */
[----:B0-----:R-:W-:Y:S02]  /*37960*/  SHF.R.S32.HI R11, RZ, 0x1f, R10 ;  /* 0x0000001fff0b7819 */ /* 0x001fe4000001140a */
[----:B------:R-:W-:-:S02]  /*37970*/  SHF.R.S32.HI R10, RZ, 0x1f, R9 ;  /* 0x0000001fff0a7819 */ /* 0x000fc40000011409 */
[----:B------:R-:W-:Y:S01]  /*37980*/  SHF.R.S32.HI R9, RZ, 0x1f, R8 ;  /* 0x0000001fff097819 */ /* 0x000fe20000011408 */
[----:B------:R-:W-:Y:S01]  /*37990*/  STL [R1+0x86c], R11 ;  /* 0x00086c0b01007387 */ /* 0x000fe20000100800 */
[----:B------:R-:W-:-:S03]  /*379a0*/  SHF.R.S32.HI R8, RZ, 0x1f, R7 ;  /* 0x0000001fff087819 */ /* 0x000fc60000011407 */
[----:B------:R-:W-:Y:S01]  /*379b0*/  STL [R1+0x870], R10 ;  /* 0x0008700a01007387 */ /* 0x000fe20000100800 */
[----:B------:R-:W-:-:S03]  /*379c0*/  SHF.R.S32.HI R5, RZ, 0x1f, R5 ;  /* 0x0000001fff057819 */ /* 0x000fc60000011405 */
[----:B------:R-:W-:Y:S01]  /*379d0*/  STL [R1+0x874], R9 ;  /* 0x0008740901007387 */ /* 0x000fe20000100800 */
[----:B------:R-:W-:-:S03]  /*379e0*/  SHF.R.S32.HI R7, RZ, 0x1f, R53 ;  /* 0x0000001fff077819 */ /* 0x000fc60000011435 */
        /* <DEDUP_REMOVED lines=15> */
[----:B0-----:R-:W-:-:S03]  /*37ae0*/  SHF.R.S32.HI R5, RZ, 0x1f, R61 ;  /* 0x0000001fff057819 */ /* 0x001fc6000001143d */
[----:B------:R-:W2:Y:S04]  /*37af0*/  LDL R61, [R1+0x5cc] ;  /* 0x0005cc00013d7983 */ /* 0x000ea80000100800 */
[----:B------:R3:W-:Y:S04]  /*37b00*/  STL [R1+0x894], R4 ;  /* 0x0008940401007387 */ /* 0x0007e80000100800 */
[----:B------:R0:W-:Y:S01]  /*37b10*/  STL [R1+0x898], R5 ;  /* 0x0008980501007387 */ /* 0x0001e20000100800 */
[----:B---3--:R-:W-:-:S03]  /*37b20*/  SHF.R.S32.HI R4, RZ, 0x1f, R60 ;  /* 0x0000001fff047819 */ /* 0x008fc6000001143c */
[----:B------:R-:W3:Y:S04]  /*37b30*/  LDL R60, [R1+0x5d4] ;  /* 0x0005d400013c7983 */ /* 0x000ee80000100800 */
[----:B------:R1:W-:Y:S01]  /*37b40*/  STL [R1+0x89c], R4 ;  /* 0x00089c0401007387 */ /* 0x0003e20000100800 */
[----:B0-----:R-:W-:-:S05]  /*37b50*/  SHF.R.S32.HI R5, RZ, 0x1f, R57 ;  /* 0x0000001fff057819 */ /* 0x001fca0000011439 */
[----:B------:R-:W-:Y:S01]  /*37b60*/  STL [R1+0x8a0], R5 ;  /* 0x0008a00501007387 */ /* 0x000fe20000100800 */
[----:B-1----:R-:W-:-:S03]  /*37b70*/  SHF.R.S32.HI R4, RZ, 0x1f, R56 ;  /* 0x0000001fff047819 */ /* 0x002fc60000011438 */
[----:B------:R-:W3:Y:S04]  /*37b80*/  LDL R14, [R1+0x5d8] ;  /* 0x0005d800010e7983 */ /* 0x000ee80000100800 */
[----:B------:R-:W-:Y:S04]  /*37b90*/  STL [R1+0x8a4], R4 ;  /* 0x0008a40401007387 */ /* 0x000fe80000100800 */
[----:B------:R-:W3:Y:S01]  /*37ba0*/  LDL R13, [R1+0x5e0] ;  /* 0x0005e000010d7983 */ /* 0x000ee20000100800 */
[----:B----4-:R-:W-:-:S05]  /*37bb0*/  SHF.R.S32.HI R3, RZ, 0x1f, R3 ;  /* 0x0000001fff037819 */ /* 0x010fca0000011403 */
[----:B------:R0:W-:Y:S04]  /*37bc0*/  STL [R1+0x8a8], R3 ;  /* 0x0008a80301007387 */ /* 0x0001e80000100800 */
[----:B------:R-:W4:Y:S04]  /*37bd0*/  LDL R56, [R1+0x5e8] ;  /* 0x0005e80001387983 */ /* 0x000f280000100800 */
[----:B------:R-:W4:Y:S04]  /*37be0*/  LDL R12, [R1+0x5f4] ;  /* 0x0005f400010c7983 */ /* 0x000f280000100800 */
[----:B0-----:R-:W4:Y:S01]  /*37bf0*/  LDL R3, [R1+0x5ec] ;  /* 0x0005ec0001037983 */ /* 0x001f220000100800 */
[----:B--2---:R-:W-:-:S05]  /*37c00*/  SHF.R.S32.HI R4, RZ, 0x1f, R58 ;  /* 0x0000001fff047819 */ /* 0x004fca000001143a */
        /* <DEDUP_REMOVED lines=12> */
[----:B0-----:R-:W2:Y:S04]  /*37cd0*/  LDL R2, [R1+0x828] ;  /* 0x0008280001027983 */ /* 0x001ea80000100800 */
[----:B------:R-:W2:Y:S01]  /*37ce0*/  LDL R6, [R1+0x82c] ;  /* 0x00082c0001067983 */ /* 0x000ea20000100800 */
[----:B------:R-:W-:-:S03]  /*37cf0*/  SHF.R.S32.HI R4, RZ, 0x1f, R53 ;  /* 0x0000001fff047819 */ /* 0x000fc60000011435 */
[----:B------:R-:W2:Y:S04]  /*37d00*/  LDL R53, [R1+0x834] ;  /* 0x0008340001357983 */ /* 0x000ea80000100800 */
[----:B------:R0:W-:Y:S02]  /*37d10*/  STL [R1+0x8b8], R4 ;  /* 0x0008b80401007387 */ /* 0x0001e40000100800 */
[----:B0-----:R-:W-:Y:S02]  /*37d20*/  SHF.R.S32.HI R4, RZ, 0x1f, R54 ;  /* 0x0000001fff047819 */ /* 0x001fe40000011436 */
[----:B------:R-:W2:Y:S04]  /*37d30*/  LDL R54, [R1+0x838] ;  /* 0x0008380001367983 */ /* 0x000ea80000100800 */
[----:B------:R0:W-:Y:S04]  /*37d40*/  STL [R1+0x8bc], R4 ;  /* 0x0008bc0401007387 */ /* 0x0001e80000100800 */
[----:B------:R-:W2:Y:S04]  /*37d50*/  LDL R55, [R1+0x848] ;  /* 0x0008480001377983 */ /* 0x000ea80000100800 */
[----:B0-----:R-:W2:Y:S01]  /*37d60*/  LDL R4, [R1+0x840] ;  /* 0x0008400001047983 */ /* 0x001ea20000100800 */
[----:B------:R-:W-:-:S05]  /*37d70*/  SHF.R.S32.HI R57, RZ, 0x1f, R59 ;  /* 0x0000001fff397819 */ /* 0x000fca000001143b */
[----:B------:R0:W-:Y:S04]  /*37d80*/  STL [R1+0x8c0], R57 ;  /* 0x0008c03901007387 */ /* 0x0001e80000100800 */
[----:B------:R-:W2:Y:S01]  /*37d90*/  LDL R59, [R1+0x84c] ;  /* 0x00084c00013b7983 */ /* 0x000ea20000100800 */
[----:B0-----:R-:W-:-:S03]  /*37da0*/  SHF.R.S32.HI R57, RZ, 0x1f, R61 ;  /* 0x0000001fff397819 */ /* 0x001fc6000001143d */
[----:B------:R-:W2:Y:S04]  /*37db0*/  LDL R61, [R1+0x854] ;  /* 0x00085400013d7983 */ /* 0x000ea80000100800 */
[----:B------:R0:W-:Y:S04]  /*37dc0*/  STL [R1+0x8c4], R57 ;  /* 0x0008c43901007387 */ /* 0x0001e80000100800 */
[----:B------:R-:W2:Y:S04]  /*37dd0*/  LDL R58, [R1+0x914] ;  /* 0x00091400013a7983 */ /* 0x000ea80000100800 */
[----:B0-----:R-:W2:Y:S01]  /*37de0*/  LDL R57, [R1+0x90c] ;  /* 0x00090c0001397983 */ /* 0x001ea20000100800 */
[----:B---3--:R-:W-:-:S05]  /*37df0*/  SHF.R.S32.HI R60, RZ, 0x1f, R60 ;  /* 0x0000001fff3c7819 */ /* 0x008fca000001143c */
[----:B------:R0:W-:Y:S04]  /*37e00*/  STL [R1+0x8c8], R60 ;  /* 0x0008c83c01007387 */ /* 0x0001e80000100800 */
[----:B0-----:R-:W3:Y:S01]  /*37e10*/  LDL R60, [R1+0x918] ;  /* 0x00091800013c7983 */ /* 0x001ee20000100800 */
[----:B------:R-:W-:-:S05]  /*37e20*/  SHF.R.S32.HI R14, RZ, 0x1f, R14 ;  /* 0x0000001fff0e7819 */ /* 0x000fca000001140e */
[----:B------:R4:W-:Y:S01]  /*37e30*/  STL [R1+0x8cc], R14 ;  /* 0x0008cc0e01007387 */ /* 0x0009e20000100800 */
[----:B------:R-:W-:-:S05]  /*37e40*/  SHF.R.S32.HI R13, RZ, 0x1f, R13 ;  /* 0x0000001fff0d7819 */ /* 0x000fca000001140d */
[----:B------:R0:W-:Y:S01]  /*37e50*/  STL [R1+0x8d0], R13 ;  /* 0x0008d00d01007387 */ /* 0x0001e20000100800 */
[----:B----4-:R-:W-:-:S03]  /*37e60*/  SHF.R.S32.HI R14, RZ, 0x1f, R56 ;  /* 0x0000001fff0e7819 */ /* 0x010fc60000011438 */
[----:B------:R-:W4:Y:S04]  /*37e70*/  LDL R56, [R1+0x920] ;  /* 0x0009200001387983 */ /* 0x000f280000100800 */
[----:B------:R-:W-:Y:S01]  /*37e80*/  STL [R1+0x8d4], R14 ;  /* 0x0008d40e01007387 */ /* 0x000fe20000100800 */
[----:B0-----:R-:W-:-:S03]  /*37e90*/  SHF.R.S32.HI R13, RZ, 0x1f, R3 ;  /* 0x0000001fff0d7819 */ /* 0x001fc60000011403 */
[----:B------:R-:W4:Y:S04]  /*37ea0*/  LDL R3, [R1+0x924] ;  /* 0x0009240001037983 */ /* 0x000f280000100800 */
[----:B------:R0:W-:Y:S02]  /*37eb0*/  STL [R1+0x8d8], R13 ;  /* 0x0008d80d01007387 */ /* 0x0001e40000100800 */
[----:B0-----:R-:W-:Y:S02]  /*37ec0*/  SHF.R.S32.HI R13, RZ, 0x1f, R12 ;  /* 0x0000001fff0d7819 */ /* 0x001fe4000001140c */
[----:B--2---:R-:W-:-:S03]  /*37ed0*/  SHF.R.S32.HI R11, RZ, 0x1f, R11 ;  /* 0x0000001fff0b7819 */ /* 0x004fc6000001140b */
        /* <DEDUP_REMOVED lines=39> */
[----:B------:R-:W2:Y:S04]  /*38150*/  LDL R14, [R1+0x950] ;  /* 0x00095000010e7983 */ /* 0x000ea80000100800 */
[----:B------:R-:W-:Y:S04]  /*38160*/  STL [R1+0x948], R5 ;  /* 0x0009480501007387 */ /* 0x000fe80000100800 */
[----:B------:R-:W2:Y:S01]  /*38170*/  LDL R13, [R1+0x958] ;  /* 0x00095800010d7983 */ /* 0x000ea20000100800 */
[----:B---3--:R-:W-:-:S05]  /*38180*/  SHF.R.S32.HI R4, RZ, 0x1f, R60 ;  /* 0x0000001fff047819 */ /* 0x008fca000001143c */
[----:B------:R4:W-:Y:S04]  /*38190*/  STL [R1+0x954], R4 ;  /* 0x0009540401007387 */ /* 0x0009e80000100800 */
[----:B------:R-:W3:Y:S04]  /*381a0*/  LDL R58, [R1+0x960] ;  /* 0x00096000013a7983 */ /* 0x000ee80000100800 */
[----:B------:R-:W3:Y:S04]  /*381b0*/  LDL R60, [R1+0x964] ;  /* 0x00096400013c7983 */ /* 0x000ee80000100800 */
[----:B------:R-:W3:Y:S01]  /*381c0*/  LDL R12, [R1+0x96c] ;  /* 0x00096c00010c7983 */ /* 0x000ee20000100800 */
[----:B----4-:R-:W-:-:S05]  /*381d0*/  SHF.R.S32.HI R4, RZ, 0x1f, R56 ;  /* 0x0000001fff047819 */ /* 0x010fca0000011438 */
[----:B------:R-:W-:Y:S01]  /*381e0*/  STL [R1+0x95c], R4 ;  /* 0x00095c0401007387 */ /* 0x000fe20000100800 */
[----:B------:R-:W-:-:S03]  /*381f0*/  SHF.R.S32.HI R3, RZ, 0x1f, R3 ;  /* 0x0000001fff037819 */ /* 0x000fc60000011403 */
[----:B------:R-:W4:Y:S04]  /*38200*/  LDL R11, [R1+0x970] ;  /* 0x00097000010b7983 */ /* 0x000f280000100800 */
[----:B------:R0:W-:Y:S04]  /*38210*/  STL [R1+0x968], R3 ;  /* 0x0009680301007387 */ /* 0x0001e80000100800 */
[----:B------:R-:W4:Y:S04]  /*38220*/  LDL R10, [R1+0x980] ;  /* 0x00098000010a7983 */ /* 0x000f280000100800 */
[----:B------:R-:W4:Y:S04]  /*38230*/  LDL R9, [R1+0x984] ;  /* 0x0009840001097983 */ /* 0x000f280000100800 */
[----:B0-----:R-:W4:Y:S01]  /*38240*/  LDL R3, [R1+0x978] ;  /* 0x0009780001037983 */ /* 0x001f220000100800 */
[----:B--2---:R-:W-:-:S05]  /*38250*/  SHF.R.S32.HI R0, RZ, 0x1f, R0 ;  /* 0x0000001fff007819 */ /* 0x004fca0000011400 */
        /* <DEDUP_REMOVED lines=29> */
[----:B---3--:R-:W-:-:S03]  /*38430*/  SHF.R.S32.HI R14, RZ, 0x1f, R58 ;  /* 0x0000001fff0e7819 */ /* 0x008fc6000001143a */
[----:B------:R-:W3:Y:S01]  /*38440*/  LDL R58, [R1+0x9e4] ;  /* 0x0009e400013a7983 */ /* 0x000ee20000100800 */
[----:B0-----:R-:W-:-:S03]  /*38450*/  SHF.R.S32.HI R13, RZ, 0x1f, R60 ;  /* 0x0000001fff0d7819 */ /* 0x001fc6000001143c */
[----:B------:R-:W-:Y:S04]  /*38460*/  STL [R1+0x9c8], R14 ;  /* 0x0009c80e01007387 */ /* 0x000fe80000100800 */
[----:B------:R-:W3:Y:S04]  /*38470*/  LDL R60, [R1+0x9ec] ;  /* 0x0009ec00013c7983 */ /* 0x000ee80000100800 */
[----:B------:R0:W-:Y:S02]  /*38480*/  STL [R1+0x9d4], R13 ;  /* 0x0009d40d01007387 */ /* 0x0001e40000100800 */
[----:B0-----:R-:W-:-:S05]  /*38490*/  SHF.R.S32.HI R13, RZ, 0x1f, R12 ;  /* 0x0000001fff0d7819 */ /* 0x001fca000001140c */
[----:B------:R-:W-:Y:S01]  /*384a0*/  STL [R1+0x9dc], R13 ;  /* 0x0009dc0d01007387 */ /* 0x000fe20000100800 */
[----:B----4-:R-:W-:Y:S02]  /*384b0*/  SHF.R.S32.HI R11, RZ, 0x1f, R11 ;  /* 0x0000001fff0b7819 */ /* 0x010fe4000001140b */
[----:B------:R-:W-:Y:S02]  /*384c0*/  SHF.R.S32.HI R12, RZ, 0x1f, R3 ;  /* 0x0000001fff0c7819 */ /* 0x000fe40000011403 */
[----:B------:R-:W4:Y:S04]  /*384d0*/  LDL R3, [R1+0x9f0] ;  /* 0x0009f00001037983 */ /* 0x000f280000100800 */
[----:B------:R0:W-:Y:S04]  /*384e0*/  STL [R1+0x9e8], R11 ;  /* 0x0009e80b01007387 */ /* 0x0001e80000100800 */
[----:B------:R-:W-:Y:S01]  /*384f0*/  STL [R1+0x9f4], R12 ;  /* 0x0009f40c01007387 */ /* 0x000fe20000100800 */
[----:B0-----:R-:W-:-:S02]  /*38500*/  SHF.R.S32.HI R11, RZ, 0x1f, R10 ;  /* 0x0000001fff0b7819 */ /* 0x001fc4000001140a */
[----:B------:R-:W-:-:S03]  /*38510*/  SHF.R.S32.HI R10, RZ, 0x1f, R9 ;  /* 0x0000001fff0a7819 */ /* 0x000fc60000011409 */
[----:B------:R-:W-:Y:S01]  /*38520*/  STL [R1+0xa00], R11 ;  /* 0x000a000b01007387 */ /* 0x000fe20000100800 */
[----:B--2---:R-:W-:-:S03]  /*38530*/  SHF.R.S32.HI R9, RZ, 0x1f, R8 ;  /* 0x0000001fff097819 */ /* 0x004fc60000011408 */
[----:B------:R-:W-:Y:S01]  /*38540*/  STL [R1+0xa08], R10 ;  /* 0x000a080a01007387 */ /* 0x000fe20000100800 */
[----:B------:R-:W-:-:S03]  /*38550*/  SHF.R.S32.HI R8, RZ, 0x1f, R7 ;  /* 0x0000001fff087819 */ /* 0x000fc60000011407 */
[----:B------:R-:W-:Y:S01]  /*38560*/  STL [R1+0xa14], R9 ;  /* 0x000a140901007387 */ /* 0x000fe20000100800 */
        /* <DEDUP_REMOVED lines=8> */
[----:B------:R-:W2:Y:S04]  /*385f0*/  LDL R2, [R1+0x9fc] ;  /* 0x0009fc0001027983 */ /* 0x000ea80000100800 */
[----:B------:R0:W-:Y:S04]  /*38600*/  STL [R1+0xa44], R5 ;  /* 0x000a440501007387 */ /* 0x0001e80000100800 */
[----:B------:R1:W-:Y:S01]  /*38610*/  STL [R1+0xa4c], R6 ;  /* 0x000a4c0601007387 */ /* 0x0003e20000100800 */
[----:B0-----:R-:W-:-:S03]  /*38620*/  SHF.R.S32.HI R5, RZ, 0x1f, R53 ;  /* 0x0000001fff057819 */ /* 0x001fc60000011435 */
[----:B------:R-:W2:Y:S04]  /*38630*/  LDL R53, [R1+0xa04] ;  /* 0x000a040001357983 */ /* 0x000ea80000100800 */
[----:B------:R0:W-:Y:S01]  /*38640*/  STL [R1+0xa58], R5 ;  /* 0x000a580501007387 */ /* 0x0001e20000100800 */
[----:B-1----:R-:W-:-:S05]  /*38650*/  SHF.R.S32.HI R6, RZ, 0x1f, R4 ;  /* 0x0000001fff067819 */ /* 0x002fca0000011404 */
[----:B------:R1:W-:Y:S01]  /*38660*/  STL [R1+0xa64], R6 ;  /* 0x000a640601007387 */ /* 0x0003e20000100800 */
[----:B0-----:R-:W-:-:S03]  /*38670*/  SHF.R.S32.HI R5, RZ, 0x1f, R54 ;  /* 0x0000001fff057819 */ /* 0x001fc60000011436 */
[----:B------:R-:W2:Y:S01]  /*38680*/  LDL R54, [R1+0xa0c] ;  /* 0x000a0c0001367983 */ /* 0x000ea20000100800 */
[----:B------:R-:W-:-:S05]  /*38690*/  SHF.R.S32.HI R4, RZ, 0x1f, R55 ;  /* 0x0000001fff047819 */ /* 0x000fca0000011437 */
[----:B------:R0:W-:Y:S04]  /*386a0*/  STL [R1+0xa6c], R4 ;  /* 0x000a6c0401007387 */ /* 0x0001e80000100800 */
[----:B------:R0:W-:Y:S01]  /*386b0*/  STL [R1+0xa78], R5 ;  /* 0x000a780501007387 */ /* 0x0001e20000100800 */
[----:B-1----:R-:W-:Y:S02]  /*386c0*/  SHF.R.S32.HI R6, RZ, 0x1f, R57 ;  /* 0x0000001fff067819 */ /* 0x002fe40000011439 */
[----:B0-----:R-:W-:Y:S02]  /*386d0*/  SHF.R.S32.HI R4, RZ, 0x1f, R59 ;  /* 0x0000001fff047819 */ /* 0x001fe4000001143b */
[----:B------:R-:W2:Y:S01]  /*386e0*/  LDL R59, [R1+0xa10] ;  /* 0x000a1000013b7983 */ /* 0x000ea20000100800 */
[----:B------:R-:W-:-:S03]  /*386f0*/  SHF.R.S32.HI R5, RZ, 0x1f, R56 ;  /* 0x0000001fff057819 */ /* 0x000fc60000011438 */
[----:B------:R0:W-:Y:S04]  /*38700*/  STL [R1+0xa84], R4 ;  /* 0x000a840401007387 */ /* 0x0001e80000100800 */
[----:B------:R-:W-:Y:S04]  /*38710*/  STL [R1+0xa90], R6 ;  /* 0x000a900601007387 */ /* 0x000fe80000100800 */
[----:B------:R-:W2:Y:S04]  /*38720*/  LDL R14, [R1+0xa18] ;  /* 0x000a1800010e7983 */ /* 0x000ea80000100800 */
[----:B------:R3:W-:Y:S01]  /*38730*/  STL [R1+0xa98], R5 ;  /* 0x000a980501007387 */ /* 0x0007e20000100800 */
[----:B0-----:R-:W-:-:S03]  /*38740*/  SHF.R.S32.HI R4, RZ, 0x1f, R61 ;  /* 0x0000001fff047819 */ /* 0x001fc6000001143d */
[----:B------:R-:W2:Y:S04]  /*38750*/  LDL R13, [R1+0xa20] ;  /* 0x000a2000010d7983 */ /* 0x000ea80000100800 */
[----:B------:R0:W-:Y:S04]  /*38760*/  STL [R1+0xaa4], R4 ;  /* 0x000aa40401007387 */ /* 0x0001e80000100800 */
[----:B------:R-:W2:Y:S04]  /*38770*/  LDL R56, [R1+0xa24] ;  /* 0x000a240001387983 */ /* 0x000ea80000100800 */
[----:B------:R-:W2:Y:S04]  /*38780*/  LDL R61, [R1+0xa2c] ;  /* 0x000a2c00013d7983 */ /* 0x000ea80000100800 */
[----:B------:R-:W2:Y:S01]  /*38790*/  LDL R12, [R1+0xa30] ;  /* 0x000a3000010c7983 */ /* 0x000ea20000100800 */
[----:B---3--:R-:W-:-:S05]  /*387a0*/  SHF.R.S32.HI R5, RZ, 0x1f, R58 ;  /* 0x0000001fff057819 */ /* 0x008fca000001143a */
[----:B------:R1:W-:Y:S01]  /*387b0*/  STL [R1+0xab0], R5 ;  /* 0x000ab00501007387 */ /* 0x0003e20000100800 */
[----:B0-----:R-:W-:-:S03]  /*387c0*/  SHF.R.S32.HI R4, RZ, 0x1f, R60 ;  /* 0x0000001fff047819 */ /* 0x001fc6000001143c */
[----:B------:R-:W3:Y:S04]  /*387d0*/  LDL R11, [R1+0xa3c] ;  /* 0x000a3c00010b7983 */ /* 0x000ee80000100800 */
[----:B------:R-:W-:Y:S04]  /*387e0*/  STL [R1+0xabc], R4 ;  /* 0x000abc0401007387 */ /* 0x000fe80000100800 */
[----:B------:R-:W3:Y:S04]  /*387f0*/  LDL R60, [R1+0xa40] ;  /* 0x000a4000013c7983 */ /* 0x000ee80000100800 */
[----:B------:R-:W3:Y:S04]  /*38800*/  LDL R10, [R1+0xa48] ;  /* 0x000a4800010a7983 */ /* 0x000ee80000100800 */
[----:B------:R-:W3:Y:S01]  /*38810*/  LDL R9, [R1+0xa50] ;  /* 0x000a500001097983 */ /* 0x000ee20000100800 */
[----:B----4-:R-:W-:-:S05]  /*38820*/  SHF.R.S32.HI R3, RZ, 0x1f, R3 ;  /* 0x0000001fff037819 */ /* 0x010fca0000011403 */
[----:B------:R0:W-:Y:S04]  /*38830*/  STL [R1+0xac4], R3 ;  /* 0x000ac40301007387 */ /* 0x0001e80000100800 */
[----:B------:R-:W4:Y:S04]  /*38840*/  LDL R8, [R1+0xa54] ;  /* 0x000a540001087983 */ /* 0x000f280000100800 */
[----:B------:R-:W4:Y:S04]  /*38850*/  LDL R7, [R1+0xa5c] ;  /* 0x000a5c0001077983 */ /* 0x000f280000100800 */
[----:B-1----:R-:W4:Y:S04]  /*38860*/  LDL R5, [R1+0xa60] ;  /* 0x000a600001057983 */ /* 0x002f280000100800 */
[----:B0-----:R-:W4:Y:S04]  /*38870*/  LDL R3, [R1+0xa68] ;  /* 0x000a680001037983 */ /* 0x001f280000100800 */
[----:B------:R-:W4:Y:S01]  /*38880*/  LDL R6, [R1+0xa70] ;  /* 0x000a700001067983 */ /* 0x000f220000100800 */
[----:B--2---:R-:W-:-:S03]  /*38890*/  SHF.R.S32.HI R4, RZ, 0x1f, R0 ;  /* 0x0000001fff047819 */ /* 0x004fc60000011400 */
        /* <DEDUP_REMOVED lines=9> */
[----:B0-----:R-:W2:Y:S01]  /*38930*/  LDL R53, [R1+0xa8c] ;  /* 0x000a8c0001357983 */ /* 0x001ea20000100800 */
[----:B------:R-:W-:-:S03]  /*38940*/  SHF.R.S32.HI R57, RZ, 0x1f, R54 ;  /* 0x0000001fff397819 */ /* 0x000fc60000011436 */
[----:B------:R-:W2:Y:S04]  /*38950*/  LDL R54, [R1+0xa94] ;  /* 0x000a940001367983 */ /* 0x000ea80000100800 */
[----:B------:R0:W-:Y:S04]  /*38960*/  STL [R1+0xaf4], R57 ;  /* 0x000af43901007387 */ /* 0x0001e80000100800 */
[----:B------:R-:W2:Y:S04]  /*38970*/  LDL R58, [R1+0xaa0] ;  /* 0x000aa000013a7983 */ /* 0x000ea80000100800 */
[----:B0-----:R-:W2:Y:S01]  /*38980*/  LDL R57, [R1+0xa9c] ;  /* 0x000a9c0001397983 */ /* 0x001ea20000100800 */
[----:B------:R-:W-:-:S05]  /*38990*/  SHF.R.S32.HI R59, RZ, 0x1f, R59 ;  /* 0x0000001fff3b7819 */ /* 0x000fca000001143b */
[----:B------:R0:W-:Y:S01]  /*389a0*/  STL [R1+0xb08], R59 ;  /* 0x000b083b01007387 */ /* 0x0001e20000100800 */
[----:B------:R-:W-:-:S03]  /*389b0*/  SHF.R.S32.HI R14, RZ, 0x1f, R14 ;  /* 0x0000001fff0e7819 */ /* 0x000fc6000001140e */
[----:B0-----:R-:W2:Y:S01]  /*389c0*/  LDL R59, [R1+0xaa8] ;  /* 0x000aa800013b7983 */ /* 0x001ea20000100800 */
        /* <DEDUP_REMOVED lines=8> */
[----:B------:R0:W-:Y:S02]  /*38a50*/  STL [R1+0xb50], R13 ;  /* 0x000b500d01007387 */ /* 0x0001e40000100800 */
[----:B0-----:R-:W-:-:S05]  /*38a60*/  SHF.R.S32.HI R13, RZ, 0x1f, R12 ;  /* 0x0000001fff0d7819 */ /* 0x001fca000001140c */
[----:B------:R-:W-:Y:S01]  /*38a70*/  STL [R1+0xb64], R13 ;  /* 0x000b640d01007387 */ /* 0x000fe20000100800 */
[----:B---3--:R-:W-:Y:S02]  /*38a80*/  SHF.R.S32.HI R11, RZ, 0x1f, R11 ;  /* 0x0000001fff0b7819 */ /* 0x008fe4000001140b */
[----:B------:R-:W-:Y:S02]  /*38a90*/  SHF.R.S32.HI R12, RZ, 0x1f, R60 ;  /* 0x0000001fff0c7819 */ /* 0x000fe4000001143c */
[----:B------:R-:W3:Y:S04]  /*38aa0*/  LDL R60, [R1+0xab8] ;  /* 0x000ab800013c7983 */ /* 0x000ee80000100800 */
[----:B------:R0:W-:Y:S04]  /*38ab0*/  STL [R1+0xb70], R11 ;  /* 0x000b700b01007387 */ /* 0x0001e80000100800 */
[----:B------:R-:W-:Y:S01]  /*38ac0*/  STL [R1+0xb84], R12 ;  /* 0x000b840c01007387 */ /* 0x000fe20000100800 */
[----:B0-----:R-:W-:-:S02]  /*38ad0*/  SHF.R.S32.HI R11, RZ, 0x1f, R10 ;  /* 0x0000001fff0b7819 */ /* 0x001fc4000001140a */
[----:B------:R-:W-:-:S03]  /*38ae0*/  SHF.R.S32.HI R10, RZ, 0x1f, R9 ;  /* 0x0000001fff0a7819 */ /* 0x000fc60000011409 */
[----:B------:R-:W-:Y:S04]  /*38af0*/  STL [R1+0xb98], R11 ;  /* 0x000b980b01007387 */ /* 0x000fe80000100800 */
[----:B------:R-:W-:Y:S01]  /*38b00*/  STL [R1+0xbac], R10 ;  /* 0x000bac0a01007387 */ /* 0x000fe20000100800 */
[----:B----4-:R-:W-:Y:S02]  /*38b10*/  SHF.R.S32.HI R9, RZ, 0x1f, R8 ;  /* 0x0000001fff097819 */ /* 0x010fe40000011408 */
[----:B------:R-:W-:-:S03]  /*38b20*/  SHF.R.S32.HI R8, RZ, 0x1f, R7 ;  /* 0x0000001fff087819 */ /* 0x000fc60000011407 */
[----:B------:R-:W-:Y:S01]  /*38b30*/  STL [R1+0xbc0], R9 ;  /* 0x000bc00901007387 */ /* 0x000fe20000100800 */
[----:B------:R-:W-:-:S03]  /*38b40*/  SHF.R.S32.HI R5, RZ, 0x1f, R5 ;  /* 0x0000001fff057819 */ /* 0x000fc60000011405 */
[----:B------:R-:W-:Y:S01]  /*38b50*/  STL [R1+0xbd4], R8 ;  /* 0x000bd40801007387 */ /* 0x000fe20000100800 */
[----:B------:R-:W-:-:S03]  /*38b60*/  SHF.R.S32.HI R7, RZ, 0x1f, R3 ;  /* 0x0000001fff077819 */ /* 0x000fc60000011403 */
[----:B------:R-:W4:Y:S04]  /*38b70*/  LDL R3, [R1+0xac0] ;  /* 0x000ac00001037983 */ /* 0x000f280000100800 */
[----:B------:R0:W-:Y:S04]  /*38b80*/  STL [R1+0xbe0], R5 ;  /* 0x000be00501007387 */ /* 0x0001e80000100800 */
[----:B------:R-:W-:Y:S01]  /*38b90*/  STL [R1+0xbf4], R7 ;  /* 0x000bf40701007387 */ /* 0x000fe20000100800 */
[----:B0-----:R-:W-:Y:S02]  /*38ba0*/  SHF.R.S32.HI R5, RZ, 0x1f, R6 ;  /* 0x0000001fff057819 */ /* 0x001fe40000011406 */
[----:B--2---:R-:W-:-:S02]  /*38bb0*/  SHF.R.S32.HI R6, RZ, 0x1f, R0 ;  /* 0x0000001fff067819 */ /* 0x004fc40000011400 */
        /* <DEDUP_REMOVED lines=27> */
[----:B-1----:R-:W-:-:S05]  /*38d70*/  SHF.R.S32.HI R5, RZ, 0x1f, R56 ;  /* 0x0000001fff057819 */ /* 0x002fca0000011438 */
[----:B------:R-:W-:Y:S01]  /*38d80*/  STL [R1+0xc8c], R5 ;  /* 0x000c8c0501007387 */ /* 0x000fe20000100800 */
[----:B0-----:R-:W-:-:S03]  /*38d90*/  SHF.R.S32.HI R4, RZ, 0x1f, R61 ;  /* 0x0000001fff047819 */ /* 0x001fc6000001143d */
        /* <DEDUP_REMOVED lines=78> */
[----:B------:R-:W-:-:S03]  /*39280*/  SHF.R.S32.HI R6, RZ, 0x1f, R57 ;  /* 0x0000001fff067819 */ /* 0x000fc60000011439 */
[----:B------:R0:W-:Y:S04]  /*39290*/  STL [R1+0xd9c], R4 ;  /* 0x000d9c0401007387 */ /* 0x0001e80000100800 */
[----:B------:R-:W-:Y:S01]  /*392a0*/  STL [R1+0xda0], R6 ;  /* 0x000da00601007387 */ /* 0x000fe20000100800 */
[----:B-1----:R-:W-:-:S03]  /*392b0*/  SHF.R.S32.HI R5, RZ, 0x1f, R56 ;  /* 0x0000001fff057819 */ /* 0x002fc60000011438 */
[----:B------:R-:W2:Y:S04]  /*392c0*/  LDL R14, [R1+0xc18] ;  /* 0x000c1800010e7983 */ /* 0x000ea80000100800 */
[----:B------:R1:W-:Y:S04]  /*392d0*/  STL [R1+0xda4], R5 ;  /* 0x000da40501007387 */ /* 0x0003e80000100800 */
[----:B------:R-:W2:Y:S01]  /*392e0*/  LDL R13, [R1+0xc24] ;  /* 0x000c2400010d7983 */ /* 0x000ea20000100800 */
[----:B0-----:R-:W-:-:S05]  /*392f0*/  SHF.R.S32.HI R4, RZ, 0x1f, R54 ;  /* 0x0000001fff047819 */ /* 0x001fca0000011436 */
[----:B------:R0:W-:Y:S04]  /*39300*/  STL [R1+0xda8], R4 ;  /* 0x000da80401007387 */ /* 0x0001e80000100800 */
[----:B------:R-:W2:Y:S04]  /*39310*/  LDL R56, [R1+0xc30] ;  /* 0x000c300001387983 */ /* 0x000ea80000100800 */
[----:B------:R-:W2:Y:S04]  /*39320*/  LDL R54, [R1+0xc38] ;  /* 0x000c380001367983 */ /* 0x000ea80000100800 */
[----:B------:R-:W2:Y:S01]  /*39330*/  LDL R12, [R1+0xc44] ;  /* 0x000c4400010c7983 */ /* 0x000ea20000100800 */
[----:B-1----:R-:W-:-:S05]  /*39340*/  SHF.R.S32.HI R5, RZ, 0x1f, R58 ;  /* 0x0000001fff057819 */ /* 0x002fca000001143a */
[----:B------:R-:W-:Y:S04]  /*39350*/  STL [R1+0xdac], R5 ;  /* 0x000dac0501007387 */ /* 0x000fe80000100800 */
[----:B------:R-:W2:Y:S01]  /*39360*/  LDL R11, [R1+0xae8] ;  /* 0x000ae800010b7983 */ /* 0x000ea20000100800 */
[----:B0-----:R-:W-:-:S05]  /*39370*/  SHF.R.S32.HI R4, RZ, 0x1f, R59 ;  /* 0x0000001fff047819 */ /* 0x001fca000001143b */
        /* <DEDUP_REMOVED lines=10> */
[----:B------:R-:W2:Y:S04]  /*39420*/  LDL R6, [R1+0xb34] ;  /* 0x000b340001067983 */ /* 0x000ea80000100800 */
[----:B------:R-:W2:Y:S01]  /*39430*/  LDL R61, [R1+0xb40] ;  /* 0x000b4000013d7983 */ /* 0x000ea20000100800 */
[----:B---3--:R-:W-:-:S05]  /*39440*/  SHF.R.S32.HI R4, RZ, 0x1f, R60 ;  /* 0x0000001fff047819 */ /* 0x008fca000001143c */
[----:B------:R0:W-:Y:S04]  /*39450*/  STL [R1+0xdb8], R4 ;  /* 0x000db80401007387 */ /* 0x0001e80000100800 */
[----:B------:R-:W3:Y:S01]  /*39460*/  LDL R60, [R1+0xb48] ;  /* 0x000b4800013c7983 */ /* 0x000ee20000100800 */
[----:B----4-:R-:W-:-:S05]  /*39470*/  SHF.R.S32.HI R3, RZ, 0x1f, R3 ;  /* 0x0000001fff037819 */ /* 0x010fca0000011403 */
[----:B------:R1:W-:Y:S04]  /*39480*/  STL [R1+0xdbc], R3 ;  /* 0x000dbc0301007387 */ /* 0x0003e80000100800 */
[----:B0-----:R-:W4:Y:S04]  /*39490*/  LDL R4, [R1+0xb54] ;  /* 0x000b540001047983 */ /* 0x001f280000100800 */
[----:B------:R-:W4:Y:S01]  /*394a0*/  LDL R55, [R1+0xb5c] ;  /* 0x000b5c0001377983 */ /* 0x000f220000100800 */
[----:B--2---:R-:W-:-:S05]  /*394b0*/  SHF.R.S32.HI R0, RZ, 0x1f, R0 ;  /* 0x0000001fff007819 */ /* 0x004fca0000011400 */
[----:B------:R0:W-:Y:S04]  /*394c0*/  STL [R1+0xdc0], R0 ;  /* 0x000dc00001007387 */ /* 0x0001e80000100800 */
[----:B-1----:R-:W2:Y:S04]  /*394d0*/  LDL R3, [R1+0xb68] ;  /* 0x000b680001037983 */ /* 0x002ea80000100800 */
[----:B0-----:R-:W2:Y:S01]  /*394e0*/  LDL R0, [R1+0xb74] ;  /* 0x000b740001007983 */ /* 0x001ea20000100800 */
[----:B------:R-:W-:-:S05]  /*394f0*/  SHF.R.S32.HI R2, RZ, 0x1f, R2 ;  /* 0x0000001fff027819 */ /* 0x000fca0000011402 */
[----:B------:R0:W-:Y:S04]  /*39500*/  STL [R1+0xdc4], R2 ;  /* 0x000dc40201007387 */ /* 0x0001e80000100800 */
[----:B------:R-:W2:Y:S04]  /*39510*/  LDL R57, [R1+0xb7c] ;  /* 0x000b7c0001397983 */ /* 0x000ea80000100800 */
[----:B0-----:R-:W2:Y:S01]  /*39520*/  LDL R2, [R1+0xb88] ;  /* 0x000b880001027983 */ /* 0x001ea20000100800 */
[----:B------:R-:W-:-:S05]  /*39530*/  SHF.R.S32.HI R53, RZ, 0x1f, R53 ;  /* 0x0000001fff357819 */ /* 0x000fca0000011435 */
        /* <DEDUP_REMOVED lines=11> */
[----:B------:R0:W-:Y:S02]  /*395f0*/  STL [R1+0xdd8], R13 ;  /* 0x000dd80d01007387 */ /* 0x0001e40000100800 */
[----:B0-----:R-:W-:-:S02]  /*39600*/  SHF.R.S32.HI R13, RZ, 0x1f, R12 ;  /* 0x0000001fff0d7819 */ /* 0x001fc4000001140c */
        /* <DEDUP_REMOVED lines=27> */
[----:B----4-:R-:W-:Y:S02]  /*397c0*/  SHF.R.S32.HI R6, RZ, 0x1f, R4 ;  /* 0x0000001fff067819 */ /* 0x010fe40000011404 */
[----:B------:R-:W-:-:S03]  /*397d0*/  SHF.R.S32.HI R4, RZ, 0x1f, R55 ;  /* 0x0000001fff047819 */ /* 0x000fc60000011437 */
[----:B------:R-:W-:Y:S01]  /*397e0*/  STL [R1+0xe0c], R6 ;  /* 0x000e0c0601007387 */ /* 0x000fe20000100800 */
[----:B--2---:R-:W-:-:S03]  /*397f0*/  SHF.R.S32.HI R5, RZ, 0x1f, R3 ;  /* 0x0000001fff057819 */ /* 0x004fc60000011403 */
[----:B------:R-:W2:Y:S04]  /*39800*/  LDL R3, [R1+0xbd8] ;  /* 0x000bd80001037983 */ /* 0x000ea80000100800 */
[----:B------:R0:W-:Y:S04]  /*39810*/  STL [R1+0xe10], R4 ;  /* 0x000e100401007387 */ /* 0x0001e80000100800 */
[----:B------:R1:W-:Y:S01]  /*39820*/  STL [R1+0xe14], R5 ;  /* 0x000e140501007387 */ /* 0x0003e20000100800 */
[----:B0-----:R-:W-:-:S03]  /*39830*/  SHF.R.S32.HI R4, RZ, 0x1f, R0 ;  /* 0x0000001fff047819 */ /* 0x001fc60000011400 */
[----:B------:R-:W4:Y:S04]  /*39840*/  LDL R0, [R1+0xbe4] ;  /* 0x000be40001007983 */ /* 0x000f280000100800 */
[----:B------:R0:W-:Y:S01]  /*39850*/  STL [R1+0xe18], R4 ;  /* 0x000e180401007387 */ /* 0x0001e20000100800 */
[----:B-1----:R-:W-:Y:S02]  /*39860*/  SHF.R.S32.HI R5, RZ, 0x1f, R57 ;  /* 0x0000001fff057819 */ /* 0x002fe40000011439 */
[----:B0-----:R-:W-:-:S03]  /*39870*/  SHF.R.S32.HI R4, RZ, 0x1f, R2 ;  /* 0x0000001fff047819 */ /* 0x001fc60000011402 */
[----:B------:R-:W-:Y:S04]  /*39880*/  STL [R1+0xe1c], R5 ;  /* 0x000e1c0501007387 */ /* 0x000fe80000100800 */
[----:B------:R-:W4:Y:S04]  /*39890*/  LDL R14, [R1+0xbec] ;  /* 0x000bec00010e7983 */ /* 0x000f280000100800 */
[----:B------:R-:W-:Y:S04]  /*398a0*/  STL [R1+0xe20], R4 ;  /* 0x000e200401007387 */ /* 0x000fe80000100800 */
[----:B------:R-:W4:Y:S01]  /*398b0*/  LDL R13, [R1+0xbf8] ;  /* 0x000bf800010d7983 */ /* 0x000f220000100800 */
[----:B------:R-:W-:-:S05]  /*398c0*/  SHF.R.S32.HI R2, RZ, 0x1f, R53 ;  /* 0x0000001fff027819 */ /* 0x000fca0000011435 */
[----:B------:R0:W-:Y:S04]  /*398d0*/  STL [R1+0xe24], R2 ;  /* 0x000e240201007387 */ /* 0x0001e80000100800 */
[----:B------:R-:W4:Y:S04]  /*398e0*/  LDL R53, [R1+0xc0c] ;  /* 0x000c0c0001357983 */ /* 0x000f280000100800 */
[----:B------:R-:W4:Y:S04]  /*398f0*/  LDL R12, [R1+0xc14] ;  /* 0x000c1400010c7983 */ /* 0x000f280000100800 */
[----:B0-----:R-:W4:Y:S01]  /*39900*/  LDL R2, [R1+0xc00] ;  /* 0x000c000001027983 */ /* 0x001f220000100800 */
[----:B------:R-:W-:-:S05]  /*39910*/  SHF.R.S32.HI R5, RZ, 0x1f, R56 ;  /* 0x0000001fff057819 */ /* 0x000fca0000011438 */
[----:B------:R-:W-:Y:S01]  /*39920*/  STL [R1+0xe28], R5 ;  /* 0x000e280501007387 */ /* 0x000fe20000100800 */
[----:B------:R-:W-:-:S03]  /*39930*/  SHF.R.S32.HI R4, RZ, 0x1f, R54 ;  /* 0x0000001fff047819 */ /* 0x000fc60000011436 */
[----:B------:R-:W4:Y:S04]  /*39940*/  LDL R11, [R1+0xc20] ;  /* 0x000c2000010b7983 */ /* 0x000f280000100800 */
[----:B------:R0:W-:Y:S04]  /*39950*/  STL [R1+0xe2c], R4 ;  /* 0x000e2c0401007387 */ /* 0x0001e80000100800 */
[----:B------:R-:W4:Y:S04]  /*39960*/  LDL R54, [R1+0xc2c] ;  /* 0x000c2c0001367983 */ /* 0x000f280000100800 */
        /* <DEDUP_REMOVED lines=8> */
[----:B0-----:R-:W4:Y:S01]  /*399f0*/  LDL R4, [R1+0xc64] ;  /* 0x000c640001047983 */ /* 0x001f220000100800 */
[----:B------:R-:W-:-:S03]  /*39a00*/  SHF.R.S32.HI R55, RZ, 0x1f, R59 ;  /* 0x0000001fff377819 */ /* 0x000fc6000001143b */
[----:B------:R-:W4:Y:S04]  /*39a10*/  LDL R59, [R1+0xc68] ;  /* 0x000c6800013b7983 */ /* 0x000f280000100800 */
[----:B------:R0:W-:Y:S04]  /*39a20*/  STL [R1+0xe34], R55 ;  /* 0x000e343701007387 */ /* 0x0001e80000100800 */
[----:B0-----:R-:W4:Y:S01]  /*39a30*/  LDL R55, [R1+0xc70] ;  /* 0x000c700001377983 */ /* 0x001f220000100800 */
[----:B------:R-:W-:-:S05]  /*39a40*/  SHF.R.S32.HI R56, RZ, 0x1f, R61 ;  /* 0x0000001fff387819 */ /* 0x000fca000001143d */
[----:B------:R0:W-:Y:S04]  /*39a50*/  STL [R1+0xe38], R56 ;  /* 0x000e383801007387 */ /* 0x0001e80000100800 */
[----:B------:R-:W4:Y:S04]  /*39a60*/  LDL R57, [R1+0xc74] ;  /* 0x000c740001397983 */ /* 0x000f280000100800 */
[----:B0-----:R-:W4:Y:S01]  /*39a70*/  LDL R56, [R1+0xc7c] ;  /* 0x000c7c0001387983 */ /* 0x001f220000100800 */
[----:B---3--:R-:W-:-:S05]  /*39a80*/  SHF.R.S32.HI R58, RZ, 0x1f, R60 ;  /* 0x0000001fff3a7819 */ /* 0x008fca000001143c */
[----:B------:R0:W-:Y:S04]  /*39a90*/  STL [R1+0xe3c], R58 ;  /* 0x000e3c3a01007387 */ /* 0x0001e80000100800 */
[----:B------:R-:W3:Y:S04]  /*39aa0*/  LDL R61, [R1+0xc84] ;  /* 0x000c8400013d7983 */ /* 0x000ee80000100800 */
[----:B------:R-:W3:Y:S01]  /*39ab0*/  LDL R60, [R1+0xc88] ;  /* 0x000c8800013c7983 */ /* 0x000ee20000100800 */
[----:B--2---:R-:W-:-:S05]  /*39ac0*/  SHF.R.S32.HI R3, RZ, 0x1f, R3 ;  /* 0x0000001fff037819 */ /* 0x004fca0000011403 */
[----:B------:R1:W-:Y:S04]  /*39ad0*/  STL [R1+0xe40], R3 ;  /* 0x000e400301007387 */ /* 0x0003e80000100800 */
[----:B0-----:R-:W2:Y:S04]  /*39ae0*/  LDL R58, [R1+0xc90] ;  /* 0x000c9000013a7983 */ /* 0x001ea80000100800 */
[----:B-1----:R-:W2:Y:S01]  /*39af0*/  LDL R3, [R1+0xc94] ;  /* 0x000c940001037983 */ /* 0x002ea20000100800 */
[----:B----4-:R-:W-:-:S05]  /*39b00*/  SHF.R.S32.HI R0, RZ, 0x1f, R0 ;  /* 0x0000001fff007819 */ /* 0x010fca0000011400 */
[----:B------:R0:W-:Y:S04]  /*39b10*/  STL [R1+0xe44], R0 ;  /* 0x000e440001007387 */ /* 0x0001e80000100800 */
[----:B0-----:R-:W4:Y:S01]  /*39b20*/  LDL R0, [R1+0xc9c] ;  /* 0x000c9c0001007983 */ /* 0x001f220000100800 */
[----:B------:R-:W-:-:S05]  /*39b30*/  SHF.R.S32.HI R14, RZ, 0x1f, R14 ;  /* 0x0000001fff0e7819 */ /* 0x000fca000001140e */
[----:B------:R-:W-:Y:S01]  /*39b40*/  STL [R1+0xe48], R14 ;  /* 0x000e480e01007387 */ /* 0x000fe20000100800 */
[----:B------:R-:W-:-:S05]  /*39b50*/  SHF.R.S32.HI R13, RZ, 0x1f, R13 ;  /* 0x0000001fff0d7819 */ /* 0x000fca000001140d */
[----:B------:R0:W-:Y:S02]  /*39b60*/  STL [R1+0xe4c], R13 ;  /* 0x000e4c0d01007387 */ /* 0x0001e40000100800 */
[----:B0-----:R-:W-:Y:S02]  /*39b70*/  SHF.R.S32.HI R13, RZ, 0x1f, R53 ;  /* 0x0000001fff0d7819 */ /* 0x001fe40000011435 */
[----:B------:R-:W-:Y:S02]  /*39b80*/  SHF.R.S32.HI R14, RZ, 0x1f, R2 ;  /* 0x0000001fff0e7819 */ /* 0x000fe40000011402 */
[----:B------:R-:W4:Y:S04]  /*39b90*/  LDL R2, [R1+0xca0] ;  /* 0x000ca00001027983 */ /* 0x000f280000100800 */
[----:B------:R-:W-:Y:S04]  /*39ba0*/  STL [R1+0xe50], R14 ;  /* 0x000e500e01007387 */ /* 0x000fe80000100800 */
[----:B------:R-:W4:Y:S04]  /*39bb0*/  LDL R53, [R1+0xca8] ;  /* 0x000ca80001357983 */ /* 0x000f280000100800 */
[----:B------:R0:W-:Y:S02]  /*39bc0*/  STL [R1+0xe54], R13 ;  /* 0x000e540d01007387 */ /* 0x0001e40000100800 */
[----:B0-----:R-:W-:-:S02]  /*39bd0*/  SHF.R.S32.HI R13, RZ, 0x1f, R12 ;  /* 0x0000001fff0d7819 */ /* 0x001fc4000001140c */
[----:B------:R-:W-:-:S03]  /*39be0*/  SHF.R.S32.HI R12, RZ, 0x1f, R54 ;  /* 0x0000001fff0c7819 */ /* 0x000fc60000011436 */
[----:B------:R-:W-:Y:S04]  /*39bf0*/  STL [R1+0xe58], R13 ;  /* 0x000e580d01007387 */ /* 0x000fe80000100800 */
[----:B------:R-:W4:Y:S01]  /*39c00*/  LDL R54, [R1+0xcb0] ;  /* 0x000cb00001367983 */ /* 0x000f220000100800 */
        /* <DEDUP_REMOVED lines=18> */
[----:B------:R-:W4:Y:S04]  /*39d30*/  LDL R59, [R1+0xcbc] ;  /* 0x000cbc00013b7983 */ /* 0x000f280000100800 */
[----:B------:R0:W-:Y:S04]  /*39d40*/  STL [R1+0xe7c], R5 ;  /* 0x000e7c0501007387 */ /* 0x0001e80000100800 */
[----:B------:R1:W-:Y:S01]  /*39d50*/  STL [R1+0xe80], R4 ;  /* 0x000e800401007387 */ /* 0x0003e20000100800 */
[----:B0-----:R-:W-:-:S02]  /*39d60*/  SHF.R.S32.HI R5, RZ, 0x1f, R55 ;  /* 0x0000001fff057819 */ /* 0x001fc40000011437 */
[----:B------:R-:W-:Y:S01]  /*39d70*/  SHF.R.S32.HI R8, RZ, 0x1f, R57 ;  /* 0x0000001fff087819 */ /* 0x000fe20000011439 */
[----:B-1----:R-:W4:Y:S04]  /*39d80*/  LDL R4, [R1+0xcc0] ;  /* 0x000cc00001047983 */ /* 0x002f280000100800 */
[----:B------:R3:W-:Y:S01]  /*39d90*/  STL [R1+0xe84], R5 ;  /* 0x000e840501007387 */ /* 0x0007e20000100800 */
[----:B------:R-:W-:-:S03]  /*39da0*/  SHF.R.S32.HI R7, RZ, 0x1f, R56 ;  /* 0x0000001fff077819 */ /* 0x000fc60000011438 */
[----:B------:R-:W-:Y:S01]  /*39db0*/  STL [R1+0xe88], R8 ;  /* 0x000e880801007387 */ /* 0x000fe20000100800 */
[----:B---3--:R-:W-:-:S03]  /*39dc0*/  SHF.R.S32.HI R5, RZ, 0x1f, R61 ;  /* 0x0000001fff057819 */ /* 0x008fc6000001143d */
[----:B------:R-:W3:Y:S04]  /*39dd0*/  LDL R61, [R1+0xcc8] ;  /* 0x000cc800013d7983 */ /* 0x000ee80000100800 */
[----:B------:R0:W-:Y:S04]  /*39de0*/  STL [R1+0xe8c], R7 ;  /* 0x000e8c0701007387 */ /* 0x0001e80000100800 */
[----:B------:R2:W-:Y:S01]  /*39df0*/  STL [R1+0xe90], R5 ;  /* 0x000e900501007387 */ /* 0x0005e20000100800 */
[----:B0-----:R-:W-:-:S03]  /*39e00*/  SHF.R.S32.HI R7, RZ, 0x1f, R60 ;  /* 0x0000001fff077819 */ /* 0x001fc6000001143c */
[----:B------:R-:W3:Y:S04]  /*39e10*/  LDL R60, [R1+0xcd0] ;  /* 0x000cd000013c7983 */ /* 0x000ee80000100800 */
[----:B------:R-:W-:Y:S01]  /*39e20*/  STL [R1+0xe94], R7 ;  /* 0x000e940701007387 */ /* 0x000fe20000100800 */
[----:B--2---:R-:W-:Y:S02]  /*39e30*/  SHF.R.S32.HI R5, RZ, 0x1f, R58 ;  /* 0x0000001fff057819 */ /* 0x004fe4000001143a */
[----:B------:R-:W-:-:S03]  /*39e40*/  SHF.R.S32.HI R3, RZ, 0x1f, R3 ;  /* 0x0000001fff037819 */ /* 0x000fc60000011403 */
[----:B------:R-:W-:Y:S04]  /*39e50*/  STL [R1+0xe98], R5 ;  /* 0x000e980501007387 */ /* 0x000fe80000100800 */
[----:B------:R-:W2:Y:S04]  /*39e60*/  LDL R14, [R1+0xcd4] ;  /* 0x000cd400010e7983 */ /* 0x000ea80000100800 */
[----:B------:R0:W-:Y:S01]  /*39e70*/  STL [R1+0xe9c], R3 ;  /* 0x000e9c0301007387 */ /* 0x0001e20000100800 */
[----:B----4-:R-:W-:-:S03]  /*39e80*/  SHF.R.S32.HI R0, RZ, 0x1f, R0 ;  /* 0x0000001fff007819 */ /* 0x010fc60000011400 */
[----:B0-----:R-:W4:Y:S04]  /*39e90*/  LDL R3, [R1+0xcdc] ;  /* 0x000cdc0001037983 */ /* 0x001f280000100800 */
[----:B------:R0:W-:Y:S04]  /*39ea0*/  STL [R1+0xea0], R0 ;  /* 0x000ea00001007387 */ /* 0x0001e80000100800 */
[----:B------:R-:W4:Y:S04]  /*39eb0*/  LDL R55, [R1+0xce0] ;  /* 0x000ce00001377983 */ /* 0x000f280000100800 */
[----:B------:R-:W4:Y:S04]  /*39ec0*/  LDL R57, [R1+0xce8] ;  /* 0x000ce80001397983 */ /* 0x000f280000100800 */
[----:B0-----:R-:W4:Y:S01]  /*39ed0*/  LDL R0, [R1+0xcf0] ;  /* 0x000cf00001007983 */ /* 0x001f220000100800 */
[----:B------:R-:W-:-:S05]  /*39ee0*/  SHF.R.S32.HI R2, RZ, 0x1f, R2 ;  /* 0x0000001fff027819 */ /* 0x000fca0000011402 */
[----:B------:R0:W-:Y:S01]  /*39ef0*/  STL [R1+0xea4], R2 ;  /* 0x000ea40201007387 */ /* 0x0001e20000100800 */
[----:B------:R-:W-:-:S03]  /*39f00*/  SHF.R.S32.HI R5, RZ, 0x1f, R53 ;  /* 0x0000001fff057819 */ /* 0x000fc60000011435 */
[----:B0-----:R-:W4:Y:S04]  /*39f10*/  LDL R2, [R1+0xcf4] ;  /* 0x000cf40001027983 */ /* 0x001f280000100800 */
[----:B------:R0:W-:Y:S04]  /*39f20*/  STL [R1+0xea8], R5 ;  /* 0x000ea80501007387 */ /* 0x0001e80000100800 */
[----:B------:R-:W4:Y:S04]  /*39f30*/  LDL R56, [R1+0xcfc] ;  /* 0x000cfc0001387983 */ /* 0x000f280000100800 */
[----:B------:R-:W4:Y:S01]  /*39f40*/  LDL R53, [R1+0xd00] ;  /* 0x000d000001357983 */ /* 0x000f220000100800 */
[----:B0-----:R-:W-:-:S03]  /*39f50*/  SHF.R.S32.HI R5, RZ, 0x1f, R54 ;  /* 0x0000001fff057819 */ /* 0x001fc60000011436 */
[----:B------:R-:W4:Y:S04]  /*39f60*/  LDL R54, [R1+0xd08] ;  /* 0x000d080001367983 */ /* 0x000f280000100800 */
[----:B------:R0:W-:Y:S04]  /*39f70*/  STL [R1+0xeac], R5 ;  /* 0x000eac0501007387 */ /* 0x0001e80000100800 */
[----:B------:R-:W4:Y:S04]  /*39f80*/  LDL R13, [R1+0xd10] ;  /* 0x000d1000010d7983 */ /* 0x000f280000100800 */
[----:B------:R-:W4:Y:S04]  /*39f90*/  LDL R12, [R1+0xd14] ;  /* 0x000d1400010c7983 */ /* 0x000f280000100800 */
[----:B------:R-:W4:Y:S04]  /*39fa0*/  LDL R11, [R1+0xd1c] ;  /* 0x000d1c00010b7983 */ /* 0x000f280000100800 */
[----:B------:R-:W4:Y:S04]  /*39fb0*/  LDL R58, [R1+0xd20] ;  /* 0x000d2000013a7983 */ /* 0x000f280000100800 */
[----:B------:R-:W4:Y:S04]  /*39fc0*/  LDL R10, [R1+0xd28] ;  /* 0x000d2800010a7983 */ /* 0x000f280000100800 */
[----:B------:R-:W4:Y:S01]  /*39fd0*/  LDL R7, [R1+0xd30] ;  /* 0x000d300001077983 */ /* 0x000f220000100800 */
[----:B0-----:R-:W-:-:S05]  /*39fe0*/  SHF.R.S32.HI R5, RZ, 0x1f, R6 ;  /* 0x0000001fff057819 */ /* 0x001fca0000011406 */
[----:B------:R0:W-:Y:S02]  /*39ff0*/  STL [R1+0xeb0], R5 ;  /* 0x000eb00501007387 */ /* 0x0001e40000100800 */
[----:B0-----:R-:W-:Y:S02]  /*3a000*/  SHF.R.S32.HI R5, RZ, 0x1f, R59 ;  /* 0x0000001fff057819 */ /* 0x001fe4000001143b */
[----:B------:R-:W4:Y:S04]  /*3a010*/  LDL R59, [R1+0xd34] ;  /* 0x000d3400013b7983 */ /* 0x000f280000100800 */
[----:B------:R0:W-:Y:S04]  /*3a020*/  STL [R1+0xeb4], R5 ;  /* 0x000eb40501007387 */ /* 0x0001e80000100800 */
[----:B------:R-:W4:Y:S04]  /*3a030*/  LDL R9, [R1+0xd3c] ;  /* 0x000d3c0001097983 */ /* 0x000f280000100800 */
[----:B------:R-:W4:Y:S01]  /*3a040*/  LDL R8, [R1+0xd40] ;  /* 0x000d400001087983 */ /* 0x000f220000100800 */
[----:B------:R-:W-:-:S05]  /*3a050*/  SHF.R.S32.HI R4, RZ, 0x1f, R4 ;  /* 0x0000001fff047819 */ /* 0x000fca0000011404 */
[----:B------:R3:W-:Y:S04]  /*3a060*/  STL [R1+0xeb8], R4 ;  /* 0x000eb80401007387 */ /* 0x0007e80000100800 */
[----:B0-----:R-:W4:Y:S01]  /*3a070*/  LDL R5, [R1+0xd48] ;  /* 0x000d480001057983 */ /* 0x001f220000100800 */
[----:B---3--:R-:W-:-:S03]  /*3a080*/  SHF.R.S32.HI R4, RZ, 0x1f, R61 ;  /* 0x0000001fff047819 */ /* 0x008fc6000001143d */
[----:B------:R-:W3:Y:S04]  /*3a090*/  LDL R61, [R1+0xd4c] ;  /* 0x000d4c00013d7983 */ /* 0x000ee80000100800 */
[----:B------:R0:W-:Y:S04]  /*3a0a0*/  STL [R1+0xebc], R4 ;  /* 0x000ebc0401007387 */ /* 0x0001e80000100800 */
[----:B------:R-:W3:Y:S01]  /*3a0b0*/  LDL R6, [R1+0xd54] ;  /* 0x000d540001067983 */ /* 0x000ee20000100800 */
[----:B------:R-:W-:-:S03]  /*3a0c0*/  SHF.R.S32.HI R60, RZ, 0x1f, R60 ;  /* 0x0000001fff3c7819 */ /* 0x000fc6000001143c */
[----:B0-----:R-:W3:Y:S04]  /*3a0d0*/  LDL R4, [R1+0xd58] ;  /* 0x000d580001047983 */ /* 0x001ee80000100800 */
[----:B------:R0:W-:Y:S04]  /*3a0e0*/  STL [R1+0xec0], R60 ;  /* 0x000ec03c01007387 */ /* 0x0001e80000100800 */
[----:B0-----:R-:W3:Y:S01]  /*3a0f0*/  LDL R60, [R1+0xd60] ;  /* 0x000d6000013c7983 */ /* 0x001ee20000100800 */
[----:B--2---:R-:W-:-:S05]  /*3a100*/  SHF.R.S32.HI R14, RZ, 0x1f, R14 ;  /* 0x0000001fff0e7819 */ /* 0x004fca000001140e */
[----:B------:R0:W-:Y:S01]  /*3a110*/  STL [R1+0xec4], R14 ;  /* 0x000ec40e01007387 */ /* 0x0001e20000100800 */
[----:B----4-:R-:W-:-:S03]  /*3a120*/  SHF.R.S32.HI R3, RZ, 0x1f, R3 ;  /* 0x0000001fff037819 */ /* 0x010fc60000011403 */
[----:B0-----:R-:W2:Y:S04]  /*3a130*/  LDL.LU R14, [R1+0x6978] ;  /* 0x00697800010e7983 */ /* 0x001ea80000300800 */
[----:B------:R0:W-:Y:S01]  /*3a140*/  STL [R1+0xec8], R3 ;  /* 0x000ec80301007387 */ /* 0x0001e20000100800 */
[----:B------:R-:W-:Y:S02]  /*3a150*/  SHF.R.S32.HI R55, RZ, 0x1f, R55 ;  /* 0x0000001fff377819 */ /* 0x000fe40000011437 */
[----:B------:R-:W-:Y:S01]  /*3a160*/  SHF.R.S32.HI R57, RZ, 0x1f, R57 ;  /* 0x0000001fff397819 */ /* 0x000fe20000011439 */
[----:B0-----:R-:W4:Y:S01]  /*3a170*/  LDL.LU R3, [R1+0x6974] ;  /* 0x0069740001037983 */ /* 0x001f220000300800 */
[----:B------:R-:W-:-:S03]  /*3a180*/  SHF.R.S32.HI R0, RZ, 0x1f, R0 ;  /* 0x0000001fff007819 */ /* 0x000fc60000011400 */
[----:B------:R0:W-:Y:S04]  /*3a190*/  STL [R1+0xecc], R55 ;  /* 0x000ecc3701007387 */ /* 0x0001e80000100800 */
[----:B0-----:R-:W2:Y:S04]  /*3a1a0*/  LDL R55, [R1+0xd74] ;  /* 0x000d740001377983 */ /* 0x001ea80000100800 */
[----:B------:R0:W-:Y:S04]  /*3a1b0*/  STL [R1+0xed0], R57 ;  /* 0x000ed03901007387 */ /* 0x0001e80000100800 */
[----:B0-----:R-:W4:Y:S04]  /*3a1c0*/  LDL R57, [R1+0xd78] ;  /* 0x000d780001397983 */ /* 0x001f280000100800 */
[----:B------:R0:W-:Y:S01]  /*3a1d0*/  STL [R1+0xed4], R0 ;  /* 0x000ed40001007387 */ /* 0x0001e20000100800 */
[----:B------:R-:W-:-:S03]  /*3a1e0*/  SHF.R.S32.HI R2, RZ, 0x1f, R2 ;  /* 0x0000001fff027819 */ /* 0x000fc60000011402 */
[----:B0-----:R-:W4:Y:S01]  /*3a1f0*/  LDL.LU R0, [R1+0x6970] ;  /* 0x0069700001007983 */ /* 0x001f220000300800 */
[----:B------:R-:W-:-:S03]  /*3a200*/  SHF.R.S32.HI R56, RZ, 0x1f, R56 ;  /* 0x0000001fff387819 */ /* 0x000fc60000011438 */
[----:B------:R0:W-:Y:S01]  /*3a210*/  STL [R1+0xed8], R2 ;  /* 0x000ed80201007387 */ /* 0x0001e20000100800 */
[----:B------:R-:W-:Y:S02]  /*3a220*/  SHF.R.S32.HI R53, RZ, 0x1f, R53 ;  /* 0x0000001fff357819 */ /* 0x000fe40000011435 */
[----:B------:R-:W-:Y:S01]  /*3a230*/  SHF.R.S32.HI R54, RZ, 0x1f, R54 ;  /* 0x0000001fff367819 */ /* 0x000fe20000011436 */
[----:B0-----:R-:W4:Y:S04]  /*3a240*/  LDL.LU R2, [R1+0x696c] ;  /* 0x00696c0001027983 */ /* 0x001f280000300800 */
[----:B------:R0:W-:Y:S04]  /*3a250*/  STL [R1+0xedc], R56 ;  /* 0x000edc3801007387 */ /* 0x0001e80000100800 */
[----:B0-----:R-:W4:Y:S04]  /*3a260*/  LDL R56, [R1+0xd84] ;  /* 0x000d840001387983 */ /* 0x001f280000100800 */
[----:B------:R0:W-:Y:S04]  /*3a270*/  STL [R1+0xee0], R53 ;  /* 0x000ee03501007387 */ /* 0x0001e80000100800 */
[----:B0-----:R-:W2:Y:S04]  /*3a280*/  LDL.LU R53, [R1+0x6968] ;  /* 0x0069680001357983 */ /* 0x001ea80000300800 */
[----:B------:R0:W-:Y:S04]  /*3a290*/  STL [R1+0xee4], R54 ;  /* 0x000ee43601007387 */ /* 0x0001e80000100800 */
[----:B0-----:R-:W4:Y:S01]  /*3a2a0*/  LDL.LU R54, [R1+0x6964] ;  /* 0x0069640001367983 */ /* 0x001f220000300800 */
[----:B------:R-:W-:-:S02]  /*3a2b0*/  SHF.R.S32.HI R13, RZ, 0x1f, R13 ;  /* 0x0000001fff0d7819 */ /* 0x000fc4000001140d */
[----:B------:R-:W-:-:S03]  /*3a2c0*/  SHF.R.S32.HI R11, RZ, 0x1f, R11 ;  /* 0x0000001fff0b7819 */ /* 0x000fc6000001140b */
[----:B------:R0:W-:Y:S02]  /*3a2d0*/  STL [R1+0xee8], R13 ;  /* 0x000ee80d01007387 */ /* 0x0001e40000100800 */
[----:B0-----:R-:W-:Y:S02]  /*3a2e0*/  SHF.R.S32.HI R13, RZ, 0x1f, R12 ;  /* 0x0000001fff0d7819 */ /* 0x001fe4000001140c */
[----:B------:R-:W-:-:S03]  /*3a2f0*/  SHF.R.S32.HI R12, RZ, 0x1f, R58 ;  /* 0x0000001fff0c7819 */ /* 0x000fc6000001143a */
[----:B------:R-:W-:Y:S04]  /*3a300*/  STL [R1+0xeec], R13 ;  /* 0x000eec0d01007387 */ /* 0x000fe80000100800 */
[----:B------:R-:W4:Y:S04]  /*3a310*/  LDL.LU R58, [R1+0x1fc] ;  /* 0x0001fc00013a7983 */ /* 0x000f280000300800 */
[----:B------:R0:W-:Y:S04]  /*3a320*/  STL [R1+0xef0], R11 ;  /* 0x000ef00b01007387 */ /* 0x0001e80000100800 */
[----:B------:R-:W-:Y:S01]  /*3a330*/  STL [R1+0xef4], R12 ;  /* 0x000ef40c01007387 */ /* 0x000fe20000100800 */
[----:B0-----:R-:W-:-:S02]  /*3a340*/  SHF.R.S32.HI R11, RZ, 0x1f, R10 ;  /* 0x0000001fff0b7819 */ /* 0x001fc4000001140a */
[----:B------:R-:W-:Y:S02]  /*3a350*/  SHF.R.S32.HI R10, RZ, 0x1f, R7 ;  /* 0x0000001fff0a7819 */ /* 0x000fe40000011407 */
[----:B------:R-:W4:Y:S04]  /*3a360*/  LDL.LU R7, [R1+0x1f8] ;  /* 0x0001f80001077983 */ /* 0x000f280000300800 */
[----:B------:R0:W-:Y:S01]  /*3a370*/  STL [R1+0xef8], R11 ;  /* 0x000ef80b01007387 */ /* 0x0001e20000100800 */
[----:B------:R-:W-:-:S03]  /*3a380*/  SHF.R.S32.HI R8, RZ, 0x1f, R8 ;  /* 0x0000001fff087819 */ /* 0x000fc60000011408 */
[----:B------:R1:W-:Y:S01]  /*3a390*/  STL [R1+0xefc], R10 ;  /* 0x000efc0a01007387 */ /* 0x0003e20000100800 */
[----:B0-----:R-:W-:-:S03]  /*3a3a0*/  SHF.R.S32.HI R11, RZ, 0x1f, R59 ;  /* 0x0000001fff0b7819 */ /* 0x001fc6000001143b */
[----:B------:R-:W4:Y:S01]  /*3a3b0*/  LDL.LU R59, [R1+0xe4] ;  /* 0x0000e400013b7983 */ /* 0x000f220000300800 */
[----:B-1----:R-:W-:-:S03]  /*3a3c0*/  SHF.R.S32.HI R10, RZ, 0x1f, R9 ;  /* 0x0000001fff0a7819 */ /* 0x002fc60000011409 */
[----:B------:R-:W-:Y:S01]  /*3a3d0*/  STL [R1+0xf00], R11 ;  /* 0x000f000b01007387 */ /* 0x000fe20000100800 */
[----:B------:R-:W-:-:S03]  /*3a3e0*/  SHF.R.S32.HI R9, RZ, 0x1f, R5 ;  /* 0x0000001fff097819 */ /* 0x000fc60000011405 */
[----:B------:R-:W-:Y:S04]  /*3a3f0*/  STL [R1+0xf04], R10 ;  /* 0x000f040a01007387 */ /* 0x000fe80000100800 */
[----:B------:R-:W4:Y:S04]  /*3a400*/  LDL.LU R5, [R1+0x1f4] ;  /* 0x0001f40001057983 */ /* 0x000f280000300800 */
[----:B------:R3:W-:Y:S04]  /*3a410*/  STL [R1+0xf08], R8 ;  /* 0x000f080801007387 */ /* 0x0007e80000100800 */
[----:B------:R-:W-:Y:S01]  /*3a420*/  STL [R1+0xf0c], R9 ;  /* 0x000f0c0901007387 */ /* 0x000fe20000100800 */
[----:B---3--:R-:W-:-:S03]  /*3a430*/  SHF.R.S32.HI R8, RZ, 0x1f, R61 ;  /* 0x0000001fff087819 */ /* 0x008fc6000001143d */
[----:B------:R-:W3:Y:S04]  /*3a440*/  LDL.LU R61, [R1+0xe0] ;  /* 0x0000e000013d7983 */ /* 0x000ee80000300800 */
[----:B------:R0:W-:Y:S01]  /*3a450*/  STL [R1+0xf10], R8 ;  /* 0x000f100801007387 */ /* 0x0001e20000100800 */
[----:B------:R-:W-:-:S05]  /*3a460*/  SHF.R.S32.HI R6, RZ, 0x1f, R6 ;  /* 0x0000001fff067819 */ /* 0x000fca0000011406 */
[----:B------:R1:W-:Y:S01]  /*3a470*/  STL [R1+0xf14], R6 ;  /* 0x000f140601007387 */ /* 0x0003e20000100800 */
[----:B0-----:R-:W-:-:S03]  /*3a480*/  SHF.R.S32.HI R8, RZ, 0x1f, R4 ;  /* 0x0000001fff087819 */ /* 0x001fc60000011404 */
[----:B-1----:R-:W3:Y:S04]  /*3a490*/  LDL.LU R6, [R1+0x1f0] ;  /* 0x0001f00001067983 */ /* 0x002ee80000300800 */
[----:B------:R-:W-:Y:S01]  /*3a4a0*/  STL [R1+0xf18], R8 ;  /* 0x000f180801007387 */ /* 0x000fe20000100800 */
[----:B------:R-:W-:-:S05]  /*3a4b0*/  SHF.R.S32.HI R4, RZ, 0x1f, R60 ;  /* 0x0000001fff047819 */ /* 0x000fca000001143c */
[----:B------:R2:W-:Y:S02]  /*3a4c0*/  STL [R1+0xf1c], R4 ;  /* 0x000f1c0401007387 */ /* 0x0005e40000100800 */
[----:B--2---:R-:W-:Y:S02]  /*3a4d0*/  SHF.R.S32.HI R4, RZ, 0x1f, R53 ;  /* 0x0000001fff047819 */ /* 0x004fe40000011435 */
[----:B----4-:R-:W-:Y:S02]  /*3a4e0*/  SHF.R.S32.HI R8, RZ, 0x1f, R54 ;  /* 0x0000001fff087819 */ /* 0x010fe40000011436 */
[----:B------:R-:W2:Y:S04]  /*3a4f0*/  LDL.LU R54, [R1+0x6960] ;  /* 0x0069600001367983 */ /* 0x000ea80000300800 */
[----:B------:R-:W4:Y:S04]  /*3a500*/  LDL.LU R60, [R1+0xdc] ;  /* 0x0000dc00013c7983 */ /* 0x000f280000300800 */
[----:B------:R0:W-:Y:S04]  /*3a510*/  STL [R1+0xf20], R8 ;  /* 0x000f200801007387 */ /* 0x0001e80000100800 */
[----:B------:R-:W3:Y:S01]  /*3a520*/  LDL.LU R53, [R1+0x695c] ;  /* 0x00695c0001357983 */ /* 0x000ee20000300800 */
[----:B------:R-:W-:-:S03]  /*3a530*/  SHF.R.S32.HI R9, RZ, 0x1f, R55 ;  /* 0x0000001fff097819 */ /* 0x000fc60000011437 */
[----:B------:R1:W-:Y:S01]  /*3a540*/  STL [R1+0xf24], R4 ;  /* 0x000f240401007387 */ /* 0x0003e20000100800 */
[----:B0-----:R-:W-:-:S03]  /*3a550*/  SHF.R.S32.HI R8, RZ, 0x1f, R57 ;  /* 0x0000001fff087819 */ /* 0x001fc60000011439 */
[----:B-1----:R-:W4:Y:S04]  /*3a560*/  LDL.LU R4, [R1+0x1ec] ;  /* 0x0001ec0001047983 */ /* 0x002f280000300800 */
[----:B------:R0:W-:Y:S04]  /*3a570*/  STL [R1+0xf28], R9 ;  /* 0x000f280901007387 */ /* 0x0001e80000100800 */
[----:B------:R2:W-:Y:S04]  /*3a580*/  STL [R1+0xf2c], R8 ;  /* 0x000f2c0801007387 */ /* 0x0005e80000100800 */
[----:B------:R-:W4:Y:S01]  /*3a590*/  LDL.LU R55, [R1+0xd8] ;  /* 0x0000d80001377983 */ /* 0x000f220000300800 */
[----:B0-----:R-:W-:-:S05]  /*3a5a0*/  SHF.R.S32.HI R9, RZ, 0x1f, R56 ;  /* 0x0000001fff097819 */ /* 0x001fca0000011438 */
[----:B------:R0:W-:Y:S01]  /*3a5b0*/  STL [R1+0xf34], R9 ;  /* 0x000f340901007387 */ /* 0x0001e20000100800 */
[CC--:B--2---:R-:W-:Y:S02]  /*3a5c0*/  IADD3 R8, P2, R2.reuse, R54.reuse, RZ ;  /* 0x0000003602087210 */ /* 0x0c4fe40007f5e0ff */
[C---:B0-----:R-:W-:Y:S02]  /*3a5d0*/  IADD3 R9, P0, R3.reuse, R54, RZ ;  /* 0x0000003603097210 */ /* 0x041fe40007f1e0ff */
[-C--:B---3--:R-:W-:Y:S02]  /*3a5e0*/  IADD3 R10, P1, R2, R53.reuse, RZ ;  /* 0x00000035020a7210 */ /* 0x088fe40007f3e0ff */
[----:B------:R-:W2:Y:S04]  /*3a5f0*/  LDL.LU R2, [R1+0x6958] ;  /* 0x0069580001027983 */ /* 0x000ea80000300800 */
[----:B------:R0:W-:Y:S01]  /*3a600*/  STL [R1+0x6318], R8 ;  /* 0x0063180801007387 */ /* 0x0001e20000100800 */
[----:B------:R-:W-:-:S03]  /*3a610*/  IADD3 R11, P4, R3, R53, RZ ;  /* 0x00000035030b7210 */ /* 0x000fc60007f9e0ff */
[----:B0-----:R-:W3:Y:S04]  /*3a620*/  LDL.LU R8, [R1+0x1e8] ;  /* 0x0001e80001087983 */ /* 0x001ee80000300800 */
[----:B------:R0:W-:Y:S04]  /*3a630*/  STL [R1+0x6310], R10 ;  /* 0x0063100a01007387 */ /* 0x0001e80000100800 */
[----:B------:R-:W3:Y:S04]  /*3a640*/  LDL.LU R57, [R1+0xd4] ;  /* 0x0000d40001397983 */ /* 0x000ee80000300800 */
[----:B------:R1:W-:Y:S04]  /*3a650*/  STL [R1+0x6314], R9 ;  /* 0x0063140901007387 */ /* 0x0003e80000100800 */
[----:B------:R-:W4:Y:S01]  /*3a660*/  LDL.LU R3, [R1+0x6954] ;  /* 0x0069540001037983 */ /* 0x000f220000300800 */
[----:B0-----:R-:W-:-:S03]  /*3a670*/  IADD3 R10, P5, R58, R53, RZ ;  /* 0x000000353a0a7210 */ /* 0x001fc60007fbe0ff */
[----:B------:R-:W-:Y:S01]  /*3a680*/  STL [R1+0x6308], R11 ;  /* 0x0063080b01007387 */ /* 0x000fe20000100800 */
[----:B-1----:R-:W-:-:S03]  /*3a690*/  IADD3 R9, P6, R58, R54, RZ ;  /* 0x000000363a097210 */ /* 0x002fc60007fde0ff */
[----:B------:R-:W3:Y:S04]  /*3a6a0*/  LDL.LU R56, [R1+0x1e4] ;  /* 0x0001e40001387983 */ /* 0x000ee80000300800 */
[----:B------:R0:W-:Y:S04]  /*3a6b0*/  STL [R1+0x630c], R9 ;  /* 0x00630c0901007387 */ /* 0x0001e80000100800 */
[----:B------:R-:W-:Y:S04]  /*3a6c0*/  STL [R1+0x6300], R10 ;  /* 0x0063000a01007387 */ /* 0x000fe80000100800 */
[----:B------:R-:W3:Y:S01]  /*3a6d0*/  LDL.LU R58, [R1+0xd0] ;  /* 0x0000d000013a7983 */ /* 0x000ee20000300800 */
[----:B0-----:R-:W-:-:S05]  /*3a6e0*/  IADD3 R9, P3, R7, R54, RZ ;  /* 0x0000003607097210 */ /* 0x001fca0007f7e0ff */
[----:B------:R0:W-:Y:S01]  /*3a6f0*/  STL [R1+0x6304], R9 ;  /* 0x0063040901007387 */ /* 0x0001e20000100800 */
[----:B--2---:R-:W-:Y:S01]  /*3a700*/  IMAD.X R11, R59, 0x1, R2, P2 ;  /* 0x000000013b0b7824 */ /* 0x004fe200010e0602 */
[----:B0-----:R-:W-:-:S04]  /*3a710*/  IADD3 R9, P2, R7, R53, RZ ;  /* 0x0000003507097210 */ /* 0x001fc80007f5e0ff */
[----:B------:R0:W-:Y:S04]  /*3a720*/  STL [R1+0x62fc], R11 ;  /* 0x0062fc0b01007387 */ /* 0x0001e80000100800 */
[----:B------:R-:W2:Y:S04]  /*3a730*/  LDL.LU R7, [R1+0x1e0] ;  /* 0x0001e00001077983 */ /* 0x000ea80000300800 */
[----:B------:R1:W-:Y:S01]  /*3a740*/  STL [R1+0x62f8], R9 ;  /* 0x0062f80901007387 */ /* 0x0003e20000100800 */
[----:B0-----:R-:W-:Y:S02]  /*3a750*/  IMAD.X R11, R61, 0x1, R2, P0 ;  /* 0x000000013d0b7824 */ /* 0x001fe400000e0602 */
[----:B----4-:R-:W-:Y:S01]  /*3a760*/  IMAD.X R10, R59, 0x1, R3, P1 ;  /* 0x000000013b0a7824 */ /* 0x010fe200008e0603 */
[----:B-1----:R-:W-:-:S04]  /*3a770*/  IADD3 R9, P1, R5, R54, RZ ;  /* 0x0000003605097210 */ /* 0x002fc80007f3e0ff */
[----:B------:R0:W-:Y:S04]  /*3a780*/  STL [R1+0x62ec], R10 ;  /* 0x0062ec0a01007387 */ /* 0x0001e80000100800 */
[----:B------:R-:W4:Y:S04]  /*3a790*/  LDL.LU R59, [R1+0xcc] ;  /* 0x0000cc00013b7983 */ /* 0x000f280000300800 */
[----:B------:R1:W-:Y:S01]  /*3a7a0*/  STL [R1+0x62f4], R9 ;  /* 0x0062f40901007387 */ /* 0x0003e20000100800 */
[----:B0-----:R-:W-:-:S03]  /*3a7b0*/  IMAD.X R10, R61, 0x1, R3, P4 ;  /* 0x000000013d0a7824 */ /* 0x001fc600020e0603 */
[----:B------:R-:W-:Y:S01]  /*3a7c0*/  STL [R1+0x62f0], R11 ;  /* 0x0062f00b01007387 */ /* 0x000fe20000100800 */
[----:B-1----:R-:W-:-:S03]  /*3a7d0*/  IADD3 R9, P0, R5, R53, RZ ;  /* 0x0000003505097210 */ /* 0x002fc60007f1e0ff */
[----:B------:R-:W4:Y:S04]  /*3a7e0*/  LDL.LU R5, [R1+0x1dc] ;  /* 0x0001dc0001057983 */ /* 0x000f280000300800 */
[----:B------:R0:W-:Y:S04]  /*3a7f0*/  STL [R1+0x62e8], R9 ;  /* 0x0062e80901007387 */ /* 0x0001e80000100800 */
[----:B------:R1:W-:Y:S04]  /*3a800*/  STL [R1+0x62dc], R10 ;  /* 0x0062dc0a01007387 */ /* 0x0003e80000100800 */
[----:B------:R-:W4:Y:S01]  /*3a810*/  LDL.LU R61, [R1+0xc8] ;  /* 0x0000c800013d7983 */ /* 0x000f220000300800 */
[----:B0-----:R-:W-:Y:S01]  /*3a820*/  IADD3 R9, P4, R6, R54, RZ ;  /* 0x0000003606097210 */ /* 0x001fe20007f9e0ff */
[----:B------:R-:W-:-:S04]  /*3a830*/  IMAD.X R11, R60, 0x1, R2, P6 ;  /* 0x000000013c0b7824 */ /* 0x000fc800030e0602 */
[----:B------:R0:W-:Y:S01]  /*3a840*/  STL [R1+0x62e4], R9 ;  /* 0x0062e40901007387 */ /* 0x0001e20000100800 */
[----:B-1----:R-:W-:-:S03]  /*3a850*/  IMAD.X R10, R60, 0x1, R3, P5 ;  /* 0x000000013c0a7824 */ /* 0x002fc600028e0603 */
[----:B------:R-:W-:Y:S01]  /*3a860*/  STL [R1+0x62e0], R11 ;  /* 0x0062e00b01007387 */ /* 0x000fe20000100800 */
[----:B0-----:R-:W-:-:S03]  /*3a870*/  IADD3 R9, P6, R6, R53, RZ ;  /* 0x0000003506097210 */ /* 0x001fc60007fde0ff */
        /* <DEDUP_REMOVED lines=8> */
[----:B------:R3:W-:Y:S01]  /*3a900*/  STL [R1+0x62d0], R11 ;  /* 0x0062d00b01007387 */ /* 0x0007e20000100800 */
[----:B0-----:R-:W-:-:S03]  /*3a910*/  IADD3 R9, P3, R4, R53, RZ ;  /* 0x0000003504097210 */ /* 0x001fc60007f7e0ff */
[----:B------:R-:W4:Y:S04]  /*3a920*/  LDL.LU R4, [R1+0x1d4] ;  /* 0x0001d40001047983 */ /* 0x000f280000300800 */
[----:B------:R0:W-:Y:S04]  /*3a930*/  STL [R1+0x62c8], R9 ;  /* 0x0062c80901007387 */ /* 0x0001e80000100800 */
[----:B------:R1:W-:Y:S01]  /*3a940*/  STL [R1+0x62bc], R10 ;  /* 0x0062bc0a01007387 */ /* 0x0003e20000100800 */
[----:B---3--:R-:W-:-:S03]  /*3a950*/  IMAD.X R11, R57, 0x1, R2, P1 ;  /* 0x00000001390b7824 */ /* 0x008fc600008e0602 */
[----:B------:R-:W3:Y:S01]  /*3a960*/  LDL.LU R55, [R1+0xc0] ;  /* 0x0000c00001377983 */ /* 0x000ee20000300800 */
[----:B0-----:R-:W-:-:S05]  /*3a970*/  IADD3 R9, P2, R8, R54, RZ ;  /* 0x0000003608097210 */ /* 0x001fca0007f5e0ff */
[----:B------:R0:W-:Y:S01]  /*3a980*/  STL [R1+0x62c4], R9 ;  /* 0x0062c40901007387 */ /* 0x0001e20000100800 */
[----:B-1----:R-:W-:-:S03]  /*3a990*/  IMAD.X R10, R57, 0x1, R3, P0 ;  /* 0x00000001390a7824 */ /* 0x002fc600000e0603 */
[----:B------:R-:W-:Y:S01]  /*3a9a0*/  STL [R1+0x62c0], R11 ;  /* 0x0062c00b01007387 */ /* 0x000fe20000100800 */
[----:B0-----:R-:W-:-:S03]  /*3a9b0*/  IADD3 R9, P1, R8, R53, RZ ;  /* 0x0000003508097210 */ /* 0x001fc60007f3e0ff */
[----:B------:R-:W3:Y:S04]  /*3a9c0*/  LDL.LU R8, [R1+0x1d0] ;  /* 0x0001d00001087983 */ /* 0x000ee80000300800 */
[----:B------:R0:W-:Y:S04]  /*3a9d0*/  STL [R1+0x62b8], R9 ;  /* 0x0062b80901007387 */ /* 0x0001e80000100800 */
[----:B------:R1:W-:Y:S04]  /*3a9e0*/  STL [R1+0x62ac], R10 ;  /* 0x0062ac0a01007387 */ /* 0x0003e80000100800 */
[----:B------:R-:W3:Y:S01]  /*3a9f0*/  LDL.LU R57, [R1+0xbc] ;  /* 0x0000bc0001397983 */ /* 0x000ee20000300800 */
[----:B0-----:R-:W-:Y:S01]  /*3aa00*/  IADD3 R9, P0, R56, R54, RZ ;  /* 0x0000003638097210 */ /* 0x001fe20007f1e0ff */
[----:B------:R-:W-:-:S04]  /*3aa10*/  IMAD.X R11, R58, 0x1, R2, P4 ;  /* 0x000000013a0b7824 */ /* 0x000fc800020e0602 */
[----:B------:R0:W-:Y:S01]  /*3aa20*/  STL [R1+0x62b4], R9 ;  /* 0x0062b40901007387 */ /* 0x0001e20000100800 */
[----:B-1----:R-:W-:-:S03]  /*3aa30*/  IMAD.X R10, R58, 0x1, R3, P6 ;  /* 0x000000013a0a7824 */ /* 0x002fc600030e0603 */
[----:B------:R-:W-:Y:S01]  /*3aa40*/  STL [R1+0x62b0], R11 ;  /* 0x0062b00b01007387 */ /* 0x000fe20000100800 */
[----:B0-----:R-:W-:-:S03]  /*3aa50*/  IADD3 R9, P4, R56, R53, RZ ;  /* 0x0000003538097210 */ /* 0x001fc60007f9e0ff */
[----:B------:R-:W3:Y:S04]  /*3aa60*/  LDL.LU R56, [R1+0x1cc] ;  /* 0x0001cc0001387983 */ /* 0x000ee80000300800 */
[----:B------:R2:W-:Y:S04]  /*3aa70*/  STL [R1+0x62a8], R9 ;  /* 0x0062a80901007387 */ /* 0x0005e80000100800 */
[----:B------:R-:W-:Y:S04]  /*3aa80*/  STL [R1+0x629c], R10 ;  /* 0x00629c0a01007387 */ /* 0x000fe80000100800 */
[----:B------:R-:W3:Y:S01]  /*3aa90*/  LDL.LU R58, [R1+0xb8] ;  /* 0x0000b800013a7983 */ /* 0x000ee20000300800 */
[----:B--2---:R-:W-:-:S05]  /*3aaa0*/  IADD3 R9, P6, R7, R54, RZ ;  /* 0x0000003607097210 */ /* 0x004fca0007fde0ff */
[----:B------:R0:W-:Y:S01]  /*3aab0*/  STL [R1+0x62a4], R9 ;  /* 0x0062a40901007387 */ /* 0x0001e20000100800 */
[----:B----4-:R-:W-:Y:S01]  /*3aac0*/  IMAD.X R11, R59, 0x1, R2, P5 ;  /* 0x000000013b0b7824 */ /* 0x010fe200028e0602 */
[----:B0-----:R-:W-:Y:S01]  /*3aad0*/  IADD3 R9, P5, R7, R53, RZ ;  /* 0x0000003507097210 */ /* 0x001fe20007fbe0ff */
[----:B------:R-:W-:-:S03]  /*3aae0*/  IMAD.X R10, R59, 0x1, R3, P3 ;  /* 0x000000013b0a7824 */ /* 0x000fc600018e0603 */
[----:B------:R-:W-:Y:S04]  /*3aaf0*/  STL [R1+0x62a0], R11 ;  /* 0x0062a00b01007387 */ /* 0x000fe80000100800 */
[----:B------:R-:W2:Y:S04]  /*3ab00*/  LDL.LU R7, [R1+0x1c8] ;  /* 0x0001c80001077983 */ /* 0x000ea80000300800 */
        /* <DEDUP_REMOVED lines=24> */
[----:B---3--:R-:W-:-:S04]  /*3ac90*/  IMAD.X R11, R55, 0x1, R2, P6 ;  /* 0x00000001370b7824 */ /* 0x008fc800030e0602 */
        /* <DEDUP_REMOVED lines=38> */
[----:B0-----:R-:W-:-:S05]  /*3af00*/  IADD3 R9, P6, R5, R54, RZ ;  /* 0x0000003605097210 */ /* 0x001fca0007fde0ff */
[----:B------:R0:W-:Y:S01]  /*3af10*/  STL [R1+0x6234], R9 ;  /* 0x0062340901007387 */ /* 0x0001e20000100800 */
[C-C-:B------:R-:W-:Y:S02]  /*3af20*/  IMAD.X R11, R61.reuse, 0x1, R2.reuse, P5 ;  /* 0x000000013d0b7824 */ /* 0x140fe400028e0602 */
[----:B-1----:R-:W-:Y:S01]  /*3af30*/  IMAD.X R10, R61, 0x1, R3, P3 ;  /* 0x000000013d0a7824 */ /* 0x002fe200018e0603 */
[----:B0-----:R-:W-:Y:S02]  /*3af40*/  IADD3 R9, P5, R5, R53, RZ ;  /* 0x0000003505097210 */ /* 0x001fe40007fbe0ff */
[----:B------:R-:W-:Y:S04]  /*3af50*/  STL [R1+0x6230], R11 ;  /* 0x0062300b01007387 */ /* 0x000fe80000100800 */
        /* <DEDUP_REMOVED lines=14> */
[----:B---3--:R-:W-:Y:S01]  /*3b040*/  IADD3 R9, P1, R4, R54, RZ ;  /* 0x0000003604097210 */ /* 0x008fe20007f3e0ff */
[----:B------:R-:W-:-:S04]  /*3b050*/  IMAD.X R11, R55, 0x1, R2, P0 ;  /* 0x00000001370b7824 */ /* 0x000fc800000e0602 */
[----:B------:R1:W-:Y:S01]  /*3b060*/  STL [R1+0x6214], R9 ;  /* 0x0062140901007387 */ /* 0x0003e20000100800 */
[----:B0-----:R-:W-:-:S03]  /*3b070*/  IMAD.X R10, R55, 0x1, R3, P4 ;  /* 0x00000001370a7824 */ /* 0x001fc600020e0603 */
[----:B------:R-:W-:Y:S01]  /*3b080*/  STL [R1+0x6210], R11 ;  /* 0x0062100b01007387 */ /* 0x000fe20000100800 */
[----:B-1----:R-:W-:-:S03]  /*3b090*/  IADD3 R9, P0, R4, R53, RZ ;  /* 0x0000003504097210 */ /* 0x002fc60007f1e0ff */
        /* <DEDUP_REMOVED lines=24> */
[----:B--2---:R-:W-:-:S05]  /*3b220*/  IADD3 R9, P2, R7, R54, RZ ;  /* 0x0000003607097210 */ /* 0x004fca0007f5e0ff */
[----:B------:R0:W-:Y:S01]  /*3b230*/  STL [R1+0x61e4], R9 ;  /* 0x0061e40901007387 */ /* 0x0001e20000100800 */
[----:B----4-:R-:W-:Y:S01]  /*3b240*/  IMAD.X R10, R59, 0x1, R2, P1 ;  /* 0x000000013b0a7824 */ /* 0x010fe200008e0602 */
[----:B0-----:R-:W-:Y:S02]  /*3b250*/  IADD3 R9, P1, R7, R53, RZ ;  /* 0x0000003507097210 */ /* 0x001fe40007f3e0ff */
[----:B------:R-:W2:Y:S04]  /*3b260*/  LDL.LU R7, [R1+0x198] ;  /* 0x0001980001077983 */ /* 0x000ea80000300800 */
[----:B------:R0:W-:Y:S04]  /*3b270*/  STL [R1+0x61e0], R10 ;  /* 0x0061e00a01007387 */ /* 0x0001e80000100800 */
[----:B------:R1:W-:Y:S01]  /*3b280*/  STL [R1+0x61d8], R9 ;  /* 0x0061d80901007387 */ /* 0x0003e20000100800 */
[----:B0-----:R-:W-:-:S03]  /*3b290*/  IMAD.X R10, R59, 0x1, R3, P0 ;  /* 0x000000013b0a7824 */ /* 0x001fc600000e0603 */
[----:B------:R-:W4:Y:S01]  /*3b2a0*/  LDL.LU R59, [R1+0x84] ;  /* 0x00008400013b7983 */ /* 0x000f220000300800 */
[----:B-1----:R-:W-:-:S03]  /*3b2b0*/  IADD3 R9, P0, R5, R54, RZ ;  /* 0x0000003605097210 */ /* 0x002fc60007f1e0ff */
[----:B------:R0:W-:Y:S04]  /*3b2c0*/  STL [R1+0x61cc], R10 ;  /* 0x0061cc0a01007387 */ /* 0x0001e80000100800 */
[----:B------:R1:W-:Y:S01]  /*3b2d0*/  STL [R1+0x61d4], R9 ;  /* 0x0061d40901007387 */ /* 0x0003e20000100800 */
[C---:B------:R-:W-:Y:S02]  /*3b2e0*/  IMAD.X R11, R61.reuse, 0x1, R2, P4 ;  /* 0x000000013d0b7824 */ /* 0x040fe400020e0602 */
[----:B0-----:R-:W-:Y:S01]  /*3b2f0*/  IMAD.X R10, R61, 0x1, R3, P6 ;  /* 0x000000013d0a7824 */ /* 0x001fe200030e0603 */
[----:B-1----:R-:W-:Y:S02]  /*3b300*/  IADD3 R9, P4, R5, R53, RZ ;  /* 0x0000003505097210 */ /* 0x002fe40007f9e0ff */
[----:B------:R-:W-:Y:S04]  /*3b310*/  STL [R1+0x61d0], R11 ;  /* 0x0061d00b01007387 */ /* 0x000fe80000100800 */
[----:B------:R-:W4:Y:S04]  /*3b320*/  LDL.LU R5, [R1+0x194] ;  /* 0x0001940001057983 */ /* 0x000f280000300800 */
        /* <DEDUP_REMOVED lines=26> */
[----:B-1----:R-:W-:-:S03]  /*3b4d0*/  IADD3 R10, P0, R8, R53, RZ ;  /* 0x00000035080a7210 */ /* 0x002fc60007f1e0ff */
[----:B------:R-:W-:Y:S04]  /*3b4e0*/  STL [R1+0x61a0], R11 ;  /* 0x0061a00b01007387 */ /* 0x000fe80000100800 */
[----:B------:R-:W3:Y:S01]  /*3b4f0*/  LDL.LU R8, [R1+0x188] ;  /* 0x0001880001087983 */ /* 0x000ee20000300800 */
[----:B0-----:R-:W-:-:S03]  /*3b500*/  IMAD.X R9, R57, 0x1, R3, P4 ;  /* 0x0000000139097824 */ /* 0x001fc600020e0603 */
[----:B------:R0:W-:Y:S04]  /*3b510*/  STL [R1+0x6198], R10 ;  /* 0x0061980a01007387 */ /* 0x0001e80000100800 */
[----:B------:R1:W-:Y:S04]  /*3b520*/  STL [R1+0x618c], R9 ;  /* 0x00618c0901007387 */ /* 0x0003e80000100800 */
[----:B------:R-:W3:Y:S01]  /*3b530*/  LDL.LU R57, [R1+0x74] ;  /* 0x0000740001397983 */ /* 0x000ee20000300800 */
[----:B0-----:R-:W-:Y:S01]  /*3b540*/  IADD3 R10, P4, R56, R54, RZ ;  /* 0x00000036380a7210 */ /* 0x001fe20007f9e0ff */
[----:B-1----:R-:W-:Y:S01]  /*3b550*/  IMAD.X R9, R58, 0x1, R2, P6 ;  /* 0x000000013a097824 */ /* 0x002fe200030e0602 */
[----:B------:R-:W-:-:S03]  /*3b560*/  IADD3 R11, P6, R56, R53, RZ ;  /* 0x00000035380b7210 */ /* 0x000fc60007fde0ff */
[----:B------:R0:W-:Y:S04]  /*3b570*/  STL [R1+0x6194], R10 ;  /* 0x0061940a01007387 */ /* 0x0001e80000100800 */
[----:B------:R2:W-:Y:S04]  /*3b580*/  STL [R1+0x6190], R9 ;  /* 0x0061900901007387 */ /* 0x0005e80000100800 */
[----:B------:R4:W-:Y:S01]  /*3b590*/  STL [R1+0x6188], R11 ;  /* 0x0061880b01007387 */ /* 0x0009e20000100800 */
[----:B0-----:R-:W-:-:S03]  /*3b5a0*/  IMAD.X R10, R58, 0x1, R3, P5 ;  /* 0x000000013a0a7824 */ /* 0x001fc600028e0603 */
[----:B------:R-:W3:Y:S04]  /*3b5b0*/  LDL.LU R56, [R1+0x184] ;  /* 0x0001840001387983 */ /* 0x000ee80000300800 */
        /* <DEDUP_REMOVED lines=14> */
[C---:B------:R-:W-:Y:S02]  /*3b6a0*/  IMAD.X R11, R61.reuse, 0x1, R2, P1 ;  /* 0x000000013d0b7824 */ /* 0x040fe400008e0602 */
[----:B-1----:R-:W-:Y:S01]  /*3b6b0*/  IMAD.X R10, R61, 0x1, R3, P0 ;  /* 0x000000013d0a7824 */ /* 0x002fe200000e0603 */
[----:B0-----:R-:W-:Y:S02]  /*3b6c0*/  IADD3 R9, P1, R5, R53, RZ ;  /* 0x0000003505097210 */ /* 0x001fe40007f3e0ff */
[----:B------:R-:W-:Y:S04]  /*3b6d0*/  STL [R1+0x6170], R11 ;  /* 0x0061700b01007387 */ /* 0x000fe80000100800 */
[----:B------:R-:W4:Y:S04]  /*3b6e0*/  LDL.LU R5, [R1+0x17c] ;  /* 0x00017c0001057983 */ /* 0x000f280000300800 */
[----:B------:R0:W-:Y:S04]  /*3b6f0*/  STL [R1+0x6168], R9 ;  /* 0x0061680901007387 */ /* 0x0001e80000100800 */
[----:B------:R1:W-:Y:S04]  /*3b700*/  STL [R1+0x615c], R10 ;  /* 0x00615c0a01007387 */ /* 0x0003e80000100800 */
[----:B------:R-:W4:Y:S01]  /*3b710*/  LDL.LU R61, [R1+0x68] ;  /* 0x00006800013d7983 */ /* 0x000f220000300800 */
[----:B0-----:R-:W-:-:S05]  /*3b720*/  IADD3 R9, P0, R6, R54, RZ ;  /* 0x0000003606097210 */ /* 0x001fca0007f1e0ff */
[----:B------:R0:W-:Y:S01]  /*3b730*/  STL [R1+0x6164], R9 ;  /* 0x0061640901007387 */ /* 0x0001e20000100800 */
[----:B------:R-:W-:Y:S01]  /*3b740*/  IMAD.X R11, R60, 0x1, R2, P4 ;  /* 0x000000013c0b7824 */ /* 0x000fe200020e0602 */
[----:B-1----:R-:W-:Y:S01]  /*3b750*/  IADD3 R10, P4, R6, R53, RZ ;  /* 0x00000035060a7210 */ /* 0x002fe20007f9e0ff */
[----:B0-----:R-:W-:-:S03]  /*3b760*/  IMAD.X R9, R60, 0x1, R3, P6 ;  /* 0x000000013c097824 */ /* 0x001fc600030e0603 */
[----:B------:R-:W-:Y:S04]  /*3b770*/  STL [R1+0x6160], R11 ;  /* 0x0061600b01007387 */ /* 0x000fe80000100800 */
[----:B------:R-:W4:Y:S04]  /*3b780*/  LDL.LU R6, [R1+0x178] ;  /* 0x0001780001067983 */ /* 0x000f280000300800 */
[----:B------:R3:W-:Y:S04]  /*3b790*/  STL [R1+0x6158], R10 ;  /* 0x0061580a01007387 */ /* 0x0007e80000100800 */
[----:B------:R0:W-:Y:S04]  /*3b7a0*/  STL [R1+0x614c], R9 ;  /* 0x00614c0901007387 */ /* 0x0001e80000100800 */
[----:B------:R-:W4:Y:S01]  /*3b7b0*/  LDL.LU R60, [R1+0x64] ;  /* 0x00006400013c7983 */ /* 0x000f220000300800 */
[----:B---3--:R-:W-:-:S05]  /*3b7c0*/  IADD3 R10, P6, R4, R54, RZ ;  /* 0x00000036040a7210 */ /* 0x008fca0007fde0ff */
[----:B------:R1:W-:Y:S01]  /*3b7d0*/  STL [R1+0x6154], R10 ;  /* 0x0061540a01007387 */ /* 0x0003e20000100800 */
[C---:B0-----:R-:W-:Y:S01]  /*3b7e0*/  IMAD.X R9, R55.reuse, 0x1, R2, P5 ;  /* 0x0000000137097824 */ /* 0x041fe200028e0602 */
[----:B-1----:R-:W-:Y:S02]  /*3b7f0*/  IADD3 R10, P5, R4, R53, RZ ;  /* 0x00000035040a7210 */ /* 0x002fe40007fbe0ff */
[----:B------:R-:W3:Y:S04]  /*3b800*/  LDL.LU R4, [R1+0x174] ;  /* 0x0001740001047983 */ /* 0x000ee80000300800 */
[----:B------:R0:W-:Y:S04]  /*3b810*/  STL [R1+0x6150], R9 ;  /* 0x0061500901007387 */ /* 0x0001e80000100800 */
[----:B------:R1:W-:Y:S01]  /*3b820*/  STL [R1+0x6148], R10 ;  /* 0x0061480a01007387 */ /* 0x0003e20000100800 */
[----:B0-----:R-:W-:-:S03]  /*3b830*/  IMAD.X R9, R55, 0x1, R3, P3 ;  /* 0x0000000137097824 */ /* 0x001fc600018e0603 */
[----:B------:R-:W3:Y:S01]  /*3b840*/  LDL.LU R55, [R1+0x60] ;  /* 0x0000600001377983 */ /* 0x000ee20000300800 */
[----:B-1----:R-:W-:-:S03]  /*3b850*/  IADD3 R10, P3, R8, R54, RZ ;  /* 0x00000036080a7210 */ /* 0x002fc60007f7e0ff */
[----:B------:R0:W-:Y:S04]  /*3b860*/  STL [R1+0x613c], R9 ;  /* 0x00613c0901007387 */ /* 0x0001e80000100800 */
        /* <DEDUP_REMOVED lines=8> */
[----:B------:R-:W-:Y:S01]  /*3b8f0*/  IADD3 R11, P1, R56, R54, RZ ;  /* 0x00000036380b7210 */ /* 0x000fe20007f3e0ff */
[----:B-1----:R-:W-:Y:S02]  /*3b900*/  IMAD.X R10, R58, 0x1, R2, P0 ;  /* 0x000000013a0a7824 */ /* 0x002fe400000e0602 */
[----:B------:R0:W-:Y:S04]  /*3b910*/  STL [R1+0x612c], R9 ;  /* 0x00612c0901007387 */ /* 0x0001e80000100800 */
[----:B------:R-:W-:Y:S01]  /*3b920*/  STL [R1+0x6134], R11 ;  /* 0x0061340b01007387 */ /* 0x000fe20000100800 */
[----:B0-----:R-:W-:-:S03]  /*3b930*/  IADD3 R9, P0, R56, R53, RZ ;  /* 0x0000003538097210 */ /* 0x001fc60007f1e0ff */
[----:B------:R-:W3:Y:S04]  /*3b940*/  LDL.LU R56, [R1+0x16c] ;  /* 0x00016c0001387983 */ /* 0x000ee80000300800 */
[----:B------:R0:W-:Y:S04]  /*3b950*/  STL [R1+0x6130], R10 ;  /* 0x0061300a01007387 */ /* 0x0001e80000100800 */
[----:B------:R2:W-:Y:S01]  /*3b960*/  STL [R1+0x6128], R9 ;  /* 0x0061280901007387 */ /* 0x0005e20000100800 */
[----:B0-----:R-:W-:-:S03]  /*3b970*/  IMAD.X R10, R58, 0x1, R3, P4 ;  /* 0x000000013a0a7824 */ /* 0x001fc600020e0603 */
[----:B------:R-:W3:Y:S04]  /*3b980*/  LDL.LU R58, [R1+0x58] ;  /* 0x00005800013a7983 */ /* 0x000ee80000300800 */
[----:B------:R4:W-:Y:S01]  /*3b990*/  STL [R1+0x611c], R10 ;  /* 0x00611c0a01007387 */ /* 0x0009e20000100800 */
        /* <DEDUP_REMOVED lines=12> */
[----:B0-----:R-:W-:Y:S01]  /*3ba60*/  IMAD.X R10, R61, 0x1, R2, P3 ;  /* 0x000000013d0a7824 */ /* 0x001fe200018e0602 */
[----:B-1----:R-:W-:Y:S01]  /*3ba70*/  IADD3 R9, P3, R5, R53, RZ ;  /* 0x0000003505097210 */ /* 0x002fe20007f7e0ff */
[----:B------:R-:W-:-:S03]  /*3ba80*/  IMAD.X R5, R61, 0x1, R3, P2 ;  /* 0x000000013d057824 */ /* 0x000fc600010e0603 */
[----:B------:R-:W-:Y:S04]  /*3ba90*/  STL [R1+0x6110], R10 ;  /* 0x0061100a01007387 */ /* 0x000fe80000100800 */
[----:B------:R-:W4:Y:S04]  /*3baa0*/  LDL.LU R61, [R1+0x164] ;  /* 0x00016400013d7983 */ /* 0x000f280000300800 */
[----:B------:R-:W-:Y:S04]  /*3bab0*/  STL [R1+0x6108], R9 ;  /* 0x0061080901007387 */ /* 0x000fe80000100800 */
[----:B------:R0:W-:Y:S04]  /*3bac0*/  STL [R1+0x60fc], R5 ;  /* 0x0060fc0501007387 */ /* 0x0001e80000100800 */
[----:B0-----:R-:W4:Y:S01]  /*3bad0*/  LDL.LU R5, [R1+0x50] ;  /* 0x0000500001057983 */ /* 0x001f220000300800 */
[----:B------:R-:W-:Y:S01]  /*3bae0*/  IADD3 R10, P2, R6, R54, RZ ;  /* 0x00000036060a7210 */ /* 0x000fe20007f5e0ff */
[----:B------:R-:W-:-:S04]  /*3baf0*/  IMAD.X R9, R60, 0x1, R2, P1 ;  /* 0x000000013c097824 */ /* 0x000fc800008e0602 */
[----:B------:R0:W-:Y:S04]  /*3bb00*/  STL [R1+0x6104], R10 ;  /* 0x0061040a01007387 */ /* 0x0001e80000100800 */
[----:B------:R3:W-:Y:S01]  /*3bb10*/  STL [R1+0x6100], R9 ;  /* 0x0061000901007387 */ /* 0x0007e20000100800 */
[----:B0-----:R-:W-:Y:S01]  /*3bb20*/  IADD3 R10, P1, R6, R53, RZ ;  /* 0x00000035060a7210 */ /* 0x001fe20007f3e0ff */
[----:B------:R-:W-:-:S04]  /*3bb30*/  IMAD.X R6, R60, 0x1, R3, P0 ;  /* 0x000000013c067824 */ /* 0x000fc800000e0603 */
[----:B------:R-:W-:Y:S04]  /*3bb40*/  STL [R1+0x60f8], R10 ;  /* 0x0060f80a01007387 */ /* 0x000fe80000100800 */
[----:B------:R-:W4:Y:S04]  /*3bb50*/  LDL.LU R60, [R1+0x160] ;  /* 0x00016000013c7983 */ /* 0x000f280000300800 */
[----:B------:R0:W-:Y:S01]  /*3bb60*/  STL [R1+0x60ec], R6 ;  /* 0x0060ec0601007387 */ /* 0x0001e20000100800 */
[----:B---3--:R-:W-:-:S03]  /*3bb70*/  IADD3 R9, P0, R4, R54, RZ ;  /* 0x0000003604097210 */ /* 0x008fc60007f1e0ff */
[----:B0-----:R-:W3:Y:S01]  /*3bb80*/  LDL.LU R6, [R1+0x4c] ;  /* 0x00004c0001067983 */ /* 0x001ee20000300800 */
[C---:B------:R-:W-:Y:S01]  /*3bb90*/  IMAD.X R10, R55.reuse, 0x1, R2, P4 ;  /* 0x00000001370a7824 */ /* 0x040fe200020e0602 */
[----:B------:R-:W-:Y:S02]  /*3bba0*/  IADD3 R4, P4, R4, R53, RZ ;  /* 0x0000003504047210 */ /* 0x000fe40007f9e0ff */
[----:B------:R0:W-:Y:S04]  /*3bbb0*/  STL [R1+0x60f4], R9 ;  /* 0x0060f40901007387 */ /* 0x0001e80000100800 */
[----:B------:R1:W-:Y:S04]  /*3bbc0*/  STL [R1+0x60f0], R10 ;  /* 0x0060f00a01007387 */ /* 0x0003e80000100800 */
[----:B------:R1:W-:Y:S01]  /*3bbd0*/  STL [R1+0x60e8], R4 ;  /* 0x0060e80401007387 */ /* 0x0003e20000100800 */
[----:B0-----:R-:W-:Y:S01]  /*3bbe0*/  IMAD.X R9, R55, 0x1, R3, P6 ;  /* 0x0000000137097824 */ /* 0x001fe200030e0603 */
[----:B-1----:R-:W-:-:S02]  /*3bbf0*/  IADD3 R10, P6, R8, R54, RZ ;  /* 0x00000036080a7210 */ /* 0x002fc40007fde0ff */
[----:B------:R-:W3:Y:S04]  /*3bc00*/  LDL.LU R4, [R1+0x14c] ;  /* 0x00014c0001047983 */ /* 0x000ee80000300800 */
[----:B------:R0:W-:Y:S04]  /*3bc10*/  STL [R1+0x60dc], R9 ;  /* 0x0060dc0901007387 */ /* 0x0001e80000100800 */
[----:B------:R1:W-:Y:S04]  /*3bc20*/  STL [R1+0x60e4], R10 ;  /* 0x0060e40a01007387 */ /* 0x0003e80000100800 */
[----:B------:R-:W3:Y:S01]  /*3bc30*/  LDL.LU R55, [R1+0x48] ;  /* 0x0000480001377983 */ /* 0x000ee20000300800 */
[----:B0-----:R-:W-:Y:S01]  /*3bc40*/  IMAD.X R9, R57, 0x1, R2, P5 ;  /* 0x0000000139097824 */ /* 0x001fe200028e0602 */
[----:B-1----:R-:W-:-:S04]  /*3bc50*/  IADD3 R10, P5, R8, R53, RZ ;  /* 0x00000035080a7210 */ /* 0x002fc80007fbe0ff */
[----:B------:R0:W-:Y:S04]  /*3bc60*/  STL [R1+0x60e0], R9 ;  /* 0x0060e00901007387 */ /* 0x0001e80000100800 */
[----:B------:R-:W-:Y:S01]  /*3bc70*/  STL [R1+0x60d8], R10 ;  /* 0x0060d80a01007387 */ /* 0x000fe20000100800 */
[----:B0-----:R-:W-:-:S03]  /*3bc80*/  IMAD.X R9, R57, 0x1, R3, P3 ;  /* 0x0000000139097824 */ /* 0x001fc600018e0603 */
[----:B------:R-:W3:Y:S04]  /*3bc90*/  LDL.LU R57, [R1+0x144] ;  /* 0x0001440001397983 */ /* 0x000ee80000300800 */
[----:B------:R0:W-:Y:S01]  /*3bca0*/  STL [R1+0x60cc], R9 ;  /* 0x0060cc0901007387 */ /* 0x0001e20000100800 */
[----:B------:R-:W-:-:S03]  /*3bcb0*/  IADD3 R8, P3, R56, R54, RZ ;  /* 0x0000003638087210 */ /* 0x000fc60007f7e0ff */
[----:B0-----:R-:W3:Y:S04]  /*3bcc0*/  LDL.LU R9, [R1+0x44] ;  /* 0x0000440001097983 */ /* 0x001ee80000300800 */
[----:B------:R0:W-:Y:S01]  /*3bcd0*/  STL [R1+0x60d4], R8 ;  /* 0x0060d40801007387 */ /* 0x0001e20000100800 */
[C---:B------:R-:W-:Y:S02]  /*3bce0*/  IMAD.X R10, R58.reuse, 0x1, R3, P1 ;  /* 0x000000013a0a7824 */ /* 0x040fe400008e0603 */
[----:B0-----:R-:W-:Y:S01]  /*3bcf0*/  IMAD.X R8, R58, 0x1, R2, P2 ;  /* 0x000000013a087824 */ /* 0x001fe200010e0602 */
[----:B------:R-:W-:-:S04]  /*3bd00*/  IADD3 R11, P2, R56, R53, RZ ;  /* 0x00000035380b7210 */ /* 0x000fc80007f5e0ff */
[----:B------:R2:W-:Y:S04]  /*3bd10*/  STL [R1+0x60d0], R8 ;  /* 0x0060d00801007387 */ /* 0x0005e80000100800 */
[----:B------:R-:W-:Y:S04]  /*3bd20*/  STL [R1+0x60c8], R11 ;  /* 0x0060c80b01007387 */ /* 0x000fe80000100800 */
[----:B------:R-:W3:Y:S04]  /*3bd30*/  LDL.LU R56, [R1+0x140] ;  /* 0x0001400001387983 */ /* 0x000ee80000300800 */
[----:B------:R-:W-:Y:S04]  /*3bd40*/  STL [R1+0x60bc], R10 ;  /* 0x0060bc0a01007387 */ /* 0x000fe80000100800 */
[----:B------:R-:W3:Y:S01]  /*3bd50*/  LDL.LU R58, [R1+0x40] ;  /* 0x00004000013a7983 */ /* 0x000ee20000300800 */
[----:B--2---:R-:W-:-:S05]  /*3bd60*/  IADD3 R8, P1, R7, R54, RZ ;  /* 0x0000003607087210 */ /* 0x004fca0007f3e0ff */
[----:B------:R0:W-:Y:S04]  /*3bd70*/  STL [R1+0x60c4], R8 ;  /* 0x0060c40801007387 */ /* 0x0001e80000100800 */
[----:B0-----:R-:W2:Y:S01]  /*3bd80*/  LDL.LU R8, [R1+0x13c] ;  /* 0x00013c0001087983 */ /* 0x001ea20000300800 */
[----:B----4-:R-:W-:Y:S01]  /*3bd90*/  IMAD.X R11, R59, 0x1, R2, P0 ;  /* 0x000000013b0b7824 */ /* 0x010fe200000e0602 */
[----:B------:R-:W-:Y:S01]  /*3bda0*/  IADD3 R10, P0, R7, R53, RZ ;  /* 0x00000035070a7210 */ /* 0x000fe20007f1e0ff */
[----:B------:R-:W-:-:S03]  /*3bdb0*/  IMAD.X R7, R59, 0x1, R3, P4 ;  /* 0x000000013b077824 */ /* 0x000fc600020e0603 */
[----:B------:R-:W-:Y:S04]  /*3bdc0*/  STL [R1+0x60c0], R11 ;  /* 0x0060c00b01007387 */ /* 0x000fe80000100800 */
[----:B------:R0:W-:Y:S04]  /*3bdd0*/  STL [R1+0x60b8], R10 ;  /* 0x0060b80a01007387 */ /* 0x0001e80000100800 */
[----:B------:R-:W4:Y:S04]  /*3bde0*/  LDL.LU R59, [R1+0x3c] ;  /* 0x00003c00013b7983 */ /* 0x000f280000300800 */
[----:B------:R1:W-:Y:S01]  /*3bdf0*/  STL [R1+0x60ac], R7 ;  /* 0x0060ac0701007387 */ /* 0x0003e20000100800 */
[----:B0-----:R-:W-:-:S05]  /*3be00*/  IADD3 R10, P4, R61, R54, RZ ;  /* 0x000000363d0a7210 */ /* 0x001fca0007f9e0ff */
[----:B------:R0:W-:Y:S01]  /*3be10*/  STL [R1+0x60b4], R10 ;  /* 0x0060b40a01007387 */ /* 0x0001e20000100800 */
[----:B-1----:R-:W-:Y:S01]  /*3be20*/  IMAD.X R7, R5, 0x1, R2, P6 ;  /* 0x0000000105077824 */ /* 0x002fe200030e0602 */
[----:B0-----:R-:W-:Y:S02]  /*3be30*/  IADD3 R10, P6, R61, R53, RZ ;  /* 0x000000353d0a7210 */ /* 0x001fe40007fde0ff */
[----:B------:R-:W4:Y:S04]  /*3be40*/  LDL.LU R61, [R1+0x138] ;  /* 0x00013800013d7983 */ /* 0x000f280000300800 */
[----:B------:R0:W-:Y:S04]  /*3be50*/  STL [R1+0x60b0], R7 ;  /* 0x0060b00701007387 */ /* 0x0001e80000100800 */
[----:B0-----:R-:W4:Y:S04]  /*3be60*/  LDL.LU R7, [R1+0x38] ;  /* 0x0000380001077983 */ /* 0x001f280000300800 */
[----:B------:R0:W-:Y:S02]  /*3be70*/  STL [R1+0x60a8], R10 ;  /* 0x0060a80a01007387 */ /* 0x0001e40000100800 */
[----:B0-----:R-:W-:Y:S01]  /*3be80*/  IMAD.X R10, R5, 0x1, R3, P5 ;  /* 0x00000001050a7824 */ /* 0x001fe200028e0603 */
[----:B------:R-:W-:-:S04]  /*3be90*/  IADD3 R5, P5, R60, R54, RZ ;  /* 0x000000363c057210 */ /* 0x000fc80007fbe0ff */
[----:B------:R0:W-:Y:S01]  /*3bea0*/  STL [R1+0x609c], R10 ;  /* 0x00609c0a01007387 */ /* 0x0001e20000100800 */
[----:B---3--:R-:W-:-:S03]  /*3beb0*/  IMAD.X R11, R6, 0x1, R2, P3 ;  /* 0x00000001060b7824 */ /* 0x008fc600018e0602 */
[----:B------:R1:W-:Y:S01]  /*3bec0*/  STL [R1+0x60a4], R5 ;  /* 0x0060a40501007387 */ /* 0x0003e20000100800 */
[----:B0-----:R-:W-:-:S03]  /*3bed0*/  IADD3 R10, P3, R60, R53, RZ ;  /* 0x000000353c0a7210 */ /* 0x001fc60007f7e0ff */
[----:B-1----:R-:W3:Y:S04]  /*3bee0*/  LDL.LU R5, [R1+0x134] ;  /* 0x0001340001057983 */ /* 0x002ee80000300800 */
[----:B------:R-:W-:Y:S04]  /*3bef0*/  STL [R1+0x60a0], R11 ;  /* 0x0060a00b01007387 */ /* 0x000fe80000100800 */
[----:B------:R-:W3:Y:S04]  /*3bf00*/  LDL.LU R60, [R1+0x34] ;  /* 0x00003400013c7983 */ /* 0x000ee80000300800 */
[----:B------:R0:W-:Y:S02]  /*3bf10*/  STL [R1+0x6098], R10 ;  /* 0x0060980a01007387 */ /* 0x0001e40000100800 */
[----:B0-----:R-:W-:Y:S01]  /*3bf20*/  IMAD.X R10, R6, 0x1, R3, P2 ;  /* 0x00000001060a7824 */ /* 0x001fe200010e0603 */
[C---:B------:R-:W-:Y:S01]  /*3bf30*/  IADD3 R11, P2, R4.reuse, R54, RZ ;  /* 0x00000036040b7210 */ /* 0x040fe20007f5e0ff */
[----:B------:R-:W3:Y:S04]  /*3bf40*/  LDL.LU R6, [R1+0x130] ;  /* 0x0001300001067983 */ /* 0x000ee80000300800 */
[----:B------:R0:W-:Y:S04]  /*3bf50*/  STL [R1+0x608c], R10 ;  /* 0x00608c0a01007387 */ /* 0x0001e80000100800 */
[----:B------:R1:W-:Y:S01]  /*3bf60*/  STL [R1+0x6094], R11 ;  /* 0x0060940b01007387 */ /* 0x0003e20000100800 */
[----:B0-----:R-:W-:Y:S01]  /*3bf70*/  IMAD.X R10, R55, 0x1, R2, P1 ;  /* 0x00000001370a7824 */ /* 0x001fe200008e0602 */
[----:B-1----:R-:W-:-:S02]  /*3bf80*/  IADD3 R11, P1, R4, R53, RZ ;  /* 0x00000035040b7210 */ /* 0x002fc40007f3e0ff */
[----:B------:R-:W3:Y:S04]  /*3bf90*/  LDL.LU R4, [R1+0x30] ;  /* 0x0000300001047983 */ /* 0x000ee80000300800 */
[----:B------:R0:W-:Y:S04]  /*3bfa0*/  STL [R1+0x6090], R10 ;  /* 0x0060900a01007387 */ /* 0x0001e80000100800 */
[----:B------:R1:W-:Y:S01]  /*3bfb0*/  STL [R1+0x6088], R11 ;  /* 0x0060880b01007387 */ /* 0x0003e20000100800 */
[----:B0-----:R-:W-:Y:S01]  /*3bfc0*/  IMAD.X R10, R55, 0x1, R3, P0 ;  /* 0x00000001370a7824 */ /* 0x001fe200000e0603 */
[----:B------:R-:W-:-:S04]  /*3bfd0*/  IADD3 R12, P0, R57, R54, RZ ;  /* 0x00000036390c7210 */ /* 0x000fc80007f1e0ff */
[----:B------:R0:W-:Y:S04]  /*3bfe0*/  STL [R1+0x607c], R10 ;  /* 0x00607c0a01007387 */ /* 0x0001e80000100800 */
[----:B------:R-:W-:Y:S04]  /*3bff0*/  STL [R1+0x6084], R12 ;  /* 0x0060840c01007387 */ /* 0x000fe80000100800 */
[----:B------:R-:W3:Y:S01]  /*3c000*/  LDL.LU R55, [R1+0x12c] ;  /* 0x00012c0001377983 */ /* 0x000ee20000300800 */
[----:B-1----:R-:W-:Y:S01]  /*3c010*/  IMAD.X R11, R9, 0x1, R2, P4 ;  /* 0x00000001090b7824 */ /* 0x002fe200020e0602 */
[----:B0-----:R-:W-:-:S04]  /*3c020*/  IADD3 R10, P4, R57, R53, RZ ;  /* 0x00000035390a7210 */ /* 0x001fc80007f9e0ff */
[----:B------:R0:W-:Y:S04]  /*3c030*/  STL [R1+0x6080], R11 ;  /* 0x0060800b01007387 */ /* 0x0001e80000100800 */
[----:B------:R-:W3:Y:S01]  /*3c040*/  LDL.LU R57, [R1+0x2c] ;  /* 0x00002c0001397983 */ /* 0x000ee20000300800 */
[----:B0-----:R-:W-:-:S03]  /*3c050*/  IMAD.X R11, R9, 0x1, R3, P6 ;  /* 0x00000001090b7824 */ /* 0x001fc600030e0603 */
[----:B------:R0:W-:Y:S01]  /*3c060*/  STL [R1+0x6078], R10 ;  /* 0x0060780a01007387 */ /* 0x0001e20000100800 */
[----:B------:R-:W-:-:S03]  /*3c070*/  IMAD.X R9, R58, 0x1, R2, P5 ;  /* 0x000000013a097824 */ /* 0x000fc600028e0602 */
[----:B------:R1:W-:Y:S01]  /*3c080*/  STL [R1+0x606c], R11 ;  /* 0x00606c0b01007387 */ /* 0x0003e20000100800 */
[C---:B0-----:R-:W-:Y:S02]  /*3c090*/  IADD3 R10, P6, R56.reuse, R54, RZ ;  /* 0x00000036380a7210 */ /* 0x041fe40007fde0ff */
[----:B-1----:R-:W-:-:S03]  /*3c0a0*/  IADD3 R11, P5, R56, R53, RZ ;  /* 0x00000035380b7210 */ /* 0x002fc60007fbe0ff */
[----:B------:R0:W-:Y:S04]  /*3c0b0*/  STL [R1+0x6074], R10 ;  /* 0x0060740a01007387 */ /* 0x0001e80000100800 */
[----:B------:R2:W-:Y:S04]  /*3c0c0*/  STL [R1+0x6070], R9 ;  /* 0x0060700901007387 */ /* 0x0005e80000100800 */
[----:B------:R-:W-:Y:S04]  /*3c0d0*/  STL [R1+0x6068], R11 ;  /* 0x0060680b01007387 */ /* 0x000fe80000100800 */
[----:B------:R-:W3:Y:S01]  /*3c0e0*/  LDL.LU R56, [R1+0x128] ;  /* 0x0001280001387983 */ /* 0x000ee20000300800 */
[----:B0-----:R-:W-:-:S05]  /*3c0f0*/  IMAD.X R10, R58, 0x1, R3, P3 ;  /* 0x000000013a0a7824 */ /* 0x001fca00018e0603 */
[----:B------:R4:W-:Y:S04]  /*3c100*/  STL [R1+0x605c], R10 ;  /* 0x00605c0a01007387 */ /* 0x0009e80000100800 */
[----:B------:R-:W3:Y:S01]  /*3c110*/  LDL.LU R58, [R1+0x28] ;  /* 0x00002800013a7983 */ /* 0x000ee20000300800 */
[----:B--2---:R-:W-:-:S05]  /*3c120*/  IADD3 R9, P3, R8, R54, RZ ;  /* 0x0000003608097210 */ /* 0x004fca0007f7e0ff */
[----:B------:R0:W-:Y:S01]  /*3c130*/  STL [R1+0x6064], R9 ;  /* 0x0060640901007387 */ /* 0x0001e20000100800 */
[C---:B----4-:R-:W-:Y:S01]  /*3c140*/  IMAD.X R10, R59.reuse, 0x1, R2, P2 ;  /* 0x000000013b0a7824 */ /* 0x050fe200010e0602 */
[----:B0-----:R-:W-:Y:S01]  /*3c150*/  IADD3 R9, P2, R8, R53, RZ ;  /* 0x0000003508097210 */ /* 0x001fe20007f5e0ff */
[----:B------:R-:W-:-:S03]  /*3c160*/  IMAD.X R8, R59, 0x1, R3, P1 ;  /* 0x000000013b087824 */ /* 0x000fc600008e0603 */
[----:B------:R0:W-:Y:S04]  /*3c170*/  STL [R1+0x6060], R10 ;  /* 0x0060600a01007387 */ /* 0x0001e80000100800 */
[----:B------:R1:W-:Y:S04]  /*3c180*/  STL [R1+0x6058], R9 ;  /* 0x0060580901007387 */ /* 0x0003e80000100800 */
[----:B------:R2:W-:Y:S01]  /*3c190*/  STL [R1+0x604c], R8 ;  /* 0x00604c0801007387 */ /* 0x0005e20000100800 */
[----:B0-----:R-:W-:-:S05]  /*3c1a0*/  IADD3 R10, P1, R61, R54, RZ ;  /* 0x000000363d0a7210 */ /* 0x001fca0007f3e0ff */
[----:B------:R-:W-:Y:S04]  /*3c1b0*/  STL [R1+0x6054], R10 ;  /* 0x0060540a01007387 */ /* 0x000fe80000100800 */
[----:B------:R-:W4:Y:S01]  /*3c1c0*/  LDL.LU R59, [R1+0x124] ;  /* 0x00012400013b7983 */ /* 0x000f220000300800 */
[----:B-1----:R-:W-:Y:S01]  /*3c1d0*/  IMAD.X R9, R7, 0x1, R2, P0 ;  /* 0x0000000107097824 */ /* 0x002fe200000e0602 */
[----:B--2---:R-:W-:-:S04]  /*3c1e0*/  IADD3 R8, P0, R61, R53, RZ ;  /* 0x000000353d087210 */ /* 0x004fc80007f1e0ff */
[----:B------:R-:W-:Y:S04]  /*3c1f0*/  STL [R1+0x6050], R9 ;  /* 0x0060500901007387 */ /* 0x000fe80000100800 */
[----:B------:R-:W2:Y:S04]  /*3c200*/  LDL.LU R61, [R1+0x24] ;  /* 0x00002400013d7983 */ /* 0x000ea80000300800 */
[----:B------:R0:W-:Y:S02]  /*3c210*/  STL [R1+0x6048], R8 ;  /* 0x0060480801007387 */ /* 0x0001e40000100800 */
[----:B0-----:R-:W-:-:S05]  /*3c220*/  IMAD.X R8, R7, 0x1, R3, P4 ;  /* 0x0000000107087824 */ /* 0x001fca00020e0603 */
[----:B------:R0:W-:Y:S01]  /*3c230*/  STL [R1+0x603c], R8 ;  /* 0x00603c0801007387 */ /* 0x0001e20000100800 */
[C---:B---3--:R-:W-:Y:S01]  /*3c240*/  IADD3 R7, P4, R5.reuse, R54, RZ ;  /* 0x0000003605077210 */ /* 0x048fe20007f9e0ff */
[----:B------:R-:W-:Y:S01]  /*3c250*/  IMAD.X R9, R60, 0x1, R2, P6 ;  /* 0x000000013c097824 */ /* 0x000fe200030e0602 */
[----:B0-----:R-:W-:-:S03]  /*3c260*/  IADD3 R8, P6, R5, R53, RZ ;  /* 0x0000003505087210 */ /* 0x001fc60007fde0ff */
[----:B------:R0:W-:Y:S04]  /*3c270*/  STL [R1+0x6044], R7 ;  /* 0x0060440701007387 */ /* 0x0001e80000100800 */
[----:B------:R-:W-:Y:S04]  /*3c280*/  STL [R1+0x6040], R9 ;  /* 0x0060400901007387 */ /* 0x000fe80000100800 */
[----:B------:R-:W-:Y:S01]  /*3c290*/  STL [R1+0x6038], R8 ;  /* 0x0060380801007387 */ /* 0x000fe20000100800 */
[----:B0-----:R-:W-:-:S03]  /*3c2a0*/  IMAD.X R7, R60, 0x1, R3, P5 ;  /* 0x000000013c077824 */ /* 0x001fc600028e0603 */
[----:B------:R-:W3:Y:S04]  /*3c2b0*/  LDL.LU R60, [R1+0x120] ;  /* 0x00012000013c7983 */ /* 0x000ee80000300800 */
[----:B------:R0:W-:Y:S01]  /*3c2c0*/  STL [R1+0x602c], R7 ;  /* 0x00602c0701007387 */ /* 0x0001e20000100800 */
[----:B------:R-:W-:-:S03]  /*3c2d0*/  IADD3 R5, P5, R6, R54, RZ ;  /* 0x0000003606057210 */ /* 0x000fc60007fbe0ff */
[----:B------:R-:W3:Y:S04]  /*3c2e0*/  LDL.LU R12, [R1+0x20] ;  /* 0x00002000010c7983 */ /* 0x000ee80000300800 */
[----:B------:R1:W-:Y:S01]  /*3c2f0*/  STL [R1+0x6034], R5 ;  /* 0x0060340501007387 */ /* 0x0003e20000100800 */
[----:B0-----:R-:W-:Y:S01]  /*3c300*/  IMAD.X R7, R4, 0x1, R2, P3 ;  /* 0x0000000104077824 */ /* 0x001fe200018e0602 */
[----:B-1----:R-:W-:-:S04]  /*3c310*/  IADD3 R5, P3, R6, R53, RZ ;  /* 0x0000003506057210 */ /* 0x002fc80007f7e0ff */
[----:B------:R-:W-:Y:S04]  /*3c320*/  STL [R1+0x6030], R7 ;  /* 0x0060300701007387 */ /* 0x000fe80000100800 */
[----:B------:R-:W3:Y:S04]  /*3c330*/  LDL.LU R11, [R1+0x11c] ;  /* 0x00011c00010b7983 */ /* 0x000ee80000300800 */
[----:B------:R0:W-:Y:S04]  /*3c340*/  STL [R1+0x6028], R5 ;  /* 0x0060280501007387 */ /* 0x0001e80000100800 */
[----:B------:R-:W3:Y:S01]  /*3c350*/  LDL.LU R10, [R1+0x1c] ;  /* 0x00001c00010a7983 */ /* 0x000ee20000300800 */
[----:B------:R-:W-:-:S05]  /*3c360*/  IMAD.X R4, R4, 0x1, R3, P2 ;  /* 0x0000000104047824 */ /* 0x000fca00010e0603 */
[----:B------:R1:W-:Y:S01]  /*3c370*/  STL [R1+0x601c], R4 ;  /* 0x00601c0401007387 */ /* 0x0003e20000100800 */
[----:B0-----:R-:W-:-:S03]  /*3c380*/  IADD3 R5, P2, R55, R54, RZ ;  /* 0x0000003637057210 */ /* 0x001fc60007f5e0ff */
[----:B------:R-:W3:Y:S04]  /*3c390*/  LDL.LU R9, [R1+0x118] ;  /* 0x0001180001097983 */ /* 0x000ee80000300800 */
[----:B------:R0:W-:Y:S04]  /*3c3a0*/  STL [R1+0x6024], R5 ;  /* 0x0060240501007387 */ /* 0x0001e80000100800 */
[----:B------:R-:W3:Y:S01]  /*3c3b0*/  LDL.LU R8, [R1+0x18] ;  /* 0x0000180001087983 */ /* 0x000ee20000300800 */
[----:B-1----:R-:W-:-:S05]  /*3c3c0*/  IMAD.X R4, R57, 0x1, R2, P1 ;  /* 0x0000000139047824 */ /* 0x002fca00008e0602 */
[----:B------:R1:W-:Y:S01]  /*3c3d0*/  STL [R1+0x6020], R4 ;  /* 0x0060200401007387 */ /* 0x0003e20000100800 */
[----:B0-----:R-:W-:-:S03]  /*3c3e0*/  IADD3 R5, P1, R55, R53, RZ ;  /* 0x0000003537057210 */ /* 0x001fc60007f3e0ff */
[----:B------:R-:W3:Y:S04]  /*3c3f0*/  LDL.LU R7, [R1+0x114] ;  /* 0x0001140001077983 */ /* 0x000ee80000300800 */
[----:B------:R0:W-:Y:S04]  /*3c400*/  STL [R1+0x6018], R5 ;  /* 0x0060180501007387 */ /* 0x0001e80000100800 */
[----:B------:R-:W3:Y:S01]  /*3c410*/  LDL.LU R6, [R1+0x14] ;  /* 0x0000140001067983 */ /* 0x000ee20000300800 */
[----:B-1----:R-:W-:-:S05]  /*3c420*/  IMAD.X R4, R57, 0x1, R3, P0 ;  /* 0x0000000139047824 */ /* 0x002fca00000e0603 */
[----:B------:R1:W-:Y:S04]  /*3c430*/  STL [R1+0x600c], R4 ;  /* 0x00600c0401007387 */ /* 0x0003e80000100800 */
[----:B0-----:R-:W3:Y:S01]  /*3c440*/  LDL.LU R5, [R1+0x110] ;  /* 0x0001100001057983 */ /* 0x001ee20000300800 */
[----:B-1----:R-:W-:-:S05]  /*3c450*/  IADD3 R4, P0, R56, R54, RZ ;  /* 0x0000003638047210 */ /* 0x002fca0007f1e0ff */
[----:B------:R0:W-:Y:S01]  /*3c460*/  STL [R1+0x6014], R4 ;  /* 0x0060140401007387 */ /* 0x0001e20000100800 */
[----:B------:R-:W-:-:S03]  /*3c470*/  IMAD.X R13, R58, 0x1, R2, P4 ;  /* 0x000000013a0d7824 */ /* 0x000fc600020e0602 */
[----:B0-----:R-:W3:Y:S01]  /*3c480*/  LDL.LU R4, [R1+0x10] ;  /* 0x0000100001047983 */ /* 0x001ee20000300800 */
[----:B------:R-:W-:-:S03]  /*3c490*/  IADD3 R56, P4, R56, R53, RZ ;  /* 0x0000003538387210 */ /* 0x000fc60007f9e0ff */
[----:B------:R0:W-:Y:S04]  /*3c4a0*/  STL [R1+0x6010], R13 ;  /* 0x0060100d01007387 */ /* 0x0001e80000100800 */
[----:B------:R-:W3:Y:S04]  /*3c4b0*/  LDL.LU R55, [R1+0x10c] ;  /* 0x00010c0001377983 */ /* 0x000ee80000300800 */
[----:B------:R1:W-:Y:S01]  /*3c4c0*/  STL [R1+0x6008], R56 ;  /* 0x0060083801007387 */ /* 0x0003e20000100800 */
[----:B0-----:R-:W-:-:S03]  /*3c4d0*/  IMAD.X R13, R58, 0x1, R3, P6 ;  /* 0x000000013a0d7824 */ /* 0x001fc600030e0603 */
[----:B-1----:R-:W3:Y:S04]  /*3c4e0*/  LDL.LU R56, [R1+0xc] ;  /* 0x00000c0001387983 */ /* 0x002ee80000300800 */
[----:B------:R-:W-:Y:S04]  /*3c4f0*/  STL [R1+0x5ffc], R13 ;  /* 0x005ffc0d01007387 */ /* 0x000fe80000100800 */
[----:B------:R-:W3:Y:S01]  /*3c500*/  LDL.LU R57, [R1+0x108] ;  /* 0x0001080001397983 */ /* 0x000ee20000300800 */
[----:B----4-:R-:W-:-:S05]  /*3c510*/  IADD3 R58, P6, R59, R54, RZ ;  /* 0x000000363b3a7210 */ /* 0x010fca0007fde0ff */
[----:B------:R0:W-:Y:S04]  /*3c520*/  STL [R1+0x6004], R58 ;  /* 0x0060043a01007387 */ /* 0x0001e80000100800 */
[----:B0-----:R-:W4:Y:S01]  /*3c530*/  LDL.LU R58, [R1+0x8] ;  /* 0x00000800013a7983 */ /* 0x001f220000300800 */
[----:B--2---:R-:W-:Y:S01]  /*3c540*/  IMAD.X R13, R61, 0x1, R2, P5 ;  /* 0x000000013d0d7824 */ /* 0x004fe200028e0602 */
[----:B------:R-:W-:-:S04]  /*3c550*/  IADD3 R59, P5, R59, R53, RZ ;  /* 0x000000353b3b7210 */ /* 0x000fc80007fbe0ff */
[----:B------:R0:W-:Y:S02]  /*3c560*/  STL [R1+0x6000], R13 ;  /* 0x0060000d01007387 */ /* 0x0001e40000100800 */
[----:B0-----:R-:W-:Y:S02]  /*3c570*/  IMAD.X R13, R61, 0x1, R3, P3 ;  /* 0x000000013d0d7824 */ /* 0x001fe400018e0603 */
[----:B------:R-:W2:Y:S04]  /*3c580*/  LDL.LU R61, [R1+0x104] ;  /* 0x00010400013d7983 */ /* 0x000ea80000300800 */
[----:B------:R0:W-:Y:S04]  /*3c590*/  STL [R1+0x5ff8], R59 ;  /* 0x005ff83b01007387 */ /* 0x0001e80000100800 */
[----:B0-----:R-:W2:Y:S04]  /*3c5a0*/  LDL.LU R59, [R1+0x4] ;  /* 0x00000400013b7983 */ /* 0x001ea80000300800 */
[----:B------:R3:W-:Y:S02]  /*3c5b0*/  STL [R1+0x5fec], R13 ;  /* 0x005fec0d01007387 */ /* 0x0007e40000100800 */
[----:B---3--:R-:W-:-:S05]  /*3c5c0*/  IADD3 R13, P3, R60, R54, RZ ;  /* 0x000000363c0d7210 */ /* 0x008fca0007f7e0ff */
[----:B------:R0:W-:Y:S02]  /*3c5d0*/  STL [R1+0x5ff4], R13 ;  /* 0x005ff40d01007387 */ /* 0x0001e40000100800 */
[----:B0-----:R-:W-:Y:S01]  /*3c5e0*/  IMAD.X R13, R12, 0x1, R2, P2 ;  /* 0x000000010c0d7824 */ /* 0x001fe200010e0602 */
[----:B------:R-:W-:Y:S01]  /*3c5f0*/  IADD3 R60, P2, R60, R53, RZ ;  /* 0x000000353c3c7210 */ /* 0x000fe20007f5e0ff */
[----:B------:R-:W-:-:S03]  /*3c600*/  IMAD.X R12, R12, 0x1, R3, P1 ;  /* 0x000000010c0c7824 */ /* 0x000fc600008e0603 */
[----:B------:R0:W-:Y:S04]  /*3c610*/  STL [R1+0x5ff0], R13 ;  /* 0x005ff00d01007387 */ /* 0x0001e80000100800 */
[----:B0-----:R-:W3:Y:S04]  /*3c620*/  LDL.LU R13, [R1+0x6950] ;  /* 0x00695000010d7983 */ /* 0x001ee80000300800 */
[----:B------:R0:W-:Y:S04]  /*3c630*/  STL [R1+0x5fe8], R60 ;  /* 0x005fe83c01007387 */ /* 0x0001e80000100800 */
[----:B0-----:R-:W3:Y:S04]  /*3c640*/  LDL.LU R60, [R1] ;  /* 0x00000000013c7983 */ /* 0x001ee80000300800 */
[----:B------:R0:W-:Y:S02]  /*3c650*/  STL [R1+0x5fdc], R12 ;  /* 0x005fdc0c01007387 */ /* 0x0001e40000100800 */
[----:B0-----:R-:W-:-:S05]  /*3c660*/  IADD3 R12, P1, R11, R54, RZ ;  /* 0x000000360b0c7210 */ /* 0x001fca0007f3e0ff */
[----:B------:R0:W-:Y:S02]  /*3c670*/  STL [R1+0x5fe4], R12 ;  /* 0x005fe40c01007387 */ /* 0x0001e40000100800 */
[C---:B0-----:R-:W-:Y:S01]  /*3c680*/  IMAD.X R12, R10.reuse, 0x1, R2, P0 ;  /* 0x000000010a0c7824 */ /* 0x041fe200000e0602 */
[----:B------:R-:W-:Y:S01]  /*3c690*/  IADD3 R11, P0, R11, R53, RZ ;  /* 0x000000350b0b7210 */ /* 0x000fe20007f1e0ff */
[----:B------:R-:W-:-:S03]  /*3c6a0*/  IMAD.X R10, R10, 0x1, R3, P4 ;  /* 0x000000010a0a7824 */ /* 0x000fc600020e0603 */
[----:B------:R0:W-:Y:S04]  /*3c6b0*/  STL [R1+0x5fe0], R12 ;  /* 0x005fe00c01007387 */ /* 0x0001e80000100800 */
[----:B0-----:R-:W3:Y:S04]  /*3c6c0*/  LDL.LU R12, [R1+0x694c] ;  /* 0x00694c00010c7983 */ /* 0x001ee80000300800 */
[----:B------:R0:W-:Y:S04]  /*3c6d0*/  STL [R1+0x5fd8], R11 ;  /* 0x005fd80b01007387 */ /* 0x0001e80000100800 */
[----:B0-----:R-:W3:Y:S04]  /*3c6e0*/  LDL.LU R11, [R1+0x6948] ;  /* 0x00694800010b7983 */ /* 0x001ee80000300800 */
        /* <DEDUP_REMOVED lines=43> */
[C---:B----4-:R-:W-:Y:S01]  /*3c9a0*/  IMAD.X R56, R58.reuse, 0x1, R2, P5 ;  /* 0x000000013a387824 */ /* 0x050fe200028e0602 */
[----:B------:R-:W-:Y:S01]  /*3c9b0*/  IADD3 R57, P5, R57, R53, RZ ;  /* 0x0000003539397210 */ /* 0x000fe20007fbe0ff */
[----:B------:R-:W-:-:S03]  /*3c9c0*/  IMAD.X R58, R58, 0x1, R3, P3 ;  /* 0x000000013a3a7824 */ /* 0x000fc600018e0603 */
[----:B------:R0:W-:Y:S04]  /*3c9d0*/  STL [R1+0x5f90], R56 ;  /* 0x005f903801007387 */ /* 0x0001e80000100800 */
[----:B0-----:R-:W4:Y:S04]  /*3c9e0*/  LDL.LU R56, [R1+0x6924] ;  /* 0x0069240001387983 */ /* 0x001f280000300800 */
[----:B------:R0:W-:Y:S04]  /*3c9f0*/  STL [R1+0x5f88], R57 ;  /* 0x005f883901007387 */ /* 0x0001e80000100800 */
[----:B0-----:R-:W4:Y:S04]  /*3ca00*/  LDL.LU R57, [R1+0x6920] ;  /* 0x0069200001397983 */ /* 0x001f280000300800 */
[----:B------:R2:W-:Y:S02]  /*3ca10*/  STL [R1+0x5f7c], R58 ;  /* 0x005f7c3a01007387 */ /* 0x0005e40000100800 */
[----:B--2---:R-:W-:-:S05]  /*3ca20*/  IADD3 R58, P3, R61, R54, RZ ;  /* 0x000000363d3a7210 */ /* 0x004fca0007f7e0ff */
[----:B------:R0:W-:Y:S02]  /*3ca30*/  STL [R1+0x5f84], R58 ;  /* 0x005f843a01007387 */ /* 0x0001e40000100800 */
[----:B0-----:R-:W-:Y:S01]  /*3ca40*/  IMAD.X R58, R59, 0x1, R2, P2 ;  /* 0x000000013b3a7824 */ /* 0x001fe200010e0602 */
[----:B------:R-:W-:-:S04]  /*3ca50*/  IADD3 R61, P2, R61, R53, RZ ;  /* 0x000000353d3d7210 */ /* 0x000fc80007f5e0ff */
[----:B------:R0:W-:Y:S04]  /*3ca60*/  STL [R1+0x5f80], R58 ;  /* 0x005f803a01007387 */ /* 0x0001e80000100800 */
[----:B0-----:R-:W2:Y:S04]  /*3ca70*/  LDL.LU R58, [R1+0x691c] ;  /* 0x00691c00013a7983 */ /* 0x001ea80000300800 */
[----:B------:R0:W-:Y:S04]  /*3ca80*/  STL [R1+0x5f78], R61 ;  /* 0x005f783d01007387 */ /* 0x0001e80000100800 */
[----:B0-----:R-:W3:Y:S01]  /*3ca90*/  LDL.LU R61, [R1+0x6918] ;  /* 0x00691800013d7983 */ /* 0x001ee20000300800 */
[----:B------:R-:W-:-:S05]  /*3caa0*/  IMAD.X R59, R59, 0x1, R3, P1 ;  /* 0x000000013b3b7824 */ /* 0x000fca00008e0603 */
[----:B------:R3:W-:Y:S02]  /*3cab0*/  STL [R1+0x5f6c], R59 ;  /* 0x005f6c3b01007387 */ /* 0x0007e40000100800 */
[----:B---3--:R-:W-:-:S05]  /*3cac0*/  IADD3 R59, P1, R61, R54, RZ ;  /* 0x000000363d3b7210 */ /* 0x008fca0007f3e0ff */
[----:B------:R0:W-:Y:S02]  /*3cad0*/  STL [R1+0x5f74], R59 ;  /* 0x005f743b01007387 */ /* 0x0001e40000100800 */
[----:B0-----:R-:W-:Y:S01]  /*3cae0*/  IMAD.X R59, R60, 0x1, R2, P0 ;  /* 0x000000013c3b7824 */ /* 0x001fe200000e0602 */
[----:B------:R-:W-:-:S04]  /*3caf0*/  IADD3 R61, P0, R61, R53, RZ ;  /* 0x000000353d3d7210 */ /* 0x000fc80007f1e0ff */
[----:B------:R0:W-:Y:S04]  /*3cb00*/  STL [R1+0x5f70], R59 ;  /* 0x005f703b01007387 */ /* 0x0001e80000100800 */
[----:B0-----:R-:W3:Y:S04]  /*3cb10*/  LDL.LU R59, [R1+0x6914] ;  /* 0x00691400013b7983 */ /* 0x001ee80000300800 */
[----:B------:R0:W-:Y:S04]  /*3cb20*/  STL [R1+0x5f68], R61 ;  /* 0x005f683d01007387 */ /* 0x0001e80000100800 */
[----:B0-----:R-:W4:Y:S01]  /*3cb30*/  LDL.LU R61, [R1+0x6910] ;  /* 0x00691000013d7983 */ /* 0x001f220000300800 */
[----:B------:R-:W-:-:S05]  /*3cb40*/  IMAD.X R60, R60, 0x1, R3, P4 ;  /* 0x000000013c3c7824 */ /* 0x000fca00020e0603 */
[----:B------:R3:W-:Y:S02]  /*3cb50*/  STL [R1+0x5f5c], R60 ;  /* 0x005f5c3c01007387 */ /* 0x0007e40000100800 */
[----:B---3--:R-:W-:-:S05]  /*3cb60*/  IADD3 R60, P4, R59, R54, RZ ;  /* 0x000000363b3c7210 */ /* 0x008fca0007f9e0ff */
[----:B------:R4:W-:Y:S02]  /*3cb70*/  STL [R1+0x5f64], R60 ;  /* 0x005f643c01007387 */ /* 0x0009e40000100800 */
[----:B----4-:R-:W-:-:S05]  /*3cb80*/  IMAD.X R60, R61, 0x1, R2, P6 ;  /* 0x000000013d3c7824 */ /* 0x010fca00030e0602 */
[----:B------:R0:W-:Y:S04]  /*3cb90*/  STL [R1+0x5f60], R60 ;  /* 0x005f603c01007387 */ /* 0x0001e80000100800 */
[----:B0-----:R-:W3:Y:S01]  /*3cba0*/  LDL.LU R60, [R1+0x690c] ;  /* 0x00690c00013c7983 */ /* 0x001ee20000300800 */
[----:B------:R-:W-:-:S05]  /*3cbb0*/  IADD3 R59, P6, R59, R53, RZ ;  /* 0x000000353b3b7210 */ /* 0x000fca0007fde0ff */
[----:B------:R0:W-:Y:S02]  /*3cbc0*/  STL [R1+0x5f58], R59 ;  /* 0x005f583b01007387 */ /* 0x0001e40000100800 */
[----:B0-----:R-:W-:Y:S02]  /*3cbd0*/  IMAD.X R59, R61, 0x1, R3, P5 ;  /* 0x000000013d3b7824 */ /* 0x001fe400028e0603 */
[----:B------:R-:W4:Y:S04]  /*3cbe0*/  LDL.LU R61, [R1+0x36c] ;  /* 0x00036c00013d7983 */ /* 0x000f280000300800 */
[----:B------:R2:W-:Y:S02]  /*3cbf0*/  STL [R1+0x5f4c], R59 ;  /* 0x005f4c3b01007387 */ /* 0x0005e40000100800 */
[----:B--2---:R-:W-:-:S05]  /*3cc00*/  IADD3 R59, P5, R58, R54, RZ ;  /* 0x000000363a3b7210 */ /* 0x004fca0007fbe0ff */
[----:B------:R3:W-:Y:S02]  /*3cc10*/  STL [R1+0x5f54], R59 ;  /* 0x005f543b01007387 */ /* 0x0007e40000100800 */
[----:B---3--:R-:W-:-:S05]  /*3cc20*/  IMAD.X R59, R60, 0x1, R2, P3 ;  /* 0x000000013c3b7824 */ /* 0x008fca00018e0602 */
[----:B------:R0:W-:Y:S04]  /*3cc30*/  STL [R1+0x5f50], R59 ;  /* 0x005f503b01007387 */ /* 0x0001e80000100800 */
[----:B0-----:R-:W2:Y:S01]  /*3cc40*/  LDL.LU R59, [R1+0x6908] ;  /* 0x00690800013b7983 */ /* 0x001ea20000300800 */
[----:B------:R-:W-:-:S05]  /*3cc50*/  IADD3 R58, P3, R58, R53, RZ ;  /* 0x000000353a3a7210 */ /* 0x000fca0007f7e0ff */
[----:B------:R0:W-:Y:S02]  /*3cc60*/  STL [R1+0x5f48], R58 ;  /* 0x005f483a01007387 */ /* 0x0001e40000100800 */
[----:B0-----:R-:W-:Y:S02]  /*3cc70*/  IMAD.X R58, R60, 0x1, R3, P2 ;  /* 0x000000013c3a7824 */ /* 0x001fe400010e0603 */
[----:B------:R-:W3:Y:S04]  /*3cc80*/  LDL.LU R60, [R1+0xec] ;  /* 0x0000ec00013c7983 */ /* 0x000ee80000300800 */
[----:B------:R0:W-:Y:S02]  /*3cc90*/  STL [R1+0x5f3c], R58 ;  /* 0x005f3c3a01007387 */ /* 0x0001e40000100800 */
[----:B0-----:R-:W-:-:S05]  /*3cca0*/  IADD3 R58, P2, R57, R54, RZ ;  /* 0x00000036393a7210 */ /* 0x001fca0007f5e0ff */
[----:B------:R2:W-:Y:S02]  /*3ccb0*/  STL [R1+0x5f44], R58 ;  /* 0x005f443a01007387 */ /* 0x0005e40000100800 */
[----:B--2---:R-:W-:Y:S01]  /*3ccc0*/  IMAD.X R58, R59, 0x1, R2, P1 ;  /* 0x000000013b3a7824 */ /* 0x004fe200008e0602 */
[----:B------:R-:W-:-:S04]  /*3ccd0*/  IADD3 R57, P1, R57, R53, RZ ;  /* 0x0000003539397210 */ /* 0x000fc80007f3e0ff */
[----:B------:R0:W-:Y:S04]  /*3cce0*/  STL [R1+0x5f40], R58 ;  /* 0x005f403a01007387 */ /* 0x0001e80000100800 */
[----:B0-----:R-:W2:Y:S04]  /*3ccf0*/  LDL.LU R58, [R1+0x6904] ;  /* 0x00690400013a7983 */ /* 0x001ea80000300800 */
[----:B------:R0:W-:Y:S02]  /*3cd00*/  STL [R1+0x5f38], R57 ;  /* 0x005f383901007387 */ /* 0x0001e40000100800 */
[----:B0-----:R-:W-:-:S02]  /*3cd10*/  IMAD.X R57, R59, 0x1, R3, P0 ;  /* 0x000000013b397824 */ /* 0x001fc400000e0603 */
[----:B------:R-:W4:Y:S04]  /*3cd20*/  LDL.LU R59, [R1+0xf0] ;  /* 0x0000f000013b7983 */ /* 0x000f280000300800 */
[----:B------:R4:W-:Y:S02]  /*3cd30*/  STL [R1+0x5f2c], R57 ;  /* 0x005f2c3901007387 */ /* 0x0009e40000100800 */
[----:B----4-:R-:W-:-:S05]  /*3cd40*/  IADD3 R57, P0, R59, R54, RZ ;  /* 0x000000363b397210 */ /* 0x010fca0007f1e0ff */
[----:B------:R2:W-:Y:S02]  /*3cd50*/  STL [R1+0x5f34], R57 ;  /* 0x005f343901007387 */ /* 0x0005e40000100800 */
[----:B--2---:R-:W-:-:S05]  /*3cd60*/  IMAD.X R57, R58, 0x1, R2, P4 ;  /* 0x000000013a397824 */ /* 0x004fca00020e0602 */
[----:B------:R0:W-:Y:S04]  /*3cd70*/  STL [R1+0x5f30], R57 ;  /* 0x005f303901007387 */ /* 0x0001e80000100800 */
[----:B0-----:R-:W2:Y:S01]  /*3cd80*/  LDL.LU R57, [R1+0x6900] ;  /* 0x0069000001397983 */ /* 0x001ea20000300800 */
[----:B------:R-:W-:-:S05]  /*3cd90*/  IADD3 R59, P4, R59, R53, RZ ;  /* 0x000000353b3b7210 */ /* 0x000fca0007f9e0ff */
[----:B------:R0:W-:Y:S02]  /*3cda0*/  STL [R1+0x5f28], R59 ;  /* 0x005f283b01007387 */ /* 0x0001e40000100800 */
[----:B0-----:R-:W-:Y:S02]  /*3cdb0*/  IMAD.X R59, R58, 0x1, R3, P6 ;  /* 0x000000013a3b7824 */ /* 0x001fe400030e0603 */
[----:B------:R-:W4:Y:S04]  /*3cdc0*/  LDL.LU R58, [R1+0x388] ;  /* 0x00038800013a7983 */ /* 0x000f280000300800 */
[----:B------:R3:W-:Y:S02]  /*3cdd0*/  STL [R1+0x5f1c], R59 ;  /* 0x005f1c3b01007387 */ /* 0x0007e40000100800 */
[----:B---3--:R-:W-:-:S05]  /*3cde0*/  IADD3 R59, P6, R60, R54, RZ ;  /* 0x000000363c3b7210 */ /* 0x008fca0007fde0ff */
[----:B------:R2:W-:Y:S02]  /*3cdf0*/  STL [R1+0x5f24], R59 ;  /* 0x005f243b01007387 */ /* 0x0005e40000100800 */
[----:B--2---:R-:W-:-:S05]  /*3ce00*/  IMAD.X R59, R57, 0x1, R2, P5 ;  /* 0x00000001393b7824 */ /* 0x004fca00028e0602 */
[----:B------:R0:W-:Y:S02]  /*3ce10*/  STL [R1+0x5f20], R59 ;  /* 0x005f203b01007387 */ /* 0x0001e40000100800 */
[----:B0-----:R-:W-:Y:S01]  /*3ce20*/  IADD3 R59, P5, R60, R53, RZ ;  /* 0x000000353c3b7210 */ /* 0x001fe20007fbe0ff */
[----:B------:R-:W-:Y:S02]  /*3ce30*/  IMAD.X R60, R57, 0x1, R3, P3 ;  /* 0x00000001393c7824 */ /* 0x000fe400018e0603 */
[----:B------:R-:W2:Y:S04]  /*3ce40*/  LDL.LU R57, [R1+0x380] ;  /* 0x0003800001397983 */ /* 0x000ea80000300800 */
[----:B------:R0:W-:Y:S04]  /*3ce50*/  STL [R1+0x5f18], R59 ;  /* 0x005f183b01007387 */ /* 0x0001e80000100800 */
[----:B0-----:R-:W3:Y:S04]  /*3ce60*/  LDL.LU R59, [R1+0x390] ;  /* 0x00039000013b7983 */ /* 0x001ee80000300800 */
[----:B------:R0:W-:Y:S02]  /*3ce70*/  STL [R1+0x5f0c], R60 ;  /* 0x005f0c3c01007387 */ /* 0x0001e40000100800 */
[----:B0-----:R-:W-:-:S05]  /*3ce80*/  IADD3 R60, P3, R4, R54, RZ ;  /* 0x00000036043c7210 */ /* 0x001fca0007f7e0ff */
[----:B------:R0:W-:Y:S02]  /*3ce90*/  STL [R1+0x5f14], R60 ;  /* 0x005f143c01007387 */ /* 0x0001e40000100800 */
[----:B0-----:R-:W-:-:S05]  /*3cea0*/  IMAD.X R60, R56, 0x1, R2, P2 ;  /* 0x00000001383c7824 */ /* 0x001fca00010e0602 */
[----:B------:R0:W-:Y:S02]  /*3ceb0*/  STL [R1+0x5f10], R60 ;  /* 0x005f103c01007387 */ /* 0x0001e40000100800 */
[----:B0-----:R-:W-:Y:S01]  /*3cec0*/  IADD3 R60, P2, R4, R53, RZ ;  /* 0x00000035043c7210 */ /* 0x001fe20007f5e0ff */
[----:B------:R-:W-:Y:S02]  /*3ced0*/  IMAD.X R4, R56, 0x1, R3, P1 ;  /* 0x0000000138047824 */ /* 0x000fe400008e0603 */
[----:B------:R-:W4:Y:S04]  /*3cee0*/  LDL.LU R56, [R1+0x374] ;  /* 0x0003740001387983 */ /* 0x000f280000300800 */
[----:B------:R0:W-:Y:S04]  /*3cef0*/  STL [R1+0x5f08], R60 ;  /* 0x005f083c01007387 */ /* 0x0001e80000100800 */
[----:B0-----:R-:W3:Y:S04]  /*3cf00*/  LDL.LU R60, [R1+0x39c] ;  /* 0x00039c00013c7983 */ /* 0x001ee80000300800 */
[----:B------:R0:W-:Y:S02]  /*3cf10*/  STL [R1+0x5ef8], R4 ;  /* 0x005ef80401007387 */ /* 0x0001e40000100800 */
[----:B0-----:R-:W-:-:S05]  /*3cf20*/  IADD3 R4, P1, R5, R54, RZ ;  /* 0x0000003605047210 */ /* 0x001fca0007f3e0ff */
[----:B------:R0:W-:Y:S02]  /*3cf30*/  STL [R1+0x5f00], R4 ;  /* 0x005f000401007387 */ /* 0x0001e40000100800 */
[----:B0-----:R-:W-:-:S05]  /*3cf40*/  IMAD.X R4, R55, 0x1, R2, P0 ;  /* 0x0000000137047824 */ /* 0x001fca00000e0602 */
        /* <DEDUP_REMOVED lines=9> */
[----:B--2---:R-:W-:-:S05]  /*3cfe0*/  IMAD.X R5, R4, 0x1, R2, P6 ;  /* 0x0000000104057824 */ /* 0x004fca00030e0602 */
[----:B------:R0:W-:Y:S04]  /*3cff0*/  STL [R1+0x5eec], R5 ;  /* 0x005eec0501007387 */ /* 0x0001e80000100800 */
[----:B0-----:R-:W2:Y:S01]  /*3d000*/  LDL.LU R5, [R1+0x68f8] ;  /* 0x0068f80001057983 */ /* 0x001ea20000300800 */
[----:B------:R-:W-:Y:S01]  /*3d010*/  IADD3 R61, P6, R61, R53, RZ ;  /* 0x000000353d3d7210 */ /* 0x000fe20007fde0ff */
[----:B------:R-:W-:-:S04]  /*3d020*/  IMAD.X R4, R4, 0x1, R3, P5 ;  /* 0x0000000104047824 */ /* 0x000fc800028e0603 */
[----:B------:R0:W-:Y:S04]  /*3d030*/  STL [R1+0x5ef4], R61 ;  /* 0x005ef43d01007387 */ /* 0x0001e80000100800 */
[----:B0-----:R-:W3:Y:S04]  /*3d040*/  LDL.LU R61, [R1+0x3ac] ;  /* 0x0003ac00013d7983 */ /* 0x001ee80000300800 */
[----:B------:R4:W-:Y:S02]  /*3d050*/  STL [R1+0x5ed8], R4 ;  /* 0x005ed80401007387 */ /* 0x0009e40000100800 */
[----:B----4-:R-:W-:-:S05]  /*3d060*/  IADD3 R4, P5, R56, R54, RZ ;  /* 0x0000003638047210 */ /* 0x010fca0007fbe0ff */
[----:B------:R2:W-:Y:S02]  /*3d070*/  STL [R1+0x5ee0], R4 ;  /* 0x005ee00401007387 */ /* 0x0005e40000100800 */
[----:B--2---:R-:W-:Y:S01]  /*3d080*/  IMAD.X R4, R5, 0x1, R2, P3 ;  /* 0x0000000105047824 */ /* 0x004fe200018e0602 */
[----:B------:R-:W-:-:S04]  /*3d090*/  IADD3 R56, P3, R56, R53, RZ ;  /* 0x0000003538387210 */ /* 0x000fc80007f7e0ff */
[----:B------:R0:W-:Y:S04]  /*3d0a0*/  STL [R1+0x5edc], R4 ;  /* 0x005edc0401007387 */ /* 0x0001e80000100800 */
[----:B------:R1:W-:Y:S01]  /*3d0b0*/  STL [R1+0x5ee4], R56 ;  /* 0x005ee43801007387 */ /* 0x0003e20000100800 */
[----:B0-----:R-:W-:Y:S01]  /*3d0c0*/  IMAD.X R4, R5, 0x1, R3, P2 ;  /* 0x0000000105047824 */ /* 0x001fe200010e0603 */
[C---:B------:R-:W-:Y:S02]  /*3d0d0*/  IADD3 R5, P2, R57.reuse, R54, RZ ;  /* 0x0000003639057210 */ /* 0x040fe40007f5e0ff */
[----:B-1----:R-:W2:Y:S04]  /*3d0e0*/  LDL.LU R56, [R1+0x3b8] ;  /* 0x0003b80001387983 */ /* 0x002ea80000300800 */
[----:B------:R0:W-:Y:S04]  /*3d0f0*/  STL [R1+0x5ec8], R4 ;  /* 0x005ec80401007387 */ /* 0x0001e80000100800 */
[----:B------:R1:W-:Y:S01]  /*3d100*/  STL [R1+0x5ed0], R5 ;  /* 0x005ed00501007387 */ /* 0x0003e20000100800 */
[----:B0-----:R-:W-:Y:S01]  /*3d110*/  IMAD.X R4, R6, 0x1, R2, P1 ;  /* 0x0000000106047824 */ /* 0x001fe200008e0602 */
[----:B-1----:R-:W-:-:S04]  /*3d120*/  IADD3 R5, P1, R57, R53, RZ ;  /* 0x0000003539057210 */ /* 0x002fc80007f3e0ff */
[----:B------:R0:W-:Y:S04]  /*3d130*/  STL [R1+0x5ecc], R4 ;  /* 0x005ecc0401007387 */ /* 0x0001e80000100800 */
[----:B------:R-:W4:Y:S04]  /*3d140*/  LDL.LU R57, [R1+0x3c0] ;  /* 0x0003c00001397983 */ /* 0x000f280000300800 */
[----:B------:R1:W-:Y:S01]  /*3d150*/  STL [R1+0x5ed4], R5 ;  /* 0x005ed40501007387 */ /* 0x0003e20000100800 */
[----:B0-----:R-:W-:Y:S02]  /*3d160*/  IMAD.X R4, R6, 0x1, R3, P0 ;  /* 0x0000000106047824 */ /* 0x001fe400000e0603 */
[----:B------:R-:W-:Y:S01]  /*3d170*/  IMAD.X R6, R7, 0x1, R2, P4 ;  /* 0x0000000107067824 */ /* 0x000fe200020e0602 */
[----:B-1----:R-:W-:-:S02]  /*3d180*/  IADD3 R5, P0, R58, R54, RZ ;  /* 0x000000363a057210 */ /* 0x002fc40007f1e0ff */
[----:B------:R0:W-:Y:S04]  /*3d190*/  STL [R1+0x5eb8], R4 ;  /* 0x005eb80401007387 */ /* 0x0001e80000100800 */
[----:B------:R1:W-:Y:S04]  /*3d1a0*/  STL [R1+0x5ec0], R5 ;  /* 0x005ec00501007387 */ /* 0x0003e80000100800 */
[----:B------:R3:W-:Y:S01]  /*3d1b0*/  STL [R1+0x5ebc], R6 ;  /* 0x005ebc0601007387 */ /* 0x0007e20000100800 */
[----:B0-----:R-:W-:-:S03]  /*3d1c0*/  IADD3 R4, P4, R58, R53, RZ ;  /* 0x000000353a047210 */ /* 0x001fc60007f9e0ff */
[----:B------:R-:W4:Y:S01]  /*3d1d0*/  LDL.LU R58, [R1+0x3c8] ;  /* 0x0003c800013a7983 */ /* 0x000f220000300800 */
[----:B-1----:R-:W-:-:S03]  /*3d1e0*/  IMAD.X R5, R7, 0x1, R3, P6 ;  /* 0x0000000107057824 */ /* 0x002fc600030e0603 */
[----:B------:R0:W-:Y:S01]  /*3d1f0*/  STL [R1+0x5ec4], R4 ;  /* 0x005ec40401007387 */ /* 0x0001e20000100800 */
[----:B---3--:R-:W-:-:S03]  /*3d200*/  IMAD.X R6, R8, 0x1, R2, P5 ;  /* 0x0000000108067824 */ /* 0x008fc600028e0602 */
[----:B------:R1:W-:Y:S01]  /*3d210*/  STL [R1+0x5ea8], R5 ;  /* 0x005ea80501007387 */ /* 0x0003e20000100800 */
[C---:B0-----:R-:W-:Y:S02]  /*3d220*/  IADD3 R4, P6, R59.reuse, R54, RZ ;  /* 0x000000363b047210 */ /* 0x041fe40007fde0ff */
[----:B-1----:R-:W-:-:S03]  /*3d230*/  IADD3 R5, P5, R59, R53, RZ ;  /* 0x000000353b057210 */ /* 0x002fc60007fbe0ff */
[----:B------:R0:W-:Y:S04]  /*3d240*/  STL [R1+0x5eb0], R4 ;  /* 0x005eb00401007387 */ /* 0x0001e80000100800 */
[----:B------:R1:W-:Y:S04]  /*3d250*/  STL [R1+0x5eac], R6 ;  /* 0x005eac0601007387 */ /* 0x0003e80000100800 */
[----:B------:R-:W3:Y:S01]  /*3d260*/  LDL.LU R59, [R1+0x3d0] ;  /* 0x0003d000013b7983 */ /* 0x000ee20000300800 */
[----:B0-----:R-:W-:-:S03]  /*3d270*/  IMAD.X R4, R8, 0x1, R3, P3 ;  /* 0x0000000108047824 */ /* 0x001fc600018e0603 */
[----:B------:R0:W-:Y:S01]  /*3d280*/  STL [R1+0x5eb4], R5 ;  /* 0x005eb40501007387 */ /* 0x0001e20000100800 */
[----:B-1----:R-:W-:-:S03]  /*3d290*/  IMAD.X R6, R9, 0x1, R2, P2 ;  /* 0x0000000109067824 */ /* 0x002fc600010e0602 */
        /* <DEDUP_REMOVED lines=28> */
[----:B------:R-:W-:Y:S02]  /*3d460*/  SHF.R.S32.HI R15, RZ, 0x1f, R15 ;  /* 0x0000001fff0f7819 */ /* 0x000fe4000001140f */
[----:B------:R-:W-:Y:S02]  /*3d470*/  SHF.R.S32.HI R16, RZ, 0x1f, R16 ;  /* 0x0000001fff107819 */ /* 0x000fe40000011410 */
[C---:B--2---:R-:W-:Y:S02]  /*3d480*/  IADD3 R4, P5, R56.reuse, R54, RZ ;  /* 0x0000003638047210 */ /* 0x044fe40007fbe0ff */
[----:B0-----:R-:W-:-:S03]  /*3d490*/  IADD3 R5, P3, R56, R53, RZ ;  /* 0x0000003538057210 */ /* 0x001fc60007f7e0ff */
[----:B------:R0:W-:Y:S04]  /*3d4a0*/  STL [R1+0x5e70], R4 ;  /* 0x005e700401007387 */ /* 0x0001e80000100800 */
[----:B------:R1:W-:Y:S04]  /*3d4b0*/  STL [R1+0x5e6c], R6 ;  /* 0x005e6c0601007387 */ /* 0x0003e80000100800 */
[----:B------:R-:W2:Y:S01]  /*3d4c0*/  LDL.LU R56, [R1+0x60c] ;  /* 0x00060c0001387983 */ /* 0x000ea20000300800 */
[----:B0-----:R-:W-:-:S03]  /*3d4d0*/  IMAD.X R4, R12, 0x1, R3, P2 ;  /* 0x000000010c047824 */ /* 0x001fc600010e0603 */
[----:B------:R4:W-:Y:S01]  /*3d4e0*/  STL [R1+0x5e74], R5 ;  /* 0x005e740501007387 */ /* 0x0009e20000100800 */
[----:B-1----:R-:W-:-:S03]  /*3d4f0*/  IMAD.X R6, R13, 0x1, R2, P1 ;  /* 0x000000010d067824 */ /* 0x002fc600008e0602 */
[----:B------:R0:W-:Y:S01]  /*3d500*/  STL [R1+0x5e58], R4 ;  /* 0x005e580401007387 */ /* 0x0001e20000100800 */
[C---:B----4-:R-:W-:Y:S02]  /*3d510*/  IADD3 R5, P2, R57.reuse, R54, RZ ;  /* 0x0000003639057210 */ /* 0x050fe40007f5e0ff */
[----:B0-----:R-:W-:-:S03]  /*3d520*/  IADD3 R4, P1, R57, R53, RZ ;  /* 0x0000003539047210 */ /* 0x001fc60007f3e0ff */
[----:B------:R0:W-:Y:S04]  /*3d530*/  STL [R1+0x5e60], R5 ;  /* 0x005e600501007387 */ /* 0x0001e80000100800 */
[----:B------:R1:W-:Y:S04]  /*3d540*/  STL [R1+0x5e5c], R6 ;  /* 0x005e5c0601007387 */ /* 0x0003e80000100800 */
[----:B------:R-:W4:Y:S01]  /*3d550*/  LDL.LU R57, [R1+0x620] ;  /* 0x0006200001397983 */ /* 0x000f220000300800 */
        /* <DEDUP_REMOVED lines=8> */
[----:B------:R-:W4:Y:S01]  /*3d5e0*/  LDL.LU R58, [R1+0x62c] ;  /* 0x00062c00013a7983 */ /* 0x000f220000300800 */
[----:B0-----:R-:W-:-:S03]  /*3d5f0*/  IMAD.X R4, R14, 0x1, R3, P6 ;  /* 0x000000010e047824 */ /* 0x001fc600030e0603 */
[----:B------:R3:W-:Y:S01]  /*3d600*/  STL [R1+0x5e54], R5 ;  /* 0x005e540501007387 */ /* 0x0007e20000100800 */
[----:B-1----:R-:W-:-:S03]  /*3d610*/  IMAD.X R6, R15, 0x1, R2, P5 ;  /* 0x000000010f067824 */ /* 0x002fc600028e0602 */
[----:B------:R0:W-:Y:S01]  /*3d620*/  STL [R1+0x5e38], R4 ;  /* 0x005e380401007387 */ /* 0x0001e20000100800 */
[C---:B---3--:R-:W-:Y:S02]  /*3d630*/  IADD3 R5, P6, R59.reuse, R54, RZ ;  /* 0x000000363b057210 */ /* 0x048fe40007fde0ff */
[----:B0-----:R-:W-:-:S03]  /*3d640*/  IADD3 R4, P5, R59, R53, RZ ;  /* 0x000000353b047210 */ /* 0x001fc60007fbe0ff */
        /* <DEDUP_REMOVED lines=12> */
[----:B------:R-:W-:Y:S01]  /*3d710*/  SHF.R.S32.HI R17, RZ, 0x1f, R17 ;  /* 0x0000001fff117819 */ /* 0x000fe20000011411 */
[----:B0-----:R-:W-:-:S02]  /*3d720*/  IMAD.X R4, R16, 0x1, R3, P1 ;  /* 0x0000000110047824 */ /* 0x001fc400008e0603 */
[----:B------:R0:W-:Y:S02]  /*3d730*/  STL [R1+0x5e34], R5 ;  /* 0x005e340501007387 */ /* 0x0001e40000100800 */
[----:B-1----:R-:W-:Y:S02]  /*3d740*/  IMAD.X R6, R17, 0x1, R2, P0 ;  /* 0x0000000111067824 */ /* 0x002fe400000e0602 */
[----:B------:R1:W-:Y:S01]  /*3d750*/  STL [R1+0x5e18], R4 ;  /* 0x005e180401007387 */ /* 0x0003e20000100800 */
[----:B------:R-:W-:Y:S02]  /*3d760*/  SHF.R.S32.HI R18, RZ, 0x1f, R18 ;  /* 0x0000001fff127819 */ /* 0x000fe40000011412 */
        /* <DEDUP_REMOVED lines=10> */
[----:B------:R-:W-:Y:S02]  /*3d810*/  SHF.R.S32.HI R19, RZ, 0x1f, R19 ;  /* 0x0000001fff137819 */ /* 0x000fe40000011413 */
[----:B-1----:R-:W-:Y:S01]  /*3d820*/  IADD3 R5, P6, R61, R53, RZ ;  /* 0x000000353d057210 */ /* 0x002fe20007fde0ff */
        /* <DEDUP_REMOVED lines=182> */
[----:B------:R-:W-:Y:S04]  /*3e390*/  STL [R1+0x5cf4], R5 ;  /* 0x005cf40501007387 */ /* 0x000fe80000100800 */
[----:B------:R0:W-:Y:S01]  /*3e3a0*/  STL [R1+0x5cd8], R4 ;  /* 0x005cd80401007387 */ /* 0x0001e20000100800 */
[C---:B-1----:R-:W-:Y:S01]  /*3e3b0*/  IADD3 R6, P3, R60.reuse, R54, RZ ;  /* 0x000000363c067210 */ /* 0x042fe20007f7e0ff */
[----:B0-----:R-:W-:Y:S01]  /*3e3c0*/  IMAD.X R4, R37, 0x1, R2, P2 ;  /* 0x0000000125047824 */ /* 0x001fe200010e0602 */
[----:B------:R-:W-:-:S03]  /*3e3d0*/  IADD3 R5, P2, R60, R53, RZ ;  /* 0x000000353c057210 */ /* 0x000fc60007f5e0ff */
[----:B------:R-:W-:Y:S04]  /*3e3e0*/  STL [R1+0x5ce0], R6 ;  /* 0x005ce00601007387 */ /* 0x000fe80000100800 */
[----:B------:R-:W3:Y:S01]  /*3e3f0*/  LDL.LU R60, [R1+0x6cc] ;  /* 0x0006cc00013c7983 */ /* 0x000ee20000300800 */
[----:B------:R-:W-:-:S03]  /*3e400*/  SHF.R.S32.HI R38, RZ, 0x1f, R38 ;  /* 0x0000001fff267819 */ /* 0x000fc60000011426 */
[----:B------:R0:W-:Y:S04]  /*3e410*/  STL [R1+0x5cdc], R4 ;  /* 0x005cdc0401007387 */ /* 0x0001e80000100800 */
[----:B------:R1:W-:Y:S01]  /*3e420*/  STL [R1+0x5ce4], R5 ;  /* 0x005ce40501007387 */ /* 0x0003e20000100800 */
[----:B0-----:R-:W-:Y:S01]  /*3e430*/  IMAD.X R4, R37, 0x1, R3, P1 ;  /* 0x0000000125047824 */ /* 0x001fe200008e0603 */
[----:B------:R-:W-:Y:S01]  /*3e440*/  IADD3 R6, P1, R55, R54, RZ ;  /* 0x0000003637067210 */ /* 0x000fe20007f3e0ff */
[----:B-1----:R-:W-:-:S03]  /*3e450*/  IMAD.X R5, R38, 0x1, R2, P0 ;  /* 0x0000000126057824 */ /* 0x002fc600000e0602 */
[----:B------:R0:W-:Y:S01]  /*3e460*/  STL [R1+0x5cc8], R4 ;  /* 0x005cc80401007387 */ /* 0x0001e20000100800 */
[----:B------:R-:W-:-:S03]  /*3e470*/  SHF.R.S32.HI R39, RZ, 0x1f, R39 ;  /* 0x0000001fff277819 */ /* 0x000fc60000011427 */
[----:B------:R-:W-:Y:S01]  /*3e480*/  STL [R1+0x5cd0], R6 ;  /* 0x005cd00601007387 */ /* 0x000fe20000100800 */
[----:B0-----:R-:W-:-:S03]  /*3e490*/  IADD3 R4, P0, R55, R53, RZ ;  /* 0x0000003537047210 */ /* 0x001fc60007f1e0ff */
[----:B------:R-:W3:Y:S04]  /*3e4a0*/  LDL.LU R55, [R1+0x6d0] ;  /* 0x0006d00001377983 */ /* 0x000ee80000300800 */
[----:B------:R0:W-:Y:S04]  /*3e4b0*/  STL [R1+0x5ccc], R5 ;  /* 0x005ccc0501007387 */ /* 0x0001e80000100800 */
[----:B------:R1:W-:Y:S01]  /*3e4c0*/  STL [R1+0x5cd4], R4 ;  /* 0x005cd40401007387 */ /* 0x0003e20000100800 */
[----:B0-----:R-:W-:Y:S01]  /*3e4d0*/  IMAD.X R5, R38, 0x1, R3, P4 ;  /* 0x0000000126057824 */ /* 0x001fe200020e0603 */
[----:B------:R-:W-:Y:S01]  /*3e4e0*/  IADD3 R6, P4, R61, R54, RZ ;  /* 0x000000363d067210 */ /* 0x000fe20007f9e0ff */
[----:B-1----:R-:W-:-:S03]  /*3e4f0*/  IMAD.X R4, R39, 0x1, R2, P6 ;  /* 0x0000000127047824 */ /* 0x002fc600030e0602 */
[----:B------:R0:W-:Y:S04]  /*3e500*/  STL [R1+0x5cb8], R5 ;  /* 0x005cb80501007387 */ /* 0x0001e80000100800 */
[----:B------:R-:W-:Y:S01]  /*3e510*/  STL [R1+0x5cc0], R6 ;  /* 0x005cc00601007387 */ /* 0x000fe20000100800 */
[----:B------:R-:W-:Y:S02]  /*3e520*/  SHF.R.S32.HI R40, RZ, 0x1f, R40 ;  /* 0x0000001fff287819 */ /* 0x000fe40000011428 */
[----:B0-----:R-:W-:Y:S02]  /*3e530*/  IADD3 R5, P6, R61, R53, RZ ;  /* 0x000000353d057210 */ /* 0x001fe40007fde0ff */
[----:B------:R-:W3:Y:S04]  /*3e540*/  LDL.LU R61, [R1+0x6d4] ;  /* 0x0006d400013d7983 */ /* 0x000ee80000300800 */
[----:B------:R0:W-:Y:S04]  /*3e550*/  STL [R1+0x5cbc], R4 ;  /* 0x005cbc0401007387 */ /* 0x0001e80000100800 */
[----:B------:R1:W-:Y:S01]  /*3e560*/  STL [R1+0x5cc4], R5 ;  /* 0x005cc40501007387 */ /* 0x0003e20000100800 */
[----:B0-----:R-:W-:-:S02]  /*3e570*/  IMAD.X R4, R39, 0x1, R3, P5 ;  /* 0x0000000127047824 */ /* 0x001fc400028e0603 */
        /* <DEDUP_REMOVED lines=8> */
[----:B------:R-:W-:Y:S04]  /*3e600*/  STL [R1+0x5cb0], R6 ;  /* 0x005cb00601007387 */ /* 0x000fe80000100800 */
[----:B------:R-:W2:Y:S04]  /*3e610*/  LDL.LU R56, [R1+0x6dc] ;  /* 0x0006dc0001387983 */ /* 0x000ea80000300800 */
[----:B------:R0:W-:Y:S04]  /*3e620*/  STL [R1+0x5cac], R5 ;  /* 0x005cac0501007387 */ /* 0x0001e80000100800 */
[----:B------:R1:W-:Y:S01]  /*3e630*/  STL [R1+0x5cb4], R4 ;  /* 0x005cb40401007387 */ /* 0x0003e20000100800 */
[----:B0-----:R-:W-:Y:S01]  /*3e640*/  IMAD.X R5, R40, 0x1, R3, P2 ;  /* 0x0000000128057824 */ /* 0x001fe200010e0603 */
[----:B----4-:R-:W-:Y:S01]  /*3e650*/  IADD3 R6, P2, R57, R54, RZ ;  /* 0x0000003639067210 */ /* 0x010fe20007f5e0ff */
[----:B-1----:R-:W-:-:S03]  /*3e660*/  IMAD.X R4, R41, 0x1, R2, P1 ;  /* 0x0000000129047824 */ /* 0x002fc600008e0602 */
[----:B------:R0:W-:Y:S04]  /*3e670*/  STL [R1+0x5c98], R5 ;  /* 0x005c980501007387 */ /* 0x0001e80000100800 */
[----:B------:R1:W-:Y:S01]  /*3e680*/  STL [R1+0x5ca0], R6 ;  /* 0x005ca00601007387 */ /* 0x0003e20000100800 */
[----:B0-----:R-:W-:-:S03]  /*3e690*/  IADD3 R5, P1, R57, R53, RZ ;  /* 0x0000003539057210 */ /* 0x001fc60007f3e0ff */
[----:B------:R-:W4:Y:S04]  /*3e6a0*/  LDL.LU R57, [R1+0x6e0] ;  /* 0x0006e00001397983 */ /* 0x000f280000300800 */
[----:B------:R0:W-:Y:S01]  /*3e6b0*/  STL [R1+0x5c9c], R4 ;  /* 0x005c9c0401007387 */ /* 0x0001e20000100800 */
[----:B-1----:R-:W-:-:S03]  /*3e6c0*/  IMAD.X R6, R42, 0x1, R2, P4 ;  /* 0x000000012a067824 */ /* 0x002fc600020e0602 */
[----:B------:R1:W-:Y:S01]  /*3e6d0*/  STL [R1+0x5ca4], R5 ;  /* 0x005ca40501007387 */ /* 0x0003e20000100800 */
[----:B0-----:R-:W-:Y:S01]  /*3e6e0*/  IMAD.X R4, R41, 0x1, R3, P0 ;  /* 0x0000000129047824 */ /* 0x001fe200000e0603 */
[----:B-1----:R-:W-:-:S04]  /*3e6f0*/  IADD3 R5, P0, R58, R54, RZ ;  /* 0x000000363a057210 */ /* 0x002fc80007f1e0ff */
[----:B------:R0:W-:Y:S04]  /*3e700*/  STL [R1+0x5c88], R4 ;  /* 0x005c880401007387 */ /* 0x0001e80000100800 */
[----:B------:R1:W-:Y:S04]  /*3e710*/  STL [R1+0x5c90], R5 ;  /* 0x005c900501007387 */ /* 0x0003e80000100800 */
[----:B------:R-:W-:Y:S01]  /*3e720*/  STL [R1+0x5c8c], R6 ;  /* 0x005c8c0601007387 */ /* 0x000fe20000100800 */
[----:B0-----:R-:W-:-:S03]  /*3e730*/  IADD3 R4, P4, R58, R53, RZ ;  /* 0x000000353a047210 */ /* 0x001fc60007f9e0ff */
[----:B------:R-:W4:Y:S01]  /*3e740*/  LDL.LU R58, [R1+0x6e4] ;  /* 0x0006e400013a7983 */ /* 0x000f220000300800 */
[----:B-1----:R-:W-:-:S03]  /*3e750*/  IMAD.X R5, R42, 0x1, R3, P6 ;  /* 0x000000012a057824 */ /* 0x002fc600030e0603 */
[----:B------:R3:W-:Y:S04]  /*3e760*/  STL [R1+0x5c94], R4 ;  /* 0x005c940401007387 */ /* 0x0007e80000100800 */
[----:B------:R0:W-:Y:S01]  /*3e770*/  STL [R1+0x5c78], R5 ;  /* 0x005c780501007387 */ /* 0x0001e20000100800 */
[----:B---3--:R-:W-:Y:S01]  /*3e780*/  IADD3 R4, P6, R59, R54, RZ ;  /* 0x000000363b047210 */ /* 0x008fe20007fde0ff */
[----:B0-----:R-:W-:Y:S01]  /*3e790*/  IMAD.X R5, R43, 0x1, R2, P5 ;  /* 0x000000012b057824 */ /* 0x001fe200028e0602 */
[----:B------:R-:W-:-:S03]  /*3e7a0*/  IADD3 R6, P5, R59, R53, RZ ;  /* 0x000000353b067210 */ /* 0x000fc60007fbe0ff */
[----:B------:R0:W-:Y:S04]  /*3e7b0*/  STL [R1+0x5c80], R4 ;  /* 0x005c800401007387 */ /* 0x0001e80000100800 */
[----:B------:R1:W-:Y:S04]  /*3e7c0*/  STL [R1+0x5c7c], R5 ;  /* 0x005c7c0501007387 */ /* 0x0003e80000100800 */
[----:B------:R3:W-:Y:S01]  /*3e7d0*/  STL [R1+0x5c84], R6 ;  /* 0x005c840601007387 */ /* 0x0007e20000100800 */
[----:B0-----:R-:W-:-:S03]  /*3e7e0*/  IMAD.X R4, R43, 0x1, R3, P3 ;  /* 0x000000012b047824 */ /* 0x001fc600018e0603 */
[----:B------:R-:W4:Y:S01]  /*3e7f0*/  LDL.LU R59, [R1+0x6e8] ;  /* 0x0006e800013b7983 */ /* 0x000f220000300800 */
[----:B-1----:R-:W-:-:S03]  /*3e800*/  IADD3 R5, P3, R60, R54, RZ ;  /* 0x000000363c057210 */ /* 0x002fc60007f7e0ff */
[----:B------:R0:W-:Y:S01]  /*3e810*/  STL [R1+0x5c68], R4 ;  /* 0x005c680401007387 */ /* 0x0001e20000100800 */
[----:B---3--:R-:W-:-:S03]  /*3e820*/  IMAD.X R6, R44, 0x1, R3, P1 ;  /* 0x000000012c067824 */ /* 0x008fc600008e0603 */
[----:B------:R1:W-:Y:S01]  /*3e830*/  STL [R1+0x5c70], R5 ;  /* 0x005c700501007387 */ /* 0x0003e20000100800 */
[----:B0-----:R-:W-:Y:S01]  /*3e840*/  IMAD.X R4, R44, 0x1, R2, P2 ;  /* 0x000000012c047824 */ /* 0x001fe200010e0602 */
[----:B-1----:R-:W-:-:S04]  /*3e850*/  IADD3 R5, P2, R60, R53, RZ ;  /* 0x000000353c057210 */ /* 0x002fc80007f5e0ff */
[----:B------:R0:W-:Y:S04]  /*3e860*/  STL [R1+0x5c6c], R4 ;  /* 0x005c6c0401007387 */ /* 0x0001e80000100800 */
[----:B------:R1:W-:Y:S04]  /*3e870*/  STL [R1+0x5c74], R5 ;  /* 0x005c740501007387 */ /* 0x0003e80000100800 */
[----:B------:R-:W-:Y:S04]  /*3e880*/  STL [R1+0x5c58], R6 ;  /* 0x005c580601007387 */ /* 0x000fe80000100800 */
[----:B------:R-:W3:Y:S01]  /*3e890*/  LDL.LU R60, [R1+0x6ec] ;  /* 0x0006ec00013c7983 */ /* 0x000ee20000300800 */
[----:B------:R-:W-:-:S02]  /*3e8a0*/  SHF.R.S32.HI R45, RZ, 0x1f, R45 ;  /* 0x0000001fff2d7819 */ /* 0x000fc4000001142d */
[----:B0-----:R-:W-:-:S03]  /*3e8b0*/  IADD3 R4, P1, R55, R54, RZ ;  /* 0x0000003637047210 */ /* 0x001fc60007f3e0ff */
[----:B-1----:R-:W-:Y:S02]  /*3e8c0*/  IMAD.X R5, R45, 0x1, R2, P0 ;  /* 0x000000012d057824 */ /* 0x002fe400000e0602 */
[----:B------:R0:W-:Y:S01]  /*3e8d0*/  STL [R1+0x5c60], R4 ;  /* 0x005c600401007387 */ /* 0x0001e20000100800 */
[----:B------:R-:W-:-:S03]  /*3e8e0*/  SHF.R.S32.HI R46, RZ, 0x1f, R46 ;  /* 0x0000001fff2e7819 */ /* 0x000fc6000001142e */
[----:B------:R1:W-:Y:S01]  /*3e8f0*/  STL [R1+0x5c5c], R5 ;  /* 0x005c5c0501007387 */ /* 0x0003e20000100800 */
[----:B0-----:R-:W-:Y:S01]  /*3e900*/  IADD3 R4, P0, R55, R53, RZ ;  /* 0x0000003537047210 */ /* 0x001fe20007f1e0ff */
[----:B-1----:R-:W-:-:S04]  /*3e910*/  IMAD.X R5, R45, 0x1, R3, P4 ;  /* 0x000000012d057824 */ /* 0x002fc800020e0603 */
[----:B------:R0:W-:Y:S04]  /*3e920*/  STL [R1+0x5c64], R4 ;  /* 0x005c640401007387 */ /* 0x0001e80000100800 */
[----:B------:R1:W-:Y:S01]  /*3e930*/  STL [R1+0x5c48], R5 ;  /* 0x005c480501007387 */ /* 0x0003e20000100800 */
[C---:B------:R-:W-:Y:S01]  /*3e940*/  IADD3 R6, P4, R61.reuse, R54, RZ ;  /* 0x000000363d067210 */ /* 0x040fe20007f9e0ff */
[--C-:B0-----:R-:W-:Y:S01]  /*3e950*/  IMAD.X R4, R46, 0x1, R2.reuse, P6 ;  /* 0x000000012e047824 */ /* 0x101fe200030e0602 */
[----:B------:R-:W-:Y:S02]  /*3e960*/  SHF.R.S32.HI R47, RZ, 0x1f, R47 ;  /* 0x0000001fff2f7819 */ /* 0x000fe4000001142f */
[----:B-1----:R-:W-:Y:S01]  /*3e970*/  IADD3 R5, P6, R61, R53, RZ ;  /* 0x000000353d057210 */ /* 0x002fe20007fde0ff */
[----:B------:R0:W-:Y:S04]  /*3e980*/  STL [R1+0x5c50], R6 ;  /* 0x005c500601007387 */ /* 0x0001e80000100800 */
[----:B------:R-:W3:Y:S04]  /*3e990*/  LDL.LU R61, [R1+0x6f4] ;  /* 0x0006f400013d7983 */ /* 0x000ee80000300800 */
[----:B------:R1:W-:Y:S04]  /*3e9a0*/  STL [R1+0x5c4c], R4 ;  /* 0x005c4c0401007387 */ /* 0x0003e80000100800 */
[----:B------:R2:W-:Y:S01]  /*3e9b0*/  STL [R1+0x5c54], R5 ;  /* 0x005c540501007387 */ /* 0x0005e20000100800 */
[----:B0-----:R-:W-:-:S02]  /*3e9c0*/  IMAD.X R6, R47, 0x1, R2, P3 ;  /* 0x000000012f067824 */ /* 0x001fc400018e0602 */
[----:B-1----:R-:W-:-:S05]  /*3e9d0*/  IMAD.X R4, R46, 0x1, R3, P5 ;  /* 0x000000012e047824 */ /* 0x002fca00028e0603 */
[----:B------:R0:W-:Y:S01]  /*3e9e0*/  STL [R1+0x5c38], R4 ;  /* 0x005c380401007387 */ /* 0x0001e20000100800 */
[----:B------:R-:W-:-:S05]  /*3e9f0*/  SHF.R.S32.HI R48, RZ, 0x1f, R48 ;  /* 0x0000001fff307819 */ /* 0x000fca0000011430 */
[----:B------:R-:W-:Y:S01]  /*3ea00*/  IMAD.X R8, R48, 0x1, R2, P1 ;  /* 0x0000000130087824 */ /* 0x000fe200008e0602 */
[----:B------:R-:W-:-:S05]  /*3ea10*/  SHF.R.S32.HI R49, RZ, 0x1f, R49 ;  /* 0x0000001fff317819 */ /* 0x000fca0000011431 */
[C---:B------:R-:W-:Y:S02]  /*3ea20*/  IMAD.X R10, R49.reuse, 0x1, R2, P4 ;  /* 0x00000001310a7824 */ /* 0x040fe400020e0602 */
[----:B------:R-:W-:Y:S01]  /*3ea30*/  IMAD.X R9, R49, 0x1, R3, P6 ;  /* 0x0000000131097824 */ /* 0x000fe200030e0603 */
[----:B------:R-:W-:Y:S02]  /*3ea40*/  SHF.R.S32.HI R50, RZ, 0x1f, R50 ;  /* 0x0000001fff327819 */ /* 0x000fe40000011432 */
[----:B------:R-:W-:Y:S02]  /*3ea50*/  SHF.R.S32.HI R51, RZ, 0x1f, R51 ;  /* 0x0000001fff337819 */ /* 0x000fe40000011433 */
[C---:B--2---:R-:W-:Y:S02]  /*3ea60*/  IADD3 R5, P5, R56.reuse, R54, RZ ;  /* 0x0000003638057210 */ /* 0x044fe40007fbe0ff */
[----:B0-----:R-:W-:-:S03]  /*3ea70*/  IADD3 R4, P3, R56, R53, RZ ;  /* 0x0000003538047210 */ /* 0x001fc60007f7e0ff */
[----:B------:R0:W-:Y:S04]  /*3ea80*/  STL [R1+0x5c40], R5 ;  /* 0x005c400501007387 */ /* 0x0001e80000100800 */
[----:B------:R1:W-:Y:S01]  /*3ea90*/  STL [R1+0x5c3c], R6 ;  /* 0x005c3c0601007387 */ /* 0x0003e20000100800 */
[----:B0-----:R-:W-:-:S03]  /*3eaa0*/  IMAD.X R5, R47, 0x1, R3, P2 ;  /* 0x000000012f057824 */ /* 0x001fc600010e0603 */
[----:B-1----:R-:W2:Y:S04]  /*3eab0*/  LDL.LU R6, [R1+0x6fc] ;  /* 0x0006fc0001067983 */ /* 0x002ea80000300800 */
[----:B------:R4:W-:Y:S04]  /*3eac0*/  STL [R1+0x5c44], R4 ;  /* 0x005c440401007387 */ /* 0x0009e80000100800 */
[----:B------:R0:W-:Y:S01]  /*3ead0*/  STL [R1+0x5c28], R5 ;  /* 0x005c280501007387 */ /* 0x0001e20000100800 */
[----:B----4-:R-:W-:-:S03]  /*3eae0*/  IADD3 R4, P2, R57, R54, RZ ;  /* 0x0000003639047210 */ /* 0x010fc60007f5e0ff */
[----:B0-----:R-:W4:Y:S01]  /*3eaf0*/  LDL.LU R5, [R1+0x208] ;  /* 0x0002080001057983 */ /* 0x001f220000300800 */
[----:B------:R-:W-:-:S03]  /*3eb00*/  IADD3 R7, P1, R57, R53, RZ ;  /* 0x0000003539077210 */ /* 0x000fc60007f3e0ff */
[----:B------:R0:W-:Y:S04]  /*3eb10*/  STL [R1+0x5c30], R4 ;  /* 0x005c300401007387 */ /* 0x0001e80000100800 */
[----:B------:R1:W-:Y:S01]  /*3eb20*/  STL [R1+0x5c2c], R8 ;  /* 0x005c2c0801007387 */ /* 0x0003e20000100800 */
[----:B0-----:R-:W-:-:S03]  /*3eb30*/  IMAD.X R4, R48, 0x1, R3, P0 ;  /* 0x0000000130047824 */ /* 0x001fc600000e0603 */
[----:B-1----:R-:W4:Y:S04]  /*3eb40*/  LDL.LU R8, [R1+0x700] ;  /* 0x0007000001087983 */ /* 0x002f280000300800 */
[----:B------:R0:W-:Y:S04]  /*3eb50*/  STL [R1+0x5c34], R7 ;  /* 0x005c340701007387 */ /* 0x0001e80000100800 */
[----:B------:R1:W-:Y:S01]  /*3eb60*/  STL [R1+0x5c18], R4 ;  /* 0x005c180401007387 */ /* 0x0003e20000100800 */
[----:B0-----:R-:W-:-:S03]  /*3eb70*/  IADD3 R7, P0, R58, R54, RZ ;  /* 0x000000363a077210 */ /* 0x001fc60007f1e0ff */
[----:B-1----:R-:W4:Y:S04]  /*3eb80*/  LDL.LU R4, [R1+0x20c] ;  /* 0x00020c0001047983 */ /* 0x002f280000300800 */
[----:B------:R0:W-:Y:S04]  /*3eb90*/  STL [R1+0x5c20], R7 ;  /* 0x005c200701007387 */ /* 0x0001e80000100800 */
[----:B------:R1:W-:Y:S04]  /*3eba0*/  STL [R1+0x5c1c], R10 ;  /* 0x005c1c0a01007387 */ /* 0x0003e80000100800 */
[----:B------:R-:W4:Y:S01]  /*3ebb0*/  LDL.LU R55, [R1+0x704] ;  /* 0x0007040001377983 */ /* 0x000f220000300800 */
[----:B0-----:R-:W-:-:S05]  /*3ebc0*/  IADD3 R7, P4, R58, R53, RZ ;  /* 0x000000353a077210 */ /* 0x001fca0007f9e0ff */
[----:B------:R0:W-:Y:S01]  /*3ebd0*/  STL [R1+0x5c24], R7 ;  /* 0x005c240701007387 */ /* 0x0001e20000100800 */
[----:B-1----:R-:W-:-:S03]  /*3ebe0*/  IMAD.X R10, R50, 0x1, R2, P5 ;  /* 0x00000001320a7824 */ /* 0x002fc600028e0602 */
        /* <DEDUP_REMOVED lines=12> */
[C---:B---3--:R-:W-:Y:S02]  /*3ecb0*/  IADD3 R7, P3, R60.reuse, R54, RZ ;  /* 0x000000363c077210 */ /* 0x048fe40007f7e0ff */
[----:B0-----:R-:W-:-:S03]  /*3ecc0*/  IADD3 R9, P2, R60, R53, RZ ;  /* 0x000000353c097210 */ /* 0x001fc60007f5e0ff */
[----:B------:R0:W-:Y:S04]  /*3ecd0*/  STL [R1+0x5c00], R7 ;  /* 0x005c000701007387 */ /* 0x0001e80000100800 */
[----:B------:R-:W-:Y:S04]  /*3ece0*/  STL [R1+0x5bfc], R10 ;  /* 0x005bfc0a01007387 */ /* 0x000fe80000100800 */
[----:B------:R-:W3:Y:S01]  /*3ecf0*/  LDL.LU R59, [R1+0x710] ;  /* 0x00071000013b7983 */ /* 0x000ee20000300800 */
[----:B0-----:R-:W-:-:S03]  /*3ed00*/  IMAD.X R7, R51, 0x1, R3, P1 ;  /* 0x0000000133077824 */ /* 0x001fc600008e0603 */
[----:B------:R-:W-:Y:S04]  /*3ed10*/  STL [R1+0x5c04], R9 ;  /* 0x005c040901007387 */ /* 0x000fe80000100800 */
[----:B------:R0:W-:Y:S04]  /*3ed20*/  STL [R1+0x5be8], R7 ;  /* 0x005be80701007387 */ /* 0x0001e80000100800 */
[----:B------:R-:W3:Y:S01]  /*3ed30*/  LDL.LU R60, [R1+0x218] ;  /* 0x00021800013c7983 */ /* 0x000ee20000300800 */
[----:B------:R-:W-:-:S05]  /*3ed40*/  SHF.R.S32.HI R52, RZ, 0x1f, R52 ;  /* 0x0000001fff347819 */ /* 0x000fca0000011434 */
[C---:B0-----:R-:W-:Y:S01]  /*3ed50*/  IMAD.X R7, R52.reuse, 0x1, R2, P0 ;  /* 0x0000000134077824 */ /* 0x041fe200000e0602 */
[----:B------:R-:W-:Y:S01]  /*3ed60*/  IADD3 R9, P1, R61, R54, RZ ;  /* 0x000000363d097210 */ /* 0x000fe20007f3e0ff */
[----:B------:R-:W-:-:S04]  /*3ed70*/  IMAD.X R10, R52, 0x1, R3, P4 ;  /* 0x00000001340a7824 */ /* 0x000fc800020e0603 */
[----:B------:R0:W-:Y:S04]  /*3ed80*/  STL [R1+0x5bf0], R9 ;  /* 0x005bf00901007387 */ /* 0x0001e80000100800 */
[----:B------:R1:W-:Y:S01]  /*3ed90*/  STL [R1+0x5bec], R7 ;  /* 0x005bec0701007387 */ /* 0x0003e20000100800 */
[----:B0-----:R-:W-:-:S03]  /*3eda0*/  IADD3 R9, P0, R61, R53, RZ ;  /* 0x000000353d097210 */ /* 0x001fc60007f1e0ff */
[----:B-1----:R-:W3:Y:S04]  /*3edb0*/  LDL.LU R7, [R1+0x714] ;  /* 0x0007140001077983 */ /* 0x002ee80000300800 */
[----:B------:R2:W-:Y:S04]  /*3edc0*/  STL [R1+0x5bf4], R9 ;  /* 0x005bf40901007387 */ /* 0x0005e80000100800 */
[----:B------:R4:W-:Y:S04]  /*3edd0*/  STL [R1+0x4344], R10 ;  /* 0x0043440a01007387 */ /* 0x0009e80000100800 */
[----:B------:R-:W3:Y:S01]  /*3ede0*/  LDL.LU R61, [R1+0x21c] ;  /* 0x00021c00013d7983 */ /* 0x000ee20000300800 */
[----:B--2---:R-:W-:-:S05]  /*3edf0*/  IADD3 R9, P4, R6, R54, RZ ;  /* 0x0000003606097210 */ /* 0x004fca0007f9e0ff */
[----:B------:R0:W-:Y:S01]  /*3ee00*/  STL [R1+0x4364], R9 ;  /* 0x0043640901007387 */ /* 0x0001e20000100800 */
[C---:B----4-:R-:W-:Y:S01]  /*3ee10*/  IMAD.X R10, R5.reuse, 0x1, R2, P6 ;  /* 0x00000001050a7824 */ /* 0x050fe200030e0602 */
[----:B0-----:R-:W-:Y:S01]  /*3ee20*/  IADD3 R9, P6, R6, R53, RZ ;  /* 0x0000003506097210 */ /* 0x001fe20007fde0ff */
[----:B------:R-:W-:-:S03]  /*3ee30*/  IMAD.X R5, R5, 0x1, R3, P5 ;  /* 0x0000000105057824 */ /* 0x000fc600028e0603 */
[----:B------:R-:W-:Y:S04]  /*3ee40*/  STL [R1+0x4348], R10 ;  /* 0x0043480a01007387 */ /* 0x000fe80000100800 */
[----:B------:R-:W2:Y:S04]  /*3ee50*/  LDL.LU R6, [R1+0x718] ;  /* 0x0007180001067983 */ /* 0x000ea80000300800 */
[----:B------:R0:W-:Y:S04]  /*3ee60*/  STL [R1+0x436c], R9 ;  /* 0x00436c0901007387 */ /* 0x0001e80000100800 */
[----:B------:R1:W-:Y:S01]  /*3ee70*/  STL [R1+0x434c], R5 ;  /* 0x00434c0501007387 */ /* 0x0003e20000100800 */
[----:B0-----:R-:W-:-:S03]  /*3ee80*/  IADD3 R9, P5, R8, R54, RZ ;  /* 0x0000003608097210 */ /* 0x001fc60007fbe0ff */
[----:B-1----:R-:W4:Y:S04]  /*3ee90*/  LDL.LU R5, [R1+0x220] ;  /* 0x0002200001057983 */ /* 0x002f280000300800 */
[----:B------:R0:W-:Y:S01]  /*3eea0*/  STL [R1+0x4374], R9 ;  /* 0x0043740901007387 */ /* 0x0001e20000100800 */
[C---:B------:R-:W-:Y:S02]  /*3eeb0*/  IMAD.X R10, R4.reuse, 0x1, R2, P3 ;  /* 0x00000001040a7824 */ /* 0x040fe400018e0602 */
[----:B------:R-:W-:Y:S01]  /*3eec0*/  IMAD.X R4, R4, 0x1, R3, P2 ;  /* 0x0000000104047824 */ /* 0x000fe200010e0603 */
[----:B0-----:R-:W-:Y:S02]  /*3eed0*/  IADD3 R9, P3, R8, R53, RZ ;  /* 0x0000003508097210 */ /* 0x001fe40007f7e0ff */
[----:B------:R-:W-:Y:S04]  /*3eee0*/  STL [R1+0x4350], R10 ;  /* 0x0043500a01007387 */ /* 0x000fe80000100800 */
[----:B------:R-:W4:Y:S04]  /*3eef0*/  LDL.LU R8, [R1+0x71c] ;  /* 0x00071c0001087983 */ /* 0x000f280000300800 */
[----:B------:R0:W-:Y:S04]  /*3ef00*/  STL [R1+0x437c], R9 ;  /* 0x00437c0901007387 */ /* 0x0001e80000100800 */
[----:B------:R1:W-:Y:S01]  /*3ef10*/  STL [R1+0x4354], R4 ;  /* 0x0043540401007387 */ /* 0x0003e20000100800 */
[----:B0-----:R-:W-:-:S03]  /*3ef20*/  IADD3 R9, P2, R55, R54, RZ ;  /* 0x0000003637097210 */ /* 0x001fc60007f5e0ff */
[----:B-1----:R-:W4:Y:S01]  /*3ef30*/  LDL.LU R4, [R1+0x224] ;  /* 0x0002240001047983 */ /* 0x002f220000300800 */
[----:B------:R-:W-:-:S03]  /*3ef40*/  IMAD.X R11, R56, 0x1, R2, P1 ;  /* 0x00000001380b7824 */ /* 0x000fc600008e0602 */
[----:B------:R0:W-:Y:S01]  /*3ef50*/  STL [R1+0x4384], R9 ;  /* 0x0043840901007387 */ /* 0x0001e20000100800 */
[----:B------:R-:W-:-:S03]  /*3ef60*/  IMAD.X R10, R56, 0x1, R3, P0 ;  /* 0x00000001380a7824 */ /* 0x000fc600000e0603 */
        /* <DEDUP_REMOVED lines=3588> */
[----:B------:R-:W-:Y:S01]  /*4cfb0*/  IMAD.X R10, R4, 0x1, R2, P5 ;  /* 0x00000001040a7824 */ /* 0x000fe200028e0602 */
[----:B0-----:R-:W-:Y:S01]  /*4cfc0*/  IADD3 R9, P5, R8, R53, RZ ;  /* 0x0000003508097210 */ /* 0x001fe20007fbe0ff */
[----:B------:R-:W-:-:S03]  /*4cfd0*/  IMAD.X R4, R4, 0x1, R3, P3 ;  /* 0x0000000104047824 */ /* 0x000fc600018e0603 */
        /* <DEDUP_REMOVED lines=58> */
[----:B-1----:R-:W-:Y:S02]  /*4d380*/  IADD3 R9, P4, R8, R53, RZ ;  /* 0x0000003508097210 */ /* 0x002fe40007f9e0ff */
[----:B------:R-:W4:Y:S04]  /*4d390*/  LDL.LU R8, [R1+0xd08] ;  /* 0x000d080001087983 */ /* 0x000f280000300800 */
[----:B------:R0:W-:Y:S04]  /*4d3a0*/  STL [R1+0x5a10], R10 ;  /* 0x005a100a01007387 */ /* 0x0001e80000100800 */
[----:B------:R1:W-:Y:S01]  /*4d3b0*/  STL [R1+0x5a4c], R9 ;  /* 0x005a4c0901007387 */ /* 0x0003e20000100800 */
[----:B0-----:R-:W-:-:S03]  /*4d3c0*/  IMAD.X R10, R4, 0x1, R3, P6 ;  /* 0x00000001040a7824 */ /* 0x001fc600030e0603 */
[----:B------:R-:W4:Y:S01]  /*4d3d0*/  LDL.LU R4, [R1+0xed8] ;  /* 0x000ed80001047983 */ /* 0x000f220000300800 */
[----:B-1----:R-:W-:-:S03]  /*4d3e0*/  IADD3 R9, P6, R55, R54, RZ ;  /* 0x0000003637097210 */ /* 0x002fc60007fde0ff */
[----:B------:R0:W-:Y:S04]  /*4d3f0*/  STL [R1+0x5a18], R10 ;  /* 0x005a180a01007387 */ /* 0x0001e80000100800 */
[----:B------:R1:W-:Y:S01]  /*4d400*/  STL [R1+0x5a54], R9 ;  /* 0x005a540901007387 */ /* 0x0003e20000100800 */
[C---:B0-----:R-:W-:Y:S01]  /*4d410*/  IMAD.X R10, R56.reuse, 0x1, R2, P5 ;  /* 0x00000001380a7824 */ /* 0x041fe200028e0602 */
[----:B-1----:R-:W-:Y:S02]  /*4d420*/  IADD3 R9, P5, R55, R53, RZ ;  /* 0x0000003537097210 */ /* 0x002fe40007fbe0ff */
[----:B------:R-:W4:Y:S04]  /*4d430*/  LDL.LU R55, [R1+0xd10] ;  /* 0x000d100001377983 */ /* 0x000f280000300800 */
[----:B------:R0:W-:Y:S04]  /*4d440*/  STL [R1+0x5a20], R10 ;  /* 0x005a200a01007387 */ /* 0x0001e80000100800 */
[----:B------:R3:W-:Y:S01]  /*4d450*/  STL [R1+0x5a5c], R9 ;  /* 0x005a5c0901007387 */ /* 0x0007e20000100800 */
[----:B0-----:R-:W-:-:S03]  /*4d460*/  IMAD.X R10, R56, 0x1, R3, P3 ;  /* 0x00000001380a7824 */ /* 0x001fc600018e0603 */
[----:B------:R-:W4:Y:S01]  /*4d470*/  LDL.LU R56, [R1+0xedc] ;  /* 0x000edc0001387983 */ /* 0x000f220000300800 */
[----:B---3--:R-:W-:-:S03]  /*4d480*/  IADD3 R9, P3, R57, R54, RZ ;  /* 0x0000003639097210 */ /* 0x008fc60007f7e0ff */
        /* <DEDUP_REMOVED lines=9> */
[----:B------:R-:W-:Y:S01]  /*4d520*/  IMAD.X R11, R60, 0x1, R2, P0 ;  /* 0x000000013c0b7824 */ /* 0x000fe200000e0602 */
[C---:B-1----:R-:W-:Y:S02]  /*4d530*/  IADD3 R9, P1, R59.reuse, R54, RZ ;  /* 0x000000363b097210 */ /* 0x042fe40007f3e0ff */
[----:B------:R0:W-:Y:S04]  /*4d540*/  STL [R1+0x5a38], R10 ;  /* 0x005a380a01007387 */ /* 0x0001e80000100800 */
[----:B------:R1:W-:Y:S04]  /*4d550*/  STL [R1+0x5a74], R9 ;  /* 0x005a740901007387 */ /* 0x0003e80000100800 */
[----:B------:R-:W-:Y:S01]  /*4d560*/  STL [R1+0x5a40], R11 ;  /* 0x005a400b01007387 */ /* 0x000fe20000100800 */
[----:B0-----:R-:W-:-:S03]  /*4d570*/  IADD3 R10, P0, R59, R53, RZ ;  /* 0x000000353b0a7210 */ /* 0x001fc60007f1e0ff */
[----:B------:R-:W3:Y:S01]  /*4d580*/  LDL.LU R59, [R1+0xd1c] ;  /* 0x000d1c00013b7983 */ /* 0x000ee20000300800 */
[----:B-1----:R-:W-:-:S03]  /*4d590*/  IMAD.X R9, R60, 0x1, R3, P4 ;  /* 0x000000013c097824 */ /* 0x002fc600020e0603 */
[----:B------:R0:W-:Y:S04]  /*4d5a0*/  STL [R1+0x5a7c], R10 ;  /* 0x005a7c0a01007387 */ /* 0x0001e80000100800 */
[----:B------:R1:W-:Y:S04]  /*4d5b0*/  STL [R1+0x5a48], R9 ;  /* 0x005a480901007387 */ /* 0x0003e80000100800 */
[----:B------:R-:W3:Y:S01]  /*4d5c0*/  LDL.LU R60, [R1+0xee4] ;  /* 0x000ee400013c7983 */ /* 0x000ee20000300800 */
[----:B0-----:R-:W-:Y:S01]  /*4d5d0*/  IADD3 R10, P4, R7, R54, RZ ;  /* 0x00000036070a7210 */ /* 0x001fe20007f9e0ff */
[----:B-1----:R-:W-:-:S04]  /*4d5e0*/  IMAD.X R9, R61, 0x1, R2, P6 ;  /* 0x000000013d097824 */ /* 0x002fc800030e0602 */
[----:B------:R0:W-:Y:S04]  /*4d5f0*/  STL [R1+0x5a84], R10 ;  /* 0x005a840a01007387 */ /* 0x0001e80000100800 */
[----:B------:R-:W-:Y:S01]  /*4d600*/  STL [R1+0x5a50], R9 ;  /* 0x005a500901007387 */ /* 0x000fe20000100800 */
[----:B0-----:R-:W-:Y:S01]  /*4d610*/  IADD3 R10, P6, R7, R53, RZ ;  /* 0x00000035070a7210 */ /* 0x001fe20007fde0ff */
[----:B------:R-:W-:-:S04]  /*4d620*/  IMAD.X R7, R61, 0x1, R3, P5 ;  /* 0x000000013d077824 */ /* 0x000fc800028e0603 */
[----:B------:R-:W-:Y:S04]  /*4d630*/  STL [R1+0x5a8c], R10 ;  /* 0x005a8c0a01007387 */ /* 0x000fe80000100800 */
[----:B------:R-:W3:Y:S04]  /*4d640*/  LDL.LU R61, [R1+0xd20] ;  /* 0x000d2000013d7983 */ /* 0x000ee80000300800 */
[----:B------:R0:W-:Y:S04]  /*4d650*/  STL [R1+0x5a58], R7 ;  /* 0x005a580701007387 */ /* 0x0001e80000100800 */
[----:B0-----:R-:W3:Y:S01]  /*4d660*/  LDL.LU R7, [R1+0xee8] ;  /* 0x000ee80001077983 */ /* 0x001ee20000300800 */
[----:B--2---:R-:W-:-:S05]  /*4d670*/  IADD3 R9, P5, R6, R54, RZ ;  /* 0x0000003606097210 */ /* 0x004fca0007fbe0ff */
[----:B------:R4:W-:Y:S02]  /*4d680*/  STL [R1+0x5a94], R9 ;  /* 0x005a940901007387 */ /* 0x0009e40000100800 */
[C---:B----4-:R-:W-:Y:S01]  /*4d690*/  IMAD.X R9, R5.reuse, 0x1, R2, P3 ;  /* 0x0000000105097824 */ /* 0x050fe200018e0602 */
[----:B------:R-:W-:Y:S01]  /*4d6a0*/  IADD3 R6, P3, R6, R53, RZ ;  /* 0x0000003506067210 */ /* 0x000fe20007f7e0ff */
[----:B------:R-:W-:-:S03]  /*4d6b0*/  IMAD.X R5, R5, 0x1, R3, P2 ;  /* 0x0000000105057824 */ /* 0x000fc600010e0603 */
[----:B------:R-:W-:Y:S04]  /*4d6c0*/  STL [R1+0x5a60], R9 ;  /* 0x005a600901007387 */ /* 0x000fe80000100800 */
[----:B------:R0:W-:Y:S04]  /*4d6d0*/  STL [R1+0x5a9c], R6 ;  /* 0x005a9c0601007387 */ /* 0x0001e80000100800 */
[----:B0-----:R-:W2:Y:S01]  /*4d6e0*/  LDL.LU R6, [R1+0xd28] ;  /* 0x000d280001067983 */ /* 0x001ea20000300800 */
[----:B------:R-:W-:-:S03]  /*4d6f0*/  IADD3 R9, P2, R8, R54, RZ ;  /* 0x0000003608097210 */ /* 0x000fc60007f5e0ff */
[----:B------:R0:W-:Y:S04]  /*4d700*/  STL [R1+0x5a68], R5 ;  /* 0x005a680501007387 */ /* 0x0001e80000100800 */
[----:B0-----:R-:W4:Y:S01]  /*4d710*/  LDL.LU R5, [R1+0xeec] ;  /* 0x000eec0001057983 */ /* 0x001f220000300800 */
[----:B------:R-:W-:Y:S01]  /*4d720*/  IMAD.X R11, R4, 0x1, R2, P1 ;  /* 0x00000001040b7824 */ /* 0x000fe200008e0602 */
[----:B------:R-:W-:Y:S02]  /*4d730*/  IADD3 R10, P1, R8, R53, RZ ;  /* 0x00000035080a7210 */ /* 0x000fe40007f3e0ff */
[----:B------:R0:W-:Y:S04]  /*4d740*/  STL [R1+0x5aa4], R9 ;  /* 0x005aa40901007387 */ /* 0x0001e80000100800 */
[----:B------:R-:W-:Y:S01]  /*4d750*/  STL [R1+0x5a70], R11 ;  /* 0x005a700b01007387 */ /* 0x000fe20000100800 */
[----:B0-----:R-:W-:-:S03]  /*4d760*/  IMAD.X R9, R4, 0x1, R3, P0 ;  /* 0x0000000104097824 */ /* 0x001fc600000e0603 */
[----:B------:R-:W-:Y:S04]  /*4d770*/  STL [R1+0x5aac], R10 ;  /* 0x005aac0a01007387 */ /* 0x000fe80000100800 */
[----:B------:R-:W4:Y:S01]  /*4d780*/  LDL.LU R4, [R1+0xd30] ;  /* 0x000d300001047983 */ /* 0x000f220000300800 */
[----:B------:R-:W-:-:S03]  /*4d790*/  IADD3 R8, P0, R55, R54, RZ ;  /* 0x0000003637087210 */ /* 0x000fc60007f1e0ff */
[----:B------:R0:W-:Y:S04]  /*4d7a0*/  STL [R1+0x5a78], R9 ;  /* 0x005a780901007387 */ /* 0x0001e80000100800 */
[----:B0-----:R-:W4:Y:S04]  /*4d7b0*/  LDL.LU R9, [R1+0xef0] ;  /* 0x000ef00001097983 */ /* 0x001f280000300800 */
[----:B------:R0:W-:Y:S01]  /*4d7c0*/  STL [R1+0x5ab4], R8 ;  /* 0x005ab40801007387 */ /* 0x0001e20000100800 */
[C---:B------:R-:W-:Y:S02]  /*4d7d0*/  IMAD.X R10, R56.reuse, 0x1, R3, P6 ;  /* 0x00000001380a7824 */ /* 0x040fe400030e0603 */
[----:B0-----:R-:W-:Y:S01]  /*4d7e0*/  IMAD.X R8, R56, 0x1, R2, P4 ;  /* 0x0000000138087824 */ /* 0x001fe200020e0602 */
[----:B------:R-:W-:-:S04]  /*4d7f0*/  IADD3 R11, P4, R55, R53, RZ ;  /* 0x00000035370b7210 */ /* 0x000fc80007f9e0ff */
[----:B------:R3:W-:Y:S04]  /*4d800*/  STL [R1+0x5a80], R8 ;  /* 0x005a800801007387 */ /* 0x0007e80000100800 */
[----:B------:R-:W-:Y:S04]  /*4d810*/  STL [R1+0x5abc], R11 ;  /* 0x005abc0b01007387 */ /* 0x000fe80000100800 */
[----:B------:R-:W4:Y:S01]  /*4d820*/  LDL.LU R55, [R1+0xd34] ;  /* 0x000d340001377983 */ /* 0x000f220000300800 */
[----:B---3--:R-:W-:-:S03]  /*4d830*/  IADD3 R8, P6, R57, R54, RZ ;  /* 0x0000003639087210 */ /* 0x008fc60007fde0ff */
[----:B------:R0:W-:Y:S04]  /*4d840*/  STL [R1+0x5a88], R10 ;  /* 0x005a880a01007387 */ /* 0x0001e80000100800 */
[----:B------:R-:W3:Y:S04]  /*4d850*/  LDL.LU R56, [R1+0xef4] ;  /* 0x000ef40001387983 */ /* 0x000ee80000300800 */
[----:B------:R1:W-:Y:S01]  /*4d860*/  STL [R1+0x5ac4], R8 ;  /* 0x005ac40801007387 */ /* 0x0003e20000100800 */
[C---:B0-----:R-:W-:Y:S02]  /*4d870*/  IMAD.X R10, R58.reuse, 0x1, R3, P3 ;  /* 0x000000013a0a7824 */ /* 0x041fe400018e0603 */
[----:B-1----:R-:W-:Y:S01]  /*4d880*/  IMAD.X R8, R58, 0x1, R2, P5 ;  /* 0x000000013a087824 */ /* 0x002fe200028e0602 */
[----:B------:R-:W-:-:S04]  /*4d890*/  IADD3 R11, P5, R57, R53, RZ ;  /* 0x00000035390b7210 */ /* 0x000fc80007fbe0ff */
[----:B------:R0:W-:Y:S04]  /*4d8a0*/  STL [R1+0x5a90], R8 ;  /* 0x005a900801007387 */ /* 0x0001e80000100800 */
[----:B0-----:R-:W3:Y:S04]  /*4d8b0*/  LDL.LU R8, [R1+0xd3c] ;  /* 0x000d3c0001087983 */ /* 0x001ee80000300800 */
[----:B------:R0:W-:Y:S04]  /*4d8c0*/  STL [R1+0x5acc], R11 ;  /* 0x005acc0b01007387 */ /* 0x0001e80000100800 */
[----:B------:R1:W-:Y:S04]  /*4d8d0*/  STL [R1+0x5a98], R10 ;  /* 0x005a980a01007387 */ /* 0x0003e80000100800 */
[----:B------:R-:W3:Y:S01]  /*4d8e0*/  LDL.LU R57, [R1+0xef8] ;  /* 0x000ef80001397983 */ /* 0x000ee20000300800 */
[----:B0-----:R-:W-:Y:S01]  /*4d8f0*/  IADD3 R11, P3, R59, R54, RZ ;  /* 0x000000363b0b7210 */ /* 0x001fe20007f7e0ff */
[----:B-1----:R-:W-:-:S04]  /*4d900*/  IMAD.X R10, R60, 0x1, R2, P2 ;  /* 0x000000013c0a7824 */ /* 0x002fc800010e0602 */
[----:B------:R0:W-:Y:S04]  /*4d910*/  STL [R1+0x5ad4], R11 ;  /* 0x005ad40b01007387 */ /* 0x0001e80000100800 */
[----:B------:R-:W3:Y:S01]  /*4d920*/  LDL.LU R58, [R1+0xd40] ;  /* 0x000d4000013a7983 */ /* 0x000ee20000300800 */
[----:B0-----:R-:W-:-:S03]  /*4d930*/  IADD3 R11, P2, R59, R53, RZ ;  /* 0x000000353b0b7210 */ /* 0x001fc60007f5e0ff */
[----:B------:R0:W-:Y:S04]  /*4d940*/  STL [R1+0x5aa0], R10 ;  /* 0x005aa00a01007387 */ /* 0x0001e80000100800 */
[----:B------:R1:W-:Y:S04]  /*4d950*/  STL [R1+0x5adc], R11 ;  /* 0x005adc0b01007387 */ /* 0x0003e80000100800 */
[----:B------:R-:W3:Y:S01]  /*4d960*/  LDL.LU R59, [R1+0xefc] ;  /* 0x000efc00013b7983 */ /* 0x000ee20000300800 */
[----:B0-----:R-:W-:Y:S01]  /*4d970*/  IMAD.X R10, R60, 0x1, R3, P1 ;  /* 0x000000013c0a7824 */ /* 0x001fe200008e0603 */
[----:B------:R-:W-:Y:S01]  /*4d980*/  IADD3 R12, P1, R61, R54, RZ ;  /* 0x000000363d0c7210 */ /* 0x000fe20007f3e0ff */
[----:B-1----:R-:W-:-:S03]  /*4d990*/  IMAD.X R11, R7, 0x1, R2, P0 ;  /* 0x00000001070b7824 */ /* 0x002fc600000e0602 */
[----:B------:R0:W-:Y:S04]  /*4d9a0*/  STL [R1+0x5aa8], R10 ;  /* 0x005aa80a01007387 */ /* 0x0001e80000100800 */
[----:B------:R-:W-:Y:S04]  /*4d9b0*/  STL [R1+0x5ae4], R12 ;  /* 0x005ae40c01007387 */ /* 0x000fe80000100800 */
[----:B------:R-:W3:Y:S01]  /*4d9c0*/  LDL.LU R60, [R1+0xd48] ;  /* 0x000d4800013c7983 */ /* 0x000ee20000300800 */
[----:B0-----:R-:W-:-:S03]  /*4d9d0*/  IADD3 R10, P0, R61, R53, RZ ;  /* 0x000000353d0a7210 */ /* 0x001fc60007f1e0ff */
[----:B------:R-:W-:Y:S04]  /*4d9e0*/  STL [R1+0x5ab0], R11 ;  /* 0x005ab00b01007387 */ /* 0x000fe80000100800 */
[----:B------:R-:W3:Y:S04]  /*4d9f0*/  LDL.LU R61, [R1+0xf00] ;  /* 0x000f0000013d7983 */ /* 0x000ee80000300800 */
[----:B------:R0:W-:Y:S02]  /*4da00*/  STL [R1+0x5aec], R10 ;  /* 0x005aec0a01007387 */ /* 0x0001e40000100800 */
[----:B0-----:R-:W-:-:S05]  /*4da10*/  IMAD.X R10, R7, 0x1, R3, P4 ;  /* 0x00000001070a7824 */ /* 0x001fca00020e0603 */
[----:B------:R0:W-:Y:S01]  /*4da20*/  STL [R1+0x5ab8], R10 ;  /* 0x005ab80a01007387 */ /* 0x0001e20000100800 */
[----:B--2---:R-:W-:-:S05]  /*4da30*/  IADD3 R7, P4, R6, R54, RZ ;  /* 0x0000003606077210 */ /* 0x004fca0007f9e0ff */
[----:B------:R1:W-:Y:S01]  /*4da40*/  STL [R1+0x5af4], R7 ;  /* 0x005af40701007387 */ /* 0x0003e20000100800 */
[C---:B----4-:R-:W-:Y:S01]  /*4da50*/  IMAD.X R11, R5.reuse, 0x1, R2, P6 ;  /* 0x00000001050b7824 */ /* 0x050fe200030e0602 */
[----:B0-----:R-:W-:Y:S02]  /*4da60*/  IADD3 R10, P6, R6, R53, RZ ;  /* 0x00000035060a7210 */ /* 0x001fe40007fde0ff */
[----:B-1----:R-:W2:Y:S04]  /*4da70*/  LDL.LU R7, [R1+0xd4c] ;  /* 0x000d4c0001077983 */ /* 0x002ea80000300800 */
[----:B------:R-:W-:Y:S04]  /*4da80*/  STL [R1+0x5ac0], R11 ;  /* 0x005ac00b01007387 */ /* 0x000fe80000100800 */
[----:B------:R-:W4:Y:S04]  /*4da90*/  LDL.LU R6, [R1+0xf04] ;  /* 0x000f040001067983 */ /* 0x000f280000300800 */
[----:B------:R0:W-:Y:S02]  /*4daa0*/  STL [R1+0x5afc], R10 ;  /* 0x005afc0a01007387 */ /* 0x0001e40000100800 */
[----:B0-----:R-:W-:Y:S01]  /*4dab0*/  IMAD.X R10, R5, 0x1, R3, P5 ;  /* 0x00000001050a7824 */ /* 0x001fe200028e0603 */
[----:B------:R-:W-:-:S04]  /*4dac0*/  IADD3 R5, P5, R4, R54, RZ ;  /* 0x0000003604057210 */ /* 0x000fc80007fbe0ff */
[----:B------:R0:W-:Y:S04]  /*4dad0*/  STL [R1+0x5ac8], R10 ;  /* 0x005ac80a01007387 */ /* 0x0001e80000100800 */
[----:B------:R1:W-:Y:S01]  /*4dae0*/  STL [R1+0x5b04], R5 ;  /* 0x005b040501007387 */ /* 0x0003e20000100800 */
[C-C-:B------:R-:W-:Y:S01]  /*4daf0*/  IMAD.X R11, R9.reuse, 0x1, R2.reuse, P3 ;  /* 0x00000001090b7824 */ /* 0x140fe200018e0602 */
[----:B0-----:R-:W-:Y:S02]  /*4db00*/  IADD3 R10, P3, R4, R53, RZ ;  /* 0x00000035040a7210 */ /* 0x001fe40007f7e0ff */
[----:B-1----:R-:W4:Y:S04]  /*4db10*/  LDL.LU R5, [R1+0xd54] ;  /* 0x000d540001057983 */ /* 0x002f280000300800 */
[----:B------:R-:W-:Y:S04]  /*4db20*/  STL [R1+0x5ad0], R11 ;  /* 0x005ad00b01007387 */ /* 0x000fe80000100800 */
[----:B------:R-:W4:Y:S04]  /*4db30*/  LDL.LU R4, [R1+0xf08] ;  /* 0x000f080001047983 */ /* 0x000f280000300800 */
[----:B------:R0:W-:Y:S02]  /*4db40*/  STL [R1+0x5b0c], R10 ;  /* 0x005b0c0a01007387 */ /* 0x0001e40000100800 */
[----:B0-----:R-:W-:Y:S01]  /*4db50*/  IMAD.X R10, R9, 0x1, R3, P2 ;  /* 0x00000001090a7824 */ /* 0x001fe200010e0603 */
[----:B------:R-:W-:Y:S01]  /*4db60*/  IADD3 R11, P2, R55, R54, RZ ;  /* 0x00000036370b7210 */ /* 0x000fe20007f5e0ff */
[----:B---3--:R-:W-:-:S03]  /*4db70*/  IMAD.X R9, R56, 0x1, R2, P1 ;  /* 0x0000000138097824 */ /* 0x008fc600008e0602 */
[----:B------:R0:W-:Y:S04]  /*4db80*/  STL [R1+0x5ad8], R10 ;  /* 0x005ad80a01007387 */ /* 0x0001e80000100800 */
[----:B------:R-:W-:Y:S01]  /*4db90*/  STL [R1+0x5b14], R11 ;  /* 0x005b140b01007387 */ /* 0x000fe20000100800 */
[----:B0-----:R-:W-:-:S03]  /*4dba0*/  IADD3 R10, P1, R55, R53, RZ ;  /* 0x00000035370a7210 */ /* 0x001fc60007f3e0ff */
        /* <DEDUP_REMOVED lines=9> */
[----:B-1----:R-:W-:Y:S01]  /*4dc40*/  IADD3 R10, P4, R8, R53, RZ ;  /* 0x00000035080a7210 */ /* 0x002fe20007f9e0ff */
[----:B------:R-:W-:-:S03]  /*4dc50*/  IMAD.X R8, R57, 0x1, R3, P6 ;  /* 0x0000000139087824 */ /* 0x000fc600030e0603 */
[----:B------:R0:W-:Y:S04]  /*4dc60*/  STL [R1+0x5af0], R9 ;  /* 0x005af00901007387 */ /* 0x0001e80000100800 */
[----:B------:R-:W-:Y:S04]  /*4dc70*/  STL [R1+0x5b2c], R10 ;  /* 0x005b2c0a01007387 */ /* 0x000fe80000100800 */
[----:B------:R-:W3:Y:S01]  /*4dc80*/  LDL.LU R57, [R1+0xd60] ;  /* 0x000d600001397983 */ /* 0x000ee20000300800 */
[----:B0-----:R-:W-:-:S03]  /*4dc90*/  IADD3 R9, P6, R58, R54, RZ ;  /* 0x000000363a097210 */ /* 0x001fc60007fde0ff */
[----:B------:R0:W-:Y:S04]  /*4dca0*/  STL [R1+0x5af8], R8 ;  /* 0x005af80801007387 */ /* 0x0001e80000100800 */
[----:B------:R1:W-:Y:S01]  /*4dcb0*/  STL [R1+0x5b34], R9 ;  /* 0x005b340901007387 */ /* 0x0003e20000100800 */
[C-C-:B0-----:R-:W-:Y:S01]  /*4dcc0*/  IMAD.X R8, R59.reuse, 0x1, R2.reuse, P5 ;  /* 0x000000013b087824 */ /* 0x141fe200028e0602 */
[----:B-1----:R-:W-:Y:S02]  /*4dcd0*/  IADD3 R9, P5, R58, R53, RZ ;  /* 0x000000353a097210 */ /* 0x002fe40007fbe0ff */
[----:B------:R-:W3:Y:S04]  /*4dce0*/  LDL.LU R58, [R1+0xf10] ;  /* 0x000f1000013a7983 */ /* 0x000ee80000300800 */
[----:B------:R0:W-:Y:S04]  /*4dcf0*/  STL [R1+0x5b00], R8 ;  /* 0x005b000801007387 */ /* 0x0001e80000100800 */
[----:B------:R1:W-:Y:S01]  /*4dd00*/  STL [R1+0x5b3c], R9 ;  /* 0x005b3c0901007387 */ /* 0x0003e20000100800 */
[----:B0-----:R-:W-:Y:S01]  /*4dd10*/  IMAD.X R8, R59, 0x1, R3, P3 ;  /* 0x000000013b087824 */ /* 0x001fe200018e0603 */
[----:B------:R-:W-:Y:S01]  /*4dd20*/  IADD3 R10, P3, R60, R54, RZ ;  /* 0x000000363c0a7210 */ /* 0x000fe20007f7e0ff */
[----:B-1----:R-:W-:-:S03]  /*4dd30*/  IMAD.X R9, R61, 0x1, R2, P2 ;  /* 0x000000013d097824 */ /* 0x002fc600010e0602 */
[----:B------:R0:W-:Y:S04]  /*4dd40*/  STL [R1+0x5b08], R8 ;  /* 0x005b080801007387 */ /* 0x0001e80000100800 */
[----:B------:R1:W-:Y:S04]  /*4dd50*/  STL [R1+0x5b44], R10 ;  /* 0x005b440a01007387 */ /* 0x0003e80000100800 */
[----:B------:R-:W3:Y:S01]  /*4dd60*/  LDL.LU R59, [R1+0xd68] ;  /* 0x000d6800013b7983 */ /* 0x000ee20000300800 */
[----:B0-----:R-:W-:-:S03]  /*4dd70*/  IADD3 R8, P2, R60, R53, RZ ;  /* 0x000000353c087210 */ /* 0x001fc60007f5e0ff */
[----:B------:R2:W-:Y:S01]  /*4dd80*/  STL [R1+0x5b10], R9 ;  /* 0x005b100901007387 */ /* 0x0005e20000100800 */
[----:B-1----:R-:W-:-:S03]  /*4dd90*/  IMAD.X R10, R61, 0x1, R3, P1 ;  /* 0x000000013d0a7824 */ /* 0x002fc600008e0603 */
[----:B------:R-:W3:Y:S04]  /*4dda0*/  LDL.LU R60, [R1+0xf14] ;  /* 0x000f1400013c7983 */ /* 0x000ee80000300800 */
[----:B------:R4:W-:Y:S04]  /*4ddb0*/  STL [R1+0x5b4c], R8 ;  /* 0x005b4c0801007387 */ /* 0x0009e80000100800 */
[----:B------:R-:W-:Y:S04]  /*4ddc0*/  STL [R1+0x5b18], R10 ;  /* 0x005b180a01007387 */ /* 0x000fe80000100800 */
[----:B------:R-:W3:Y:S01]  /*4ddd0*/  LDL.LU R61, [R1+0xd6c] ;  /* 0x000d6c00013d7983 */ /* 0x000ee20000300800 */
[----:B--2---:R-:W-:-:S05]  /*4dde0*/  IADD3 R9, P1, R7, R54, RZ ;  /* 0x0000003607097210 */ /* 0x004fca0007f3e0ff */
[----:B------:R0:W-:Y:S01]  /*4ddf0*/  STL [R1+0x5b54], R9 ;  /* 0x005b540901007387 */ /* 0x0001e20000100800 */
[----:B----4-:R-:W-:-:S03]  /*4de00*/  IMAD.X R8, R6, 0x1, R2, P0 ;  /* 0x0000000106087824 */ /* 0x010fc600000e0602 */
[----:B------:R-:W2:Y:S04]  /*4de10*/  LDL.LU R11, [R1+0xf18] ;  /* 0x000f1800010b7983 */ /* 0x000ea80000300800 */
[----:B------:R1:W-:Y:S01]  /*4de20*/  STL [R1+0x5b20], R8 ;  /* 0x005b200801007387 */ /* 0x0003e20000100800 */
[----:B0-----:R-:W-:Y:S01]  /*4de30*/  IADD3 R9, P0, R7, R53, RZ ;  /* 0x0000003507097210 */ /* 0x001fe20007f1e0ff */
[----:B-1----:R-:W-:-:S04]  /*4de40*/  IMAD.X R8, R6, 0x1, R3, P4 ;  /* 0x0000000106087824 */ /* 0x002fc800020e0603 */
[----:B------:R0:W-:Y:S04]  /*4de50*/  STL [R1+0x5b5c], R9 ;  /* 0x005b5c0901007387 */ /* 0x0001e80000100800 */
[----:B------:R1:W-:Y:S01]  /*4de60*/  STL [R1+0x5b28], R8 ;  /* 0x005b280801007387 */ /* 0x0003e20000100800 */
[----:B------:R-:W-:-:S05]  /*4de70*/  IADD3 R7, P4, R5, R54, RZ ;  /* 0x0000003605077210 */ /* 0x000fca0007f9e0ff */
[----:B------:R-:W-:Y:S01]  /*4de80*/  STL [R1+0x5b64], R7 ;  /* 0x005b640701007387 */ /* 0x000fe20000100800 */
[C---:B------:R-:W-:Y:S01]  /*4de90*/  IMAD.X R6, R4.reuse, 0x1, R2, P6 ;  /* 0x0000000104067824 */ /* 0x040fe200030e0602 */
[----:B------:R-:W-:Y:S02]  /*4dea0*/  IADD3 R5, P6, R5, R53, RZ ;  /* 0x0000003505057210 */ /* 0x000fe40007fde0ff */
[----:B------:R-:W4:Y:S04]  /*4deb0*/  LDL.LU R10, [R1+0xd74] ;  /* 0x000d7400010a7983 */ /* 0x000f280000300800 */
[----:B------:R-:W-:Y:S04]  /*4dec0*/  STL [R1+0x5b30], R6 ;  /* 0x005b300601007387 */ /* 0x000fe80000100800 */
[----:B0-----:R-:W4:Y:S04]  /*4ded0*/  LDL.LU R9, [R1+0xf1c] ;  /* 0x000f1c0001097983 */ /* 0x001f280000300800 */
[----:B------:R0:W-:Y:S04]  /*4dee0*/  STL [R1+0x5b6c], R5 ;  /* 0x005b6c0501007387 */ /* 0x0001e80000100800 */
[----:B-1----:R-:W4:Y:S01]  /*4def0*/  LDL.LU R8, [R1+0xd78] ;  /* 0x000d780001087983 */ /* 0x002f220000300800 */
[----:B0-----:R-:W-:-:S05]  /*4df00*/  IMAD.X R5, R4, 0x1, R3, P5 ;  /* 0x0000000104057824 */ /* 0x001fca00028e0603 */
[----:B------:R0:W-:Y:S01]  /*4df10*/  STL [R1+0x5b38], R5 ;  /* 0x005b380501007387 */ /* 0x0001e20000100800 */
[----:B---3--:R-:W-:-:S03]  /*4df20*/  IADD3 R4, P5, R55, R54, RZ ;  /* 0x0000003637047210 */ /* 0x008fc60007fbe0ff */
[----:B------:R-:W3:Y:S04]  /*4df30*/  LDL.LU R7, [R1+0xf20] ;  /* 0x000f200001077983 */ /* 0x000ee80000300800 */
[----:B------:R1:W-:Y:S04]  /*4df40*/  STL [R1+0x5b74], R4 ;  /* 0x005b740401007387 */ /* 0x0003e80000100800 */
[----:B------:R-:W3:Y:S01]  /*4df50*/  LDL.LU R6, [R1+0xd80] ;  /* 0x000d800001067983 */ /* 0x000ee20000300800 */
[C---:B0-----:R-:W-:Y:S01]  /*4df60*/  IMAD.X R5, R56.reuse, 0x1, R2, P3 ;  /* 0x0000000138057824 */ /* 0x041fe200018e0602 */
[----:B-1----:R-:W-:Y:S01]  /*4df70*/  IADD3 R4, P3, R55, R53, RZ ;  /* 0x0000003537047210 */ /* 0x002fe20007f7e0ff */
[----:B------:R-:W-:-:S03]  /*4df80*/  IMAD.X R13, R56, 0x1, R3, P2 ;  /* 0x00000001380d7824 */ /* 0x000fc600010e0603 */
[----:B------:R0:W-:Y:S04]  /*4df90*/  STL [R1+0x5b40], R5 ;  /* 0x005b400501007387 */ /* 0x0001e80000100800 */
[----:B0-----:R-:W3:Y:S04]  /*4dfa0*/  LDL.LU R5, [R1+0xf24] ;  /* 0x000f240001057983 */ /* 0x001ee80000300800 */
[----:B------:R0:W-:Y:S04]  /*4dfb0*/  STL [R1+0x5b7c], R4 ;  /* 0x005b7c0401007387 */ /* 0x0001e80000100800 */
[----:B0-----:R-:W3:Y:S01]  /*4dfc0*/  LDL.LU R4, [R1+0xd84] ;  /* 0x000d840001047983 */ /* 0x001ee20000300800 */
[----:B------:R-:W-:-:S03]  /*4dfd0*/  IADD3 R12, P2, R57, R54, RZ ;  /* 0x00000036390c7210 */ /* 0x000fc60007f5e0ff */
[----:B------:R0:W-:Y:S04]  /*4dfe0*/  STL [R1+0x5b48], R13 ;  /* 0x005b480d01007387 */ /* 0x0001e80000100800 */
[----:B------:R-:W3:Y:S04]  /*4dff0*/  LDL.LU R55, [R1+0xf28] ;  /* 0x000f280001377983 */ /* 0x000ee80000300800 */
[----:B------:R1:W-:Y:S04]  /*4e000*/  STL [R1+0x5b84], R12 ;  /* 0x005b840c01007387 */ /* 0x0003e80000100800 */
[----:B------:R-:W3:Y:S01]  /*4e010*/  LDL.LU R56, [R1+0xd98] ;  /* 0x000d980001387983 */ /* 0x000ee20000300800 */
[----:B0-----:R-:W-:Y:S01]  /*4e020*/  IMAD.X R13, R58, 0x1, R2, P1 ;  /* 0x000000013a0d7824 */ /* 0x001fe200008e0602 */
[----:B-1----:R-:W-:-:S04]  /*4e030*/  IADD3 R12, P1, R57, R53, RZ ;  /* 0x00000035390c7210 */ /* 0x002fc80007f3e0ff */
[----:B------:R0:W-:Y:S04]  /*4e040*/  STL [R1+0x5b50], R13 ;  /* 0x005b500d01007387 */ /* 0x0001e80000100800 */
[----:B------:R-:W3:Y:S04]  /*4e050*/  LDL.LU R57, [R1+0xf2c] ;  /* 0x000f2c0001397983 */ /* 0x000ee80000300800 */
[----:B------:R1:W-:Y:S01]  /*4e060*/  STL [R1+0x5b8c], R12 ;  /* 0x005b8c0c01007387 */ /* 0x0003e20000100800 */
[----:B0-----:R-:W-:-:S05]  /*4e070*/  IMAD.X R13, R58, 0x1, R3, P0 ;  /* 0x000000013a0d7824 */ /* 0x001fca00000e0603 */
[----:B------:R0:W-:Y:S01]  /*4e080*/  STL [R1+0x5b58], R13 ;  /* 0x005b580d01007387 */ /* 0x0001e20000100800 */
[----:B-1----:R-:W-:-:S05]  /*4e090*/  IADD3 R12, P0, R59, R54, RZ ;  /* 0x000000363b0c7210 */ /* 0x002fca0007f1e0ff */
[----:B------:R1:W-:Y:S01]  /*4e0a0*/  STL [R1+0x5b94], R12 ;  /* 0x005b940c01007387 */ /* 0x0003e20000100800 */
[----:B------:R-:W-:Y:S01]  /*4e0b0*/  IMAD.X R14, R60, 0x1, R2, P4 ;  /* 0x000000013c0e7824 */ /* 0x000fe200020e0602 */
[----:B0-----:R-:W-:-:S04]  /*4e0c0*/  IADD3 R13, P4, R59, R53, RZ ;  /* 0x000000353b0d7210 */ /* 0x001fc80007f9e0ff */
[----:B------:R0:W-:Y:S01]  /*4e0d0*/  STL [R1+0x5b60], R14 ;  /* 0x005b600e01007387 */ /* 0x0001e20000100800 */
[----:B-1----:R-:W-:-:S03]  /*4e0e0*/  IMAD.X R12, R60, 0x1, R3, P6 ;  /* 0x000000013c0c7824 */ /* 0x002fc600030e0603 */
[----:B------:R-:W3:Y:S04]  /*4e0f0*/  LDL.LU R58, [R1+0xf34] ;  /* 0x000f3400013a7983 */ /* 0x000ee80000300800 */
[----:B------:R2:W-:Y:S01]  /*4e100*/  STL [R1+0x5b9c], R13 ;  /* 0x005b9c0d01007387 */ /* 0x0005e20000100800 */
[----:B0-----:R-:W-:-:S03]  /*4e110*/  IADD3 R14, P6, R61, R54, RZ ;  /* 0x000000363d0e7210 */ /* 0x001fc60007fde0ff */
[----:B------:R0:W-:Y:S04]  /*4e120*/  STL [R1+0x5b68], R12 ;  /* 0x005b680c01007387 */ /* 0x0001e80000100800 */
[----:B------:R-:W-:Y:S04]  /*4e130*/  STL [R1+0x5ba4], R14 ;  /* 0x005ba40e01007387 */ /* 0x000fe80000100800 */
[----:B------:R-:W3:Y:S01]  /*4e140*/  LDL.LU R59, [R1+0xf38] ;  /* 0x000f3800013b7983 */ /* 0x000ee20000300800 */
[----:B------:R-:W-:Y:S01]  /*4e150*/  SHF.R.S32.HI R0, RZ, 0x1f, R0 ;  /* 0x0000001fff007819 */ /* 0x000fe20000011400 */
[----:B--2---:R-:W-:Y:S01]  /*4e160*/  IMAD.X R13, R11, 0x1, R2, P5 ;  /* 0x000000010b0d7824 */ /* 0x004fe200028e0602 */
[----:B0-----:R-:W-:-:S04]  /*4e170*/  IADD3 R12, P5, R61, R53, RZ ;  /* 0x000000353d0c7210 */ /* 0x001fc80007fbe0ff */
[----:B------:R-:W-:Y:S04]  /*4e180*/  STL [R1+0x5b70], R13 ;  /* 0x005b700d01007387 */ /* 0x000fe80000100800 */
[----:B------:R-:W2:Y:S04]  /*4e190*/  LDL.LU R60, [R1+0xf3c] ;  /* 0x000f3c00013c7983 */ /* 0x000ea80000300800 */
[----:B------:R0:W-:Y:S04]  /*4e1a0*/  STL [R1+0x5bac], R12 ;  /* 0x005bac0c01007387 */ /* 0x0001e80000100800 */
[----:B------:R-:W2:Y:S01]  /*4e1b0*/  LDL.LU R61, [R1+0xf40] ;  /* 0x000f4000013d7983 */ /* 0x000ea20000300800 */
[----:B0-----:R-:W-:-:S05]  /*4e1c0*/  IMAD.X R12, R11, 0x1, R3, P3 ;  /* 0x000000010b0c7824 */ /* 0x001fca00018e0603 */
[----:B------:R0:W-:Y:S01]  /*4e1d0*/  STL [R1+0x5b78], R12 ;  /* 0x005b780c01007387 */ /* 0x0001e20000100800 */
[----:B----4-:R-:W-:-:S05]  /*4e1e0*/  IADD3 R11, P3, R10, R54, RZ ;  /* 0x000000360a0b7210 */ /* 0x010fca0007f7e0ff */
[----:B------:R1:W-:Y:S01]  /*4e1f0*/  STL [R1+0x5bb4], R11 ;  /* 0x005bb40b01007387 */ /* 0x0003e20000100800 */
[C-C-:B------:R-:W-:Y:S01]  /*4e200*/  IMAD.X R13, R9.reuse, 0x1, R2.reuse, P2 ;  /* 0x00000001090d7824 */ /* 0x140fe200010e0602 */
[-C--:B0-----:R-:W-:Y:S01]  /*4e210*/  IADD3 R12, P2, R10, R53.reuse, RZ ;  /* 0x000000350a0c7210 */ /* 0x081fe20007f5e0ff */
[--C-:B-1----:R-:W-:Y:S01]  /*4e220*/  IMAD.X R11, R9, 0x1, R3.reuse, P1 ;  /* 0x00000001090b7824 */ /* 0x102fe200008e0603 */
[CC--:B------:R-:W-:Y:S02]  /*4e230*/  IADD3 R10, P1, R8.reuse, R54.reuse, RZ ;  /* 0x00000036080a7210 */ /* 0x0c0fe40007f3e0ff */
[----:B------:R-:W-:Y:S04]  /*4e240*/  STL [R1+0x5b80], R13 ;  /* 0x005b800d01007387 */ /* 0x000fe80000100800 */
[----:B------:R-:W-:Y:S04]  /*4e250*/  STL [R1+0x5bbc], R12 ;  /* 0x005bbc0c01007387 */ /* 0x000fe80000100800 */
[----:B------:R-:W-:Y:S01]  /*4e260*/  STL [R1+0x5b88], R11 ;  /* 0x005b880b01007387 */ /* 0x000fe20000100800 */
[C---:B---3--:R-:W-:Y:S01]  /*4e270*/  IMAD.X R9, R7.reuse, 0x1, R2, P0 ;  /* 0x0000000107097824 */ /* 0x048fe200000e0602 */
[----:B------:R-:W-:Y:S01]  /*4e280*/  IADD3 R8, P0, R8, R53, RZ ;  /* 0x0000003508087210 */ /* 0x000fe20007f1e0ff */
[----:B------:R-:W-:Y:S01]  /*4e290*/  IMAD.X R7, R7, 0x1, R3, P4 ;  /* 0x0000000107077824 */ /* 0x000fe200020e0603 */
[----:B------:R-:W-:Y:S04]  /*4e2a0*/  STL [R1+0x5bc0], R10 ;  /* 0x005bc00a01007387 */ /* 0x000fe80000100800 */
[----:B------:R0:W-:Y:S04]  /*4e2b0*/  STL [R1+0x5b90], R9 ;  /* 0x005b900901007387 */ /* 0x0001e80000100800 */
[----:B------:R1:W-:Y:S04]  /*4e2c0*/  STL [R1+0x5bc4], R8 ;  /* 0x005bc40801007387 */ /* 0x0003e80000100800 */
[----:B------:R3:W-:Y:S01]  /*4e2d0*/  STL [R1+0x5b98], R7 ;  /* 0x005b980701007387 */ /* 0x0007e20000100800 */
[----:B0-----:R-:W-:-:S05]  /*4e2e0*/  IADD3 R9, P4, R6, R54, RZ ;  /* 0x0000003606097210 */ /* 0x001fca0007f9e0ff */
[----:B------:R-:W-:Y:S01]  /*4e2f0*/  STL [R1+0x5bc8], R9 ;  /* 0x005bc80901007387 */ /* 0x000fe20000100800 */
[C---:B-1----:R-:W-:Y:S01]  /*4e300*/  IMAD.X R8, R5.reuse, 0x1, R2, P6 ;  /* 0x0000000105087824 */ /* 0x042fe200030e0602 */
[----:B---3--:R-:W-:Y:S01]  /*4e310*/  IADD3 R7, P6, R6, R53, RZ ;  /* 0x0000003506077210 */ /* 0x008fe20007fde0ff */
[----:B------:R-:W-:-:S03]  /*4e320*/  IMAD.X R6, R5, 0x1, R3, P5 ;  /* 0x0000000105067824 */ /* 0x000fc600028e0603 */
[----:B------:R-:W-:Y:S04]  /*4e330*/  STL [R1+0x5ba0], R8 ;  /* 0x005ba00801007387 */ /* 0x000fe80000100800 */
[----:B------:R0:W-:Y:S01]  /*4e340*/  STL [R1+0x5bcc], R7 ;  /* 0x005bcc0701007387 */ /* 0x0001e20000100800 */
[----:B------:R-:W-:-:S03]  /*4e350*/  IADD3 R5, P5, R4, R54, RZ ;  /* 0x0000003604057210 */ /* 0x000fc60007fbe0ff */
[----:B------:R1:W-:Y:S04]  /*4e360*/  STL [R1+0x5ba8], R6 ;  /* 0x005ba80601007387 */ /* 0x0003e80000100800 */
[----:B------:R3:W-:Y:S01]  /*4e370*/  STL [R1+0x5bd0], R5 ;  /* 0x005bd00501007387 */ /* 0x0007e20000100800 */
[C---:B0-----:R-:W-:Y:S01]  /*4e380*/  IMAD.X R7, R55.reuse, 0x1, R2, P3 ;  /* 0x0000000137077824 */ /* 0x041fe200018e0602 */
[----:B-1----:R-:W-:Y:S01]  /*4e390*/  IADD3 R6, P3, R4, R53, RZ ;  /* 0x0000003504067210 */ /* 0x002fe20007f7e0ff */
[----:B---3--:R-:W-:-:S03]  /*4e3a0*/  IMAD.X R5, R55, 0x1, R3, P2 ;  /* 0x0000000137057824 */ /* 0x008fc600010e0603 */
[----:B------:R0:W-:Y:S01]  /*4e3b0*/  STL [R1+0x5bb0], R7 ;  /* 0x005bb00701007387 */ /* 0x0001e20000100800 */
[----:B------:R-:W-:-:S03]  /*4e3c0*/  IADD3 R4, P2, R56, R54, RZ ;  /* 0x0000003638047210 */ /* 0x000fc60007f5e0ff */
[----:B------:R1:W-:Y:S04]  /*4e3d0*/  STL [R1+0x5bd4], R6 ;  /* 0x005bd40601007387 */ /* 0x0003e80000100800 */
[----:B------:R3:W-:Y:S01]  /*4e3e0*/  STL [R1+0x5bb8], R5 ;  /* 0x005bb80501007387 */ /* 0x0007e20000100800 */
[C---:B0-----:R-:W-:Y:S02]  /*4e3f0*/  IMAD.X R7, R57.reuse, 0x1, R3, P0 ;  /* 0x0000000139077824 */ /* 0x041fe400000e0603 */
[----:B-1----:R-:W-:Y:S01]  /*4e400*/  IMAD.X R6, R57, 0x1, R2, P1 ;  /* 0x0000000139067824 */ /* 0x002fe200008e0602 */
[----:B------:R-:W-:Y:S01]  /*4e410*/  STL [R1+0x433c], R4 ;  /* 0x00433c0401007387 */ /* 0x000fe20000100800 */
[----:B---3--:R-:W-:-:S03]  /*4e420*/  IADD3 R5, P1, R56, R53, RZ ;  /* 0x0000003538057210 */ /* 0x008fc60007f3e0ff */
[----:B------:R0:W-:Y:S04]  /*4e430*/  STL [R1+0x4340], R6 ;  /* 0x0043400601007387 */ /* 0x0001e80000100800 */
[----:B------:R1:W-:Y:S04]  /*4e440*/  STL [R1+0x4338], R5 ;  /* 0x0043380501007387 */ /* 0x0003e80000100800 */
[----:B------:R3:W-:Y:S01]  /*4e450*/  STL [R1+0x4324], R7 ;  /* 0x0043240701007387 */ /* 0x0007e20000100800 */
[C---:B0-----:R-:W-:Y:S02]  /*4e460*/  IMAD.X R6, R0.reuse, 0x1, R2, P4 ;  /* 0x0000000100067824 */ /* 0x041fe400020e0602 */
[----:B-1----:R-:W-:-:S02]  /*4e470*/  IMAD.X R5, R0, 0x1, R3, P6 ;  /* 0x0000000100057824 */ /* 0x002fc400030e0603 */
[----:B------:R-:W4:Y:S01]  /*4e480*/  LDL.LU R0, [R1+0x68f4] ;  /* 0x0068f40001007983 */ /* 0x000f220000300800 */
[----:B------:R-:W-:-:S03]  /*4e490*/  SHF.R.S32.HI R4, RZ, 0x1f, R56 ;  /* 0x0000001fff047819 */ /* 0x000fc60000011438 */
[----:B------:R0:W-:Y:S04]  /*4e4a0*/  STL [R1+0x4328], R6 ;  /* 0x0043280601007387 */ /* 0x0001e80000100800 */
[----:B------:R1:W-:Y:S01]  /*4e4b0*/  STL [R1+0x432c], R5 ;  /* 0x00432c0501007387 */ /* 0x0003e20000100800 */
[C---:B---3--:R-:W-:Y:S02]  /*4e4c0*/  IMAD.X R7, R58.reuse, 0x1, R2, P5 ;  /* 0x000000013a077824 */ /* 0x048fe400028e0602 */
[----:B0-----:R-:W-:-:S03]  /*4e4d0*/  IMAD.X R6, R58, 0x1, R3, P3 ;  /* 0x000000013a067824 */ /* 0x001fc600018e0603 */
[----:B------:R-:W-:Y:S01]  /*4e4e0*/  STL [R1+0x4330], R7 ;  /* 0x0043300701007387 */ /* 0x000fe20000100800 */
[C---:B-1----:R-:W-:Y:S02]  /*4e4f0*/  IMAD.X R5, R4.reuse, 0x1, R2, P2 ;  /* 0x0000000104057824 */ /* 0x042fe400010e0602 */
[----:B------:R-:W-:Y:S01]  /*4e500*/  IMAD.X R2, R4, 0x1, R3, P1 ;  /* 0x0000000104027824 */ /* 0x000fe200008e0603 */
[----:B------:R0:W-:Y:S04]  /*4e510*/  STL [R1+0x4334], R6 ;  /* 0x0043340601007387 */ /* 0x0001e80000100800 */
[----:B------:R-:W-:Y:S01]  /*4e520*/  STL [R1+0x4320], R5 ;  /* 0x0043200501007387 */ /* 0x000fe20000100800 */
[----:B0-----:R-:W-:-:S03]  /*4e530*/  IADD3 R6, P0, R59, UR8, RZ ;  /* 0x000000083b067c10 */ /* 0x001fc6000ff1e0ff */
[----:B------:R0:W-:Y:S04]  /*4e540*/  STL [R1+0x431c], R2 ;  /* 0x00431c0201007387 */ /* 0x0001e80000100800 */
[----:B------:R-:W-:Y:S01]  /*4e550*/  STL [R1+0x3af4], R6 ;  /* 0x003af40601007387 */ /* 0x000fe20000100800 */
[----:B0-----:R-:W-:Y:S02]  /*4e560*/  LEA.HI.X.SX32 R2, R59, UR9, 0x1, P0 ;  /* 0x000000093b027c11 */ /* 0x001fe400080f0eff */
[----:B--2---:R-:W-:-:S04]  /*4e570*/  IADD3 R7, P1, R60, UR8, RZ ;  /* 0x000000083c077c10 */ /* 0x004fc8000ff3e0ff */
[----:B------:R-:W-:Y:S02]  /*4e580*/  LEA.HI.X.SX32 R3, R60, UR9, 0x1, P1 ;  /* 0x000000093c037c11 */ /* 0x000fe400088f0eff */
[C---:B------:R-:W-:Y:S01]  /*4e590*/  IADD3 R8, P2, R61.reuse, UR8, RZ ;  /* 0x000000083d087c10 */ /* 0x040fe2000ff5e0ff */
[----:B------:R-:W-:Y:S01]  /*4e5a0*/  STL [R1+0x3afc], R7 ;  /* 0x003afc0701007387 */ /* 0x000fe20000100800 */
[----:B------:R-:W0:Y:S02]  /*4e5b0*/  LDC R60, c[0x0][0x230] ;  /* 0x00008c00ff3c7b82 */ /* 0x000e240000000800 */
[----:B------:R-:W-:Y:S01]  /*4e5c0*/  LEA.HI.X.SX32 R4, R61, UR9, 0x1, P2 ;  /* 0x000000093d047c11 */ /* 0x000fe200090f0eff */
[----:B------:R-:W-:Y:S01]  /*4e5d0*/  STL [R1+0x3b04], R8 ;  /* 0x003b040801007387 */ /* 0x000fe20000100800 */
[----:B----4-:R-:W-:Y:S02]  /*4e5e0*/  IADD3 R9, P3, R0, UR8, RZ ;  /* 0x0000000800097c10 */ /* 0x010fe4000ff7e0ff */
[----:B------:R-:W-:Y:S01]  /*4e5f0*/  IADD3 R12, P1, R8, UR52, RZ ;  /* 0x00000034080c7c10 */ /* 0x000fe2000ff3e0ff */
[----:B0-----:R-:W-:Y:S01]  /*4e600*/  VIADD R60, R60, 0x3f ;  /* 0x0000003f3c3c7836 */ /* 0x001fe20000000000 */
[----:B------:R-:W-:Y:S01]  /*4e610*/  LEA.HI.X.SX32 R5, R0, UR9, 0x1, P3 ;  /* 0x0000000900057c11 */ /* 0x000fe200098f0eff */
[----:B------:R-:W-:Y:S01]  /*4e620*/  STL [R1+0x3b0c], R9 ;  /* 0x003b0c0901007387 */ /* 0x000fe20000100800 */
[----:B------:R-:W-:Y:S01]  /*4e630*/  IADD3 R11, P0, R9, UR52, RZ ;  /* 0x00000034090b7c10 */ /* 0x000fe2000ff1e0ff */
[----:B------:R-:W-:Y:S01]  /*4e640*/  ULDC UR9, c[0x0][0x238] ;  /* 0x00008e0000097ab9 */ /* 0x000fe20000000800 */
[----:B------:R-:W-:Y:S01]  /*4e650*/  IADD3 R10, P2, R7, UR52, RZ ;  /* 0x00000034070a7c10 */ /* 0x000fe2000ff5e0ff */
[----:B------:R-:W2:Y:S01]  /*4e660*/  LDL.LU R0, [R1+0x68f0] ;  /* 0x0068f00001007983 */ /* 0x000ea20000300800 */
[----:B------:R-:W-:-:S03]  /*4e670*/  ULDC UR8, c[0x0][0x238] ;  /* 0x00008e0000087ab9 */ /* 0x000fc60000000800 */
[----:B------:R-:W-:Y:S04]  /*4e680*/  STL [R1+0x3af0], R2 ;  /* 0x003af00201007387 */ /* 0x000fe80000100800 */
[----:B------:R-:W-:Y:S04]  /*4e690*/  STL [R1+0x3af8], R3 ;  /* 0x003af80301007387 */ /* 0x000fe80000100800 */
[----:B------:R-:W-:Y:S04]  /*4e6a0*/  STL [R1+0x3b00], R4 ;  /* 0x003b000401007387 */ /* 0x000fe80000100800 */
[----:B------:R-:W-:Y:S04]  /*4e6b0*/  STL [R1+0x3b08], R5 ;  /* 0x003b080501007387 */ /* 0x000fe80000100800 */
        /* <DEDUP_REMOVED lines=1925> */
[----:B------:R0:W-:Y:S04]  /*55f10*/  STL [R1+0x3b40], R11 ;  /* 0x003b400b01007387 */ /* 0x0001e80000100800 */
[----:B------:R-:W-:Y:S04]  /*55f20*/  STL [R1+0x3b48], R12 ;  /* 0x003b480c01007387 */ /* 0x000fe80000100800 */
[----:B------:R1:W-:Y:S01]  /*55f30*/  STL [R1+0x3b50], R10 ;  /* 0x003b500a01007387 */ /* 0x0003e20000100800 */
[----:B0-----:R-:W-:-:S02]  /*55f40*/  IADD3 R11, P3, R6, UR52, RZ ;  /* 0x00000034060b7c10 */ /* 0x001fc4000ff7e0ff */
[----:B-1----:R-:W-:Y:S02]  /*55f50*/  IADD3.X R10, R5, UR39, RZ, P0, !PT ;  /* 0x00000027050a7c10 */ /* 0x002fe400087fe4ff */
[----:B------:R-:W-:Y:S01]  /*55f60*/  IADD3.X R12, R4, UR39, RZ, P1, !PT ;  /* 0x00000027040c7c10 */ /* 0x000fe20008ffe4ff */
[----:B------:R0:W-:Y:S04]  /*55f70*/  STL [R1+0x3b58], R11 ;  /* 0x003b580b01007387 */ /* 0x0001e80000100800 */
[----:B------:R1:W-:Y:S04]  /*55f80*/  STL [R1+0x3b3c], R10 ;  /* 0x003b3c0a01007387 */ /* 0x0003e80000100800 */
[----:B------:R3:W-:Y:S01]  /*55f90*/  STL [R1+0x3b44], R12 ;  /* 0x003b440c01007387 */ /* 0x0007e20000100800 */
[----:B0-----:R-:W-:-:S02]  /*55fa0*/  IADD3.X R11, R3, UR39, RZ, P2, !PT ;  /* 0x00000027030b7c10 */ /* 0x001fc400097fe4ff */
[----:B-1----:R-:W-:Y:S02]  /*55fb0*/  IADD3.X R10, R2, UR39, RZ, P3, !PT ;  /* 0x00000027020a7c10 */ /* 0x002fe40009ffe4ff */
[----:B---3--:R-:W-:Y:S01]  /*55fc0*/  IADD3 R12, P1, R8, UR51, RZ ;  /* 0x00000033080c7c10 */ /* 0x008fe2000ff3e0ff */
[----:B------:R0:W-:Y:S04]  /*55fd0*/  STL [R1+0x3b4c], R11 ;  /* 0x003b4c0b01007387 */ /* 0x0001e80000100800 */
[----:B------:R1:W-:Y:S01]  /*55fe0*/  STL [R1+0x3b54], R10 ;  /* 0x003b540a01007387 */ /* 0x0003e20000100800 */
[----:B------:R-:W-:Y:S02]  /*55ff0*/  USHF.R.S32.HI UR39, URZ, 0x1f, UR51 ;  /* 0x0000001f3f277899 */ /* 0x000fe40008011433 */
[----:B0-----:R-:W-:-:S02]  /*56000*/  IADD3 R11, P0, R9, UR51, RZ ;  /* 0x00000033090b7c10 */ /* 0x001fc4000ff1e0ff */
[----:B-1----:R-:W-:-:S03]  /*56010*/  IADD3 R10, P2, R7, UR51, RZ ;  /* 0x00000033070a7c10 */ /* 0x002fc6000ff5e0ff */
[----:B------:R0:W-:Y:S04]  /*56020*/  STL [R1+0x3b60], R11 ;  /* 0x003b600b01007387 */ /* 0x0001e80000100800 */
[----:B------:R-:W-:Y:S04]  /*56030*/  STL [R1+0x3b68], R12 ;  /* 0x003b680c01007387 */ /* 0x000fe80000100800 */
[----:B------:R1:W-:Y:S01]  /*56040*/  STL [R1+0x3b70], R10 ;  /* 0x003b700a01007387 */ /* 0x0003e20000100800 */
[----:B0-----:R-:W-:Y:S02]  /*56050*/  IADD3 R11, P3, R6, UR51, RZ ;  /* 0x00000033060b7c10 */ /* 0x001fe4000ff7e0ff */
[----:B-1----:R-:W-:-:S02]  /*56060*/  IADD3.X R10, R5, UR39, RZ, P0, !PT ;  /* 0x00000027050a7c10 */ /* 0x002fc400087fe4ff */
        /* <DEDUP_REMOVED lines=190> */
[----:B------:R-:W-:Y:S01]  /*56c50*/  STL [R1+0x3cc4], R12 ;  /* 0x003cc40c01007387 */ /* 0x000fe20000100800 */
[----:B0-----:R-:W-:-:S02]  /*56c60*/  IADD3.X R11, R3, UR39, RZ, P2, !PT ;  /* 0x00000027030b7c10 */ /* 0x001fc400097fe4ff */
[----:B-1----:R-:W-:-:S03]  /*56c70*/  IADD3.X R10, R2, UR39, RZ, P3, !PT ;  /* 0x00000027020a7c10 */ /* 0x002fc60009ffe4ff */
[----:B------:R-:W-:Y:S04]  /*56c80*/  STL [R1+0x3ccc], R11 ;  /* 0x003ccc0b01007387 */ /* 0x000fe80000100800 */
[----:B------:R0:W-:Y:S04]  /*56c90*/  STL [R1+0x3cd4], R10 ;  /* 0x003cd40a01007387 */ /* 0x0001e80000100800 */
        /* <DEDUP_REMOVED lines=24> */
[----:B------:R-:W-:Y:S01]  /*56e20*/  STL [R1+0xa90], RZ ;  /* 0x000a90ff01007387 */ /* 0x000fe20000100800 */
[----:B0-----:R-:W-:-:S03]  /*56e30*/  IADD3 R10, P0, R9, UR37, RZ ;  /* 0x00000025090a7c10 */ /* 0x001fc6000ff1e0ff */
[----:B------:R-:W-:Y:S04]  /*56e40*/  STL [R1+0xa94], RZ ;  /* 0x000a94ff01007387 */ /* 0x000fe80000100800 */
[----:B------:R-:W-:Y:S04]  /*56e50*/  STL [R1+0xa98], RZ ;  /* 0x000a98ff01007387 */ /* 0x000fe80000100800 */
[----:B------:R-:W-:Y:S04]  /*56e60*/  STL [R1+0xa9c], RZ ;  /* 0x000a9cff01007387 */ /* 0x000fe80000100800 */
[----:B------:R-:W-:Y:S04]  /*56e70*/  STL [R1+0xa70], RZ ;  /* 0x000a70ff01007387 */ /* 0x000fe80000100800 */
[----:B------:R0:W-:Y:S01]  /*56e80*/  STL [R1+0x3ce0], R10 ;  /* 0x003ce00a01007387 */ /* 0x0001e20000100800 */
[----:B------:R-:W-:-:S02]  /*56e90*/  IADD3 R12, P1, R8, UR37, RZ ;  /* 0x00000025080c7c10 */ /* 0x000fc4000ff3e0ff */
[----:B------:R-:W-:Y:S02]  /*56ea0*/  IADD3 R11, P2, R7, UR37, RZ ;  /* 0x00000025070b7c10 */ /* 0x000fe4000ff5e0ff */
[----:B0-----:R-:W-:Y:S01]  /*56eb0*/  IADD3 R10, P3, R6, UR37, RZ ;  /* 0x00000025060a7c10 */ /* 0x001fe2000ff7e0ff */
[----:B------:R-:W-:Y:S01]  /*56ec0*/  USHF.R.S32.HI UR37, URZ, 0x1f, UR37 ;  /* 0x0000001f3f257899 */ /* 0x000fe20008011425 */
[----:B------:R0:W-:Y:S04]  /*56ed0*/  STL [R1+0x3ce8], R12 ;  /* 0x003ce80c01007387 */ /* 0x0001e80000100800 */
[----:B------:R1:W-:Y:S04]  /*56ee0*/  STL [R1+0x3cf0], R11 ;  /* 0x003cf00b01007387 */ /* 0x0003e80000100800 */
[----:B------:R3:W-:Y:S04]  /*56ef0*/  STL [R1+0x3cf8], R10 ;  /* 0x003cf80a01007387 */ /* 0x0007e80000100800 */
[----:B------:R-:W-:Y:S01]  /*56f00*/  STL [R1+0xa74], RZ ;  /* 0x000a74ff01007387 */ /* 0x000fe20000100800 */
[----:B0-----:R-:W-:-:S02]  /*56f10*/  IADD3.X R12, R4, UR37, RZ, P1, !PT ;  /* 0x00000025040c7c10 */ /* 0x001fc40008ffe4ff */
[----:B-1----:R-:W-:Y:S02]  /*56f20*/  IADD3.X R11, R5, UR37, RZ, P0, !PT ;  /* 0x00000025050b7c10 */ /* 0x002fe400087fe4ff */
[----:B---3--:R-:W-:-:S03]  /*56f30*/  IADD3.X R10, R3, UR37, RZ, P2, !PT ;  /* 0x00000025030a7c10 */ /* 0x008fc600097fe4ff */
[----:B------:R0:W-:Y:S04]  /*56f40*/  STL [R1+0x3cdc], R11 ;  /* 0x003cdc0b01007387 */ /* 0x0001e80000100800 */
[----:B------:R-:W-:Y:S04]  /*56f50*/  STL [R1+0x3ce4], R12 ;  /* 0x003ce40c01007387 */ /* 0x000fe80000100800 */
[----:B------:R1:W-:Y:S01]  /*56f60*/  STL [R1+0x3cec], R10 ;  /* 0x003cec0a01007387 */ /* 0x0003e20000100800 */
[----:B0-----:R-:W-:Y:S02]  /*56f70*/  IADD3.X R11, R2, UR37, RZ, P3, !PT ;  /* 0x00000025020b7c10 */ /* 0x001fe40009ffe4ff */
[----:B-1----:R-:W-:-:S02]  /*56f80*/  IADD3 R10, P0, R9, UR57, RZ ;  /* 0x00000039090a7c10 */ /* 0x002fc4000ff1e0ff */
[----:B------:R-:W-:Y:S01]  /*56f90*/  IADD3 R12, P1, R8, UR57, RZ ;  /* 0x00000039080c7c10 */ /* 0x000fe2000ff3e0ff */
[----:B------:R-:W-:Y:S01]  /*56fa0*/  USHF.R.S32.HI UR37, URZ, 0x1f, UR57 ;  /* 0x0000001f3f257899 */ /* 0x000fe20008011439 */
[----:B------:R0:W-:Y:S04]  /*56fb0*/  STL [R1+0x3cf4], R11 ;  /* 0x003cf40b01007387 */ /* 0x0001e80000100800 */
[----:B------:R1:W-:Y:S04]  /*56fc0*/  STL [R1+0x3d00], R10 ;  /* 0x003d000a01007387 */ /* 0x0003e80000100800 */
[----:B------:R3:W-:Y:S01]  /*56fd0*/  STL [R1+0x3d08], R12 ;  /* 0x003d080c01007387 */ /* 0x0007e20000100800 */
[----:B0-----:R-:W-:-:S02]  /*56fe0*/  IADD3 R11, P2, R7, UR57, RZ ;  /* 0x00000039070b7c10 */ /* 0x001fc4000ff5e0ff */
[----:B-1----:R-:W-:Y:S02]  /*56ff0*/  IADD3 R10, P3, R6, UR57, RZ ;  /* 0x00000039060a7c10 */ /* 0x002fe4000ff7e0ff */
[----:B---3--:R-:W-:Y:S01]  /*57000*/  IADD3.X R12, R4, UR37, RZ, P1, !PT ;  /* 0x00000025040c7c10 */ /* 0x008fe20008ffe4ff */
[----:B------:R0:W-:Y:S04]  /*57010*/  STL [R1+0x3d10], R11 ;  /* 0x003d100b01007387 */ /* 0x0001e80000100800 */
[----:B------:R1:W-:Y:S01]  /*57020*/  STL [R1+0x3d18], R10 ;  /* 0x003d180a01007387 */ /* 0x0003e20000100800 */
[----:B0-----:R-:W-:Y:S02]  /*57030*/  IADD3.X R11, R5, UR37, RZ, P0, !PT ;  /* 0x00000025050b7c10 */ /* 0x001fe400087fe4ff */
[----:B-1----:R-:W-:-:S03]  /*57040*/  IADD3.X R10, R3, UR37, RZ, P2, !PT ;  /* 0x00000025030a7c10 */ /* 0x002fc600097fe4ff */
[----:B------:R0:W-:Y:S04]  /*57050*/  STL [R1+0x3cfc], R11 ;  /* 0x003cfc0b01007387 */ /* 0x0001e80000100800 */
[----:B------:R-:W-:Y:S04]  /*57060*/  STL [R1+0x3d04], R12 ;  /* 0x003d040c01007387 */ /* 0x000fe80000100800 */
[----:B------:R1:W-:Y:S01]  /*57070*/  STL [R1+0x3d0c], R10 ;  /* 0x003d0c0a01007387 */ /* 0x0003e20000100800 */
[----:B------:R-:W-:Y:S01]  /*57080*/  USHF.R.S32.HI UR57, URZ, 0x1f, UR56 ;  /* 0x0000001f3f397899 */ /* 0x000fe20008011438 */
[----:B0-----:R-:W-:-:S02]  /*57090*/  IADD3.X R11, R2, UR37, RZ, P3, !PT ;  /* 0x00000025020b7c10 */ /* 0x001fc40009ffe4ff */
[----:B-1----:R-:W-:Y:S02]  /*570a0*/  IADD3 R10, P0, R9, UR56, RZ ;  /* 0x00000038090a7c10 */ /* 0x002fe4000ff1e0ff */
[----:B------:R-:W-:Y:S01]  /*570b0*/  IADD3 R12, P1, R8, UR56, RZ ;  /* 0x00000038080c7c10 */ /* 0x000fe2000ff3e0ff */
        /* <DEDUP_REMOVED lines=59> */
[----:B------:R-:W-:Y:S01]  /*57470*/  UIMAD UR52, UR21, 0x2c, URZ ;  /* 0x0000002c153478a4 */ /* 0x000fe2000f8e023f */
        /* <DEDUP_REMOVED lines=215> */
[----:B------:R-:W-:Y:S01]  /*581f0*/  USHF.L.U32 UR40, UR21, 0x5, URZ ;  /* 0x0000000515287899 */ /* 0x000fe2000800063f */
        /* <DEDUP_REMOVED lines=115> */
[----:B------:R-:W-:Y:S01]  /*58930*/  STL [R1+0x3fe8], R12 ;  /* 0x003fe80c01007387 */ /* 0x000fe20000100800 */
[----:B0-----:R-:W-:-:S02]  /*58940*/  IADD3 R11, P2, R7, UR17, RZ ;  /* 0x00000011070b7c10 */ /* 0x001fc4000ff5e0ff */
[----:B-1----:R-:W-:-:S03]  /*58950*/  IADD3 R10, P3, R6, UR17, RZ ;  /* 0x00000011060a7c10 */ /* 0x002fc6000ff7e0ff */
[----:B------:R0:W-:Y:S04]  /*58960*/  STL [R1+0x3ff0], R11 ;  /* 0x003ff00b01007387 */ /* 0x0001e80000100800 */
[----:B------:R1:W-:Y:S01]  /*58970*/  STL [R1+0x3ff8], R10 ;  /* 0x003ff80a01007387 */ /* 0x0003e20000100800 */
[----:B0-----:R-:W-:Y:S02]  /*58980*/  IADD3.X R11, R5, UR46, RZ, P0, !PT ;  /* 0x0000002e050b7c10 */ /* 0x001fe400087fe4ff */
[----:B-1----:R-:W-:-:S03]  /*58990*/  IADD3.X R10, R4, UR46, RZ, P1, !PT ;  /* 0x0000002e040a7c10 */ /* 0x002fc60008ffe4ff */
[----:B------:R0:W-:Y:S04]  /*589a0*/  STL [R1+0x3fdc], R11 ;  /* 0x003fdc0b01007387 */ /* 0x0001e80000100800 */
[----:B------:R1:W-:Y:S01]  /*589b0*/  STL [R1+0x3fe4], R10 ;  /* 0x003fe40a01007387 */ /* 0x0003e20000100800 */
[----:B0-----:R-:W-:Y:S02]  /*589c0*/  IADD3.X R11, R2, UR46, RZ, P3, !PT ;  /* 0x0000002e020b7c10 */ /* 0x001fe40009ffe4ff */
[----:B-1----:R-:W-:-:S05]  /*589d0*/  IADD3.X R10, R3, UR46, RZ, P2, !PT ;  /* 0x0000002e030a7c10 */ /* 0x002fca00097fe4ff */
[----:B------:R0:W-:Y:S04]  /*589e0*/  STL [R1+0x3fec], R10 ;  /* 0x003fec0a01007387 */ /* 0x0001e80000100800 */
        /* <DEDUP_REMOVED lines=82> */
[----:B------:R-:W-:-:S03]  /*58f10*/  SHF.R.S32.HI R61, RZ, 0x1f, R60 ;  /* 0x0000001fff3d7819 */ /* 0x000fc6000001143c */
[----:B------:R-:W-:Y:S04]  /*58f20*/  STL [R1+0x62c], RZ ;  /* 0x00062cff01007387 */ /* 0x000fe80000100800 */
[----:B------:R-:W-:Y:S04]  /*58f30*/  STL [R1+0x5b0], RZ ;  /* 0x0005b0ff01007387 */ /* 0x000fe80000100800 */
[----:B------:R-:W-:Y:S04]  /*58f40*/  STL [R1+0x5b4], RZ ;  /* 0x0005b4ff01007387 */ /* 0x000fe80000100800 */
[----:B------:R-:W-:Y:S01]  /*58f50*/  STL [R1+0x5b8], RZ ;  /* 0x0005b8ff01007387 */ /* 0x000fe20000100800 */
[----:B------:R-:W-:-:S03]  /*58f60*/  LEA.HI R61, R61, R60, RZ, 0x6 ;  /* 0x0000003c3d3d7211 */ /* 0x000fc600078f30ff */
[----:B------:R-:W-:Y:S04]  /*58f70*/  STL [R1+0x5bc], RZ ;  /* 0x0005bcff01007387 */ /* 0x000fe80000100800 */
[----:B------:R-:W-:Y:S04]  /*58f80*/  STL [R1+0x130], RZ ;  /* 0x000130ff01007387 */ /* 0x000fe80000100800 */
[----:B------:R-:W-:Y:S04]  /*58f90*/  STL [R1+0x134], RZ ;  /* 0x000134ff01007387 */ /* 0x000fe80000100800 */
[----:B------:R-:W-:Y:S01]  /*58fa0*/  STL [R1+0x138], RZ ;  /* 0x000138ff01007387 */ /* 0x000fe20000100800 */
[----:B--2---:R-:W-:-:S02]  /*58fb0*/  LOP3.LUT R12, R0, 0x20, RZ, 0x3c, !PT ;  /* 0x00000020000c7812 */ /* 0x004fc400078e3cff */
[----:B0-----:R-:W-:Y:S01]  /*58fc0*/  SHF.R.S32.HI R10, RZ, 0x6, R61 ;  /* 0x00000006ff0a7819 */ /* 0x001fe2000001143d */
[----:B------:R-:W-:Y:S01]  /*58fd0*/  STL [R1+0x13c], RZ ;  /* 0x00013cff01007387 */ /* 0x000fe20000100800 */
[C---:B-1----:R-:W-:Y:S02]  /*58fe0*/  LOP3.LUT R11, R0.reuse, 0x40, RZ, 0x3c, !PT ;  /* 0x00000040000b7812 */ /* 0x042fe400078e3cff */
[----:B------:R-:W-:Y:S01]  /*58ff0*/  IADD3 R12, P0, R9, UR16, RZ ;  /* 0x00000010090c7c10 */ /* 0x000fe2000ff1e0ff */
[----:B------:R-:W-:Y:S01]  /*59000*/  STL [R1+0x520], RZ ;  /* 0x000520ff01007387 */ /* 0x000fe20000100800 */
[----:B------:R-:W-:Y:S02]  /*59010*/  LOP3.LUT R10, R0, 0x60, RZ, 0x3c, !PT ;  /* 0x00000060000a7812 */ /* 0x000fe400078e3cff */
[----:B------:R-:W-:Y:S01]  /*59020*/  IADD3 R11, P6, R8, UR16, RZ ;  /* 0x00000010080b7c10 */ /* 0x000fe2000ffde0ff */
[----:B------:R-:W-:Y:S01]  /*59030*/  STL [R1+0x524], RZ ;  /* 0x000524ff01007387 */ /* 0x000fe20000100800 */
[----:B------:R-:W-:-:S03]  /*59040*/  IADD3 R10, P2, R7, UR16, RZ ;  /* 0x00000010070a7c10 */ /* 0x000fc6000ff5e0ff */
[----:B------:R-:W-:Y:S04]  /*59050*/  STL [R1+0x528], RZ ;  /* 0x000528ff01007387 */ /* 0x000fe80000100800 */
[----:B------:R-:W-:Y:S04]  /*59060*/  STL [R1+0x52c], RZ ;  /* 0x00052cff01007387 */ /* 0x000fe80000100800 */
[----:B------:R0:W-:Y:S01]  /*59070*/  STL [R1+0x4000], R12 ;  /* 0x0040000c01007387 */ /* 0x0001e20000100800 */
[----:B------:R-:W-:-:S03]  /*59080*/  USHF.R.S32.HI UR52, URZ, 0x1f, UR16 ;  /* 0x0000001f3f347899 */ /* 0x000fc60008011410 */
[----:B------:R1:W-:Y:S04]  /*59090*/  STL [R1+0x4008], R11 ;  /* 0x0040080b01007387 */ /* 0x0003e80000100800 */
[----:B------:R2:W-:Y:S01]  /*590a0*/  STL [R1+0x4010], R10 ;  /* 0x0040100a01007387 */ /* 0x0005e20000100800 */
[----:B0-----:R-:W-:Y:S02]  /*590b0*/  IADD3 R12, P1, R6, UR16, RZ ;  /* 0x00000010060c7c10 */ /* 0x001fe4000ff3e0ff */
[----:B-1----:R-:W-:Y:S02]  /*590c0*/  IADD3 R11, P5, R9, UR15, RZ ;  /* 0x0000000f090b7c10 */ /* 0x002fe4000ffbe0ff */
[----:B--2---:R-:W-:Y:S01]  /*590d0*/  IADD3 R10, P4, R8, UR15, RZ ;  /* 0x0000000f080a7c10 */ /* 0x004fe2000ff9e0ff */
[----:B------:R0:W-:Y:S04]  /*590e0*/  STL [R1+0x4018], R12 ;  /* 0x0040180c01007387 */ /* 0x0001e80000100800 */
[----:B------:R1:W-:Y:S04]  /*590f0*/  STL [R1+0x4020], R11 ;  /* 0x0040200b01007387 */ /* 0x0003e80000100800 */
[----:B------:R2:W-:Y:S01]  /*59100*/  STL [R1+0x4028], R10 ;  /* 0x0040280a01007387 */ /* 0x0005e20000100800 */
[----:B0-----:R-:W-:-:S02]  /*59110*/  IADD3.X R12, R5, UR52, RZ, P0, !PT ;  /* 0x00000034050c7c10 */ /* 0x001fc400087fe4ff */
[----:B-1----:R-:W-:Y:S02]  /*59120*/  IADD3 R11, P3, R7, UR15, RZ ;  /* 0x0000000f070b7c10 */ /* 0x002fe4000ff7e0ff */
[----:B--2---:R-:W-:Y:S01]  /*59130*/  IADD3.X R10, R4, UR52, RZ, P6, !PT ;  /* 0x00000034040a7c10 */ /* 0x004fe2000b7fe4ff */
[----:B------:R0:W-:Y:S04]  /*59140*/  STL [R1+0x3ffc], R12 ;  /* 0x003ffc0c01007387 */ /* 0x0001e80000100800 */
[----:B------:R1:W-:Y:S04]  /*59150*/  STL [R1+0x4030], R11 ;  /* 0x0040300b01007387 */ /* 0x0003e80000100800 */
[----:B------:R2:W-:Y:S01]  /*59160*/  STL [R1+0x4004], R10 ;  /* 0x0040040a01007387 */ /* 0x0005e20000100800 */
[----:B------:R-:W-:-:S02]  /*59170*/  USHF.R.S32.HI UR45, URZ, 0x1f, UR15 ;  /* 0x0000001f3f2d7899 */ /* 0x000fc4000801140f */
[----:B0-----:R-:W-:Y:S02]  /*59180*/  IADD3 R12, P0, R6, UR15, RZ ;  /* 0x0000000f060c7c10 */ /* 0x001fe4000ff1e0ff */
[----:B-1----:R-:W-:Y:S02]  /*59190*/  IADD3.X R11, R3, UR52, RZ, P2, !PT ;  /* 0x00000034030b7c10 */ /* 0x002fe400097fe4ff */
        /* <DEDUP_REMOVED lines=23> */
[----:B0-----:R-:W-:-:S02]  /*59310*/  IADD3 R12, P0, R8, UR13, RZ ;  /* 0x0000000d080c7c10 */ /* 0x001fc4000ff1e0ff */
[----:B-1----:R-:W-:Y:S02]  /*59320*/  IADD3.X R11, R5, UR55, RZ, P2, !PT ;  /* 0x00000037050b7c10 */ /* 0x002fe400097fe4ff */
[----:B--2---:R-:W-:Y:S01]  /*59330*/  IADD3 R10, P2, R7, UR13, RZ ;  /* 0x0000000d070a7c10 */ /* 0x004fe2000ff5e0ff */
[----:B------:R0:W-:Y:S04]  /*59340*/  STL [R1+0x4068], R12 ;  /* 0x0040680c01007387 */ /* 0x0001e80000100800 */
[----:B------:R1:W-:Y:S04]  /*59350*/  STL [R1+0x403c], R11 ;  /* 0x00403c0b01007387 */ /* 0x0003e80000100800 */
[----:B------:R2:W-:Y:S01]  /*59360*/  STL [R1+0x4070], R10 ;  /* 0x0040700a01007387 */ /* 0x0005e20000100800 */
[----:B------:R-:W-:Y:S01]  /*59370*/  USHF.R.S32.HI UR44, URZ, 0x1f, UR13 ;  /* 0x0000001f3f2c7899 */ /* 0x000fe2000801140d */
        /* <DEDUP_REMOVED lines=44> */
[----:B------:R-:W-:Y:S01]  /*59640*/  UIMAD UR9, UR9, 0x12, URZ ;  /* 0x00000012090978a4 */ /* 0x000fe2000f8e023f */
        /* <DEDUP_REMOVED lines=19> */
[----:B------:R-:W-:Y:S01]  /*59780*/  UIMAD UR8, UR8, 0x11, URZ ;  /* 0x00000011080878a4 */ /* 0x000fe2000f8e023f */
        /* <DEDUP_REMOVED lines=13> */
[----:B------:R-:W-:Y:S01]  /*59860*/  USHF.L.U32 UR7, UR7, 0x4, URZ ;  /* 0x0000000407077899 */ /* 0x000fe2000800063f */
        /* <DEDUP_REMOVED lines=285> */
[----:B--2---:R-:W-:Y:S02]  /*5aa40*/  IADD3.X R10, R2, UR57, RZ, P0, !PT ;  /* 0x00000039020a7c10 */ /* 0x004fe400087fe4ff */
[----:B------:R-:W-:Y:S02]  /*5aa50*/  IADD3 R9, P0, R8, UR60, RZ ;  /* 0x0000003c08097c10 */ /* 0x000fe4000ff1e0ff */
[----:B------:R-:W-:Y:S01]  /*5aa60*/  IADD3.X R8, R5, UR17, RZ, P2, !PT ;  /* 0x0000001105087c10 */ /* 0x000fe200097fe4ff */
[----:B------:R-:W-:Y:S01]  /*5aa70*/  STL [R1+0x42cc], R12 ;  /* 0x0042cc0c01007387 */ /* 0x000fe20000100800 */
[----:B------:R-:W-:-:S03]  /*5aa80*/  IADD3 R7, P2, R7, UR59, RZ ;  /* 0x0000003b07077c10 */ /* 0x000fc6000ff5e0ff */
[----:B------:R-:W-:Y:S04]  /*5aa90*/  STL [R1+0x4300], R11 ;  /* 0x0043000b01007387 */ /* 0x000fe80000100800 */
[----:B------:R-:W-:Y:S04]  /*5aaa0*/  STL [R1+0x42d4], R10 ;  /* 0x0042d40a01007387 */ /* 0x000fe80000100800 */
[----:B------:R0:W-:Y:S04]  /*5aab0*/  STL [R1+0x4308], R9 ;  /* 0x0043080901007387 */ /* 0x0001e80000100800 */
[----:B------:R1:W-:Y:S04]  /*5aac0*/  STL [R1+0x42dc], R8 ;  /* 0x0042dc0801007387 */ /* 0x0003e80000100800 */
[----:B------:R2:W-:Y:S01]  /*5aad0*/  STL [R1+0x4310], R7 ;  /* 0x0043100701007387 */ /* 0x0005e20000100800 */
[----:B------:R-:W-:-:S02]  /*5aae0*/  IADD3.X R5, R5, UR36, RZ, P3, !PT ;  /* 0x0000002405057c10 */ /* 0x000fc40009ffe4ff */
[----:B0-----:R-:W-:Y:S02]  /*5aaf0*/  IADD3.X R9, R4, UR17, RZ, P1, !PT ;  /* 0x0000001104097c10 */ /* 0x001fe40008ffe4ff */
[----:B-1----:R-:W-:Y:S02]  /*5ab00*/  IADD3 R8, P1, R6, UR58, RZ ;  /* 0x0000003a06087c10 */ /* 0x002fe4000ff3e0ff */
[----:B--2---:R-:W-:Y:S02]  /*5ab10*/  IADD3.X R7, R3, UR17, RZ, P5, !PT ;  /* 0x0000001103077c10 */ /* 0x004fe4000affe4ff */
[----:B------:R-:W-:Y:S02]  /*5ab20*/  IADD3.X R6, R2, UR17, RZ, P4, !PT ;  /* 0x0000001102067c10 */ /* 0x000fe4000a7fe4ff */
[----:B------:R-:W-:Y:S01]  /*5ab30*/  IADD3.X R4, R4, UR36, RZ, P0, !PT ;  /* 0x0000002404047c10 */ /* 0x000fe200087fe4ff */
[----:B------:R0:W-:Y:S04]  /*5ab40*/  STL [R1+0x42e4], R9 ;  /* 0x0042e40901007387 */ /* 0x0001e80000100800 */
[----:B------:R0:W-:Y:S01]  /*5ab50*/  STL [R1+0x4318], R8 ;  /* 0x0043180801007387 */ /* 0x0001e20000100800 */
[----:B------:R-:W-:-:S03]  /*5ab60*/  IADD3.X R2, R2, UR36, RZ, P1, !PT ;  /* 0x0000002402027c10 */ /* 0x000fc60008ffe4ff */
[----:B------:R0:W-:Y:S01]  /*5ab70*/  STL [R1+0x42ec], R7 ;  /* 0x0042ec0701007387 */ /* 0x0001e20000100800 */
[----:B------:R-:W-:-:S03]  /*5ab80*/  IADD3.X R3, R3, UR36, RZ, P2, !PT ;  /* 0x0000002403037c10 */ /* 0x000fc600097fe4ff */
[----:B------:R0:W-:Y:S04]  /*5ab90*/  STL [R1+0x42f4], R6 ;  /* 0x0042f40601007387 */ /* 0x0001e80000100800 */
[----:B------:R0:W-:Y:S04]  /*5aba0*/  STL [R1+0x42fc], R5 ;  /* 0x0042fc0501007387 */ /* 0x0001e80000100800 */
[----:B------:R0:W-:Y:S04]  /*5abb0*/  STL [R1+0x4304], R4 ;  /* 0x0043040401007387 */ /* 0x0001e80000100800 */
[----:B------:R0:W-:Y:S04]  /*5abc0*/  STL [R1+0x4314], R2 ;  /* 0x0043140201007387 */ /* 0x0001e80000100800 */
[----:B------:R0:W-:Y:S01]  /*5abd0*/  STL [R1+0x430c], R3 ;  /* 0x00430c0301007387 */ /* 0x0001e20000100800 */
[----:B------:R-:W-:-:S04]  /*5abe0*/  USHF.L.U32 UR22, UR22, 0x6, URZ ;  /* 0x0000000616167899 */ /* 0x000fc8000800063f */
[----:B------:R-:W-:-:S12]  /*5abf0*/  USHF.R.S32.HI UR46, URZ, 0x1f, UR22 ;  /* 0x0000001f3f2e7899 */ /* 0x000fd80008011416 */
.L_x_1:
[----:B0-----:R-:W2:Y:S01]  /*5ac00*/  LDL R5, [R1+0x3af0] ;  /* 0x003af00001057983 */ /* 0x001ea20000100800 */
[----:B------:R-:W0:Y:S03]  /*5ac10*/  LDC R2, c[0x0][0x230] ;  /* 0x00008c00ff027b82 */ /* 0x000e260000000800 */
[----:B--2---:R1:W-:Y:S04]  /*5ac20*/  STL [R1+0x7bbc], R5 ;  /* 0x007bbc0501007387 */ /* 0x0043e80000100800 */
[----:B------:R-:W2:Y:S04]  /*5ac30*/  LDL R4, [R1+0x3af4] ;  /* 0x003af40001047983 */ /* 0x000ea80000100800 */
[----:B-1----:R-:W0:Y:S04]  /*5ac40*/  LDL R5, [R1+0x3b18] ;  /* 0x003b180001057983 */ /* 0x002e280000100800 */
[----:B------:R-:W-:Y:S04]  /*5ac50*/  STL [R1+0x7984], R61 ;  /* 0x0079843d01007387 */ /* 0x000fe80000100800 */
        /* <DEDUP_REMOVED lines=141> */
[----:B------:R1:W-:Y:S04]  /*5b530*/  STL [R1+0x7bb8], R60 ;  /* 0x007bb83c01007387 */ /* 0x0003e80000100800 */
        /* <DEDUP_REMOVED lines=55> */
[----:B-----5:R-:W-:Y:S04]  /*5b8b0*/  STL [R1+0x68f0], R0 ;  /* 0x0068f00001007387 */ /* 0x020fe80000100800 */
        /* <DEDUP_REMOVED lines=509> */
[----:B------:R-:W-:Y:S01]  /*5d890*/  STL [R1+0x77e8], R0 ;  /* 0x0077e80001007387 */ /* 0x000fe20000100800 */
[----:B0-----:R-:W-:-:S03]  /*5d8a0*/  IMAD R2, R5, -0x40, R2 ;  /* 0xffffffc005027824 */ /* 0x001fc600078e0202 */
[----:B------:R-:W-:Y:S04]  /*5d8b0*/  STL [R1+0x77f0], R0 ;  /* 0x0077f00001007387 */ /* 0x000fe80000100800 */
[----:B------:R-:W-:Y:S04]  /*5d8c0*/  STL [R1+0x77f8], R0 ;  /* 0x0077f80001007387 */ /* 0x000fe80000100800 */
[----:B------:R-:W-:Y:S04]  /*5d8d0*/  STL [R1+0x7800], R0 ;  /* 0x0078000001007387 */ /* 0x000fe80000100800 */
[----:B------:R-:W-:Y:S04]  /*5d8e0*/  STL [R1+0x7808], R0 ;  /* 0x0078080001007387 */ /* 0x000fe80000100800 */
[----:B------:R-:W2:Y:S01]  /*5d8f0*/  LDL.LU R5, [R1+0x7bbc] ;  /* 0x007bbc0001057983 */ /* 0x000ea20000300800 */
[----:B------:R-:W-:-:S02]  /*5d900*/  ISETP.GT.AND P0, PT, R2, RZ, PT ;  /* 0x000000ff0200720c */ /* 0x000fc40003f04270 */
[----:B-1----:R-:W-:-:S11]  /*5d910*/  PRMT R60, RZ, 0x7610, R60 ;  /* 0x00007610ff3c7816 */ /* 0x002fd6000000003c */
[----:B--2---:R-:W2:Y:S04]  /*5d920*/  @P0 LDG.E.U8 R60, desc[UR4][R4.64] ;  /* 0x00000004043c0981 */ /* 0x004ea8000c1e1100 */
[----:B--2---:R0:W-:Y:S04]  /*5d930*/  STL [R1+0x640], R60 ;  /* 0x0006403c01007387 */ /* 0x0041e80000100800 */
[----:B0-----:R-:W2:Y:S04]  /*5d940*/  LDL.LU R60, [R1+0x7bb8] ;  /* 0x007bb800013c7983 */ /* 0x001ea80000300800 */
[----:B------:R-:W3:Y:S04]  /*5d950*/  LDL R4, [R1+0x3af8] ;  /* 0x003af80001047983 */ /* 0x000ee80000100800 */
[----:B------:R-:W3:Y:S01]  /*5d960*/  LDL R5, [R1+0x3afc] ;  /* 0x003afc0001057983 */ /* 0x000ee20000100800 */
[----:B------:R-:W-:-:S02]  /*5d970*/  PRMT R61, RZ, 0x7610, R61 ;  /* 0x00007610ff3d7816 */ /* 0x000fc4000000003d */
[----:B---3--:R-:W-:-:S04]  /*5d980*/  @P0 LOP3.LUT R5, R5, R4, RZ, 0x3c, !PT ;  /* 0x0000000405050212 */ /* 0x008fc800078e3cff */
[----:B------:R-:W-:-:S04]  /*5d990*/  @P0 LOP3.LUT R4, R5, R4, RZ, 0x3c, !PT ;  /* 0x0000000405040212 */ /* 0x000fc800078e3cff */
[----:B------:R-:W-:-:S05]  /*5d9a0*/  @P0 LOP3.LUT R5, R5, R4, RZ, 0x3c, !PT ;  /* 0x0000000405050212 */ /* 0x000fca00078e3cff */
[----:B------:R-:W3:Y:S04]  /*5d9b0*/  @P0 LDG.E.U8 R61, desc[UR4][R4.64] ;  /* 0x00000004043d0981 */ /* 0x000ee8000c1e1100 */
[----:B---3--:R0:W-:Y:S04]  /*5d9c0*/  STL [R1+0x61c], R61 ;  /* 0x00061c3d01007387 */ /* 0x0081e80000100800 */
[----:B0-----:R-:W3:Y:S04]  /*5d9d0*/  LDL.LU R61, [R1+0x7bb4] ;  /* 0x007bb400013d7983 */ /* 0x001ee80000300800 */
[----:B------:R-:W4:Y:S04]  /*5d9e0*/  LDL R4, [R1+0x3b00] ;  /* 0x003b000001047983 */ /* 0x000f280000100800 */
[----:B------:R-:W4:Y:S01]  /*5d9f0*/  LDL R5, [R1+0x3b04] ;  /* 0x003b040001057983 */ /* 0x000f220000100800 */
[----:B--2---:R-:W-:-:S02]  /*5da00*/  PRMT R60, RZ, 0x7610, R60 ;  /* 0x00007610ff3c7816 */ /* 0x004fc4000000003c */
[----:B----4-:R-:W-:-:S04]  /*5da10*/  @P0 LOP3.LUT R5, R5, R4, RZ, 0x3c, !PT ;  /* 0x0000000405050212 */ /* 0x010fc800078e3cff */
[----:B------:R-:W-:-:S04]  /*5da20*/  @P0 LOP3.LUT R4, R5, R4, RZ, 0x3c, !PT ;  /* 0x0000000405040212 */ /* 0x000fc800078e3cff */
[----:B------:R-:W-:-:S05]  /*5da30*/  @P0 LOP3.LUT R5, R5, R4, RZ, 0x3c, !PT ;  /* 0x0000000405050212 */ /* 0x000fca00078e3cff */
[----:B------:R-:W2:Y:S04]  /*5da40*/  @P0 LDG.E.U8 R60, desc[UR4][R4.64] ;  /* 0x00000004043c0981 */ /* 0x000ea8000c1e1100 */
[----:B--2---:R0:W-:Y:S04]  /*5da50*/  STL [R1+0x618], R60 ;  /* 0x0006183c01007387 */ /* 0x0041e80000100800 */
[----:B0-----:R-:W2:Y:S04]  /*5da60*/  LDL.LU R60, [R1+0x7bb0] ;  /* 0x007bb000013c7983 */ /* 0x001ea80000300800 */
[----:B------:R-:W4:Y:S04]  /*5da70*/  LDL R4, [R1+0x3b08] ;  /* 0x003b080001047983 */ /* 0x000f280000100800 */
[----:B------:R-:W4:Y:S01]  /*5da80*/  LDL R5, [R1+0x3b0c] ;  /* 0x003b0c0001057983 */ /* 0x000f220000100800 */
[----:B---3--:R-:W-:-:S02]  /*5da90*/  PRMT R61, RZ, 0x7610, R61 ;  /* 0x00007610ff3d7816 */ /* 0x008fc4000000003d */
[----:B----4-:R-:W-:-:S04]  /*5daa0*/  @P0 LOP3.LUT R5, R5, R4, RZ, 0x3c, !PT ;  /* 0x0000000405050212 */ /* 0x010fc800078e3cff */
[----:B------:R-:W-:-:S04]  /*5dab0*/  @P0 LOP3.LUT R4, R5, R4, RZ, 0x3c, !PT ;  /* 0x0000000405040212 */ /* 0x000fc800078e3cff */
[----:B------:R-:W-:-:S05]  /*5dac0*/  @P0 LOP3.LUT R5, R5, R4, RZ, 0x3c, !PT ;  /* 0x0000000405050212 */ /* 0x000fca00078e3cff */
[----:B------:R-:W3:Y:S01]  /*5dad0*/  @P0 LDG.E.U8 R61, desc[UR4][R4.64] ;  /* 0x00000004043d0981 */ /* 0x000ee2000c1e1100 */
[----:B------:R-:W-:-:S03]  /*5dae0*/  ISETP.GT.AND P1, PT, R2, 0x1, PT ;  /* 0x000000010200780c */ /* 0x000fc60003f24270 */
        /* <DEDUP_REMOVED lines=1289> */
[----:B------:R-:W-:-:S02]  /*62b80*/  PRMT R59, RZ, 0x7610, R59 ;  /* 0x00007610ff3b7816 */ /* 0x000fc4000000003b */
[----:B----4-:R-:W-:-:S04]  /*62b90*/  @P1 LOP3.LUT R5, R5, R4, RZ, 0x3c, !PT ;  /* 0x0000000405051212 */ /* 0x010fc800078e3cff */
[----:B------:R-:W-:-:S04]  /*62ba0*/  @P1 LOP3.LUT R4, R5, R4, RZ, 0x3c, !PT ;  /* 0x0000000405041212 */ /* 0x000fc800078e3cff */
[----:B------:R-:W-:-:S05]  /*62bb0*/  @P1 LOP3.LUT R5, R5, R4, RZ, 0x3c, !PT ;  /* 0x0000000405051212 */ /* 0x000fca00078e3cff */
[----:B------:R-:W4:Y:S01]  /*62bc0*/  @P1 LDG.E.U8 R59, desc[UR4][R4.64] ;  /* 0x00000004043b1981 */ /* 0x000f22000c1e1100 */
[----:B------:R-:W-:-:S03]  /*62bd0*/  ISETP.GT.AND P0, PT, R2, 0x24, PT ;  /* 0x000000240200780c */ /* 0x000fc60003f04270 */
[----:B----4-:R0:W-:Y:S04]  /*62be0*/  STL [R1+0xdc], R59 ;  /* 0x0000dc3b01007387 */ /* 0x0101e80000100800 */
[----:B0-----:R-:W4:Y:S04]  /*62bf0*/  LDL.LU R59, [R1+0x797c] ;  /* 0x00797c00013b7983 */ /* 0x001f280000300800 */
        /* <DEDUP_REMOVED lines=9> */
[----:B------:R-:W2:Y:S04]  /*62c90*/  LDL R4, [R1+0x3eac] ;  /* 0x003eac0001047983 */ /* 0x000ea80000100800 */
[----:B------:R-:W2:Y:S01]  /*62ca0*/  LDL R5, [R1+0x3eb0] ;  /* 0x003eb00001057983 */ /* 0x000ea20000100800 */
[----:B------:R-:W-:-:S02]  /*62cb0*/  PRMT R57, RZ, 0x7610, R57 ;  /* 0x00007610ff397816 */ /* 0x000fc40000000039 */
[----:B--2---:R-:W-:-:S04]  /*62cc0*/  @P0 LOP3.LUT R5, R5, R4, RZ, 0x3c, !PT ;  /* 0x0000000405050212 */ /* 0x004fc800078e3cff */
        /* <DEDUP_REMOVED lines=11> */
[----:B------:R-:W4:Y:S04]  /*62d80*/  @P0 LDG.E.U8 R56, desc[UR4][R4.64] ;  /* 0x0000000404380981 */ /* 0x000f28000c1e1100 */
        /* <DEDUP_REMOVED lines=8> */
[----:B------:R-:W3:Y:S01]  /*62e10*/  @P0 LDG.E.U8 R55, desc[UR4][R4.64] ;  /* 0x0000000404370981 */ /* 0x000ee2000c1e1100 */
[----:B------:R-:W-:-:S03]  /*62e20*/  ISETP.GT.AND P1, PT, R2, 0x25, PT ;  /* 0x000000250200780c */ /* 0x000fc60003f24270 */
        /* <DEDUP_REMOVED lines=35> */
[----:B------:R-:W2:Y:S01]  /*63060*/  @P1 LDG.E.U8 R51, desc[UR4][R4.64] ;  /* 0x0000000404331981 */ /* 0x000ea2000c1e1100 */
[----:B------:R-:W-:-:S03]  /*63070*/  ISETP.GT.AND P0, PT, R2, 0x26, PT ;  /* 0x000000260200780c */ /* 0x000fc60003f04270 */
        /* <DEDUP_REMOVED lines=406> */
[----:B------:R0:W3:Y:S04]  /*649e0*/  @P1 LDG.E.U8 R0, desc[UR4][R4.64] ;  /* 0x0000000404001981 */ /* 0x0000e8000c1e1100 */
[----:B------:R-:W0:Y:S04]  /*649f0*/  LDL R4, [R1+0x3d8c] ;  /* 0x003d8c0001047983 */ /* 0x000e280000100800 */
[----:B------:R-:W0:Y:S01]  /*64a00*/  LDL R5, [R1+0x3d90] ;  /* 0x003d900001057983 */ /* 0x000e220000100800 */
[----:B------:R-:W-:Y:S02]  /*64a10*/  PRMT R7, RZ, 0x7610, R7 ;  /* 0x00007610ff077816 */ /* 0x000fe40000000007 */
[----:B0-----:R-:W-:-:S04]  /*64a20*/  @P1 LOP3.LUT R5, R5, R4, RZ, 0x3c, !PT ;  /* 0x0000000405051212 */ /* 0x001fc800078e3cff */
[----:B------:R-:W-:-:S04]  /*64a30*/  @P1 LOP3.LUT R4, R5, R4, RZ, 0x3c, !PT ;  /* 0x0000000405041212 */ /* 0x000fc800078e3cff */
[----:B------:R-:W-:-:S05]  /*64a40*/  @P1 LOP3.LUT R5, R5, R4, RZ, 0x3c, !PT ;  /* 0x0000000405051212 */ /* 0x000fca00078e3cff */
[----:B------:R-:W2:Y:S04]  /*64a50*/  @P1 LDG.E.U8 R7, desc[UR4][R4.64] ;  /* 0x0000000404071981 */ /* 0x000ea8000c1e1100 */
[----:B---3--:R0:W-:Y:S04]  /*64a60*/  STL [R1+0xc], R0 ;  /* 0x00000c0001007387 */ /* 0x0081e80000100800 */
[----:B0-----:R-:W3:Y:S04]  /*64a70*/  LDL R0, [R1+0x3d10] ;  /* 0x003d100001007983 */ /* 0x001ee80000100800 */
        /* <DEDUP_REMOVED lines=19> */
[----:B---3--:R0:W-:Y:S04]  /*64bb0*/  STL [R1], R3 ;  /* 0x0000000301007387 */ /* 0x0081e80000100800 */
[----:B0-----:R-:W3:Y:S04]  /*64bc0*/  LDL.LU R3, [R1+0x78a4] ;  /* 0x0078a40001037983 */ /* 0x001ee80000300800 */
[----:B------:R-:W2:Y:S04]  /*64bd0*/  LDL R4, [R1+0x3d14] ;  /* 0x003d140001047983 */ /* 0x000ea80000100800 */
[----:B------:R-:W2:Y:S01]  /*64be0*/  LDL R5, [R1+0x3d18] ;  /* 0x003d180001057983 */ /* 0x000ea20000100800 */
[----:B------:R-:W-:-:S02]  /*64bf0*/  PRMT R61, RZ, 0x7610, R61 ;  /* 0x00007610ff3d7816 */ /* 0x000fc4000000003d */
[----:B--2---:R-:W-:-:S04]  /*64c00*/  @P2 LOP3.LUT R5, R5, R4, RZ, 0x3c, !PT ;  /* 0x0000000405052212 */ /* 0x004fc800078e3cff */
[----:B------:R-:W-:-:S04]  /*64c10*/  @P2 LOP3.LUT R4, R5, R4, RZ, 0x3c, !PT ;  /* 0x0000000405042212 */ /* 0x000fc800078e3cff */
[----:B------:R-:W-:-:S05]  /*64c20*/  @P2 LOP3.LUT R5, R5, R4, RZ, 0x3c, !PT ;  /* 0x0000000405052212 */ /* 0x000fca00078e3cff */
[----:B------:R0:W2:Y:S04]  /*64c30*/  @P2 LDG.E.U8 R61, desc[UR4][R4.64] ;  /* 0x00000004043d2981 */ /* 0x0000a8000c1e1100 */
[----:B------:R-:W4:Y:S01]  /*64c40*/  LDL R5, [R1+0x3d0c] ;  /* 0x003d0c0001057983 */ /* 0x000f220000100800 */
[----:B------:R-:W-:Y:S01]  /*64c50*/  PRMT R60, RZ, 0x7610, R60 ;  /* 0x00007610ff3c7816 */ /* 0x000fe2000000003c */
[----:B0-----:R-:W-:Y:S02]  /*64c60*/  @P2 IMAD.MOV.U32 R4, RZ, RZ, R0 ;  /* 0x000000ffff042224 */ /* 0x001fe400078e0000 */
[----:B--2---:R0:W-:Y:S01]  /*64c70*/  STL [R1+0x7888], R61 ;  /* 0x0078883d01007387 */ /* 0x0041e20000100800 */
[----:B------:R-:W-:-:S03]  /*64c80*/  PRMT R59, RZ, 0x7610, R59 ;  /* 0x00007610ff3b7816 */ /* 0x000fc6000000003b */
[----:B------:R-:W2:Y:S04]  /*64c90*/  LDL R0, [R1+0x3c90] ;  /* 0x003c900001007983 */ /* 0x000ea80000100800 */
[----:B0-----:R-:W3:Y:S04]  /*64ca0*/  LDL R61, [R1+0x3d08] ;  /* 0x003d0800013d7983 */ /* 0x001ee80000100800 */
[----:B----4-:R3:W4:Y:S04]  /*64cb0*/  @P2 LDG.E.U8 R60, desc[UR4][R4.64] ;  /* 0x00000004043c2981 */ /* 0x010728000c1e1100 */
[----:B------:R-:W2:Y:S01]  /*64cc0*/  LDL R5, [R1+0x3d04] ;  /* 0x003d040001057983 */ /* 0x000ea20000100800 */
[----:B---3--:R-:W-:-:S03]  /*64cd0*/  @P2 IMAD.MOV.U32 R4, RZ, RZ, R61 ;  /* 0x000000ffff042224 */ /* 0x008fc600078e003d */
[----:B----4-:R0:W-:Y:S01]  /*64ce0*/  STL [R1+0x788c], R60 ;  /* 0x00788c3c01007387 */ /* 0x0101e20000100800 */
[----:B------:R-:W-:-:S03]  /*64cf0*/  PRMT R58, RZ, 0x7610, R58 ;  /* 0x00007610ff3a7816 */ /* 0x000fc6000000003a */
[----:B------:R-:W3:Y:S04]  /*64d00*/  LDL R61, [R1+0x3c84] ;  /* 0x003c8400013d7983 */ /* 0x000ee80000100800 */
[----:B--2---:R1:W2:Y:S04]  /*64d10*/  @P2 LDG.E.U8 R59, desc[UR4][R4.64] ;  /* 0x00000004043b2981 */ /* 0x0042a8000c1e1100 */
[----:B0-----:R-:W4:Y:S04]  /*64d20*/  LDL R60, [R1+0x3c88] ;  /* 0x003c8800013c7983 */ /* 0x001f280000100800 */
[----:B------:R-:W1:Y:S04]  /*64d30*/  LDL R4, [R1+0x3cfc] ;  /* 0x003cfc0001047983 */ /* 0x000e680000100800 */
[----:B------:R-:W1:Y:S02]  /*64d40*/  LDL R5, [R1+0x3d00] ;  /* 0x003d000001057983 */ /* 0x000e640000100800 */
[----:B-1----:R-:W-:-:S04]  /*64d50*/  @P2 LOP3.LUT R5, R5, R4, RZ, 0x3c, !PT ;  /* 0x0000000405052212 */ /* 0x002fc800078e3cff */
[----:B------:R-:W-:-:S04]  /*64d60*/  @P2 LOP3.LUT R4, R5, R4, RZ, 0x3c, !PT ;  /* 0x0000000405042212 */ /* 0x000fc800078e3cff */
[----:B------:R-:W-:Y:S01]  /*64d70*/  @P2 LOP3.LUT R5, R5, R4, RZ, 0x3c, !PT ;  /* 0x0000000405052212 */ /* 0x000fe200078e3cff */
[----:B--2---:R0:W-:Y:S04]  /*64d80*/  STL [R1+0x7890], R59 ;  /* 0x0078903b01007387 */ /* 0x0041e80000100800 */
[----:B------:R1:W2:Y:S04]  /*64d90*/  @P2 LDG.E.U8 R58, desc[UR4][R4.64] ;  /* 0x00000004043a2981 */ /* 0x0002a8000c1e1100 */
[----:B0-----:R-:W3:Y:S04]  /*64da0*/  LDL R59, [R1+0x3c8c] ;  /* 0x003c8c00013b7983 */ /* 0x001ee80000100800 */
[----:B------:R-:W1:Y:S04]  /*64db0*/  LDL R4, [R1+0x3c94] ;  /* 0x003c940001047983 */ /* 0x000e680000100800 */
[----:B------:R-:W1:Y:S01]  /*64dc0*/  LDL R5, [R1+0x3c98] ;  /* 0x003c980001057983 */ /* 0x000e620000100800 */
[----:B------:R-:W-:-:S02]  /*64dd0*/  ISETP.GT.AND P1, PT, R2, 0x35, PT ;  /* 0x000000350200780c */ /* 0x000fc40003f24270 */
[----:B------:R-:W-:Y:S02]  /*64de0*/  PRMT R57, RZ, 0x7610, R57 ;  /* 0x00007610ff397816 */ /* 0x000fe40000000039 */
[----:B------:R-:W-:Y:S02]  /*64df0*/  PRMT R56, RZ, 0x7610, R56 ;  /* 0x00007610ff387816 */ /* 0x000fe40000000038 */
[----:B------:R-:W-:-:S07]  /*64e00*/  PRMT R55, RZ, 0x7610, R55 ;  /* 0x00007610ff377816 */ /* 0x000fce0000000037 */
[----:B-1----:R-:W-:-:S04]  /*64e10*/  @P1 LOP3.LUT R5, R5, R4, RZ, 0x3c, !PT ;  /* 0x0000000405051212 */ /* 0x002fc800078e3cff */
[----:B------:R-:W-:-:S04]  /*64e20*/  @P1 LOP3.LUT R4, R5, R4, RZ, 0x3c, !PT ;  /* 0x0000000405041212 */ /* 0x000fc800078e3cff */
[----:B------:R-:W-:-:S05]  /*64e30*/  @P1 LOP3.LUT R5, R5, R4, RZ, 0x3c, !PT ;  /* 0x0000000405051212 */ /* 0x000fca00078e3cff */
[----:B------:R0:W2:Y:S02]  /*64e40*/  @P1 LDG.E.U8 R57, desc[UR4][R4.64] ;  /* 0x0000000404391981 */ /* 0x0000a4000c1e1100 */
[----:B0-----:R-:W-:Y:S02]  /*64e50*/  @P1 IMAD.MOV.U32 R4, RZ, RZ, R0 ;  /* 0x000000ffff041224 */ /* 0x001fe400078e0000 */
[----:B---3--:R-:W-:-:S05]  /*64e60*/  @P1 IMAD.MOV.U32 R5, RZ, RZ, R59 ;  /* 0x000000ffff051224 */ /* 0x008fca00078e003b */
[----:B------:R4:W3:Y:S02]  /*64e70*/  @P1 LDG.E.U8 R56, desc[UR4][R4.64] ;  /* 0x0000000404381981 */ /* 0x0008e4000c1e1100 */
[----:B----4-:R-:W-:Y:S02]  /*64e80*/  @P1 IMAD.MOV.U32 R4, RZ, RZ, R60 ;  /* 0x000000ffff041224 */ /* 0x010fe400078e003c */
[----:B------:R-:W-:-:S05]  /*64e90*/  @P1 IMAD.MOV.U32 R5, RZ, RZ, R61 ;  /* 0x000000ffff051224 */ /* 0x000fca00078e003d */
[----:B------:R-:W4:Y:S04]  /*64ea0*/  @P1 LDG.E.U8 R55, desc[UR4][R4.64] ;  /* 0x0000000404371981 */ /* 0x000f28000c1e1100 */
[----:B--2---:R-:W-:Y:S04]  /*64eb0*/  STL [R1+0x7894], R58 ;  /* 0x0078943a01007387 */ /* 0x004fe80000100800 */
[----:B------:R0:W-:Y:S04]  /*64ec0*/  STL [R1+0x7898], R57 ;  /* 0x0078983901007387 */ /* 0x0001e80000100800 */
[----:B------:R-:W2:Y:S04]  /*64ed0*/  LDL R0, [R1+0x3c18] ;  /* 0x003c180001007983 */ /* 0x000ea80000100800 */
[----:B0-----:R-:W2:Y:S04]  /*64ee0*/  LDL R57, [R1+0x3c80] ;  /* 0x003c800001397983 */ /* 0x001ea80000100800 */
[----:B---3--:R0:W-:Y:S04]  /*64ef0*/  STL [R1+0x789c], R56 ;  /* 0x00789c3801007387 */ /* 0x0081e80000100800 */
[----:B------:R-:W3:Y:S04]  /*64f00*/  LDL R61, [R1+0x3c0c] ;  /* 0x003c0c00013d7983 */ /* 0x000ee80000100800 */
[----:B------:R-:W3:Y:S04]  /*64f10*/  LDL R60, [R1+0x3c10] ;  /* 0x003c1000013c7983 */ /* 0x000ee80000100800 */
[----:B------:R-:W3:Y:S04]  /*64f20*/  LDL R59, [R1+0x3c04] ;  /* 0x003c0400013b7983 */ /* 0x000ee80000100800 */
[----:B------:R-:W3:Y:S04]  /*64f30*/  LDL R58, [R1+0x3c08] ;  /* 0x003c0800013a7983 */ /* 0x000ee80000100800 */
[----:B0-----:R-:W3:Y:S04]  /*64f40*/  LDL R56, [R1+0x3c7c] ;  /* 0x003c7c0001387983 */ /* 0x001ee80000100800 */
[----:B----4-:R0:W-:Y:S04]  /*64f50*/  STL [R1+0x78a0], R55 ;  /* 0x0078a03701007387 */ /* 0x0101e80000100800 */
[----:B0-----:R-:W4:Y:S01]  /*64f60*/  LDL R55, [R1+0x3c14] ;  /* 0x003c140001377983 */ /* 0x001f220000100800 */
[----:B------:R-:W-:-:S02]  /*64f70*/  ISETP.GT.AND P2, PT, R2, 0x39, PT ;  /* 0x000000390200780c */ /* 0x000fc40003f44270 */
[----:B------:R-:W-:Y:S01]  /*64f80*/  PRMT R54, RZ, 0x7610, R54 ;  /* 0x00007610ff367816 */ /* 0x000fe20000000036 */
[----:B--2---:R-:W-:Y:S02]  /*64f90*/  @P1 IMAD.MOV.U32 R4, RZ, RZ, R57 ;  /* 0x000000ffff041224 */ /* 0x004fe400078e0039 */
[----:B------:R-:W2:Y:S01]  /*64fa0*/  LDL R57, [R1+0x3bfc] ;  /* 0x003bfc0001397983 */ /* 0x000ea20000100800 */
[----:B---3--:R-:W-:-:S03]  /*64fb0*/  @P1 IMAD.MOV.U32 R5, RZ, RZ, R56 ;  /* 0x000000ffff051224 */ /* 0x008fc600078e0038 */
[----:B------:R-:W3:Y:S04]  /*64fc0*/  LDL R56, [R1+0x3c00] ;  /* 0x003c000001387983 */ /* 0x000ee80000100800 */
[----:B------:R0:W3:Y:S02]  /*64fd0*/  @P1 LDG.E.U8 R54, desc[UR4][R4.64] ;  /* 0x0000000404361981 */ /* 0x0000e4000c1e1100 */
[----:B0-----:R-:W-:Y:S02]  /*64fe0*/  @P2 IMAD.MOV.U32 R4, RZ, RZ, R0 ;  /* 0x000000ffff042224 */ /* 0x001fe400078e0000 */
[----:B------:R-:W3:Y:S01]  /*64ff0*/  LDL R0, [R1+0x3b98] ;  /* 0x003b980001007983 */ /* 0x000ee20000100800 */
[----:B----4-:R-:W-:-:S03]  /*65000*/  @P2 IMAD.MOV.U32 R5, RZ, RZ, R55 ;  /* 0x000000ffff052224 */ /* 0x010fc600078e0037 */
[----:B------:R-:W4:Y:S01]  /*65010*/  LDL R55, [R1+0x3b94] ;  /* 0x003b940001377983 */ /* 0x000f220000100800 */
[----:B------:R-:W-:Y:S02]  /*65020*/  PRMT R53, RZ, 0x7610, R53 ;  /* 0x00007610ff357816 */ /* 0x000fe40000000035 */
[----:B------:R-:W-:-:S04]  /*65030*/  PRMT R52, RZ, 0x7610, R52 ;  /* 0x00007610ff347816 */ /* 0x000fc80000000034 */
[----:B------:R0:W4:Y:S01]  /*65040*/  @P2 LDG.E.U8 R53, desc[UR4][R4.64] ;  /* 0x0000000404352981 */ /* 0x000122000c1e1100 */
[----:B------:R-:W-:Y:S02]  /*65050*/  ISETP.GT.AND P3, PT, R2, 0x3d, PT ;  /* 0x0000003d0200780c */ /* 0x000fe40003f64270 */
[----:B------:R-:W-:Y:S01]  /*65060*/  PRMT R51, RZ, 0x7610, R51 ;  /* 0x00007610ff337816 */ /* 0x000fe20000000033 */
[----:B0-----:R-:W-:Y:S02]  /*65070*/  @P2 IMAD.MOV.U32 R4, RZ, RZ, R60 ;  /* 0x000000ffff042224 */ /* 0x001fe400078e003c */
[----:B------:R-:W-:Y:S01]  /*65080*/  @P2 IMAD.MOV.U32 R5, RZ, RZ, R61 ;  /* 0x000000ffff052224 */ /* 0x000fe200078e003d */
[----:B------:R-:W4:Y:S04]  /*65090*/  LDL R60, [R1+0x3b90] ;  /* 0x003b9000013c7983 */ /* 0x000f280000100800 */
[----:B------:R-:W4:Y:S04]  /*650a0*/  LDL R61, [R1+0x3b8c] ;  /* 0x003b8c00013d7983 */ /* 0x000f280000100800 */
[----:B------:R0:W4:Y:S01]  /*650b0*/  @P2 LDG.E.U8 R52, desc[UR4][R4.64] ;  /* 0x0000000404342981 */ /* 0x000122000c1e1100 */
[----:B------:R-:W-:Y:S01]  /*650c0*/  PRMT R50, RZ, 0x7610, R50 ;  /* 0x00007610ff327816 */ /* 0x000fe20000000032 */
[----:B0-----:R-:W-:-:S02]  /*650d0*/  @P2 IMAD.MOV.U32 R4, RZ, RZ, R58 ;  /* 0x000000ffff042224 */ /* 0x001fc400078e003a */
[----:B------:R-:W-:Y:S01]  /*650e0*/  @P2 IMAD.MOV.U32 R5, RZ, RZ, R59 ;  /* 0x000000ffff052224 */ /* 0x000fe200078e003b */
[----:B------:R-:W4:Y:S04]  /*650f0*/  LDL R58, [R1+0x3b88] ;  /* 0x003b8800013a7983 */ /* 0x000f280000100800 */
[----:B------:R-:W4:Y:S04]  /*65100*/  LDL R59, [R1+0x3b84] ;  /* 0x003b8400013b7983 */ /* 0x000f280000100800 */
[----:B------:R2:W4:Y:S02]  /*65110*/  @P2 LDG.E.U8 R51, desc[UR4][R4.64] ;  /* 0x0000000404332981 */ /* 0x000524000c1e1100 */
[----:B--2---:R-:W-:-:S02]  /*65120*/  @P2 IMAD.MOV.U32 R5, RZ, RZ, R57 ;  /* 0x000000ffff052224 */ /* 0x004fc400078e0039 */
[----:B------:R-:W2:Y:S01]  /*65130*/  LDL R57, [R1+0x3b7c] ;  /* 0x003b7c0001397983 */ /* 0x000ea20000100800 */
[----:B---3--:R-:W-:-:S03]  /*65140*/  @P2 IMAD.MOV.U32 R4, RZ, RZ, R56 ;  /* 0x000000ffff042224 */ /* 0x008fc600078e0038 */
[----:B------:R-:W3:Y:S04]  /*65150*/  LDL R56, [R1+0x3b80] ;  /* 0x003b800001387983 */ /* 0x000ee80000100800 */
[----:B------:R0:W3:Y:S02]  /*65160*/  @P2 LDG.E.U8 R50, desc[UR4][R4.64] ;  /* 0x0000000404322981 */ /* 0x0000e4000c1e1100 */
[----:B0-----:R-:W-:Y:S02]  /*65170*/  @P3 IMAD.MOV.U32 R4, RZ, RZ, R0 ;  /* 0x000000ffff043224 */ /* 0x001fe400078e0000 */
[----:B----4-:R-:W-:Y:S01]  /*65180*/  @P3 IMAD.MOV.U32 R5, RZ, RZ, R55 ;  /* 0x000000ffff053224 */ /* 0x010fe200078e0037 */
[----:B------:R-:W4:Y:S04]  /*65190*/  LDL R0, [R1+0x3d78] ;  /* 0x003d780001007983 */ /* 0x000f280000100800 */
[----:B------:R-:W4:Y:S01]  /*651a0*/  LDL R55, [R1+0x3d74] ;  /* 0x003d740001377983 */ /* 0x000f220000100800 */
[----:B------:R-:W-:-:S02]  /*651b0*/  PRMT R49, RZ, 0x7610, R49 ;  /* 0x00007610ff317816 */ /* 0x000fc40000000031 */
[----:B------:R-:W-:-:S04]  /*651c0*/  PRMT R48, RZ, 0x7610, R48 ;  /* 0x00007610ff307816 */ /* 0x000fc80000000030 */
[----:B------:R0:W4:Y:S01]  /*651d0*/  @P3 LDG.E.U8 R49, desc[UR4][R4.64] ;  /* 0x0000000404313981 */ /* 0x000122000c1e1100 */
[----:B------:R-:W-:Y:S02]  /*651e0*/  ISETP.GT.AND P1, PT, R2, 0x2e, PT ;  /* 0x0000002e0200780c */ /* 0x000fe40003f24270 */
[----:B------:R-:W-:Y:S01]  /*651f0*/  PRMT R47, RZ, 0x7610, R47 ;  /* 0x00007610ff2f7816 */ /* 0x000fe2000000002f */
[----:B0-----:R-:W-:Y:S02]  /*65200*/  @P3 IMAD.MOV.U32 R4, RZ, RZ, R60 ;  /* 0x000000ffff043224 */ /* 0x001fe400078e003c */
[----:B------:R-:W-:Y:S01]  /*65210*/  @P3 IMAD.MOV.U32 R5, RZ, RZ, R61 ;  /* 0x000000ffff053224 */ /* 0x000fe200078e003d */
[----:B------:R-:W-:Y:S02]  /*65220*/  PRMT R46, RZ, 0x7610, R46 ;  /* 0x00007610ff2e7816 */ /* 0x000fe4000000002e */
[----:B------:R-:W-:Y:S01]  /*65230*/  PRMT R45, RZ, 0x7610, R45 ;  /* 0x00007610ff2d7816 */ /* 0x000fe2000000002d */
[----:B------:R-:W4:Y:S04]  /*65240*/  LDL R60, [R1+0x3d6c] ;  /* 0x003d6c00013c7983 */ /* 0x000f280000100800 */
[----:B------:R0:W4:Y:S04]  /*65250*/  @P3 LDG.E.U8 R48, desc[UR4][R4.64] ;  /* 0x0000000404303981 */ /* 0x000128000c1e1100 */
[----:B------:R-:W4:Y:S01]  /*65260*/  LDL R61, [R1+0x3d64] ;  /* 0x003d6400013d7983 */ /* 0x000f220000100800 */
        /* <DEDUP_REMOVED lines=9> */
[----:B------:R4:W2:Y:S02]  /*65300*/  @P3 LDG.E.U8 R46, desc[UR4][R4.64] ;  /* 0x00000004042e3981 */ /* 0x0008a4000c1e1100 */
[----:B----4-:R-:W-:Y:S02]  /*65310*/  @P1 IMAD.MOV.U32 R4, RZ, RZ, R0 ;  /* 0x000000ffff041224 */ /* 0x010fe400078e0000 */
[----:B------:R-:W-:Y:S01]  /*65320*/  @P1 IMAD.MOV.U32 R5, RZ, RZ, R55 ;  /* 0x000000ffff051224 */ /* 0x000fe200078e0037 */
[----:B------:R-:W4:Y:S04]  /*65330*/  LDL R0, [R1+0x3cf8] ;  /* 0x003cf80001007983 */ /* 0x000f280000100800 */
[----:B------:R-:W4:Y:S04]  /*65340*/  LDL R55, [R1+0x3cf4] ;  /* 0x003cf40001377983 */ /* 0x000f280000100800 */
[----:B------:R0:W3:Y:S02]  /*65350*/  @P1 LDG.E.U8 R45, desc[UR4][R4.64] ;  /* 0x00000004042d1981 */ /* 0x0000e4000c1e1100 */
[----:B0-----:R-:W-:-:S02]  /*65360*/  @P1 IMAD.MOV.U32 R5, RZ, RZ, R60 ;  /* 0x000000ffff051224 */ /* 0x001fc400078e003c */
[----:B------:R-:W-:Y:S01]  /*65370*/  @P1 IMAD.MOV.U32 R4, RZ, RZ, R59 ;  /* 0x000000ffff041224 */ /* 0x000fe200078e003b */
[----:B---3--:R0:W-:Y:S04]  /*65380*/  STL [R1+0x7884], R45 ;  /* 0x0078842d01007387 */ /* 0x0081e80000100800 */
[----:B------:R-:W3:Y:S04]  /*65390*/  LDL R60, [R1+0x3cec] ;  /* 0x003cec00013c7983 */ /* 0x000ee80000100800 */
[----:B------:R-:W3:Y:S01]  /*653a0*/  LDL R59, [R1+0x3cf0] ;  /* 0x003cf000013b7983 */ /* 0x000ee20000100800 */
[----:B------:R-:W-:-:S02]  /*653b0*/  PRMT R44, RZ, 0x7610, R44 ;  /* 0x00007610ff2c7816 */ /* 0x000fc4000000002c */
[----:B------:R-:W-:Y:S02]  /*653c0*/  ISETP.GT.AND P2, PT, R2, 0x32, PT ;  /* 0x000000320200780c */ /* 0x000fe40003f44270 */
[----:B------:R-:W-:Y:S02]  /*653d0*/  PRMT R43, RZ, 0x7610, R43 ;  /* 0x00007610ff2b7816 */ /* 0x000fe4000000002b */
[----:B------:R1:W3:Y:S04]  /*653e0*/  @P1 LDG.E.U8 R44, desc[UR4][R4.64] ;  /* 0x00000004042c1981 */ /* 0x0002e8000c1e1100 */
[----:B0-----:R-:W3:Y:S01]  /*653f0*/  LDL R45, [R1+0x3ce8] ;  /* 0x003ce800012d7983 */ /* 0x001ee20000100800 */
[----:B------:R-:W-:Y:S01]  /*65400*/  PRMT R42, RZ, 0x7610, R42 ;  /* 0x00007610ff2a7816 */ /* 0x000fe2000000002a */
[----:B-1----:R-:W-:-:S02]  /*65410*/  @P1 IMAD.MOV.U32 R4, RZ, RZ, R58 ;  /* 0x000000ffff041224 */ /* 0x002fc400078e003a */
[----:B------:R-:W-:Y:S01]  /*65420*/  @P1 IMAD.MOV.U32 R5, RZ, RZ, R61 ;  /* 0x000000ffff051224 */ /* 0x000fe200078e003d */
[----:B------:R-:W3:Y:S04]  /*65430*/  LDL R58, [R1+0x3ce4] ;  /* 0x003ce400013a7983 */ /* 0x000ee80000100800 */
[----:B------:R0:W3:Y:S01]  /*65440*/  @P1 LDG.E.U8 R43, desc[UR4][R4.64] ;  /* 0x00000004042b1981 */ /* 0x0000e2000c1e1100 */
[----:B------:R-:W-:Y:S01]  /*65450*/  PRMT R41, RZ, 0x7610, R41 ;  /* 0x00007610ff297816 */ /* 0x000fe20000000029 */
[----:B0-----:R-:W-:Y:S02]  /*65460*/  @P1 IMAD.MOV.U32 R4, RZ, RZ, R56 ;  /* 0x000000ffff041224 */ /* 0x001fe400078e0038 */
[----:B--2---:R-:W-:Y:S01]  /*65470*/  @P1 IMAD.MOV.U32 R5, RZ, RZ, R57 ;  /* 0x000000ffff051224 */ /* 0x004fe200078e0039 */
[----:B------:R-:W2:Y:S04]  /*65480*/  LDL R56, [R1+0x3ce0] ;  /* 0x003ce00001387983 */ /* 0x000ea80000100800 */
[----:B------:R-:W2:Y:S04]  /*65490*/  LDL R57, [R1+0x3cdc] ;  /* 0x003cdc0001397983 */ /* 0x000ea80000100800 */
[----:B------:R4:W2:Y:S02]  /*654a0*/  @P1 LDG.E.U8 R42, desc[UR4][R4.64] ;  /* 0x00000004042a1981 */ /* 0x0008a4000c1e1100 */
[----:B----4-:R-:W-:-:S02]  /*654b0*/  @P2 IMAD.MOV.U32 R4, RZ, RZ, R0 ;  /* 0x000000ffff042224 */ /* 0x010fc400078e0000 */
[----:B------:R-:W-:Y:S01]  /*654c0*/  @P2 IMAD.MOV.U32 R5, RZ, RZ, R55 ;  /* 0x000000ffff052224 */ /* 0x000fe200078e0037 */
[----:B------:R-:W4:Y:S04]  /*654d0*/  LDL R0, [R1+0x3c78] ;  /* 0x003c780001007983 */ /* 0x000f280000100800 */
[----:B------:R-:W4:Y:S04]  /*654e0*/  LDL R55, [R1+0x3c74] ;  /* 0x003c740001377983 */ /* 0x000f280000100800 */
[----:B------:R3:W4:Y:S02]  /*654f0*/  @P2 LDG.E.U8 R41, desc[UR4][R4.64] ;  /* 0x0000000404292981 */ /* 0x000724000c1e1100 */
[----:B---3--:R-:W-:-:S02]  /*65500*/  @P2 IMAD.MOV.U32 R5, RZ, RZ, R60 ;  /* 0x000000ffff052224 */ /* 0x008fc400078e003c */
[----:B------:R-:W-:Y:S01]  /*65510*/  @P2 IMAD.MOV.U32 R4, RZ, RZ, R59 ;  /* 0x000000ffff042224 */ /* 0x000fe200078e003b */
[----:B------:R-:W3:Y:S04]  /*65520*/  LDL R60, [R1+0x3c6c] ;  /* 0x003c6c00013c7983 */ /* 0x000ee80000100800 */
[----:B------:R-:W3:Y:S01]  /*65530*/  LDL R59, [R1+0x3c70] ;  /* 0x003c7000013b7983 */ /* 0x000ee20000100800 */
[----:B------:R-:W-:Y:S02]  /*65540*/  PRMT R40, RZ, 0x7610, R40 ;  /* 0x00007610ff287816 */ /* 0x000fe40000000028 */
[----:B------:R-:W-:Y:S02]  /*65550*/  ISETP.GT.AND P1, PT, R2, 0x36, PT ;  /* 0x000000360200780c */ /* 0x000fe40003f24270 */
[----:B------:R-:W-:-:S02]  /*65560*/  PRMT R39, RZ, 0x7610, R39 ;  /* 0x00007610ff277816 */ /* 0x000fc40000000027 */
[----:B------:R0:W3:Y:S01]  /*65570*/  @P2 LDG.E.U8 R40, desc[UR4][R4.64] ;  /* 0x0000000404282981 */ /* 0x0000e2000c1e1100 */
[----:B------:R-:W-:Y:S01]  /*65580*/  PRMT R38, RZ, 0x7610, R38 ;  /* 0x00007610ff267816 */ /* 0x000fe20000000026 */
[----:B0-----:R-:W-:Y:S02]  /*65590*/  @P2 IMAD.MOV.U32 R4, RZ, RZ, R45 ;  /* 0x000000ffff042224 */ /* 0x001fe400078e002d */
[----:B------:R-:W-:Y:S01]  /*655a0*/  @P2 IMAD.MOV.U32 R5, RZ, RZ, R58 ;  /* 0x000000ffff052224 */ /* 0x000fe200078e003a */
[----:B------:R-:W3:Y:S04]  /*655b0*/  LDL R45, [R1+0x3c68] ;  /* 0x003c6800012d7983 */ /* 0x000ee80000100800 */
[----:B------:R-:W3:Y:S04]  /*655c0*/  LDL R58, [R1+0x3c64] ;  /* 0x003c6400013a7983 */ /* 0x000ee80000100800 */
[----:B------:R2:W3:Y:S01]  /*655d0*/  @P2 LDG.E.U8 R39, desc[UR4][R4.64] ;  /* 0x0000000404272981 */ /* 0x0004e2000c1e1100 */
[----:B------:R-:W-:Y:S01]  /*655e0*/  PRMT R37, RZ, 0x7610, R37 ;  /* 0x00007610ff257816 */ /* 0x000fe20000000025 */
[----:B--2---:R-:W-:-:S02]  /*655f0*/  @P2 IMAD.MOV.U32 R4, RZ, RZ, R56 ;  /* 0x000000ffff042224 */ /* 0x004fc400078e0038 */
[----:B------:R-:W-:Y:S01]  /*65600*/  @P2 IMAD.MOV.U32 R5, RZ, RZ, R57 ;  /* 0x000000ffff052224 */ /* 0x000fe200078e0039 */
        /* <DEDUP_REMOVED lines=63> */
[----:B------:R-:W-:-:S04]  /*65a00*/  PRMT R27, RZ, 0x7610, R27 ;  /* 0x00007610ff1b7816 */ /* 0x000fc8000000001b */
[----:B------:R0:W3:Y:S01]  /*65a10*/  @P3 LDG.E.U8 R28, desc[UR4][R4.64] ;  /* 0x00000004041c3981 */ /* 0x0000e2000c1e1100 */
[----:B------:R-:W-:Y:S02]  /*65a20*/  ISETP.GT.AND P1, PT, R2, 0x2f, PT ;  /* 0x0000002f0200780c */ /* 0x000fe40003f24270 */
[----:B------:R-:W-:Y:S01]  /*65a30*/  PRMT R26, RZ, 0x7610, R26 ;  /* 0x00007610ff1a7816 */ /* 0x000fe2000000001a */
[----:B0-----:R-:W-:Y:S02]  /*65a40*/  @P3 IMAD.MOV.U32 R4, RZ, RZ, R45 ;  /* 0x000000ffff043224 */ /* 0x001fe400078e002d */
[----:B------:R-:W-:Y:S01]  /*65a50*/  @P3 IMAD.MOV.U32 R5, RZ, RZ, R58 ;  /* 0x000000ffff053224 */ /* 0x000fe200078e003a */
[----:B------:R-:W-:Y:S02]  /*65a60*/  PRMT R25, RZ, 0x7610, R25 ;  /* 0x00007610ff197816 */ /* 0x000fe40000000019 */
[----:B------:R-:W-:Y:S01]  /*65a70*/  PRMT R24, RZ, 0x7610, R24 ;  /* 0x00007610ff187816 */ /* 0x000fe20000000018 */
[----:B------:R-:W3:Y:S04]  /*65a80*/  LDL R58, [R1+0x3d4c] ;  /* 0x003d4c00013a7983 */ /* 0x000ee80000100800 */
[----:B------:R2:W3:Y:S04]  /*65a90*/  @P3 LDG.E.U8 R27, desc[UR4][R4.64] ;  /* 0x00000004041b3981 */ /* 0x0004e8000c1e1100 */
[----:B------:R-:W3:Y:S01]  /*65aa0*/  LDL R45, [R1+0x3d50] ;  /* 0x003d5000012d7983 */ /* 0x000ee20000100800 */
        /* <DEDUP_REMOVED lines=9> */
[----:B------:R3:W2:Y:S02]  /*65b40*/  @P0 LDG.E.U8 R25, desc[UR4][R4.64] ;  /* 0x0000000404190981 */ /* 0x0006a4000c1e1100 */
[----:B---3--:R-:W-:-:S02]  /*65b50*/  @P1 IMAD.MOV.U32 R5, RZ, RZ, R60 ;  /* 0x000000ffff051224 */ /* 0x008fc400078e003c */
[----:B------:R-:W-:-:S05]  /*65b60*/  @P1 IMAD.MOV.U32 R4, RZ, RZ, R59 ;  /* 0x000000ffff041224 */ /* 0x000fca00078e003b */
[----:B------:R0:W3:Y:S01]  /*65b70*/  @P1 LDG.E.U8 R24, desc[UR4][R4.64] ;  /* 0x0000000404181981 */ /* 0x0000e2000c1e1100 */
[----:B------:R-:W-:Y:S01]  /*65b80*/  PRMT R23, RZ, 0x7610, R23 ;  /* 0x00007610ff177816 */ /* 0x000fe20000000017 */
[----:B0-----:R-:W-:Y:S02]  /*65b90*/  @P1 IMAD.MOV.U32 R5, RZ, RZ, R58 ;  /* 0x000000ffff051224 */ /* 0x001fe400078e003a */
[----:B------:R-:W-:-:S05]  /*65ba0*/  @P1 IMAD.MOV.U32 R4, RZ, RZ, R45 ;  /* 0x000000ffff041224 */ /* 0x000fca00078e002d */
[----:B------:R0:W4:Y:S04]  /*65bb0*/  @P1 LDG.E.U8 R23, desc[UR4][R4.64] ;  /* 0x0000000404171981 */ /* 0x000128000c1e1100 */
[----:B--2---:R1:W-:Y:S04]  /*65bc0*/  STL [R1+0x780c], R25 ;  /* 0x00780c1901007387 */ /* 0x0043e80000100800 */
[----:B---3--:R2:W-:Y:S04]  /*65bd0*/  STL [R1+0x7810], R24 ;  /* 0x0078101801007387 */ /* 0x0085e80000100800 */
[----:B------:R-:W3:Y:S04]  /*65be0*/  LDL R45, [R1+0x3cd4] ;  /* 0x003cd400012d7983 */ /* 0x000ee80000100800 */
[----:B-1----:R-:W3:Y:S01]  /*65bf0*/  LDL R25, [R1+0x3cd8] ;  /* 0x003cd80001197983 */ /* 0x002ee20000100800 */
[----:B------:R-:W-:-:S02]  /*65c00*/  ISETP.GT.AND P0, PT, R2, 0x33, PT ;  /* 0x000000330200780c */ /* 0x000fc40003f04270 */
[----:B------:R-:W-:Y:S01]  /*65c10*/  PRMT R22, RZ, 0x7610, R22 ;  /* 0x00007610ff167816 */ /* 0x000fe20000000016 */
[----:B0-----:R-:W-:Y:S02]  /*65c20*/  @P1 IMAD.MOV.U32 R4, RZ, RZ, R56 ;  /* 0x000000ffff041224 */ /* 0x001fe400078e0038 */
[----:B------:R-:W-:Y:S01]  /*65c30*/  @P1 IMAD.MOV.U32 R5, RZ, RZ, R57 ;  /* 0x000000ffff051224 */ /* 0x000fe200078e0039 */
[----:B------:R-:W-:-:S04]  /*65c40*/  PRMT R21, RZ, 0x7610, R21 ;  /* 0x00007610ff157816 */ /* 0x000fc80000000015 */
[----:B------:R4:W3:Y:S01]  /*65c50*/  @P1 LDG.E.U8 R22, desc[UR4][R4.64] ;  /* 0x0000000404161981 */ /* 0x0008e2000c1e1100 */
[----:B------:R-:W-:Y:S01]  /*65c60*/  PRMT R20, RZ, 0x7610, R20 ;  /* 0x00007610ff147816 */ /* 0x000fe20000000014 */
[----:B----4-:R-:W-:Y:S02]  /*65c70*/  @P1 IMAD.MOV.U32 R4, RZ, RZ, R0 ;  /* 0x000000ffff041224 */ /* 0x010fe400078e0000 */
[----:B------:R-:W-:-:S05]  /*65c80*/  @P1 IMAD.MOV.U32 R5, RZ, RZ, R55 ;  /* 0x000000ffff051224 */ /* 0x000fca00078e0037 */
[----:B------:R3:W4:Y:S04]  /*65c90*/  @P1 LDG.E.U8 R21, desc[UR4][R4.64] ;  /* 0x0000000404151981 */ /* 0x000728000c1e1100 */
[----:B------:R0:W-:Y:S04]  /*65ca0*/  STL [R1+0x7814], R23 ;  /* 0x0078141701007387 */ /* 0x0001e80000100800 */
[----:B--2---:R-:W2:Y:S04]  /*65cb0*/  LDL R24, [R1+0x3ccc] ;  /* 0x003ccc0001187983 */ /* 0x004ea80000100800 */
[----:B0-----:R-:W2:Y:S01]  /*65cc0*/  LDL R23, [R1+0x3cd0] ;  /* 0x003cd00001177983 */ /* 0x001ea20000100800 */
[----:B---3--:R-:W-:-:S02]  /*65cd0*/  @P0 IMAD.MOV.U32 R5, RZ, RZ, R45 ;  /* 0x000000ffff050224 */ /* 0x008fc400078e002d */
[----:B------:R-:W-:-:S05]  /*65ce0*/  @P0 IMAD.MOV.U32 R4, RZ, RZ, R25 ;  /* 0x000000ffff040224 */ /* 0x000fca00078e0019 */
[----:B------:R2:W3:Y:S04]  /*65cf0*/  @P0 LDG.E.U8 R20, desc[UR4][R4.64] ;  /* 0x0000000404140981 */ /* 0x0004e8000c1e1100 */
[----:B------:R0:W-:Y:S04]  /*65d00*/  STL [R1+0x7818], R22 ;  /* 0x0078181601007387 */ /* 0x0001e80000100800 */
[----:B------:R-:W3:Y:S04]  /*65d10*/  LDL R0, [R1+0x3cc8] ;  /* 0x003cc80001007983 */ /* 0x000ee80000100800 */
[----:B0-----:R-:W3:Y:S04]  /*65d20*/  LDL R22, [R1+0x3cc4] ;  /* 0x003cc40001167983 */ /* 0x001ee80000100800 */
[----:B----4-:R0:W-:Y:S04]  /*65d30*/  STL [R1+0x781c], R21 ;  /* 0x00781c1501007387 */ /* 0x0101e80000100800 */
[----:B------:R-:W4:Y:S04]  /*65d40*/  LDL R55, [R1+0x3cbc] ;  /* 0x003cbc0001377983 */ /* 0x000f280000100800 */
[----:B------:R-:W4:Y:S01]  /*65d50*/  LDL R45, [R1+0x3cc0] ;  /* 0x003cc000012d7983 */ /* 0x000f220000100800 */
[----:B--2---:R-:W-:Y:S01]  /*65d60*/  @P0 IMAD.MOV.U32 R5, RZ, RZ, R24 ;  /* 0x000000ffff050224 */ /* 0x004fe200078e0018 */
[----:B------:R-:W-:Y:S01]  /*65d70*/  PRMT R19, RZ, 0x7610, R19 ;  /* 0x00007610ff137816 */ /* 0x000fe20000000013 */
[----:B------:R-:W-:-:S05]  /*65d80*/  @P0 IMAD.MOV.U32 R4, RZ, RZ, R23 ;  /* 0x000000ffff040224 */ /* 0x000fca00078e0017 */
[----:B------:R1:W2:Y:S04]  /*65d90*/  @P0 LDG.E.U8 R19, desc[UR4][R4.64] ;  /* 0x0000000404130981 */ /* 0x0002a8000c1e1100 */
[----:B---3--:R3:W-:Y:S04]  /*65da0*/  STL [R1+0x7820], R20 ;  /* 0x0078201401007387 */ /* 0x0087e80000100800 */
[----:B------:R-:W3:Y:S04]  /*65db0*/  LDL R25, [R1+0x3c54] ;  /* 0x003c540001197983 */ /* 0x000ee80000100800 */
[----:B------:R-:W3:Y:S01]  /*65dc0*/  LDL R24, [R1+0x3c58] ;  /* 0x003c580001187983 */ /* 0x000ee20000100800 */
[----:B------:R-:W-:-:S02]  /*65dd0*/  ISETP.GT.AND P1, PT, R2, 0x37, PT ;  /* 0x000000370200780c */ /* 0x000fc40003f24270 */
[----:B------:R-:W-:Y:S01]  /*65de0*/  PRMT R18, RZ, 0x7610, R18 ;  /* 0x00007610ff127816 */ /* 0x000fe20000000012 */
[----:B-1----:R-:W-:Y:S01]  /*65df0*/  @P0 IMAD.MOV.U32 R4, RZ, RZ, R0 ;  /* 0x000000ffff040224 */ /* 0x002fe200078e0000 */
[----:B------:R-:W-:Y:S01]  /*65e00*/  PRMT R17, RZ, 0x7610, R17 ;  /* 0x00007610ff117816 */ /* 0x000fe20000000011 */
[----:B------:R-:W-:-:S05]  /*65e10*/  @P0 IMAD.MOV.U32 R5, RZ, RZ, R22 ;  /* 0x000000ffff050224 */ /* 0x000fca00078e0016 */
[----:B------:R4:W3:Y:S01]  /*65e20*/  @P0 LDG.E.U8 R18, desc[UR4][R4.64] ;  /* 0x0000000404120981 */ /* 0x0008e2000c1e1100 */
[----:B------:R-:W-:Y:S01]  /*65e30*/  PRMT R16, RZ, 0x7610, R16 ;  /* 0x00007610ff107816 */ /* 0x000fe20000000010 */
[----:B----4-:R-:W-:Y:S02]  /*65e40*/  @P0 IMAD.MOV.U32 R4, RZ, RZ, R45 ;  /* 0x000000ffff040224 */ /* 0x010fe400078e002d */
[----:B------:R-:W-:-:S05]  /*65e50*/  @P0 IMAD.MOV.U32 R5, RZ, RZ, R55 ;  /* 0x000000ffff050224 */ /* 0x000fca00078e0037 */
[----:B------:R3:W4:Y:S04]  /*65e60*/  @P0 LDG.E.U8 R17, desc[UR4][R4.64] ;  /* 0x0000000404110981 */ /* 0x000728000c1e1100 */
[----:B--2---:R1:W-:Y:S04]  /*65e70*/  STL [R1+0x7824], R19 ;  /* 0x0078241301007387 */ /* 0x0043e80000100800 */
[----:B------:R-:W2:Y:S04]  /*65e80*/  LDL R23, [R1+0x3c4c] ;  /* 0x003c4c0001177983 */ /* 0x000ea80000100800 */
[----:B------:R-:W2:Y:S04]  /*65e90*/  LDL R22, [R1+0x3c50] ;  /* 0x003c500001167983 */ /* 0x000ea80000100800 */
[----:B0-----:R-:W2:Y:S04]  /*65ea0*/  LDL R21, [R1+0x3c44] ;  /* 0x003c440001157983 */ /* 0x001ea80000100800 */
[----:B------:R-:W2:Y:S01]  /*65eb0*/  LDL R0, [R1+0x3c48] ;  /* 0x003c480001007983 */ /* 0x000ea20000100800 */
[----:B---3--:R-:W-:-:S02]  /*65ec0*/  @P1 IMAD.MOV.U32 R5, RZ, RZ, R25 ;  /* 0x000000ffff051224 */ /* 0x008fc400078e0019 */
[----:B------:R-:W-:-:S05]  /*65ed0*/  @P1 IMAD.MOV.U32 R4, RZ, RZ, R24 ;  /* 0x000000ffff041224 */ /* 0x000fca00078e0018 */
[----:B------:R2:W3:Y:S04]  /*65ee0*/  @P1 LDG.E.U8 R16, desc[UR4][R4.64] ;  /* 0x0000000404101981 */ /* 0x0004e8000c1e1100 */
[----:B------:R0:W-:Y:S04]  /*65ef0*/  STL [R1+0x7828], R18 ;  /* 0x0078281201007387 */ /* 0x0001e80000100800 */
[----:B------:R-:W3:Y:S04]  /*65f00*/  LDL R20, [R1+0x3c3c] ;  /* 0x003c3c0001147983 */ /* 0x000ee80000100800 */
[----:B-1----:R-:W3:Y:S04]  /*65f10*/  LDL R19, [R1+0x3c40] ;  /* 0x003c400001137983 */ /* 0x002ee80000100800 */
[----:B----4-:R-:W-:Y:S01]  /*65f20*/  STL [R1+0x782c], R17 ;  /* 0x00782c1101007387 */ /* 0x010fe20000100800 */
[----:B------:R-:W-:Y:S01]  /*65f30*/  PRMT R15, RZ, 0x7610, R15 ;  /* 0x00007610ff0f7816 */ /* 0x000fe2000000000f */
[----:B--2---:R-:W-:-:S02]  /*65f40*/  @P1 IMAD.MOV.U32 R5, RZ, RZ, R23 ;  /* 0x000000ffff051224 */ /* 0x004fc400078e0017 */
[----:B------:R-:W-:-:S05]  /*65f50*/  @P1 IMAD.MOV.U32 R4, RZ, RZ, R22 ;  /* 0x000000ffff041224 */ /* 0x000fca00078e0016 */
[----:B------:R1:W2:Y:S04]  /*65f60*/  @P1 LDG.E.U8 R15, desc[UR4][R4.64] ;  /* 0x00000004040f1981 */ /* 0x0002a8000c1e1100 */
[----:B---3--:R3:W-:Y:S04]  /*65f70*/  STL [R1+0x7830], R16 ;  /* 0x0078301001007387 */ /* 0x0087e80000100800 */
[----:B0-----:R-:W4:Y:S04]  /*65f80*/  LDL R18, [R1+0x3bd4] ;  /* 0x003bd40001127983 */ /* 0x001f280000100800 */
[----:B---3--:R-:W3:Y:S01]  /*65f90*/  LDL R16, [R1+0x3bd8] ;  /* 0x003bd80001107983 */ /* 0x008ee20000100800 */
[----:B------:R-:W-:Y:S01]  /*65fa0*/  PRMT R14, RZ, 0x7610, R14 ;  /* 0x00007610ff0e7816 */ /* 0x000fe2000000000e */
[----:B-1----:R-:W-:-:S02]  /*65fb0*/  @P1 IMAD.MOV.U32 R4, RZ, RZ, R0 ;  /* 0x000000ffff041224 */ /* 0x002fc400078e0000 */
[----:B------:R-:W-:-:S05]  /*65fc0*/  @P1 IMAD.MOV.U32 R5, RZ, RZ, R21 ;  /* 0x000000ffff051224 */ /* 0x000fca00078e0015 */
[----:B------:R0:W3:Y:S01]  /*65fd0*/  @P1 LDG.E.U8 R14, desc[UR4][R4.64] ;  /* 0x00000004040e1981 */ /* 0x0000e2000c1e1100 */
[----:B------:R-:W-:Y:S02]  /*65fe0*/  ISETP.GT.AND P0, PT, R2, 0x3b, PT ;  /* 0x0000003b0200780c */ /* 0x000fe40003f04270 */
[----:B------:R-:W-:Y:S01]  /*65ff0*/  PRMT R13, RZ, 0x7610, R13 ;  /* 0x00007610ff0d7816 */ /* 0x000fe2000000000d */
[----:B0-----:R-:W-:Y:S02]  /*66000*/  @P1 IMAD.MOV.U32 R4, RZ, RZ, R19 ;  /* 0x000000ffff041224 */ /* 0x001fe400078e0013 */
[----:B------:R-:W-:-:S05]  /*66010*/  @P1 IMAD.MOV.U32 R5, RZ, RZ, R20 ;  /* 0x000000ffff051224 */ /* 0x000fca00078e0014 */
[----:B------:R4:W3:Y:S01]  /*66020*/  @P1 LDG.E.U8 R13, desc[UR4][R4.64] ;  /* 0x00000004040d1981 */ /* 0x0008e2000c1e1100 */
[----:B------:R-:W-:-:S03]  /*66030*/  PRMT R12, RZ, 0x7610, R12 ;  /* 0x00007610ff0c7816 */ /* 0x000fc6000000000c */
[----:B--2---:R0:W-:Y:S04]  /*66040*/  STL [R1+0x7834], R15 ;  /* 0x0078340f01007387 */ /* 0x0041e80000100800 */
[----:B------:R-:W2:Y:S04]  /*66050*/  LDL R0, [R1+0x3bd0] ;  /* 0x003bd00001007983 */ /* 0x000ea80000100800 */
[----:B------:R-:W2:Y:S04]  /*66060*/  LDL R23, [R1+0x3bcc] ;  /* 0x003bcc0001177983 */ /* 0x000ea80000100800 */
[----:B------:R-:W2:Y:S01]  /*66070*/  LDL R21, [R1+0x3bc8] ;  /* 0x003bc80001157983 */ /* 0x000ea20000100800 */
[----:B----4-:R-:W-:-:S02]  /*66080*/  @P0 IMAD.MOV.U32 R5, RZ, RZ, R18 ;  /* 0x000000ffff050224 */ /* 0x010fc400078e0012 */
[----:B---3--:R-:W-:-:S05]  /*66090*/  @P0 IMAD.MOV.U32 R4, RZ, RZ, R16 ;  /* 0x000000ffff040224 */ /* 0x008fca00078e0010 */
[----:B------:R2:W3:Y:S04]  /*660a0*/  @P0 LDG.E.U8 R12, desc[UR4][R4.64] ;  /* 0x00000004040c0981 */ /* 0x0004e8000c1e1100 */
[----:B------:R-:W-:Y:S04]  /*660b0*/  STL [R1+0x7838], R14 ;  /* 0x0078380e01007387 */ /* 0x000fe80000100800 */
[----:B------:R-:W4:Y:S04]  /*660c0*/  LDL R22, [R1+0x3bc4] ;  /* 0x003bc40001167983 */ /* 0x000f280000100800 */
[----:B------:R-:W4:Y:S04]  /*660d0*/  LDL R20, [R1+0x3bbc] ;  /* 0x003bbc0001147983 */ /* 0x000f280000100800 */
[----:B------:R-:W4:Y:S04]  /*660e0*/  LDL R19, [R1+0x3bc0] ;  /* 0x003bc00001137983 */ /* 0x000f280000100800 */
[----:B------:R-:W4:Y:S04]  /*660f0*/  LDL R17, [R1+0x3b58] ;  /* 0x003b580001117983 */ /* 0x000f280000100800 */
[----:B------:R1:W-:Y:S04]  /*66100*/  STL [R1+0x783c], R13 ;  /* 0x00783c0d01007387 */ /* 0x0003e80000100800 */
[----:B------:R-:W4:Y:S04]  /*66110*/  LDL R18, [R1+0x3b54] ;  /* 0x003b540001127983 */ /* 0x000f280000100800 */
[----:B------:R-:W4:Y:S04]  /*66120*/  LDL R16, [R1+0x3b4c] ;  /* 0x003b4c0001107983 */ /* 0x000f280000100800 */
[----:B0-----:R-:W4:Y:S04]  /*66130*/  LDL R15, [R1+0x3b50] ;  /* 0x003b5000010f7983 */ /* 0x001f280000100800 */
[----:B-1----:R-:W4:Y:S01]  /*66140*/  LDL R13, [R1+0x3b48] ;  /* 0x003b4800010d7983 */ /* 0x002f220000100800 */
[----:B--2---:R-:W-:-:S03]  /*66150*/  @P0 IMAD.MOV.U32 R4, RZ, RZ, R0 ;  /* 0x000000ffff040224 */ /* 0x004fc600078e0000 */
[----:B---3--:R0:W-:Y:S04]  /*66160*/  STL [R1+0x7840], R12 ;  /* 0x0078400c01007387 */ /* 0x0081e80000100800 */
[----:B------:R-:W2:Y:S04]  /*66170*/  LDL R14, [R1+0x3b44] ;  /* 0x003b4400010e7983 */ /* 0x000ea80000100800 */
[----:B------:R-:W3:Y:S04]  /*66180*/  LDL R0, [R1+0x3b40] ;  /* 0x003b400001007983 */ /* 0x000ee80000100800 */
[----:B0-----:R-:W3:Y:S01]  /*66190*/  LDL R12, [R1+0x3b3c] ;  /* 0x003b3c00010c7983 */ /* 0x001ee20000100800 */
[----:B------:R-:W-:Y:S01]  /*661a0*/  PRMT R11, RZ, 0x7610, R11 ;  /* 0x00007610ff0b7816 */ /* 0x000fe2000000000b */
[----:B------:R-:W-:Y:S01]  /*661b0*/  @P0 IMAD.MOV.U32 R5, RZ, RZ, R23 ;  /* 0x000000ffff050224 */ /* 0x000fe200078e0017 */
[----:B------:R-:W-:-:S02]  /*661c0*/  ISETP.GT.AND P1, PT, R2, 0x3f, PT ;  /* 0x0000003f0200780c */ /* 0x000fc40003f24270 */
[----:B------:R-:W-:Y:S02]  /*661d0*/  PRMT R10, RZ, 0x7610, R10 ;  /* 0x00007610ff0a7816 */ /* 0x000fe4000000000a */
[----:B------:R0:W3:Y:S01]  /*661e0*/  @P0 LDG.E.U8 R11, desc[UR4][R4.64] ;  /* 0x00000004040b0981 */ /* 0x0000e2000c1e1100 */
[----:B------:R-:W-:Y:S01]  /*661f0*/  PRMT R9, RZ, 0x7610, R9 ;  /* 0x00007610ff097816 */ /* 0x000fe20000000009 */
[----:B0-----:R-:W-:Y:S02]  /*66200*/  @P0 IMAD.MOV.U32 R4, RZ, RZ, R21 ;  /* 0x000000ffff040224 */ /* 0x001fe400078e0015 */
[----:B----4-:R-:W-:-:S05]  /*66210*/  @P0 IMAD.MOV.U32 R5, RZ, RZ, R22 ;  /* 0x000000ffff050224 */ /* 0x010fca00078e0016 */
[----:B------:R0:W4:Y:S01]  /*66220*/  @P0 LDG.E.U8 R10, desc[UR4][R4.64] ;  /* 0x00000004040a0981 */ /* 0x000122000c1e1100 */
[----:B------:R-:W-:Y:S01]  /*66230*/  PRMT R8, RZ, 0x7610, R8 ;  /* 0x00007610ff087816 */ /* 0x000fe20000000008 */
[----:B0-----:R-:W-:Y:S02]  /*66240*/  @P0 IMAD.MOV.U32 R4, RZ, RZ, R19 ;  /* 0x000000ffff040224 */ /* 0x001fe400078e0013 */
[----:B------:R-:W-:-:S05]  /*66250*/  @P0 IMAD.MOV.U32 R5, RZ, RZ, R20 ;  /* 0x000000ffff050224 */ /* 0x000fca00078e0014 */
        /* <DEDUP_REMOVED lines=8> */
[----:B------:R0:W4:Y:S02]  /*662e0*/  @P1 LDG.E.U8 R7, desc[UR4][R4.64] ;  /* 0x0000000404071981 */ /* 0x000124000c1e1100 */
[----:B0-----:R-:W-:Y:S01]  /*662f0*/  @P1 IMAD.MOV.U32 R4, RZ, RZ, R13 ;  /* 0x000000ffff041224 */ /* 0x001fe200078e000d */
[----:B------:R-:W-:Y:S01]  /*66300*/  PRMT R3, RZ, 0x7610, R3 ;  /* 0x00007610ff037816 */ /* 0x000fe20000000003 */
[----:B--2---:R-:W-:-:S05]  /*66310*/  @P1 IMAD.MOV.U32 R5, RZ, RZ, R14 ;  /* 0x000000ffff051224 */ /* 0x004fca00078e000e */
[----:B------:R3:W2:Y:S02]  /*66320*/  @P1 LDG.E.U8 R6, desc[UR4][R4.64] ;  /* 0x0000000404061981 */ /* 0x0006a4000c1e1100 */
[----:B---3--:R-:W-:Y:S02]  /*66330*/  @P1 IMAD.MOV.U32 R4, RZ, RZ, R0 ;  /* 0x000000ffff041224 */ /* 0x008fe400078e0000 */
[----:B------:R-:W-:-:S05]  /*66340*/  @P1 IMAD.MOV.U32 R5, RZ, RZ, R12 ;  /* 0x000000ffff051224 */ /* 0x000fca00078e000c */
[----:B------:R-:W3:Y:S04]  /*66350*/  @P1 LDG.E.U8 R3, desc[UR4][R4.64] ;  /* 0x0000000404031981 */ /* 0x000ee8000c1e1100 */
[----:B------:R-:W-:Y:S01]  /*66360*/  STL [R1+0x7844], R11 ;  /* 0x0078440b01007387 */ /* 0x000fe20000100800 */
[----:B------:R-:W0:Y:S01]  /*66370*/  S2R R0, SR_TID.X ;  /* 0x0000000000007919 */ /* 0x000e220000002100 */
[----:B------:R-:W1:Y:S01]  /*66380*/  S2R R13, SR_TID.X ;  /* 0x00000000000d7919 */ /* 0x000e620000002100 */
[----:B------:R-:W-:Y:S06]  /*66390*/  BAR.SYNC.DEFER_BLOCKING 0x0 ;  /* 0x0000000000007b1d */ /* 0x000fec0000010000 */
[----:B----4-:R-:W-:Y:S04]  /*663a0*/  STL [R1+0x7848], R10 ;  /* 0x0078480a01007387 */ /* 0x010fe80000100800 */
[----:B------:R-:W-:Y:S04]  /*663b0*/  STL [R1+0x784c], R9 ;  /* 0x00784c0901007387 */ /* 0x000fe80000100800 */
[----:B------:R-:W-:Y:S04]  /*663c0*/  STL [R1+0x7850], R8 ;  /* 0x0078500801007387 */ /* 0x000fe80000100800 */
[----:B------:R-:W-:Y:S04]  /*663d0*/  STL [R1+0x7854], R7 ;  /* 0x0078540701007387 */ /* 0x000fe80000100800 */
[----:B--2---:R2:W-:Y:S04]  /*663e0*/  STL [R1+0x7858], R6 ;  /* 0x0078580601007387 */ /* 0x0045e80000100800 */
        /* <DEDUP_REMOVED lines=20> */
[----:B---3--:R-:W-:Y:S04]  /*66530*/  STL [R1+0x785c], R3 ;  /* 0x00785c0301007387 */ /* 0x008fe80000100800 */
        /* <DEDUP_REMOVED lines=432> */
[----:B0-----:R-:W-:-:S03]  /*68040*/  LOP3.LUT R0, R0, 0x1f, RZ, 0xc0, !PT ;  /* 0x0000001f00007812 */ /* 0x001fc600078ec0ff */
[----:B------:R-:W-:Y:S04]  /*68050*/  STL [R1+0x7774], R4 ;  /* 0x0077740401007387 */ /* 0x000fe80000100800 */
[----:B------:R-:W-:Y:S04]  /*68060*/  STL [R1+0x777c], R4 ;  /* 0x00777c0401007387 */ /* 0x000fe80000100800 */
[----:B------:R-:W-:Y:S04]  /*68070*/  STL [R1+0x7784], R4 ;  /* 0x0077840401007387 */ /* 0x000fe80000100800 */
[----:B------:R-:W-:Y:S01]  /*68080*/  STL [R1+0x778c], R4 ;  /* 0x00778c0401007387 */ /* 0x000fe20000100800 */
[----:B--2---:R-:W-:-:S03]  /*68090*/  LOP3.LUT R6, R0, 0x20, RZ, 0xfc, !PT ;  /* 0x0000002000067812 */ /* 0x004fc600078efcff */
[----:B------:R-:W-:Y:S01]  /*680a0*/  STL [R1+0x7794], R4 ;  /* 0x0077940401007387 */ /* 0x000fe20000100800 */
[----:B-1----:R-:W-:-:S03]  /*680b0*/  LOP3.LUT R0, R13, 0x1f, RZ, 0xc0, !PT ;  /* 0x0000001f0d007812 */ /* 0x002fc600078ec0ff */
[----:B------:R-:W-:Y:S04]  /*680c0*/  STL [R1+0x779c], R4 ;  /* 0x00779c0401007387 */ /* 0x000fe80000100800 */
[----:B------:R-:W-:Y:S04]  /*680d0*/  STL [R1+0x77a4], R4 ;  /* 0x0077a40401007387 */ /* 0x000fe80000100800 */
[----:B------:R-:W-:Y:S04]  /*680e0*/  STL [R1+0x77ac], R4 ;  /* 0x0077ac0401007387 */ /* 0x000fe80000100800 */
[----:B------:R-:W-:Y:S04]  /*680f0*/  STL [R1+0x77b4], R4 ;  /* 0x0077b40401007387 */ /* 0x000fe80000100800 */
[----:B------:R-:W-:Y:S04]  /*68100*/  STL [R1+0x77bc], R4 ;  /* 0x0077bc0401007387 */ /* 0x000fe80000100800 */
[----:B----4-:R-:W-:Y:S04]  /*68110*/  STS.U8 [R0+UR23], R14 ;  /* 0x0000000e00007988 */ /* 0x010fe80008000017 */
[----:B------:R-:W-:Y:S04]  /*68120*/  STL [R1+0x77c4], R4 ;  /* 0x0077c40401007387 */ /* 0x000fe80000100800 */
[----:B------:R-:W-:Y:S04]  /*68130*/  STS.U8 [R0+UR23+0x20], R15 ;  /* 0x0000200f00007988 */ /* 0x000fe80008000017 */
        /* <DEDUP_REMOVED lines=20> */
[----:B------:R0:W-:Y:S04]  /*68280*/  STL [R1+0x7864], R5 ;  /* 0x0078640501007387 */ /* 0x0001e80000100800 */
[----:B------:R-:W-:Y:S04]  /*68290*/  STS.U8 [R0+UR23+0x660], R45 ;  /* 0x0006602d00007988 */ /* 0x000fe80008000017 */
[----:B------:R-:W-:Y:S04]  /*682a0*/  STS.U8 [R0+UR23+0x640], R55 ;  /* 0x0006403700007988 */ /* 0x000fe80008000017 */
[----:B------:R-:W-:Y:S01]  /*682b0*/  STS.U8 [R0+UR23+0x620], R56 ;  /* 0x0006203800007988 */ /* 0x000fe20008000017 */
[----:B------:R-:W-:-:S03]  /*682c0*/  ISETP.GE.AND P1, PT, R6, R2, PT ;  /* 0x000000020600720c */ /* 0x000fc60003f26270 */
[----:B------:R-:W-:Y:S04]  /*682d0*/  STS.U8 [R0+UR23+0x600], R57 ;  /* 0x0006003900007988 */ /* 0x000fe80008000017 */
[----:B------:R-:W-:Y:S04]  /*682e0*/  STS.U8 [R0+UR23+0x800], R58 ;  /* 0x0008003a00007988 */ /* 0x000fe80008000017 */
[----:B0-----:R-:W2:Y:S04]  /*682f0*/  LDL.LU R5, [R1+0x2f0] ;  /* 0x0002f00001057983 */ /* 0x001ea80000300800 */
[----:B------:R-:W3:Y:S04]  /*68300*/  LDL.LU R4, [R1+0x2bc] ;  /* 0x0002bc0001047983 */ /* 0x000ee80000300800 */
[----:B------:R-:W4:Y:S04]  /*68310*/  LDL.LU R3, [R1+0x2b8] ;  /* 0x0002b80001037983 */ /* 0x000f280000300800 */
[----:B------:R-:W4:Y:S04]  /*68320*/  LDL.LU R6, [R1+0x2b4] ;  /* 0x0002b40001067983 */ /* 0x000f280000300800 */
[----:B------:R-:W-:Y:S04]  /*68330*/  STS.U8 [R0+UR23+0x820], R59 ;  /* 0x0008203b00007988 */ /* 0x000fe80008000017 */
[----:B------:R-:W4:Y:S04]  /*68340*/  LDL.LU R7, [R1+0x218] ;  /* 0x0002180001077983 */ /* 0x000f280000300800 */
[----:B------:R0:W-:Y:S04]  /*68350*/  STS.U8 [R0+UR23+0x840], R61 ;  /* 0x0008403d00007988 */ /* 0x0001e80008000017 */
[----:B------:R-:W4:Y:S04]  /*68360*/  LDL.LU R8, [R1+0x214] ;  /* 0x0002140001087983 */ /* 0x000f280000300800 */
        /* <DEDUP_REMOVED lines=16> */
[----:B------:R0:W-:Y:S04]  /*68470*/  STS.U8 [R0+UR23+0x860], R60 ;  /* 0x0008603c00007988 */ /* 0x0001e80008000017 */
        /* <DEDUP_REMOVED lines=8> */
[----:B--2---:R-:W-:Y:S04]  /*68500*/  STS.U8 [R0+UR23+0xa20], R5 ;  /* 0x000a200500007988 */ /* 0x004fe80008000017 */
[----:B---3--:R-:W-:Y:S04]  /*68510*/  STS.U8 [R0+UR23+0xa00], R4 ;  /* 0x000a000400007988 */ /* 0x008fe80008000017 */
[----:B----4-:R-:W-:Y:S04]  /*68520*/  STS.U8 [R0+UR23+0xa60], R3 ;  /* 0x000a600300007988 */ /* 0x010fe80008000017 */
[----:B------:R-:W-:Y:S04]  /*68530*/  STS.U8 [R0+UR23+0xa40], R6 ;  /* 0x000a400600007988 */ /* 0x000fe80008000017 */
[----:B------:R-:W-:Y:S04]  /*68540*/  STS.U8 [R0+UR23+0xc40], R7 ;  /* 0x000c400700007988 */ /* 0x000fe80008000017 */
[----:B------:R-:W-:Y:S04]  /*68550*/  STS.U8 [R0+UR23+0xc60], R8 ;  /* 0x000c600800007988 */ /* 0x000fe80008000017 */
[----:B------:R0:W-:Y:S04]  /*68560*/  STS.U8 [R0+UR23+0xc00], R61 ;  /* 0x000c003d00007988 */ /* 0x0001e80008000017 */
[----:B0-----:R-:W2:Y:S04]  /*68570*/  LDL.LU R61, [R1+0x44] ;  /* 0x00004400013d7983 */ /* 0x001ea80000300800 */
[----:B------:R-:W3:Y:S04]  /*68580*/  LDL.LU R5, [R1+0x40] ;  /* 0x0000400001057983 */ /* 0x000ee80000300800 */
[----:B------:R-:W4:Y:S04]  /*68590*/  LDL.LU R4, [R1+0x3c] ;  /* 0x00003c0001047983 */ /* 0x000f280000300800 */
[----:B------:R-:W4:Y:S04]  /*685a0*/  LDL.LU R3, [R1+0x38] ;  /* 0x0000380001037983 */ /* 0x000f280000300800 */
[----:B------:R-:W4:Y:S04]  /*685b0*/  LDL.LU R6, [R1+0x34] ;  /* 0x0000340001067983 */ /* 0x000f280000300800 */
[----:B------:R-:W4:Y:S04]  /*685c0*/  LDL.LU R7, [R1+0x30] ;  /* 0x0000300001077983 */ /* 0x000f280000300800 */
[----:B------:R0:W-:Y:S04]  /*685d0*/  STS.U8 [R0+UR23+0xc20], R9 ;  /* 0x000c200900007988 */ /* 0x0001e80008000017 */
[----:B------:R-:W4:Y:S04]  /*685e0*/  LDL.LU R8, [R1+0x2c] ;  /* 0x00002c0001087983 */ /* 0x000f280000300800 */
[----:B------:R1:W-:Y:S04]  /*685f0*/  STS.U8 [R0+UR23+0xe60], R10 ;  /* 0x000e600a00007988 */ /* 0x0003e80008000017 */
[----:B------:R1:W-:Y:S04]  /*68600*/  STS.U8 [R0+UR23+0xe40], R11 ;  /* 0x000e400b00007988 */ /* 0x0003e80008000017 */
[----:B------:R1:W-:Y:S04]  /*68610*/  STS.U8 [R0+UR23+0xe20], R12 ;  /* 0x000e200c00007988 */ /* 0x0003e80008000017 */
[----:B------:R1:W-:Y:S04]  /*68620*/  STS.U8 [R0+UR23+0xe00], R14 ;  /* 0x000e000e00007988 */ /* 0x0003e80008000017 */
[----:B------:R1:W-:Y:S04]  /*68630*/  STS.U8 [R0+UR23+0x1000], R15 ;  /* 0x0010000f00007988 */ /* 0x0003e80008000017 */
[----:B0-----:R-:W4:Y:S04]  /*68640*/  LDL.LU R9, [R1+0x28] ;  /* 0x0000280001097983 */ /* 0x001f280000300800 */
[----:B-1----:R-:W4:Y:S04]  /*68650*/  LDL.LU R10, [R1+0x24] ;  /* 0x00002400010a7983 */ /* 0x002f280000300800 */
        /* <DEDUP_REMOVED lines=38> */
[----:B--2---:R0:W-:Y:S04]  /*688c0*/  STS.U8 [R0+UR23+0x1840], R61 ;  /* 0x0018403d00007988 */ /* 0x0041e80008000017 */
[----:B0-----:R-:W2:Y:S04]  /*688d0*/  LDL.LU R61, [R1+0x360] ;  /* 0x00036000013d7983 */ /* 0x001ea80000300800 */
[----:B---3--:R-:W-:Y:S04]  /*688e0*/  STS.U8 [R0+UR23+0x1860], R5 ;  /* 0x0018600500007988 */ /* 0x008fe80008000017 */
[----:B----4-:R-:W-:Y:S04]  /*688f0*/  STS.U8 [R0+UR23+0x1a20], R4 ;  /* 0x001a200400007988 */ /* 0x010fe80008000017 */
[----:B------:R0:W-:Y:S04]  /*68900*/  STS.U8 [R0+UR23+0x1a00], R3 ;  /* 0x001a000300007988 */ /* 0x0001e80008000017 */
[----:B------:R-:W-:Y:S04]  /*68910*/  STS.U8 [R0+UR23+0x1a60], R6 ;  /* 0x001a600600007988 */ /* 0x000fe80008000017 */
[----:B------:R-:W-:Y:S01]  /*68920*/  STS.U8 [R0+UR23+0x1a40], R7 ;  /* 0x001a400700007988 */ /* 0x000fe20008000017 */
[----:B------:R-:W-:-:S03]  /*68930*/  LOP3.LUT R13, R13, 0x1f, RZ, 0xc0, !PT ;  /* 0x0000001f0d0d7812 */ /* 0x000fc600078ec0ff */
[----:B------:R-:W-:Y:S04]  /*68940*/  STS.U8 [R0+UR23+0x1c40], R8 ;  /* 0x001c400800007988 */ /* 0x000fe80008000017 */
[----:B------:R-:W-:Y:S04]  /*68950*/  STS.U8 [R0+UR23+0x1c60], R9 ;  /* 0x001c600900007988 */ /* 0x000fe80008000017 */
[----:B------:R-:W-:Y:S04]  /*68960*/  STS.U8 [R0+UR23+0x1c00], R10 ;  /* 0x001c000a00007988 */ /* 0x000fe80008000017 */
[----:B------:R-:W-:Y:S04]  /*68970*/  STS.U8 [R0+UR23+0x1c20], R11 ;  /* 0x001c200b00007988 */ /* 0x000fe80008000017 */
[----:B------:R-:W-:Y:S01]  /*68980*/  STS.U8 [R0+UR23+0x1e60], R12 ;  /* 0x001e600c00007988 */ /* 0x000fe20008000017 */
[----:B0-----:R-:W-:-:S03]  /*68990*/  LOP3.LUT R3, R13, 0x8, RZ, 0x3c, !PT ;  /* 0x000000080d037812 */ /* 0x001fc600078e3cff */
[----:B------:R-:W-:Y:S04]  /*689a0*/  STS.U8 [R0+UR23+0x1e40], R14 ;  /* 0x001e400e00007988 */ /* 0x000fe80008000017 */
        /* <DEDUP_REMOVED lines=12> */
[----:B------:R0:W-:Y:S04]  /*68a70*/  STS.U8 [R3+UR23+0x480], R55 ;  /* 0x0004803703007988 */ /* 0x0001e80008000017 */
[----:B------:R1:W-:Y:S04]  /*68a80*/  STS.U8 [R3+UR23+0x4a0], R56 ;  /* 0x0004a03803007988 */ /* 0x0003e80008000017 */
[----:B0-----:R-:W3:Y:S04]  /*68a90*/  LDL.LU R55, [R1+0x34c] ;  /* 0x00034c0001377983 */ /* 0x001ee80000300800 */
[----:B------:R0:W-:Y:S04]  /*68aa0*/  STS.U8 [R3+UR23+0x6e0], R57 ;  /* 0x0006e03903007988 */ /* 0x0001e80008000017 */
[----:B------:R4:W-:Y:S04]  /*68ab0*/  STS.U8 [R3+UR23+0x6c0], R58 ;  /* 0x0006c03a03007988 */ /* 0x0009e80008000017 */
[----:B------:R4:W-:Y:S04]  /*68ac0*/  STS.U8 [R3+UR23+0x6a0], R59 ;  /* 0x0006a03b03007988 */ /* 0x0009e80008000017 */
[----:B------:R4:W-:Y:S04]  /*68ad0*/  STS.U8 [R3+UR23+0x680], R60 ;  /* 0x0006803c03007988 */ /* 0x0009e80008000017 */
[----:B-1----:R-:W3:Y:S04]  /*68ae0*/  LDL.LU R56, [R1+0x348] ;  /* 0x0003480001387983 */ /* 0x002ee80000300800 */
[----:B0-----:R-:W3:Y:S04]  /*68af0*/  LDL.LU R57, [R1+0x344] ;  /* 0x0003440001397983 */ /* 0x001ee80000300800 */
[----:B----4-:R-:W4:Y:S04]  /*68b00*/  LDL.LU R58, [R1+0x2b0] ;  /* 0x0002b000013a7983 */ /* 0x010f280000300800 */
[----:B------:R-:W4:Y:S04]  /*68b10*/  LDL.LU R59, [R1+0x29c] ;  /* 0x00029c00013b7983 */ /* 0x000f280000300800 */
[----:B------:R-:W4:Y:S01]  /*68b20*/  LDL.LU R60, [R1+0x298] ;  /* 0x00029800013c7983 */ /* 0x000f220000300800 */
[----:B------:R-:W-:-:S03]  /*68b30*/  ISETP.GE.AND P0, PT, R0, R2, PT ;  /* 0x000000020000720c */ /* 0x000fc60003f06270 */
[----:B--2---:R0:W-:Y:S04]  /*68b40*/  STS.U8 [R3+UR23+0x880], R61 ;  /* 0x0008803d03007988 */ /* 0x0041e80008000017 */
[----:B0-----:R-:W2:Y:S04]  /*68b50*/  LDL.LU R61, [R1+0x294] ;  /* 0x00029400013d7983 */ /* 0x001ea80000300800 */
[----:B------:R-:W2:Y:S04]  /*68b60*/  LDL.LU R2, [R1+0x1f8] ;  /* 0x0001f80001027983 */ /* 0x000ea80000300800 */
        /* <DEDUP_REMOVED lines=22> */
[----:B------:R-:W2:Y:S04]  /*68cd0*/  LDL.LU R45, [R1] ;  /* 0x00000000012d7983 */ /* 0x000ea80000300800 */
[----:B---3--:R0:W-:Y:S04]  /*68ce0*/  STS.U8 [R3+UR23+0x8a0], R55 ;  /* 0x0008a03703007988 */ /* 0x0081e80008000017 */
[----:B------:R1:W-:Y:S04]  /*68cf0*/  STS.U8 [R3+UR23+0x8c0], R56 ;  /* 0x0008c03803007988 */ /* 0x0003e80008000017 */
[----:B0-----:R-:W3:Y:S04]  /*68d00*/  LDL.LU R55, [R1+0x78a0] ;  /* 0x0078a00001377983 */ /* 0x001ee80000300800 */
[----:B------:R0:W-:Y:S04]  /*68d10*/  STS.U8 [R3+UR23+0x8e0], R57 ;  /* 0x0008e03903007988 */ /* 0x0001e80008000017 */
[----:B----4-:R4:W-:Y:S04]  /*68d20*/  STS.U8 [R3+UR23+0xaa0], R58 ;  /* 0x000aa03a03007988 */ /* 0x0109e80008000017 */
[----:B------:R4:W-:Y:S04]  /*68d30*/  STS.U8 [R3+UR23+0xa80], R59 ;  /* 0x000a803b03007988 */ /* 0x0009e80008000017 */
[----:B------:R4:W-:Y:S04]  /*68d40*/  STS.U8 [R3+UR23+0xae0], R60 ;  /* 0x000ae03c03007988 */ /* 0x0009e80008000017 */
[----:B-1----:R-:W3:Y:S04]  /*68d50*/  LDL.LU R56, [R1+0x789c] ;  /* 0x00789c0001387983 */ /* 0x002ee80000300800 */
[----:B0-----:R-:W3:Y:S04]  /*68d60*/  LDL.LU R57, [R1+0x7898] ;  /* 0x0078980001397983 */ /* 0x001ee80000300800 */
[----:B----4-:R-:W4:Y:S04]  /*68d70*/  LDL.LU R58, [R1+0x7894] ;  /* 0x00789400013a7983 */ /* 0x010f280000300800 */
[----:B------:R-:W3:Y:S04]  /*68d80*/  LDL.LU R59, [R1+0x7890] ;  /* 0x00789000013b7983 */ /* 0x000ee80000300800 */
[----:B------:R-:W4:Y:S04]  /*68d90*/  LDL.LU R60, [R1+0x788c] ;  /* 0x00788c00013c7983 */ /* 0x000f280000300800 */
[----:B--2---:R0:W-:Y:S04]  /*68da0*/  STS.U8 [R3+UR23+0xac0], R61 ;  /* 0x000ac03d03007988 */ /* 0x0041e80008000017 */
[----:B------:R-:W-:Y:S04]  /*68db0*/  STS.U8 [R3+UR23+0xcc0], R2 ;  /* 0x000cc00203007988 */ /* 0x000fe80008000017 */
[----:B------:R-:W-:Y:S04]  /*68dc0*/  STS.U8 [R3+UR23+0xce0], R5 ;  /* 0x000ce00503007988 */ /* 0x000fe80008000017 */
[----:B------:R-:W-:Y:S04]  /*68dd0*/  STS.U8 [R3+UR23+0xc80], R4 ;  /* 0x000c800403007988 */ /* 0x000fe80008000017 */
[----:B0-----:R-:W2:Y:S04]  /*68de0*/  LDL.LU R61, [R1+0x7888] ;  /* 0x00788800013d7983 */ /* 0x001ea80000300800 */
        /* <DEDUP_REMOVED lines=10> */
[----:B------:R1:W-:Y:S04]  /*68e90*/  STS.U8 [R3+UR23+0x1280], R16 ;  /* 0x0012801003007988 */ /* 0x0003e80008000017 */
[----:B------:R1:W-:Y:S04]  /*68ea0*/  STS.U8 [R3+UR23+0x12e0], R17 ;  /* 0x0012e01103007988 */ /* 0x0003e80008000017 */
[----:B------:R1:W-:Y:S04]  /*68eb0*/  STS.U8 [R3+UR23+0x12c0], R18 ;  /* 0x0012c01203007988 */ /* 0x0003e80008000017 */
[----:B------:R1:W-:Y:S04]  /*68ec0*/  STS.U8 [R3+UR23+0x14c0], R19 ;  /* 0x0014c01303007988 */ /* 0x0003e80008000017 */
[----:B0-----:R-:W3:Y:S04]  /*68ed0*/  LDL.LU R14, [R1+0x5f0] ;  /* 0x0005f000010e7983 */ /* 0x001ee80000300800 */
[----:B-1----:R-:W3:Y:S04]  /*68ee0*/  LDL.LU R15, [R1+0x5dc] ;  /* 0x0005dc00010f7983 */ /* 0x002ee80000300800 */
[----:B------:R-:W3:Y:S04]  /*68ef0*/  LDL.LU R16, [R1+0x5d8] ;  /* 0x0005d80001107983 */ /* 0x000ee80000300800 */
[----:B------:R-:W3:Y:S04]  /*68f00*/  LDL.LU R17, [R1+0x5d4] ;  /* 0x0005d40001117983 */ /* 0x000ee80000300800 */
[----:B------:R-:W3:Y:S04]  /*68f10*/  LDL.LU R18, [R1+0x4f0] ;  /* 0x0004f00001127983 */ /* 0x000ee80000300800 */
[----:B------:R0:W-:Y:S04]  /*68f20*/  STS.U8 [R3+UR23+0x14e0], R20 ;  /* 0x0014e01403007988 */ /* 0x0001e80008000017 */
[----:B------:R-:W3:Y:S04]  /*68f30*/  LDL.LU R19, [R1+0x4dc] ;  /* 0x0004dc0001137983 */ /* 0x000ee80000300800 */
        /* <DEDUP_REMOVED lines=12> */
[----:B0-----:R-:W3:Y:S01]  /*69000*/  LDL.LU R45, [R1+0x3d0] ;  /* 0x0003d000012d7983 */ /* 0x001ee20000300800 */
[----:B------:R-:W-:-:S03]  /*69010*/  LOP3.LUT R2, R0, 0x10, RZ, 0x3c, !PT ;  /* 0x0000001000027812 */ /* 0x000fc600078e3cff */
[----:B--2---:R-:W-:Y:S04]  /*69020*/  STS.U8 [R3+UR23+0x1880], R61 ;  /* 0x0018803d03007988 */ /* 0x004fe80008000017 */
[----:B----4-:R-:W-:Y:S04]  /*69030*/  STS.U8 [R3+UR23+0x18a0], R60 ;  /* 0x0018a03c03007988 */ /* 0x010fe80008000017 */
[----:B---3--:R-:W-:Y:S04]  /*69040*/  STS.U8 [R3+UR23+0x18c0], R59 ;  /* 0x0018c03b03007988 */ /* 0x008fe80008000017 */
        /* <DEDUP_REMOVED lines=19> */
[----:B------:R-:W-:Y:S04]  /*69180*/  STL [R1+0x7868], R61 ;  /* 0x0078683d01007387 */ /* 0x000fe80000100800 */
[----:B------:R-:W-:Y:S04]  /*69190*/  STL [R1+0x786c], R60 ;  /* 0x00786c3c01007387 */ /* 0x000fe80000100800 */
[----:B------:R-:W-:Y:S04]  /*691a0*/  STL [R1+0x7870], R59 ;  /* 0x0078703b01007387 */ /* 0x000fe80000100800 */
[----:B------:R-:W-:Y:S04]  /*691b0*/  STL [R1+0x7874], R58 ;  /* 0x0078743a01007387 */ /* 0x000fe80000100800 */
[----:B------:R-:W-:Y:S04]  /*691c0*/  STL [R1+0x7878], R57 ;  /* 0x0078783901007387 */ /* 0x000fe80000100800 */
[----:B------:R-:W-:Y:S04]  /*691d0*/  STS.U8 [R2+UR23+0x360], R20 ;  /* 0x0003601402007988 */ /* 0x000fe80008000017 */
[----:B------:R-:W-:Y:S04]  /*691e0*/  STS.U8 [R2+UR23+0x340], R21 ;  /* 0x0003401502007988 */ /* 0x000fe80008000017 */
[----:B------:R-:W-:Y:S04]  /*691f0*/  STS.U8 [R2+UR23+0x540], R22 ;  /* 0x0005401602007988 */ /* 0x000fe80008000017 */
[----:B------:R-:W-:Y:S04]  /*69200*/  STS.U8 [R2+UR23+0x560], R23 ;  /* 0x0005601702007988 */ /* 0x000fe80008000017 */
[----:B------:R-:W-:Y:S04]  /*69210*/  STS.U8 [R2+UR23+0x500], R24 ;  /* 0x0005001802007988 */ /* 0x000fe80008000017 */
[----:B------:R-:W-:Y:S04]  /*69220*/  STL [R1+0x787c], R56 ;  /* 0x00787c3801007387 */ /* 0x000fe80000100800 */
[----:B------:R-:W-:Y:S04]  /*69230*/  STS.U8 [R2+UR23+0x520], R25 ;  /* 0x0005201902007988 */ /* 0x000fe80008000017 */
[----:B------:R-:W-:Y:S04]  /*69240*/  STL [R1+0x7880], R55 ;  /* 0x0078803701007387 */ /* 0x000fe80000100800 */
[----:B------:R0:W-:Y:S04]  /*69250*/  STS.U8 [R2+UR23+0x760], R45 ;  /* 0x0007602d02007988 */ /* 0x0001e80008000017 */
[----:B0-----:R-:W2:Y:S04]  /*69260*/  LDL.LU R45, [R1+0x3ac] ;  /* 0x0003ac00012d7983 */ /* 0x001ea80000300800 */
        /* <DEDUP_REMOVED lines=30> */
[----:B--2---:R0:W-:Y:S04]  /*69450*/  STS.U8 [R2+UR23+0x740], R45 ;  /* 0x0007402d02007988 */ /* 0x0041e80008000017 */
[----:B---3--:R-:W-:Y:S04]  /*69460*/  STS.U8 [R2+UR23+0x720], R55 ;  /* 0x0007203702007988 */ /* 0x008fe80008000017 */
[----:B----4-:R-:W-:Y:S04]  /*69470*/  STS.U8 [R2+UR23+0x700], R56 ;  /* 0x0007003802007988 */ /* 0x010fe80008000017 */
        /* <DEDUP_REMOVED lines=23> */
[----:B0-----:R-:W2:Y:S04]  /*695f0*/  LDL.LU R14, [R1+0x5d0] ;  /* 0x0005d000010e7983 */ /* 0x001ea80000300800 */
[----:B-1----:R-:W2:Y:S04]  /*69600*/  LDL.LU R15, [R1+0x54c] ;  /* 0x00054c00010f7983 */ /* 0x002ea80000300800 */
[----:B---3--:R-:W3:Y:S04]  /*69610*/  LDL.LU R16, [R1+0x548] ;  /* 0x0005480001107983 */ /* 0x008ee80000300800 */
[----:B----4-:R-:W4:Y:S04]  /*69620*/  LDL.LU R17, [R1+0x544] ;  /* 0x0005440001117983 */ /* 0x010f280000300800 */
        /* <DEDUP_REMOVED lines=26> */
[----:B------:R-:W-:-:S03]  /*697d0*/  LOP3.LUT R0, R0, 0x18, RZ, 0x3c, !PT ;  /* 0x0000001800007812 */ /* 0x000fc600078e3cff */
[----:B------:R-:W4:Y:S04]  /*697e0*/  LDL.LU R8, [R1+0x1b8] ;  /* 0x0001b80001087983 */ /* 0x000f280000300800 */
[----:B------:R-:W4:Y:S04]  /*697f0*/  LDL.LU R9, [R1+0x1b4] ;  /* 0x0001b40001097983 */ /* 0x000f280000300800 */
[----:B------:R-:W4:Y:S04]  /*69800*/  LDL.LU R10, [R1+0x1b0] ;  /* 0x0001b000010a7983 */ /* 0x000f280000300800 */
[----:B------:R-:W4:Y:S04]  /*69810*/  LDL.LU R11, [R1+0x18c] ;  /* 0x00018c00010b7983 */ /* 0x000f280000300800 */
[----:B------:R-:W4:Y:S04]  /*69820*/  LDL.LU R12, [R1+0x128] ;  /* 0x00012800010c7983 */ /* 0x000f280000300800 */
[----:B------:R-:W4:Y:S04]  /*69830*/  LDL.LU R13, [R1+0x124] ;  /* 0x00012400010d7983 */ /* 0x000f280000300800 */
[----:B--2---:R-:W-:Y:S04]  /*69840*/  STS.U8 [R2+UR23+0x1760], R45 ;  /* 0x0017602d02007988 */ /* 0x004fe80008000017 */
        /* <DEDUP_REMOVED lines=21> */
[----:B---3--:R2:W-:Y:S04]  /*699a0*/  STS.U8 [R0+UR23+0x1c0], R16 ;  /* 0x0001c01000007988 */ /* 0x0085e80008000017 */
[----:B----4-:R3:W-:Y:S04]  /*699b0*/  STS.U8 [R0+UR23+0x1e0], R17 ;  /* 0x0001e01100007988 */ /* 0x0107e80008000017 */
[----:B------:R4:W-:Y:S04]  /*699c0*/  STS.U8 [R0+UR23+0x3a0], R18 ;  /* 0x0003a01200007988 */ /* 0x0009e80008000017 */
[----:B------:R4:W-:Y:S04]  /*699d0*/  STS.U8 [R0+UR23+0x380], R19 ;  /* 0x0003801300007988 */ /* 0x0009e80008000017 */
[----:B0-----:R-:W4:Y:S04]  /*699e0*/  LDL.LU R14, [R1+0x120] ;  /* 0x00012000010e7983 */ /* 0x001f280000300800 */
[----:B-1----:R-:W4:Y:S04]  /*699f0*/  LDL.LU R15, [R1+0x11c] ;  /* 0x00011c00010f7983 */ /* 0x002f280000300800 */
[----:B--2---:R-:W2:Y:S04]  /*69a00*/  LDL.LU R16, [R1+0xe8] ;  /* 0x0000e80001107983 */ /* 0x004ea80000300800 */
[----:B---3--:R-:W3:Y:S04]  /*69a10*/  LDL.LU R17, [R1+0xe4] ;  /* 0x0000e40001117983 */ /* 0x008ee80000300800 */
[----:B----4-:R-:W4:Y:S04]  /*69a20*/  LDL.LU R18, [R1+0xe0] ;  /* 0x0000e00001127983 */ /* 0x010f280000300800 */
        /* <DEDUP_REMOVED lines=14> */
[----:B------:R0:W-:Y:S04]  /*69b10*/  STS.U8 [R0+UR23+0x7e0], R55 ;  /* 0x0007e03700007988 */ /* 0x0001e80008000017 */
        /* <DEDUP_REMOVED lines=37> */
[----:B--2---:R2:W-:Y:S04]  /*69d70*/  STS.U8 [R0+UR23+0x1180], R16 ;  /* 0x0011801000007988 */ /* 0x0045e80008000017 */
[----:B---3--:R3:W-:Y:S04]  /*69d80*/  STS.U8 [R0+UR23+0x11a0], R17 ;  /* 0x0011a01100007988 */ /* 0x0087e80008000017 */
[----:B----4-:R4:W-:Y:S04]  /*69d90*/  STS.U8 [R0+UR23+0x11c0], R18 ;  /* 0x0011c01200007988 */ /* 0x0109e80008000017 */
[----:B------:R4:W-:Y:S04]  /*69da0*/  STS.U8 [R0+UR23+0x11e0], R19 ;  /* 0x0011e01300007988 */ /* 0x0009e80008000017 */
[----:B0-----:R-:W4:Y:S04]  /*69db0*/  LDL.LU R14, [R1+0x7838] ;  /* 0x00783800010e7983 */ /* 0x001f280000300800 */
[----:B-1----:R-:W4:Y:S04]  /*69dc0*/  LDL.LU R15, [R1+0x7834] ;  /* 0x00783400010f7983 */ /* 0x002f280000300800 */
[----:B--2---:R-:W2:Y:S04]  /*69dd0*/  LDL.LU R16, [R1+0x7830] ;  /* 0x0078300001107983 */ /* 0x004ea80000300800 */
[----:B---3--:R-:W3:Y:S04]  /*69de0*/  LDL.LU R17, [R1+0x782c] ;  /* 0x00782c0001117983 */ /* 0x008ee80000300800 */
[----:B----4-:R-:W4:Y:S04]  /*69df0*/  LDL.LU R18, [R1+0x7828] ;  /* 0x0078280001127983 */ /* 0x010f280000300800 */
[----:B------:R-:W2:Y:S04]  /*69e00*/  LDL.LU R19, [R1+0x7824] ;  /* 0x0078240001137983 */ /* 0x000ea80000300800 */
[----:B------:R0:W-:Y:S04]  /*69e10*/  STS.U8 [R0+UR23+0x13a0], R20 ;  /* 0x0013a01400007988 */ /* 0x0001e80008000017 */
[----:B------:R1:W-:Y:S04]  /*69e20*/  STS.U8 [R0+UR23+0x1380], R21 ;  /* 0x0013801500007988 */ /* 0x0003e80008000017 */
[----:B------:R1:W-:Y:S04]  /*69e30*/  STS.U8 [R0+UR23+0x13e0], R22 ;  /* 0x0013e01600007988 */ /* 0x0003e80008000017 */
[----:B------:R1:W-:Y:S04]  /*69e40*/  STS.U8 [R0+UR23+0x13c0], R23 ;  /* 0x0013c01700007988 */ /* 0x0003e80008000017 */
[----:B------:R1:W-:Y:S04]  /*69e50*/  STS.U8 [R0+UR23+0x15c0], R24 ;  /* 0x0015c01800007988 */ /* 0x0003e80008000017 */
[----:B------:R1:W-:Y:S04]  /*69e60*/  STS.U8 [R0+UR23+0x15e0], R25 ;  /* 0x0015e01900007988 */ /* 0x0003e80008000017 */
[----:B0-----:R-:W3:Y:S04]  /*69e70*/  LDL.LU R20, [R1+0x7820] ;  /* 0x0078200001147983 */ /* 0x001ee80000300800 */
[----:B-1----:R-:W4:Y:S04]  /*69e80*/  LDL.LU R21, [R1+0x781c] ;  /* 0x00781c0001157983 */ /* 0x002f280000300800 */
[----:B------:R-:W2:Y:S04]  /*69e90*/  LDL.LU R22, [R1+0x7818] ;  /* 0x0078180001167983 */ /* 0x000ea80000300800 */
[----:B------:R-:W3:Y:S04]  /*69ea0*/  LDL.LU R23, [R1+0x7814] ;  /* 0x0078140001177983 */ /* 0x000ee80000300800 */
[----:B------:R-:W4:Y:S04]  /*69eb0*/  LDL.LU R24, [R1+0x7810] ;  /* 0x0078100001187983 */ /* 0x000f280000300800 */
[----:B------:R-:W2:Y:S04]  /*69ec0*/  LDL.LU R25, [R1+0x780c] ;  /* 0x00780c0001197983 */ /* 0x000ea80000300800 */
[----:B------:R0:W-:Y:S04]  /*69ed0*/  STS.U8 [R0+UR23+0x1580], R2 ;  /* 0x0015800200007988 */ /* 0x0001e80008000017 */
[----:B0-----:R-:W3:Y:S04]  /*69ee0*/  LDL R2, [R1+0x5bd4] ;  /* 0x005bd40001027983 */ /* 0x001ee80000100800 */
        /* <DEDUP_REMOVED lines=20> */
[----:B------:R0:W-:Y:S01]  /*6a030*/  STS.U8 [R0+UR23+0x1f80], R3 ;  /* 0x001f800300007988 */ /* 0x0001e20008000017 */
[----:B------:R-:W-:Y:S06]  /*6a040*/  BAR.SYNC.DEFER_BLOCKING 0x0 ;  /* 0x0000000000007b1d */ /* 0x000fec0000010000 */
[----:B0-----:R-:W2:Y:S04]  /*6a050*/  LDL.LU R0, [R1+0x7808] ;  /* 0x0078080001007983 */ /* 0x001ea80000300800 */
[----:B------:R-:W3:Y:S01]  /*6a060*/  LDL R3, [R1+0x4334] ;  /* 0x0043340001037983 */ /* 0x000ee20000100800 */
[----:B------:R-:W-:-:S06]  /*6a070*/  PRMT R4, RZ, 0x7610, R4 ;  /* 0x00007610ff047816 */ /* 0x000fcc0000000004 */
[----:B---3--:R-:W3:Y:S04]  /*6a080*/  @!P0 LDG.E.U8 R4, desc[UR4][R2.64] ;  /* 0x0000000402048981 */ /* 0x008ee8000c1e1100 */
[----:B---3--:R0:W-:Y:S04]  /*6a090*/  STL [R1+0x2f54], R4 ;  /* 0x002f540401007387 */ /* 0x0081e80000100800 */
[----:B0-----:R-:W3:Y:S04]  /*6a0a0*/  LDL.LU R4, [R1+0x7804] ;  /* 0x0078040001047983 */ /* 0x001ee80000300800 */
[----:B------:R-:W4:Y:S04]  /*6a0b0*/  LDL R2, [R1+0x4330] ;  /* 0x0043300001027983 */ /* 0x000f280000100800 */
[----:B------:R-:W4:Y:S01]  /*6a0c0*/  LDL R3, [R1+0x5bd0] ;  /* 0x005bd00001037983 */ /* 0x000f220000100800 */
[----:B--2---:R-:W-:-:S02]  /*6a0d0*/  PRMT R0, RZ, 0x7610, R0 ;  /* 0x00007610ff007816 */ /* 0x004fc40000000000 */
[----:B----4-:R-:W-:-:S04]  /*6a0e0*/  @!P1 LOP3.LUT R3, R3, R2, RZ, 0x3c, !PT ;  /* 0x0000000203039212 */ /* 0x010fc800078e3cff */
[----:B------:R-:W-:-:S04]  /*6a0f0*/  @!P1 LOP3.LUT R2, R3, R2, RZ, 0x3c, !PT ;  /* 0x0000000203029212 */ /* 0x000fc800078e3cff */
[----:B------:R-:W-:-:S05]  /*6a100*/  @!P1 LOP3.LUT R3, R3, R2, RZ, 0x3c, !PT ;  /* 0x0000000203039212 */ /* 0x000fca00078e3cff */
[----:B------:R-:W2:Y:S04]  /*6a110*/  @!P1 LDG.E.U8 R0, desc[UR4][R2.64] ;  /* 0x0000000402009981 */ /* 0x000ea8000c1e1100 */
[----:B--2---:R0:W-:Y:S04]  /*6a120*/  STL [R1+0x2f50], R0 ;  /* 0x002f500001007387 */ /* 0x0041e80000100800 */
[----:B0-----:R-:W2:Y:S04]  /*6a130*/  LDL.LU R0, [R1+0x7800] ;  /* 0x0078000001007983 */ /* 0x001ea80000300800 */
[----:B------:R-:W4:Y:S04]  /*6a140*/  LDL R2, [R1+0x432c] ;  /* 0x00432c0001027983 */ /* 0x000f280000100800 */
[----:B------:R-:W4:Y:S01]  /*6a150*/  LDL R3, [R1+0x5bcc] ;  /* 0x005bcc0001037983 */ /* 0x000f220000100800 */
[----:B---3--:R-:W-:-:S02]  /*6a160*/  PRMT R4, RZ, 0x7610, R4 ;  /* 0x00007610ff047816 */ /* 0x008fc40000000004 */
[----:B----4-:R-:W-:-:S04]  /*6a170*/  @!P0 LOP3.LUT R3, R3, R2, RZ, 0x3c, !PT ;  /* 0x0000000203038212 */ /* 0x010fc800078e3cff */
[----:B------:R-:W-:-:S04]  /*6a180*/  @!P0 LOP3.LUT R2, R3, R2, RZ, 0x3c, !PT ;  /* 0x0000000203028212 */ /* 0x000fc800078e3cff */
[----:B------:R-:W-:-:S05]  /*6a190*/  @!P0 LOP3.LUT R3, R3, R2, RZ, 0x3c, !PT ;  /* 0x0000000203038212 */ /* 0x000fca00078e3cff */
[----:B------:R-:W3:Y:S04]  /*6a1a0*/  @!P0 LDG.E.U8 R4, desc[UR4][R2.64] ;  /* 0x0000000402048981 */ /* 0x000ee8000c1e1100 */
        /* <DEDUP_REMOVED lines=8095> */
[----:B------:R-:W-:-:S02]  /*89ba0*/  PRMT R5, RZ, 0x7610, R5 ;  /* 0x00007610ff057816 */ /* 0x000fc40000000005 */
[----:B----4-:R-:W-:-:S04]  /*89bb0*/  @!P0 LOP3.LUT R3, R3, R2, RZ, 0x3c, !PT ;  /* 0x0000000203038212 */ /* 0x010fc800078e3cff */
[----:B------:R-:W-:-:S04]  /*89bc0*/  @!P0 LOP3.LUT R2, R3, R2, RZ, 0x3c, !PT ;  /* 0x0000000203028212 */ /* 0x000fc800078e3cff */
[----:B------:R-:W-:-:S05]  /*89bd0*/  @!P0 LOP3.LUT R3, R3, R2, RZ, 0x3c, !PT ;  /* 0x0000000203038212 */ /* 0x000fca00078e3cff */
[----:B------:R-:W4:Y:S04]  /*89be0*/  @!P0 LDG.E.U8 R5, desc[UR4][R2.64] ;  /* 0x0000000402058981 */ /* 0x000f28000c1e1100 */
[----:B----4-:R0:W-:Y:S04]  /*89bf0*/  STL [R1+0xfc], R5 ;  /* 0x0000fc0501007387 */ /* 0x0101e80000100800 */
[----:B0-----:R-:W4:Y:S04]  /*89c00*/  LDL.LU R5, [R1+0x69ec] ;  /* 0x0069ec0001057983 */ /* 0x001f280000300800 */
[----:B------:R-:W3:Y:S04]  /*89c10*/  LDL R2, [R1+0x5f40] ;  /* 0x005f400001027983 */ /* 0x000ee80000100800 */
[----:B------:R-:W3:Y:S01]  /*89c20*/  LDL R3, [R1+0x5f74] ;  /* 0x005f740001037983 */ /* 0x000ee20000100800 */
[----:B--2---:R-:W-:-:S02]  /*89c30*/  PRMT R0, RZ, 0x7610, R0 ;  /* 0x00007610ff007816 */ /* 0x004fc40000000000 */
[----:B---3--:R-:W-:-:S04]  /*89c40*/  @!P1 LOP3.LUT R3, R3, R2, RZ, 0x3c, !PT ;  /* 0x0000000203039212 */ /* 0x008fc800078e3cff */
[----:B------:R-:W-:-:S04]  /*89c50*/  @!P1 LOP3.LUT R2, R3, R2, RZ, 0x3c, !PT ;  /* 0x0000000203029212 */ /* 0x000fc800078e3cff */
[----:B------:R-:W-:-:S05]  /*89c60*/  @!P1 LOP3.LUT R3, R3, R2, RZ, 0x3c, !PT ;  /* 0x0000000203039212 */ /* 0x000fca00078e3cff */
[----:B------:R-:W2:Y:S04]  /*89c70*/  @!P1 LDG.E.U8 R0, desc[UR4][R2.64] ;  /* 0x0000000402009981 */ /* 0x000ea8000c1e1100 */
[----:B--2---:R0:W-:Y:S04]  /*89c80*/  STL [R1+0xf8], R0 ;  /* 0x0000f80001007387 */ /* 0x0041e80000100800 */
[----:B0-----:R-:W2:Y:S04]  /*89c90*/  LDL.LU R0, [R1+0x69e8] ;  /* 0x0069e80001007983 */ /* 0x001ea80000300800 */
[----:B------:R-:W3:Y:S04]  /*89ca0*/  LDL R2, [R1+0x5f3c] ;  /* 0x005f3c0001027983 */ /* 0x000ee80000100800 */
[----:B------:R-:W3:Y:S02]  /*89cb0*/  LDL R3, [R1+0x5f78] ;  /* 0x005f780001037983 */ /* 0x000ee40000100800 */
[----:B---3--:R-:W-:-:S02]  /*89cc0*/  @!P0 LOP3.LUT R3, R3, R2, RZ, 0x3c, !PT ;  /* 0x0000000203038212 */ /* 0x008fc400078e3cff */
[----:B--2---:R-:W-:Y:S02]  /*89cd0*/  PRMT R0, RZ, 0x7610, R0 ;  /* 0x00007610ff007816 */ /* 0x004fe40000000000 */
        /* <DEDUP_REMOVED lines=552> */
[----:B--2---:R0:W-:Y:S04]  /*8bf60*/  STL [R1], R0 ;  /* 0x0000000001007387 */ /* 0x0041e80000100800 */
[----:B0-----:R-:W2:Y:S04]  /*8bf70*/  LDL.LU R0, [R1+0x68f0] ;  /* 0x0068f00001007983 */ /* 0x001ea80000300800 */
[----:B------:R-:W3:Y:S04]  /*8bf80*/  LDL R2, [R1+0x612c] ;  /* 0x00612c0001027983 */ /* 0x000ee80000100800 */
[----:B------:R-:W3:Y:S01]  /*8bf90*/  LDL R3, [R1+0x6168] ;  /* 0x0061680001037983 */ /* 0x000ee20000100800 */
[----:B------:R-:W-:-:S02]  /*8bfa0*/  PRMT R61, RZ, 0x7610, R61 ;  /* 0x00007610ff3d7816 */ /* 0x000fc4000000003d */
[----:B---3--:R-:W-:-:S04]  /*8bfb0*/  @!P0 LOP3.LUT R3, R3, R2, RZ, 0x3c, !PT ;  /* 0x0000000203038212 */ /* 0x008fc800078e3cff */
[----:B------:R-:W-:-:S04]  /*8bfc0*/  @!P0 LOP3.LUT R2, R3, R2, RZ, 0x3c, !PT ;  /* 0x0000000203028212 */ /* 0x000fc800078e3cff */
[----:B------:R-:W-:-:S05]  /*8bfd0*/  @!P0 LOP3.LUT R3, R3, R2, RZ, 0x3c, !PT ;  /* 0x0000000203038212 */ /* 0x000fca00078e3cff */
[----:B------:R0:W3:Y:S04]  /*8bfe0*/  @!P0 LDG.E.U8 R61, desc[UR4][R2.64] ;  /* 0x00000004023d8981 */ /* 0x0000e8000c1e1100 */
[----:B------:R-:W0:Y:S04]  /*8bff0*/  LDL R2, [R1+0x6140] ;  /* 0x0061400001027983 */ /* 0x000e280000100800 */
[----:B------:R-:W0:Y:S01]  /*8c000*/  LDL R3, [R1+0x6174] ;  /* 0x0061740001037983 */ /* 0x000e220000100800 */
[----:B------:R-:W-:Y:S02]  /*8c010*/  PRMT R60, RZ, 0x7610, R60 ;  /* 0x00007610ff3c7816 */ /* 0x000fe4000000003c */
[----:B0-----:R-:W-:-:S04]  /*8c020*/  @!P1 LOP3.LUT R3, R3, R2, RZ, 0x3c, !PT ;  /* 0x0000000203039212 */ /* 0x001fc800078e3cff */
[----:B------:R-:W-:-:S04]  /*8c030*/  @!P1 LOP3.LUT R2, R3, R2, RZ, 0x3c, !PT ;  /* 0x0000000203029212 */ /* 0x000fc800078e3cff */
[----:B------:R-:W-:-:S05]  /*8c040*/  @!P1 LOP3.LUT R3, R3, R2, RZ, 0x3c, !PT ;  /* 0x0000000203039212 */ /* 0x000fca00078e3cff */
[----:B------:R0:W2:Y:S04]  /*8c050*/  @!P1 LDG.E.U8 R60, desc[UR4][R2.64] ;  /* 0x00000004023c9981 */ /* 0x0000a8000c1e1100 */
        /* <DEDUP_REMOVED lines=380> */
[----:B----4-:R-:W-:Y:S02]  /*8d820*/  PRMT R5, RZ, 0x7610, R5 ;  /* 0x00007610ff057816 */ /* 0x010fe40000000005 */
[----:B0-----:R-:W-:-:S04]  /*8d830*/  @!P0 LOP3.LUT R3, R3, R2, RZ, 0x3c, !PT ;  /* 0x0000000203038212 */ /* 0x001fc800078e3cff */
[----:B------:R-:W-:-:S04]  /*8d840*/  @!P0 LOP3.LUT R2, R3, R2, RZ, 0x3c, !PT ;  /* 0x0000000203028212 */ /* 0x000fc800078e3cff */
[----:B------:R-:W-:-:S05]  /*8d850*/  @!P0 LOP3.LUT R3, R3, R2, RZ, 0x3c, !PT ;  /* 0x0000000203038212 */ /* 0x000fca00078e3cff */
[----:B------:R0:W4:Y:S04]  /*8d860*/  @!P0 LDG.E.U8 R5, desc[UR4][R2.64] ;  /* 0x0000000402058981 */ /* 0x000128000c1e1100 */
[----:B------:R-:W0:Y:S04]  /*8d870*/  LDL R2, [R1+0x62fc] ;  /* 0x0062fc0001027983 */ /* 0x000e280000100800 */
[----:B------:R-:W0:Y:S01]  /*8d880*/  LDL R3, [R1+0x6318] ;  /* 0x0063180001037983 */ /* 0x000e220000100800 */
[----:B------:R-:W-:-:S03]  /*8d890*/  PRMT R4, RZ, 0x7610, R4 ;  /* 0x00007610ff047816 */ /* 0x000fc60000000004 */
[----:B---3--:R-:W-:Y:S04]  /*8d8a0*/  STL [R1+0xb040], R8 ;  /* 0x00b0400801007387 */ /* 0x008fe80000100800 */
[----:B------:R-:W-:Y:S04]  /*8d8b0*/  STL [R1+0xb03c], R61 ;  /* 0x00b03c3d01007387 */ /* 0x000fe80000100800 */
[----:B--2---:R-:W-:Y:S04]  /*8d8c0*/  STL [R1+0xb038], R60 ;  /* 0x00b0383c01007387 */ /* 0x004fe80000100800 */
[----:B------:R-:W-:Y:S04]  /*8d8d0*/  STL [R1+0xb034], R55 ;  /* 0x00b0343701007387 */ /* 0x000fe80000100800 */
[----:B------:R-:W-:Y:S04]  /*8d8e0*/  STL [R1+0xb030], R54 ;  /* 0x00b0303601007387 */ /* 0x000fe80000100800 */
[----:B------:R-:W-:Y:S04]  /*8d8f0*/  STL [R1+0xb02c], R53 ;  /* 0x00b02c3501007387 */ /* 0x000fe80000100800 */
[----:B------:R-:W-:Y:S04]  /*8d900*/  STL [R1+0xb028], R52 ;  /* 0x00b0283401007387 */ /* 0x000fe80000100800 */
[----:B------:R-:W-:Y:S01]  /*8d910*/  STL [R1+0xb024], R47 ;  /* 0x00b0242f01007387 */ /* 0x000fe20000100800 */
[----:B0-----:R-:W-:-:S04]  /*8d920*/  @!P1 LOP3.LUT R3, R3, R2, RZ, 0x3c, !PT ;  /* 0x0000000203039212 */ /* 0x001fc800078e3cff */
[----:B------:R-:W-:-:S04]  /*8d930*/  @!P1 LOP3.LUT R2, R3, R2, RZ, 0x3c, !PT ;  /* 0x0000000203029212 */ /* 0x000fc800078e3cff */
[----:B------:R-:W-:-:S05]  /*8d940*/  @!P1 LOP3.LUT R3, R3, R2, RZ, 0x3c, !PT ;  /* 0x0000000203039212 */ /* 0x000fca00078e3cff */
[----:B------:R0:W2:Y:S04]  /*8d950*/  @!P1 LDG.E.U8 R4, desc[UR4][R2.64] ;  /* 0x0000000402049981 */ /* 0x0000a8000c1e1100 */
        /* <DEDUP_REMOVED lines=21> */
[----:B----4-:R-:W-:Y:S04]  /*8dab0*/  STL [R1+0xafcc], R5 ;  /* 0x00afcc0501007387 */ /* 0x010fe80000100800 */
[----:B------:R-:W1:Y:S04]  /*8dac0*/  LDS.U8 R5, [R0+UR23+0x110] ;  /* 0x0001101700057984 */ /* 0x000e680008000000 */
[----:B------:R-:W-:Y:S04]  /*8dad0*/  LDS.U8 R6, [R0+UR23+0x8] ;  /* 0x0000081700067984 */ /* 0x000fe80008000000 */
[----:B0-----:R-:W-:Y:S04]  /*8dae0*/  LDS.U8 R3, [R0+UR23] ;  /* 0x0000001700037984 */ /* 0x001fe80008000000 */
[----:B------:R-:W-:Y:S04]  /*8daf0*/  LDS.U8 R2, [R0+UR23+0x88] ;  /* 0x0000881700027984 */ /* 0x000fe80008000000 */
[----:B--2---:R-:W-:Y:S04]  /*8db00*/  STL [R1+0xafc8], R4 ;  /* 0x00afc80401007387 */ /* 0x004fe80000100800 */
[----:B------:R-:W0:Y:S04]  /*8db10*/  LDS.U8 R4, [R0+UR23+0x198] ;  /* 0x0001981700047984 */ /* 0x000e280008000000 */
[----:B-1----:R-:W-:Y:S04]  /*8db20*/  STL [R1+0x303c], R5 ;  /* 0x00303c0501007387 */ /* 0x002fe80000100800 */
[----:B------:R-:W1:Y:S04]  /*8db30*/  LDS.U8 R5, [R0+UR23+0x80] ;  /* 0x0000801700057984 */ /* 0x000e680008000000 */
[----:B0-----:R-:W-:Y:S04]  /*8db40*/  STL [R1+0x3038], R4 ;  /* 0x0030380401007387 */ /* 0x001fe80000100800 */
[----:B------:R-:W0:Y:S04]  /*8db50*/  LDS.U8 R4, [R0+UR23+0x118] ;  /* 0x0001181700047984 */ /* 0x000e280008000000 */
[----:B------:R-:W-:Y:S04]  /*8db60*/  STL [R1+0x2a70], R6 ;  /* 0x002a700601007387 */ /* 0x000fe80000100800 */
[----:B------:R-:W2:Y:S04]  /*8db70*/  LDS.U8 R6, [R0+UR23+0x190] ;  /* 0x0001901700067984 */ /* 0x000ea80008000000 */
[----:B-1----:R-:W-:Y:S04]  /*8db80*/  STL [R1+0x2a6c], R5 ;  /* 0x002a6c0501007387 */ /* 0x002fe80000100800 */
[----:B------:R-:W1:Y:S04]  /*8db90*/  LDS.U8 R5, [R0+UR23+0x800] ;  /* 0x0008001700057984 */ /* 0x000e680008000000 */
[----:B0-----:R-:W-:Y:S04]  /*8dba0*/  STL [R1+0x3044], R4 ;  /* 0x0030440401007387 */ /* 0x001fe80000100800 */
[----:B------:R-:W0:Y:S04]  /*8dbb0*/  LDS.U8 R4, [R0+UR23+0x888] ;  /* 0x0008881700047984 */ /* 0x000e280008000000 */
[----:B--2---:R-:W-:Y:S04]  /*8dbc0*/  STL [R1+0x3040], R6 ;  /* 0x0030400601007387 */ /* 0x004fe80000100800 */
        /* <DEDUP_REMOVED lines=103> */
[----:B-1----:R1:W-:Y:S04]  /*8e240*/  STL [R1+0x646c], R5 ;  /* 0x00646c0501007387 */ /* 0x0023e80000100800 */
[----:B0-----:R-:W-:Y:S04]  /*8e250*/  STL [R1+0x6378], R4 ;  /* 0x0063780401007387 */ /* 0x001fe80000100800 */
[----:B------:R-:W0:Y:S01]  /*8e260*/  LDS.U8 R4, [R0+UR23+0x1908] ;  /* 0x0019081700047984 */ /* 0x000e220008000000 */
[----:B-1----:R-:W-:-:S03]  /*8e270*/  LOP3.LUT R5, R0, 0x20, RZ, 0x3c, !PT ;  /* 0x0000002000057812 */ /* 0x002fc600078e3cff */
[----:B--2---:R-:W-:Y:S04]  /*8e280*/  STL [R1+0x6374], R6 ;  /* 0x0063740601007387 */ /* 0x004fe80000100800 */
[----:B------:R-:W-:Y:S04]  /*8e290*/  STL [R1+0x68f0], R0 ;  /* 0x0068f00001007387 */ /* 0x000fe80000100800 */
[----:B------:R-:W1:Y:S04]  /*8e2a0*/  LDS.U8 R6, [R0+UR23+0x1980] ;  /* 0x0019801700067984 */ /* 0x000e680008000000 */
[----:B------:R-:W-:Y:S01]  /*8e2b0*/  LDS.U8 R0, [R5+UR23+0x88] ;  /* 0x0000881705007984 */ /* 0x000fe20008000000 */
[----:B------:R-:W2:Y:S03]  /*8e2c0*/  S2R R61, SR_TID.X ;  /* 0x00000000003d7919 */ /* 0x000ea60000002100 */
[----:B------:R-:W-:Y:S04]  /*8e2d0*/  LDS.U8 R7, [R5+UR23+0x1890] ;  /* 0x0018901705077984 */ /* 0x000fe80008000000 */
[----:B0-----:R-:W-:Y:S04]  /*8e2e0*/  STL [R1+0x6478], R4 ;  /* 0x0064780401007387 */ /* 0x001fe80000100800 */
[----:B------:R-:W0:Y:S04]  /*8e2f0*/  LDS.U8 R4, [R5+UR23] ;  /* 0x0000001705047984 */ /* 0x000e280008000000 */
[----:B-1----:R-:W-:Y:S04]  /*8e300*/  STL [R1+0x6474], R6 ;  /* 0x0064740601007387 */ /* 0x002fe80000100800 */
[----:B------:R-:W1:Y:S04]  /*8e310*/  LDS.U8 R6, [R5+UR23+0x110] ;  /* 0x0001101705067984 */ /* 0x000e680008000000 */
[----:B0-----:R-:W-:Y:S04]  /*8e320*/  STL [R1+0x2f7c], R4 ;  /* 0x002f7c0401007387 */ /* 0x001fe80000100800 */
[----:B------:R-:W0:Y:S04]  /*8e330*/  LDS.U8 R4, [R5+UR23+0x198] ;  /* 0x0001981705047984 */ /* 0x000e280008000000 */
[----:B------:R-:W-:Y:S04]  /*8e340*/  STL [R1+0x2f78], R0 ;  /* 0x002f780001007387 */ /* 0x000fe80000100800 */
[----:B------:R-:W3:Y:S04]  /*8e350*/  LDS.U8 R0, [R5+UR23+0x8] ;  /* 0x0000081705007984 */ /* 0x000ee80008000000 */
[----:B-1----:R-:W-:Y:S04]  /*8e360*/  STL [R1+0x307c], R6 ;  /* 0x00307c0601007387 */ /* 0x002fe80000100800 */
[----:B------:R-:W1:Y:S04]  /*8e370*/  LDS.U8 R6, [R5+UR23+0x80] ;  /* 0x0000801705067984 */ /* 0x000e680008000000 */
[----:B0-----:R-:W-:Y:S04]  /*8e380*/  STL [R1+0x3078], R4 ;  /* 0x0030780401007387 */ /* 0x001fe80000100800 */
[----:B------:R-:W0:Y:S04]  /*8e390*/  LDS.U8 R4, [R5+UR23+0x118] ;  /* 0x0001181705047984 */ /* 0x000e280008000000 */
[----:B---3--:R-:W-:Y:S04]  /*8e3a0*/  STL [R1+0x2f84], R0 ;  /* 0x002f840001007387 */ /* 0x008fe80000100800 */
        /* <DEDUP_REMOVED lines=98> */
[----:B------:R-:W-:Y:S04]  /*8e9d0*/  LDS.U8 R6, [R5+UR23+0x1988] ;  /* 0x0019881705067984 */ /* 0x000fe80008000000 */
[----:B0-----:R-:W-:Y:S04]  /*8e9e0*/  STL [R1+0x64a8], R4 ;  /* 0x0064a80401007387 */ /* 0x001fe80000100800 */
[----:B------:R-:W0:Y:S04]  /*8e9f0*/  LDS.U8 R4, [R5+UR23+0x1810] ;  /* 0x0018101705047984 */ /* 0x000e280008000000 */
[----:B---3--:R-:W-:Y:S04]  /*8ea00*/  STL [R1+0x64a4], R0 ;  /* 0x0064a40001007387 */ /* 0x008fe80000100800 */
[----:B------:R-:W1:Y:S01]  /*8ea10*/  LDS.U8 R0, [R5+UR23+0x1898] ;  /* 0x0018981705007984 */ /* 0x000e620008000000 */
[----:B--2---:R-:W-:-:S02]  /*8ea20*/  LOP3.LUT R8, R61, 0x3, RZ, 0xc0, !PT ;  /* 0x000000033d087812 */ /* 0x004fc400078ec0ff */
[----:B------:R-:W-:Y:S01]  /*8ea30*/  SHF.R.U32.HI R61, RZ, 0x2, R61 ;  /* 0x00000002ff3d7819 */ /* 0x000fe2000001163d */
[----:B0-----:R-:W-:Y:S04]  /*8ea40*/  STL [R1+0x63b0], R4 ;  /* 0x0063b00401007387 */ /* 0x001fe80000100800 */
[----:B------:R-:W0:Y:S04]  /*8ea50*/  LDS.U8 R4, [R5+UR23+0x1900] ;  /* 0x0019001705047984 */ /* 0x000e280008000000 */
[----:B-1----:R-:W-:Y:S04]  /*8ea60*/  STL [R1+0x63ac], R0 ;  /* 0x0063ac0001007387 */ /* 0x002fe80000100800 */
[----:B------:R-:W1:Y:S01]  /*8ea70*/  LDS.U8 R0, [R5+UR23+0x1818] ;  /* 0x0018181705007984 */ /* 0x000e620008000000 */
[----:B------:R-:W-:Y:S01]  /*8ea80*/  IMAD R8, R8, 0x220, RZ ;  /* 0x0000022008087824 */ /* 0x000fe200078e02ff */
[----:B------:R-:W-:-:S02]  /*8ea90*/  SGXT.U32 R61, R61, 0x3 ;  /* 0x000000033d3d781a */ /* 0x000fc40000000000 */
[----:B0-----:R0:W-:Y:S04]  /*8eaa0*/  STL [R1+0x64b0], R4 ;  /* 0x0064b00401007387 */ /* 0x0011e80000100800 */
[----:B------:R-:W-:Y:S04]  /*8eab0*/  STL [R1+0x64ac], R6 ;  /* 0x0064ac0601007387 */ /* 0x000fe80000100800 */
[----:B-1----:R-:W-:Y:S04]  /*8eac0*/  STL [R1+0x63b8], R0 ;  /* 0x0063b80001007387 */ /* 0x002fe80000100800 */
[----:B------:R-:W1:Y:S04]  /*8ead0*/  LDS.U8 R0, [R5+UR23+0x1908] ;  /* 0x0019081705007984 */ /* 0x000e680008000000 */
[----:B------:R-:W2:Y:S01]  /*8eae0*/  LDS.U8 R6, [R5+UR23+0x1980] ;  /* 0x0019801705067984 */ /* 0x000ea20008000000 */
[----:B0-----:R-:W-:-:S04]  /*8eaf0*/  LOP3.LUT R4, R8, R61, RZ, 0xfc, !PT ;  /* 0x0000003d08047212 */ /* 0x001fc800078efcff */
[----:B------:R-:W-:-:S05]  /*8eb00*/  LOP3.LUT R4, R4, 0x40, RZ, 0x3c, !PT ;  /* 0x0000004004047812 */ /* 0x000fca00078e3cff */
[----:B------:R-:W0:Y:S04]  /*8eb10*/  LDS.U8 R5, [R4+UR23] ;  /* 0x0000001704057984 */ /* 0x000e280008000000 */
[----:B------:R-:W-:Y:S04]  /*8eb20*/  STL [R1+0x63b4], R7 ;  /* 0x0063b40701007387 */ /* 0x000fe80000100800 */
[----:B------:R-:W-:Y:S04]  /*8eb30*/  LDS.U8 R7, [R4+UR23+0x1890] ;  /* 0x0018901704077984 */ /* 0x000fe80008000000 */
[----:B-1----:R-:W-:Y:S04]  /*8eb40*/  STL [R1+0x64b8], R0 ;  /* 0x0064b80001007387 */ /* 0x002fe80000100800 */
[----:B------:R-:W1:Y:S04]  /*8eb50*/  LDS.U8 R0, [R4+UR23+0x88] ;  /* 0x0000881704007984 */ /* 0x000e680008000000 */
[----:B--2---:R-:W-:Y:S04]  /*8eb60*/  STL [R1+0x64b4], R6 ;  /* 0x0064b40601007387 */ /* 0x004fe80000100800 */
[----:B------:R-:W2:Y:S04]  /*8eb70*/  LDS.U8 R6, [R4+UR23+0x110] ;  /* 0x0001101704067984 */ /* 0x000ea80008000000 */
[----:B0-----:R-:W-:Y:S04]  /*8eb80*/  STL [R1+0x2fbc], R5 ;  /* 0x002fbc0501007387 */ /* 0x001fe80000100800 */
[----:B------:R-:W0:Y:S04]  /*8eb90*/  LDS.U8 R5, [R4+UR23+0x198] ;  /* 0x0001981704057984 */ /* 0x000e280008000000 */
        /* <DEDUP_REMOVED lines=114> */
[----:B-1----:R1:W-:Y:S04]  /*8f2c0*/  STL [R1+0x64f0], R0 ;  /* 0x0064f00001007387 */ /* 0x0023e80000100800 */
[----:B--2---:R-:W-:Y:S04]  /*8f2d0*/  STL [R1+0x64ec], R6 ;  /* 0x0064ec0601007387 */ /* 0x004fe80000100800 */
[----:B------:R-:W2:Y:S01]  /*8f2e0*/  LDS.U8 R6, [R4+UR23+0x1908] ;  /* 0x0019081704067984 */ /* 0x000ea20008000000 */
[----:B-1----:R-:W-:-:S04]  /*8f2f0*/  LOP3.LUT R0, R8, R61, RZ, 0xfc, !PT ;  /* 0x0000003d08007212 */ /* 0x002fc800078efcff */
[----:B------:R-:W-:Y:S01]  /*8f300*/  LOP3.LUT R0, R0, 0x60, RZ, 0x3c, !PT ;  /* 0x0000006000007812 */ /* 0x000fe200078e3cff */
[----:B0-----:R-:W-:Y:S04]  /*8f310*/  STL [R1+0x63f8], R5 ;  /* 0x0063f80501007387 */ /* 0x001fe80000100800 */
[----:B------:R-:W0:Y:S04]  /*8f320*/  LDS.U8 R5, [R4+UR23+0x1980] ;  /* 0x0019801704057984 */ /* 0x000e280008000000 */
[----:B------:R-:W1:Y:S04]  /*8f330*/  LDS.U8 R4, [R0+UR23] ;  /* 0x0000001700047984 */ /* 0x000e680008000000 */
[----:B------:R-:W-:Y:S04]  /*8f340*/  STL [R1+0x63f4], R7 ;  /* 0x0063f40701007387 */ /* 0x000fe80000100800 */
        /* <DEDUP_REMOVED lines=109> */
[----:B------:R-:W2:Y:S04]  /*8fa20*/  LDL.LU R28, [R1+0x2f54] ;  /* 0x002f5400011c7983 */ /* 0x000ea80000300800 */
[----:B------:R-:W-:Y:S04]  /*8fa30*/  LDS.U8 R6, [R0+UR23+0x1898] ;  /* 0x0018981700067984 */ /* 0x000fe80008000000 */
[----:B0-----:R-:W-:Y:S04]  /*8fa40*/  STL [R1+0x6424], R5 ;  /* 0x0064240501007387 */ /* 0x001fe80000100800 */
[----:B------:R-:W3:Y:S04]  /*8fa50*/  LDL.LU R29, [R1+0x2f50] ;  /* 0x002f5000011d7983 */ /* 0x000ee80000300800 */
[----:B-1----:R-:W-:Y:S04]  /*8fa60*/  STL [R1+0x6528], R4 ;  /* 0x0065280401007387 */ /* 0x002fe80000100800 */
        /* <DEDUP_REMOVED lines=17> */
[----:B------:R-:W0:Y:S04]  /*8fb80*/  LDS.U8 R5, [R0+UR23+0x1180] ;  /* 0x0011801700057984 */ /* 0x000e280008000000 */
[----:B------:R-:W1:Y:S04]  /*8fb90*/  LDS.U8 R4, [R0+UR23+0x1810] ;  /* 0x0018101700047984 */ /* 0x000e680008000000 */
[----:B0-----:R-:W-:Y:S04]  /*8fba0*/  STL [R1+0x6524], R5 ;  /* 0x0065240501007387 */ /* 0x001fe80000100800 */
[----:B------:R-:W0:Y:S04]  /*8fbb0*/  LDS.U8 R5, [R0+UR23+0x1900] ;  /* 0x0019001700057984 */ /* 0x000e280008000000 */
[----:B-1----:R-:W-:Y:S04]  /*8fbc0*/  STL [R1+0x6430], R4 ;  /* 0x0064300401007387 */ /* 0x002fe80000100800 */
[----:B------:R-:W1:Y:S04]  /*8fbd0*/  LDS.U8 R4, [R0+UR23+0x1988] ;  /* 0x0019881700047984 */ /* 0x000e680008000000 */
[----:B------:R-:W-:Y:S04]  /*8fbe0*/  STL [R1+0x642c], R6 ;  /* 0x00642c0601007387 */ /* 0x000fe80000100800 */
[----:B------:R-:W1:Y:S01]  /*8fbf0*/  LDS.U8 R6, [R0+UR23+0x1818] ;  /* 0x0018181700067984 */ /* 0x000e620008000000 */
[----:B------:R-:W1:Y:S03]  /*8fc00*/  S2R R23, SR_TID.X ;  /* 0x0000000000177919 */ /* 0x000e660000002100 */
[----:B0-----:R-:W-:Y:S04]  /*8fc10*/  STL [R1+0x6530], R5 ;  /* 0x0065300501007387 */ /* 0x001fe80000100800 */
[----:B-1----:R-:W-:Y:S04]  /*8fc20*/  STL [R1+0x652c], R4 ;  /* 0x00652c0401007387 */ /* 0x002fe80000100800 */
[----:B------:R-:W0:Y:S04]  /*8fc30*/  LDS.U8 R5, [R0+UR23+0x1890] ;  /* 0x0018901700057984 */ /* 0x000e280008000000 */
[----:B------:R-:W1:Y:S04]  /*8fc40*/  LDS.U8 R4, [R0+UR23+0x1908] ;  /* 0x0019081700047984 */ /* 0x000e680008000000 */
[----:B------:R-:W1:Y:S01]  /*8fc50*/  LDS.U8 R0, [R0+UR23+0x1980] ;  /* 0x0019801700007984 */ /* 0x000e620008000000 */
[----:B------:R-:W-:Y:S06]  /*8fc60*/  BAR.SYNC.DEFER_BLOCKING 0x0 ;  /* 0x0000000000007b1d */ /* 0x000fec0000010000 */
[----:B------:R-:W-:Y:S01]  /*8fc70*/  STL [R1+0x6438], R6 ;  /* 0x0064380601007387 */ /* 0x000fe20000100800 */
[----:B------:R-:W-:-:S03]  /*8fc80*/  LOP3.LUT R7, R23, 0x1f, RZ, 0xc0, !PT ;  /* 0x0000001f17077812 */ /* 0x000fc600078ec0ff */
[----:B0-----:R-:W-:Y:S04]  /*8fc90*/  STL [R1+0x6434], R5 ;  /* 0x0064340501007387 */ /* 0x001fe80000100800 */
[----:B-1----:R-:W-:Y:S04]  /*8fca0*/  STL [R1+0x6538], R4 ;  /* 0x0065380401007387 */ /* 0x002fe80000100800 */
        /* <DEDUP_REMOVED lines=13> */
[----:B--2---:R0:W-:Y:S04]  /*8fd80*/  STS.U8 [R7+UR23], R28 ;  /* 0x0000001c07007988 */ /* 0x0041e80008000017 */
[----:B0-----:R-:W2:Y:S04]  /*8fd90*/  LDL.LU R28, [R1+0x2e68] ;  /* 0x002e6800011c7983 */ /* 0x001ea80000300800 */
[----:B---3--:R0:W-:Y:S04]  /*8fda0*/  STS.U8 [R7+UR23+0x20], R29 ;  /* 0x0000201d07007988 */ /* 0x0081e80008000017 */
[----:B----4-:R1:W-:Y:S04]  /*8fdb0*/  STS.U8 [R7+UR23+0x40], R30 ;  /* 0x0000401e07007988 */ /* 0x0103e80008000017 */
        /* <DEDUP_REMOVED lines=58> */
[----:B--2---:R0:W-:Y:S04]  /*90160*/  STS.U8 [R7+UR23+0x740], R28 ;  /* 0x0007401c07007988 */ /* 0x0041e80008000017 */
[----:B0-----:R-:W2:Y:S04]  /*90170*/  LDL.LU R28, [R1+0x2d6c] ;  /* 0x002d6c00011c7983 */ /* 0x001ea80000300800 */
[----:B------:R0:W-:Y:S04]  /*90180*/  STS.U8 [R7+UR23+0x800], R29 ;  /* 0x0008001d07007988 */ /* 0x0001e80008000017 */
[----:B------:R1:W-:Y:S04]  /*90190*/  STS.U8 [R7+UR23+0x820], R30 ;  /* 0x0008201e07007988 */ /* 0x0003e80008000017 */
[----:B---3--:R3:W-:Y:S04]  /*901a0*/  STS.U8 [R7+UR23+0x840], R31 ;  /* 0x0008401f07007988 */ /* 0x0087e80008000017 */
[----:B----4-:R4:W-:Y:S04]  /*901b0*/  STS.U8 [R7+UR23+0x860], R36 ;  /* 0x0008602407007988 */ /* 0x0109e80008000017 */
        /* <DEDUP_REMOVED lines=788> */
[----:B--2---:R-:W-:Y:S04]  /*93300*/  STS.U8 [R7+UR23+0x6c40], R28 ;  /* 0x006c401c07007988 */ /* 0x004fe80008000017 */
[----:B------:R-:W-:Y:S04]  /*93310*/  STS.U8 [R7+UR23+0x6c60], R29 ;  /* 0x006c601d07007988 */ /* 0x000fe80008000017 */
[----:B------:R-:W-:Y:S04]  /*93320*/  STS.U8 [R7+UR23+0x6d20], R30 ;  /* 0x006d201e07007988 */ /* 0x000fe80008000017 */
[----:B---3--:R-:W-:Y:S04]  /*93330*/  STS.U8 [R7+UR23+0x6d00], R31 ;  /* 0x006d001f07007988 */ /* 0x008fe80008000017 */
[----:B----4-:R-:W-:Y:S04]  /*93340*/  STS.U8 [R7+UR23+0x6d60], R36 ;  /* 0x006d602407007988 */ /* 0x010fe80008000017 */
        /* <DEDUP_REMOVED lines=46> */
[----:B---3--:R1:W-:Y:S04]  /*93630*/  STS.U8 [R7+UR23+0x7160], R61 ;  /* 0x0071603d07007988 */ /* 0x0083e80008000017 */
[----:B----4-:R2:W-:Y:S04]  /*93640*/  STS.U8 [R7+UR23+0x7140], R60 ;  /* 0x0071403c07007988 */ /* 0x0105e80008000017 */
[----:B------:R3:W-:Y:S04]  /*93650*/  STS.U8 [R7+UR23+0x7200], R55 ;  /* 0x0072003707007988 */ /* 0x0007e80008000017 */
[----:B------:R4:W-:Y:S04]  /*93660*/  STS.U8 [R7+UR23+0x7220], R54 ;  /* 0x0072203607007988 */ /* 0x0009e80008000017 */
[----:B------:R4:W-:Y:S04]  /*93670*/  STS.U8 [R7+UR23+0x7240], R53 ;  /* 0x0072403507007988 */ /* 0x0009e80008000017 */
[----:B------:R4:W-:Y:S04]  /*93680*/  STS.U8 [R7+UR23+0x7260], R52 ;  /* 0x0072603407007988 */ /* 0x0009e80008000017 */
[----:B0-----:R-:W4:Y:S04]  /*93690*/  LDL.LU R8, [R1+0xb040] ;  /* 0x00b0400001087983 */ /* 0x001f280000300800 */
[----:B-1----:R-:W4:Y:S04]  /*936a0*/  LDL.LU R61, [R1+0xb03c] ;  /* 0x00b03c00013d7983 */ /* 0x002f280000300800 */
[----:B--2---:R-:W2:Y:S04]  /*936b0*/  LDL.LU R60, [R1+0xb038] ;  /* 0x00b03800013c7983 */ /* 0x004ea80000300800 */
        /* <DEDUP_REMOVED lines=13> */
[----:B------:R0:W-:Y:S04]  /*93790*/  STS.U8 [R7+UR23+0x7440], R37 ;  /* 0x0074402507007988 */ /* 0x0001e80008000017 */
[----:B------:R-:W4:Y:S04]  /*937a0*/  LDL.LU R44, [R1+0xb018] ;  /* 0x00b01800012c7983 */ /* 0x000f280000300800 */
[----:B------:R-:W4:Y:S04]  /*937b0*/  LDL.LU R39, [R1+0xb014] ;  /* 0x00b0140001277983 */ /* 0x000f280000300800 */
[----:B------:R-:W4:Y:S04]  /*937c0*/  LDL.LU R38, [R1+0xb010] ;  /* 0x00b0100001267983 */ /* 0x000f280000300800 */
[----:B------:R1:W-:Y:S04]  /*937d0*/  STS.U8 [R7+UR23+0x7460], R36 ;  /* 0x0074602407007988 */ /* 0x0003e80008000017 */
[----:B------:R1:W-:Y:S04]  /*937e0*/  STS.U8 [R7+UR23+0x7520], R31 ;  /* 0x0075201f07007988 */ /* 0x0003e80008000017 */
[----:B------:R1:W-:Y:S04]  /*937f0*/  STS.U8 [R7+UR23+0x7500], R30 ;  /* 0x0075001e07007988 */ /* 0x0003e80008000017 */
[----:B------:R1:W-:Y:S04]  /*93800*/  STS.U8 [R7+UR23+0x7560], R29 ;  /* 0x0075601d07007988 */ /* 0x0003e80008000017 */
[----:B0-----:R-:W4:Y:S04]  /*93810*/  LDL.LU R37, [R1+0xb00c] ;  /* 0x00b00c0001257983 */ /* 0x001f280000300800 */
[----:B------:R0:W-:Y:S04]  /*93820*/  STS.U8 [R7+UR23+0x7540], R28 ;  /* 0x0075401c07007988 */ /* 0x0001e80008000017 */
[----:B-1----:R-:W4:Y:S04]  /*93830*/  LDL.LU R36, [R1+0xb008] ;  /* 0x00b0080001247983 */ /* 0x002f280000300800 */
[----:B------:R-:W4:Y:S04]  /*93840*/  LDL.LU R31, [R1+0xb004] ;  /* 0x00b00400011f7983 */ /* 0x000f280000300800 */
[----:B------:R1:W-:Y:S04]  /*93850*/  STS.U8 [R7+UR23+0x7600], R23 ;  /* 0x0076001707007988 */ /* 0x0003e80008000017 */
[----:B------:R-:W4:Y:S04]  /*93860*/  LDL.LU R30, [R1+0xb000] ;  /* 0x00b00000011e7983 */ /* 0x000f280000300800 */
[----:B------:R-:W4:Y:S04]  /*93870*/  LDL.LU R29, [R1+0xaffc] ;  /* 0x00affc00011d7983 */ /* 0x000f280000300800 */
[----:B------:R1:W-:Y:S04]  /*93880*/  STS.U8 [R7+UR23+0x7620], R22 ;  /* 0x0076201607007988 */ /* 0x0003e80008000017 */
[----:B------:R1:W-:Y:S04]  /*93890*/  STS.U8 [R7+UR23+0x7640], R21 ;  /* 0x0076401507007988 */ /* 0x0003e80008000017 */
[----:B0-----:R-:W4:Y:S04]  /*938a0*/  LDL.LU R28, [R1+0xaff8] ;  /* 0x00aff800011c7983 */ /* 0x001f280000300800 */
[----:B-1----:R-:W4:Y:S04]  /*938b0*/  LDL.LU R23, [R1+0xaff4] ;  /* 0x00aff40001177983 */ /* 0x002f280000300800 */
[----:B------:R0:W-:Y:S04]  /*938c0*/  STS.U8 [R7+UR23+0x7660], R20 ;  /* 0x0076601407007988 */ /* 0x0001e80008000017 */
[----:B------:R1:W-:Y:S04]  /*938d0*/  STS.U8 [R7+UR23+0x7720], R15 ;  /* 0x0077200f07007988 */ /* 0x0003e80008000017 */
[----:B------:R1:W-:Y:S04]  /*938e0*/  STS.U8 [R7+UR23+0x7700], R14 ;  /* 0x0077000e07007988 */ /* 0x0003e80008000017 */
[----:B------:R-:W4:Y:S04]  /*938f0*/  LDL.LU R22, [R1+0xaff0] ;  /* 0x00aff00001167983 */ /* 0x000f280000300800 */
[----:B------:R-:W4:Y:S04]  /*93900*/  LDL.LU R21, [R1+0xafec] ;  /* 0x00afec0001157983 */ /* 0x000f280000300800 */
[----:B------:R1:W-:Y:S04]  /*93910*/  STS.U8 [R7+UR23+0x7760], R13 ;  /* 0x0077600d07007988 */ /* 0x0003e80008000017 */
[----:B------:R1:W-:Y:S04]  /*93920*/  STS.U8 [R7+UR23+0x7740], R12 ;  /* 0x0077400c07007988 */ /* 0x0003e80008000017 */
[----:B0-----:R-:W4:Y:S04]  /*93930*/  LDL.LU R20, [R1+0xafe8] ;  /* 0x00afe80001147983 */ /* 0x001f280000300800 */
[----:B-1----:R-:W4:Y:S04]  /*93940*/  LDL.LU R15, [R1+0xafe4] ;  /* 0x00afe400010f7983 */ /* 0x002f280000300800 */
[----:B------:R-:W4:Y:S04]  /*93950*/  LDL.LU R14, [R1+0xafe0] ;  /* 0x00afe000010e7983 */ /* 0x000f280000300800 */
[----:B------:R-:W-:Y:S04]  /*93960*/  STS.U8 [R7+UR23+0x7800], R0 ;  /* 0x0078000007007988 */ /* 0x000fe80008000017 */
[----:B------:R0:W-:Y:S04]  /*93970*/  STS.U8 [R7+UR23+0x7820], R4 ;  /* 0x0078200407007988 */ /* 0x0001e80008000017 */
[----:B------:R1:W-:Y:S04]  /*93980*/  STS.U8 [R7+UR23+0x7840], R5 ;  /* 0x0078400507007988 */ /* 0x0003e80008000017 */
[----:B------:R-:W4:Y:S04]  /*93990*/  LDL.LU R13, [R1+0xafdc] ;  /* 0x00afdc00010d7983 */ /* 0x000f280000300800 */
[----:B------:R-:W4:Y:S04]  /*939a0*/  LDL.LU R12, [R1+0xafd8] ;  /* 0x00afd800010c7983 */ /* 0x000f280000300800 */
[----:B------:R1:W-:Y:S04]  /*939b0*/  STS.U8 [R7+UR23+0x7860], R6 ;  /* 0x0078600607007988 */ /* 0x0003e80008000017 */
[----:B------:R1:W-:Y:S04]  /*939c0*/  STS.U8 [R7+UR23+0x7920], R59 ;  /* 0x0079203b07007988 */ /* 0x0003e80008000017 */
[----:B------:R1:W-:Y:S04]  /*939d0*/  STS.U8 [R7+UR23+0x7900], R58 ;  /* 0x0079003a07007988 */ /* 0x0003e80008000017 */
[----:B0-----:R-:W2:Y:S04]  /*939e0*/  LDL.LU R4, [R1+0x2edc] ;  /* 0x002edc0001047983 */ /* 0x001ea80000300800 */
[----:B-1----:R-:W3:Y:S04]  /*939f0*/  LDL.LU R5, [R1+0x2ed8] ;  /* 0x002ed80001057983 */ /* 0x002ee80000300800 */
[----:B------:R0:W-:Y:S04]  /*93a00*/  STS.U8 [R7+UR23+0x7960], R57 ;  /* 0x0079603907007988 */ /* 0x0001e80008000017 */
[----:B------:R1:W-:Y:S04]  /*93a10*/  STS.U8 [R7+UR23+0x7940], R56 ;  /* 0x0079403807007988 */ /* 0x0003e80008000017 */
[----:B------:R-:W4:Y:S04]  /*93a20*/  LDL.LU R6, [R1+0x2ec4] ;  /* 0x002ec40001067983 */ /* 0x000f280000300800 */
[----:B------:R-:W2:Y:S04]  /*93a30*/  LDL.LU R59, [R1+0x2ee0] ;  /* 0x002ee000013b7983 */ /* 0x000ea80000300800 */
[----:B------:R-:W3:Y:S04]  /*93a40*/  LDL.LU R58, [R1+0x2ee4] ;  /* 0x002ee400013a7983 */ /* 0x000ee80000300800 */
[----:B------:R1:W-:Y:S04]  /*93a50*/  STS.U8 [R7+UR23+0x7a00], R51 ;  /* 0x007a003307007988 */ /* 0x0003e80008000017 */
[----:B0-----:R-:W4:Y:S04]  /*93a60*/  LDL.LU R57, [R1+0x2ef8] ;  /* 0x002ef80001397983 */ /* 0x001f280000300800 */
[----:B-1----:R-:W2:Y:S04]  /*93a70*/  LDL.LU R56, [R1+0x2efc] ;  /* 0x002efc0001387983 */ /* 0x002ea80000300800 */
[----:B------:R0:W-:Y:S04]  /*93a80*/  STS.U8 [R7+UR23+0x7a20], R50 ;  /* 0x007a203207007988 */ /* 0x0001e80008000017 */
[----:B------:R1:W-:Y:S04]  /*93a90*/  STS.U8 [R7+UR23+0x7a40], R49 ;  /* 0x007a403107007988 */ /* 0x0003e80008000017 */
[----:B------:R1:W-:Y:S04]  /*93aa0*/  STS.U8 [R7+UR23+0x7a60], R48 ;  /* 0x007a603007007988 */ /* 0x0003e80008000017 */
[----:B------:R1:W-:Y:S04]  /*93ab0*/  STS.U8 [R7+UR23+0x7b20], R43 ;  /* 0x007b202b07007988 */ /* 0x0003e80008000017 */
[----:B------:R-:W3:Y:S04]  /*93ac0*/  LDL.LU R51, [R1+0x2f00] ;  /* 0x002f000001337983 */ /* 0x000ee80000300800 */
[----:B0-----:R-:W4:Y:S04]  /*93ad0*/  LDL.LU R50, [R1+0x2f04] ;  /* 0x002f040001327983 */ /* 0x001f280000300800 */
[----:B------:R0:W-:Y:S04]  /*93ae0*/  STS.U8 [R7+UR23+0x7b00], R42 ;  /* 0x007b002a07007988 */ /* 0x0001e80008000017 */
[----:B-1----:R-:W2:Y:S04]  /*93af0*/  LDL.LU R49, [R1+0x2f18] ;  /* 0x002f180001317983 */ /* 0x002ea80000300800 */
[----:B------:R-:W3:Y:S04]  /*93b00*/  LDL.LU R48, [R1+0x2f1c] ;  /* 0x002f1c0001307983 */ /* 0x000ee80000300800 */
[----:B------:R-:W4:Y:S04]  /*93b10*/  LDL.LU R43, [R1+0x2f20] ;  /* 0x002f2000012b7983 */ /* 0x000f280000300800 */
[----:B------:R1:W-:Y:S04]  /*93b20*/  STS.U8 [R7+UR23+0x7b60], R41 ;  /* 0x007b602907007988 */ /* 0x0003e80008000017 */
[----:B------:R1:W-:Y:S04]  /*93b30*/  STS.U8 [R7+UR23+0x7b40], R40 ;  /* 0x007b402807007988 */ /* 0x0003e80008000017 */
[----:B------:R1:W-:Y:S04]  /*93b40*/  STS.U8 [R7+UR23+0x7c00], R35 ;  /* 0x007c002307007988 */ /* 0x0003e80008000017 */
[----:B0-----:R-:W2:Y:S04]  /*93b50*/  LDL.LU R42, [R1+0x2f24] ;  /* 0x002f2400012a7983 */ /* 0x001ea80000300800 */
[----:B------:R0:W-:Y:S04]  /*93b60*/  STS.U8 [R7+UR23+0x7c20], R34 ;  /* 0x007c202207007988 */ /* 0x0001e80008000017 */
[----:B-1----:R-:W3:Y:S04]  /*93b70*/  LDL.LU R41, [R1+0x2f38] ;  /* 0x002f380001297983 */ /* 0x002ee80000300800 */
[----:B------:R-:W4:Y:S04]  /*93b80*/  LDL.LU R40, [R1+0x2f3c] ;  /* 0x002f3c0001287983 */ /* 0x000f280000300800 */
[----:B------:R-:W2:Y:S04]  /*93b90*/  LDL.LU R35, [R1+0x2f40] ;  /* 0x002f400001237983 */ /* 0x000ea80000300800 */
[----:B0-----:R-:W3:Y:S01]  /*93ba0*/  LDL.LU R34, [R1+0x2f44] ;  /* 0x002f440001227983 */ /* 0x001ee20000300800 */
[----:B------:R-:W0:Y:S03]  /*93bb0*/  S2R R0, SR_TID.X ;  /* 0x0000000000007919 */ /* 0x000e260000002100 */
[----:B------:R1:W-:Y:S04]  /*93bc0*/  STS.U8 [R7+UR23+0x7c40], R33 ;  /* 0x007c402107007988 */ /* 0x0003e80008000017 */
[----:B-1----:R-:W4:Y:S01]  /*93bd0*/  LDL.LU R7, [R1+0xafd4] ;  /* 0x00afd40001077983 */ /* 0x002f220000300800 */
[----:B0-----:R-:W-:-:S05]  /*93be0*/  LOP3.LUT R33, R0, 0x1f, RZ, 0xc0, !PT ;  /* 0x0000001f00217812 */ /* 0x001fca00078ec0ff */
        /* <DEDUP_REMOVED lines=11> */
[----:B------:R-:W-:Y:S01]  /*93ca0*/  STS.U8 [R33+UR23+0x7f60], R9 ;  /* 0x007f600921007988 */ /* 0x000fe20008000017 */
[----:B------:R-:W-:-:S03]  /*93cb0*/  LOP3.LUT R0, R33, 0x10, RZ, 0x3c, !PT ;  /* 0x0000001021007812 */ /* 0x000fc600078e3cff */
[----:B------:R0:W-:Y:S04]  /*93cc0*/  STS.U8 [R33+UR23+0x7f40], R8 ;  /* 0x007f400821007988 */ /* 0x0001e80008000017 */
        /* <DEDUP_REMOVED lines=14> */
[----:B---3--:R0:W-:Y:S04]  /*93db0*/  STS.U8 [R0+UR23+0x80], R34 ;  /* 0x0000802200007988 */ /* 0x0081e80008000017 */
[----:B--2---:R1:W-:Y:S04]  /*93dc0*/  STS.U8 [R0+UR23+0xa0], R35 ;  /* 0x0000a02300007988 */ /* 0x0043e80008000017 */
[----:B----4-:R2:W-:Y:S04]  /*93dd0*/  STS.U8 [R0+UR23+0xc0], R40 ;  /* 0x0000c02800007988 */ /* 0x0105e80008000017 */
        /* <DEDUP_REMOVED lines=57> */
[----:B0-----:R-:W4:Y:S04]  /*94170*/  LDL.LU R32, [R1+0x2d64] ;  /* 0x002d640001207983 */ /* 0x001f280000300800 */
[----:B-1----:R-:W4:Y:S04]  /*94180*/  LDL.LU R33, [R1+0x2d60] ;  /* 0x002d600001217983 */ /* 0x002f280000300800 */
        /* <DEDUP_REMOVED lines=839> */
[----:B------:R-:W4:Y:S04]  /*97600*/  LDL.LU R59, [R1] ;  /* 0x00000000013b7983 */ /* 0x000f280000300800 */
[----:B--2---:R0:W-:Y:S04]  /*97610*/  STS.U8 [R0+UR23+0x70e0], R6 ;  /* 0x0070e00600007988 */ /* 0x0041e80008000017 */
[----:B---3--:R1:W-:Y:S04]  /*97620*/  STS.U8 [R0+UR23+0x71a0], R5 ;  /* 0x0071a00500007988 */ /* 0x0083e80008000017 */
[----:B----4-:R2:W-:Y:S04]  /*97630*/  STS.U8 [R0+UR23+0x7180], R4 ;  /* 0x0071800400007988 */ /* 0x0105e80008000017 */
        /* <DEDUP_REMOVED lines=14> */
[----:B0-----:R-:W3:Y:S04]  /*97720*/  LDL.LU R6, [R1+0xafd0] ;  /* 0x00afd00001067983 */ /* 0x001ee80000300800 */
[----:B------:R-:W-:Y:S04]  /*97730*/  STS.U8 [R0+UR23+0x75a0], R34 ;  /* 0x0075a02200007988 */ /* 0x000fe80008000017 */
[----:B-1----:R-:W4:Y:S04]  /*97740*/  LDL.LU R5, [R1+0xafcc] ;  /* 0x00afcc0001057983 */ /* 0x002f280000300800 */
[----:B------:R-:W-:Y:S04]  /*97750*/  STS.U8 [R0+UR23+0x7580], R35 ;  /* 0x0075802300007988 */ /* 0x000fe80008000017 */
[----:B--2---:R-:W2:Y:S04]  /*97760*/  LDL.LU R4, [R1+0xafc8] ;  /* 0x00afc80001047983 */ /* 0x004ea80000300800 */
        /* <DEDUP_REMOVED lines=12> */
[----:B------:R-:W-:Y:S04]  /*97830*/  STS.U8 [R0+UR23+0x78c0], R61 ;  /* 0x0078c03d00007988 */ /* 0x000fe80008000017 */
[----:B------:R-:W-:Y:S04]  /*97840*/  STS.U8 [R0+UR23+0x78e0], R60 ;  /* 0x0078e03c00007988 */ /* 0x000fe80008000017 */
[----:B------:R-:W-:Y:S04]  /*97850*/  STS.U8 [R0+UR23+0x79a0], R55 ;  /* 0x0079a03700007988 */ /* 0x000fe80008000017 */
[----:B------:R-:W-:Y:S04]  /*97860*/  STS.U8 [R0+UR23+0x7980], R54 ;  /* 0x0079803600007988 */ /* 0x000fe80008000017 */
[----:B------:R-:W-:Y:S04]  /*97870*/  STS.U8 [R0+UR23+0x79e0], R53 ;  /* 0x0079e03500007988 */ /* 0x000fe80008000017 */
[----:B------:R-:W-:Y:S04]  /*97880*/  STS.U8 [R0+UR23+0x79c0], R52 ;  /* 0x0079c03400007988 */ /* 0x000fe80008000017 */
[----:B------:R-:W-:Y:S04]  /*97890*/  STS.U8 [R0+UR23+0x7a80], R47 ;  /* 0x007a802f00007988 */ /* 0x000fe80008000017 */
[----:B0-----:R-:W2:Y:S04]  /*978a0*/  LDL.LU R50, [R1+0x2a70] ;  /* 0x002a700001327983 */ /* 0x001ea80000300800 */
[----:B------:R-:W-:Y:S04]  /*978b0*/  STS.U8 [R0+UR23+0x7aa0], R46 ;  /* 0x007aa02e00007988 */ /* 0x000fe80008000017 */
[----:B-1----:R-:W2:Y:S04]  /*978c0*/  LDL.LU R51, [R1+0x2a6c] ;  /* 0x002a6c0001337983 */ /* 0x002ea80000300800 */
[----:B------:R-:W-:Y:S04]  /*978d0*/  STS.U8 [R0+UR23+0x7ac0], R45 ;  /* 0x007ac02d00007988 */ /* 0x000fe80008000017 */
[----:B------:R-:W2:Y:S04]  /*978e0*/  LDL.LU R56, [R1+0x2a80] ;  /* 0x002a800001387983 */ /* 0x000ea80000300800 */
[----:B------:R-:W-:Y:S04]  /*978f0*/  STS.U8 [R0+UR23+0x7ae0], R44 ;  /* 0x007ae02c00007988 */ /* 0x000fe80008000017 */
[----:B------:R-:W2:Y:S04]  /*97900*/  LDL.LU R57, [R1+0x2a78] ;  /* 0x002a780001397983 */ /* 0x000ea80000300800 */
[----:B------:R-:W-:Y:S04]  /*97910*/  STS.U8 [R0+UR23+0x7ba0], R39 ;  /* 0x007ba02700007988 */ /* 0x000fe80008000017 */
[----:B------:R-:W2:Y:S04]  /*97920*/  LDL.LU R58, [R1+0x2a8c] ;  /* 0x002a8c00013a7983 */ /* 0x000ea80000300800 */
[----:B------:R-:W-:Y:S04]  /*97930*/  STS.U8 [R0+UR23+0x7b80], R38 ;  /* 0x007b802600007988 */ /* 0x000fe80008000017 */
[----:B------:R-:W2:Y:S04]  /*97940*/  LDL.LU R59, [R1+0x2a88] ;  /* 0x002a8800013b7983 */ /* 0x000ea80000300800 */
[----:B------:R0:W-:Y:S04]  /*97950*/  STS.U8 [R0+UR23+0x7be0], R37 ;  /* 0x007be02500007988 */ /* 0x0001e80008000017 */
[----:B0-----:R-:W2:Y:S04]  /*97960*/  LDL R37, [R1+0x148] ;  /* 0x0001480001257983 */ /* 0x001ea80000100800 */
        /* <DEDUP_REMOVED lines=14> */
[----:B---3--:R-:W-:Y:S04]  /*97a50*/  STS.U8 [R0+UR23+0x7f80], R6 ;  /* 0x007f800600007988 */ /* 0x008fe80008000017 */
[----:B----4-:R-:W-:Y:S04]  /*97a60*/  STS.U8 [R0+UR23+0x7fe0], R5 ;  /* 0x007fe00500007988 */ /* 0x010fe80008000017 */
[----:B--2---:R-:W-:Y:S01]  /*97a70*/  STS.U8 [R0+UR23+0x7fc0], R4 ;  /* 0x007fc00400007988 */ /* 0x004fe20008000017 */
[----:B------:R-:W-:Y:S06]  /*97a80*/  BAR.SYNC.DEFER_BLOCKING 0x0 ;  /* 0x0000000000007b1d */ /* 0x000fec0000010000 */
[----:B------:R-:W0:Y:S04]  /*97a90*/  LDSM.16.M88.4 R12, [R37+UR23] ;  /* 0x00000017250c783b */ /* 0x000e280008000200 */
[----:B------:R-:W1:Y:S04]  /*97aa0*/  LDSM.16.M88.4 R4, [R37+UR23+0x200] ;  /* 0x000200172504783b */ /* 0x000e680008000200 */
[----:B------:R-:W-:Y:S04]  /*97ab0*/  LDSM.16.M88.4 R16, [R37+UR23+0x600] ;  /* 0x000600172510783b */ /* 0x000fe80008000200 */
[----:B------:R-:W-:Y:S04]  /*97ac0*/  LDSM.16.M88.4 R20, [R37+UR23+0xc00] ;  /* 0x000c00172514783b */ /* 0x000fe80008000200 */
[----:B0-----:R-:W-:Y:S04]  /*97ad0*/  STL.64 [R1+0x36f0], R12 ;  /* 0x0036f00c01007387 */ /* 0x001fe80000100a00 */
[----:B------:R-:W-:Y:S04]  /*97ae0*/  STL.64 [R1+0x36f8], R14 ;  /* 0x0036f80e01007387 */ /* 0x000fe80000100a00 */
[----:B-1----:R-:W-:Y:S01]  /*97af0*/  STL.64 [R1+0x3700], R4 ;  /* 0x0037000401007387 */ /* 0x002fe20000100a00 */
[----:B------:R-:W-:-:S03]  /*97b00*/  IMAD.MOV.U32 R8, RZ, RZ, R4 ;  /* 0x000000ffff087224 */ /* 0x000fc600078e0004 */
[----:B------:R-:W-:Y:S01]  /*97b10*/  STL.64 [R1+0x3708], R6 ;  /* 0x0037080601007387 */ /* 0x000fe20000100a00 */
[----:B------:R-:W-:-:S03]  /*97b20*/  IMAD.MOV.U32 R9, RZ, RZ, R5 ;  /* 0x000000ffff097224 */ /* 0x000fc600078e0005 */
[----:B------:R-:W0:Y:S04]  /*97b30*/  LDSM.16.M88.4 R4, [R37+UR23+0x400] ;  /* 0x000400172504783b */ /* 0x000e280008000200 */
[----:B0-----:R-:W-:Y:S04]  /*97b40*/  STL.64 [R1+0x3710], R4 ;  /* 0x0037100401007387 */ /* 0x001fe80000100a00 */
[----:B------:R0:W-:Y:S04]  /*97b50*/  STL.64 [R1+0x3718], R6 ;  /* 0x0037180601007387 */ /* 0x0001e80000100a00 */
[----:B------:R-:W-:Y:S04]  /*97b60*/  STL.64 [R1+0x3720], R16 ;  /* 0x0037201001007387 */ /* 0x000fe80000100a00 */
[----:B------:R-:W-:Y:S01]  /*97b70*/  STL.64 [R1+0x3728], R18 ;  /* 0x0037281201007387 */ /* 0x000fe20000100a00 */
[----:B0-----:R-:W-:-:S02]  /*97b80*/  IMAD.MOV.U32 R6, RZ, RZ, R16 ;  /* 0x000000ffff067224 */ /* 0x001fc400078e0010 */
[----:B------:R-:W-:Y:S02]  /*97b90*/  IMAD.MOV.U32 R7, RZ, RZ, R17 ;  /* 0x000000ffff077224 */ /* 0x000fe400078e0011 */
[----:B------:R-:W0:Y:S04]  /*97ba0*/  LDSM.16.M88.4 R16, [R37+UR23+0x800] ;  /* 0x000800172510783b */ /* 0x000e280008000200 */
[----:B0-----:R-:W-:Y:S01]  /*97bb0*/  STL.64 [R1+0x3730], R16 ;  /* 0x0037301001007387 */ /* 0x001fe20000100a00 */
[----:B------:R-:W-:-:S03]  /*97bc0*/  IMAD.MOV.U32 R14, RZ, RZ, R16 ;  /* 0x000000ffff0e7224 */ /* 0x000fc600078e0010 */
[----:B------:R-:W-:Y:S01]  /*97bd0*/  STL.64 [R1+0x3738], R18 ;  /* 0x0037381201007387 */ /* 0x000fe20000100a00 */
[----:B------:R-:W-:-:S03]  /*97be0*/  IMAD.MOV.U32 R10, RZ, RZ, R17 ;  /* 0x000000ffff0a7224 */ /* 0x000fc600078e0011 */
[----:B------:R-:W0:Y:S04]  /*97bf0*/  LDSM.16.M88.4 R16, [R37+UR23+0xa00] ;  /* 0x000a00172510783b */ /* 0x000e280008000200 */
[----:B0-----:R-:W-:Y:S04]  /*97c00*/  STL.64 [R1+0x3740], R16 ;  /* 0x0037401001007387 */ /* 0x001fe80000100a00 */
[----:B------:R0:W-:Y:S04]  /*97c10*/  STL.64 [R1+0x3748], R18 ;  /* 0x0037481201007387 */ /* 0x0001e80000100a00 */
[----:B------:R-:W-:Y:S04]  /*97c20*/  STL.64 [R1+0x3750], R20 ;  /* 0x0037501401007387 */ /* 0x000fe80000100a00 */
[----:B------:R-:W-:Y:S04]  /*97c30*/  STL.64 [R1+0x3758], R22 ;  /* 0x0037581601007387 */ /* 0x000fe80000100a00 */
[----:B------:R-:W2:Y:S04]  /*97c40*/  LDL.LU.64 R28, [R1+0x190] ;  /* 0x00019000011c7983 */ /* 0x000ea80000300a00 */
[----:B------:R-:W2:Y:S01]  /*97c50*/  LDL.LU.64 R30, [R1+0x198] ;  /* 0x00019800011e7983 */ /* 0x000ea20000300a00 */
[----:B0-----:R-:W-:-:S02]  /*97c60*/  IMAD.MOV.U32 R18, RZ, RZ, R20 ;  /* 0x000000ffff127224 */ /* 0x001fc400078e0014 */
[----:B------:R-:W-:Y:S02]  /*97c70*/  IMAD.MOV.U32 R19, RZ, RZ, R21 ;  /* 0x000000ffff137224 */ /* 0x000fe400078e0015 */
[----:B------:R-:W0:Y:S01]  /*97c80*/  LDSM.16.M88.4 R20, [R37+UR23+0xe00] ;  /* 0x000e00172514783b */ /* 0x000e220008000200 */
[----:B------:R-:W-:Y:S02]  /*97c90*/  IMAD.MOV.U32 R11, RZ, RZ, R12 ;  /* 0x000000ffff0b7224 */ /* 0x000fe400078e000c */
[----:B------:R-:W-:Y:S02]  /*97ca0*/  IMAD.MOV.U32 R0, RZ, RZ, R13 ;  /* 0x000000ffff007224 */ /* 0x000fe400078e000d */
[----:B------:R-:W-:Y:S02]  /*97cb0*/  IMAD.MOV.U32 R12, RZ, RZ, R4 ;  /* 0x000000ffff0c7224 */ /* 0x000fe400078e0004 */
[----:B------:R-:W-:Y:S02]  /*97cc0*/  IMAD.MOV.U32 R13, RZ, RZ, R5 ;  /* 0x000000ffff0d7224 */ /* 0x000fe400078e0005 */
[----:B------:R-:W-:-:S02]  /*97cd0*/  IMAD.MOV.U32 R4, RZ, RZ, R16 ;  /* 0x000000ffff047224 */ /* 0x000fc400078e0010 */
[----:B------:R-:W-:Y:S01]  /*97ce0*/  IMAD.MOV.U32 R5, RZ, RZ, R17 ;  /* 0x000000ffff057224 */ /* 0x000fe200078e0011 */
[----:B0-----:R-:W-:Y:S01]  /*97cf0*/  STL.64 [R1+0x3760], R20 ;  /* 0x0037601401007387 */ /* 0x001fe20000100a00 */
[----:B------:R-:W-:-:S03]  /*97d00*/  IMAD.MOV.U32 R16, RZ, RZ, R20 ;  /* 0x000000ffff107224 */ /* 0x000fc600078e0014 */
[----:B------:R-:W-:Y:S01]  /*97d10*/  STL.64 [R1+0x3768], R22 ;  /* 0x0037681601007387 */ /* 0x000fe20000100a00 */
[----:B------:R-:W-:-:S03]  /*97d20*/  IMAD.MOV.U32 R17, RZ, RZ, R21 ;  /* 0x000000ffff117224 */ /* 0x000fc600078e0015 */
[----:B------:R-:W0:Y:S01]  /*97d30*/  LDSM.16.M88.4 R20, [R37+UR23+0x1000] ;  /* 0x001000172514783b */ /* 0x000e220008000200 */
[----:B------:R-:W-:-:S03]  /*97d40*/  IMAD R32, R2, 0x100, R3 ;  /* 0x0000010002207824 */ /* 0x000fc600078e0203 */
[----:B0-----:R-:W-:Y:S01]  /*97d50*/  STL.64 [R1+0x3770], R20 ;  /* 0x0037701401007387 */ /* 0x001fe20000100a00 */
[----:B------:R-:W-:-:S03]  /*97d60*/  IMAD.MOV.U32 R24, RZ, RZ, R20 ;  /* 0x000000ffff187224 */ /* 0x000fc600078e0014 */
[----:B------:R-:W-:Y:S01]  /*97d70*/  STL.64 [R1+0x3778], R22 ;  /* 0x0037781601007387 */ /* 0x000fe20000100a00 */
[----:B------:R-:W-:-:S03]  /*97d80*/  IMAD.MOV.U32 R15, RZ, RZ, R21 ;  /* 0x000000ffff0f7224 */ /* 0x000fc600078e0015 */
[----:B------:R-:W3:Y:S04]  /*97d90*/  LDL.LU.64 R40, [R1+0x1a0] ;  /* 0x0001a00001287983 */ /* 0x000ee80000300a00 */
[----:B------:R-:W0:Y:S04]  /*97da0*/  LDSM.16.M88.4 R20, [R37+UR23+0x1200] ;  /* 0x001200172514783b */ /* 0x000e280008000200 */
[----:B------:R-:W3:Y:S01]  /*97db0*/  LDL.LU.64 R42, [R1+0x1a8] ;  /* 0x0001a800012a7983 */ /* 0x000ee20000300a00 */
[----:B------:R-:W-:Y:S02]  /*97dc0*/  F2FP.F16.E5M2.UNPACK_B R2, R11 ;  /* 0x0000000bff02723e */ /* 0x000fe400020004ff */
[----:B------:R-:W-:Y:S01]  /*97dd0*/  F2FP.F16.E5M2.UNPACK_B R3, R0 ;  /* 0x00000000ff03723e */ /* 0x000fe200020004ff */
[----:B0-----:R0:W-:Y:S04]  /*97de0*/  STL.64 [R1+0x3780], R20 ;  /* 0x0037801401007387 */ /* 0x0011e80000100a00 */
[----:B------:R1:W-:Y:S01]  /*97df0*/  STL.64 [R1+0x3788], R22 ;  /* 0x0037881601007387 */ /* 0x0003e20000100a00 */
[----:B------:R-:W-:-:S02]  /*97e00*/  IMAD.MOV.U32 R11, RZ, RZ, R20 ;  /* 0x000000ffff0b7224 */ /* 0x000fc400078e0014 */
[----:B------:R-:W-:Y:S01]  /*97e10*/  IMAD.MOV.U32 R0, RZ, RZ, R21 ;  /* 0x000000ffff007224 */ /* 0x000fe200078e0015 */
[----:B------:R-:W-:Y:S04]  /*97e20*/  STL.64 [R1+0x120], R2 ;  /* 0x0001200201007387 */ /* 0x000fe80000100a00 */
[----:B0-----:R-:W4:Y:S04]  /*97e30*/  LDL.LU.64 R20, [R1+0x1e0] ;  /* 0x0001e00001147983 */ /* 0x001f280000300a00 */
[----:B-1----:R-:W4:Y:S01]  /*97e40*/  LDL.LU.64 R22, [R1+0x1e8] ;  /* 0x0001e80001167983 */ /* 0x002f220000300a00 */
[----:B------:R-:W-:-:S02]  /*97e50*/  IMAD R33, R51, 0x100, R50 ;  /* 0x0000010033217824 */ /* 0x000fc400078e0232 */
[----:B------:R-:W-:Y:S02]  /*97e60*/  IMAD R34, R57, 0x100, R56 ;  /* 0x0000010039227824 */ /* 0x000fe400078e0238 */
[----:B------:R-:W-:Y:S01]  /*97e70*/  IMAD R35, R59, 0x100, R58 ;  /* 0x000001003b237824 */ /* 0x000fe200078e023a */
[----:B------:R-:W-:Y:S02]  /*97e80*/  F2FP.F16.E5M2.UNPACK_B R32, R32 ;  /* 0x00000020ff20723e */ /* 0x000fe400020004ff */
[----:B------:R-:W-:Y:S02]  /*97e90*/  F2FP.F16.E5M2.UNPACK_B R33, R33 ;  /* 0x00000021ff21723e */ /* 0x000fe400020004ff */
[----:B------:R-:W-:Y:S02]  /*97ea0*/  F2FP.F16.E5M2.UNPACK_B R34, R34 ;  /* 0x00000022ff22723e */ /* 0x000fe400020004ff */
[----:B------:R-:W-:Y:S02]  /*97eb0*/  F2FP.F16.E5M2.UNPACK_B R35, R35 ;  /* 0x00000023ff23723e */ /* 0x000fe400020004ff */
[----:B------:R-:W-:-:S02]  /*97ec0*/  F2FP.F16.E5M2.UNPACK_B R8, R8 ;  /* 0x00000008ff08723e */ /* 0x000fc400020004ff */
[----:B------:R-:W-:-:S03]  /*97ed0*/  F2FP.F16.E5M2.UNPACK_B R9, R9 ;  /* 0x00000009ff09723e */ /* 0x000fc600020004ff */
[----:B------:R-:W-:Y:S04]  /*97ee0*/  STL [R1+0x118], R8 ;  /* 0x0001180801007387 */ /* 0x000fe80000100800 */
[----:B------:R-:W-:Y:S01]  /*97ef0*/  STL [R1+0x11c], R9 ;  /* 0x00011c0901007387 */ /* 0x000fe20000100800 */
[----:B------:R-:W-:Y:S02]  /*97f00*/  F2FP.F16.E5M2.UNPACK_B R12, R12 ;  /* 0x0000000cff0c723e */ /* 0x000fe400020004ff */
[----:B------:R-:W-:Y:S02]  /*97f10*/  F2FP.F16.E5M2.UNPACK_B R13, R13 ;  /* 0x0000000dff0d723e */ /* 0x000fe400020004ff */
[----:B------:R-:W-:Y:S01]  /*97f20*/  F2FP.F16.E5M2.UNPACK_B R6, R6 ;  /* 0x00000006ff06723e */ /* 0x000fe200020004ff */
[----:B--2---:R-:W-:Y:S01]  /*97f30*/  HMMA.16816.F32 R44, R32, R2, R28 ;  /* 0x00000002202c723c */ /* 0x004fe2000000181c */
[----:B------:R-:W0:-:S15]  /*97f40*/  LDSM.16.M88.4 R28, [R37+UR23+0x1400] ;  /* 0x00140017251c783b */ /* 0x000e1e0008000200 */
[----:B------:R-:W-:-:S07]  /*97f50*/  NOP ;  /* 0x0000000000007918 */ /* 0x000fce0000000000 */
[----:B------:R-:W-:Y:S04]  /*97f60*/  STL.64 [R1+0x180], R44 ;  /* 0x0001802c01007387 */ /* 0x000fe80000100a00 */
[----:B------:R-:W-:Y:S04]  /*97f70*/  STL.64 [R1+0x188], R46 ;  /* 0x0001882e01007387 */ /* 0x000fe80000100a00 */
[----:B0-----:R0:W-:Y:S01]  /*97f80*/  STL.64 [R1+0x3790], R28 ;  /* 0x0037901c01007387 */ /* 0x0011e20000100a00 */
[----:B------:R-:W-:-:S03]  /*97f90*/  IMAD.MOV.U32 R2, RZ, RZ, R28 ;  /* 0x000000ffff027224 */ /* 0x000fc600078e001c */
[----:B------:R1:W-:Y:S01]  /*97fa0*/  STL.64 [R1+0x3798], R30 ;  /* 0x0037981e01007387 */ /* 0x0003e20000100a00 */
[----:B------:R-:W-:-:S03]  /*97fb0*/  IMAD.MOV.U32 R3, RZ, RZ, R29 ;  /* 0x000000ffff037224 */ /* 0x000fc600078e001d */
[----:B0-----:R-:W2:Y:S04]  /*97fc0*/  LDL.LU.64 R28, [R1+0x200] ;  /* 0x00020000011c7983 */ /* 0x001ea80000300a00 */
[----:B-1----:R-:W2:Y:S04]  /*97fd0*/  LDL.LU.64 R30, [R1+0x208] ;  /* 0x00020800011e7983 */ /* 0x002ea80000300a00 */
[----:B------:R-:W-:Y:S04]  /*97fe0*/  STL [R1+0x110], R12 ;  /* 0x0001100c01007387 */ /* 0x000fe80000100800 */
[----:B------:R-:W-:Y:S01]  /*97ff0*/  STL [R1+0x114], R13 ;  /* 0x0001140d01007387 */ /* 0x000fe20000100800 */
[----:B---3--:R-:W-:Y:S03]  /*98000*/  HMMA.16816.F32 R44, R32, R8, R40 ;  /* 0x00000008202c723c */ /* 0x008fe60000001828 */
[----:B------:R-:W0:-:S15]  /*98010*/  LDSM.16.M88.4 R40, [R37+UR23+0x1600] ;  /* 0x001600172528783b */ /* 0x000e1e0008000200 */
[----:B------:R-:W-:-:S05]  /*98020*/  NOP ;  /* 0x0000000000007918 */ /* 0x000fca0000000000 */
[----:B------:R1:W-:Y:S04]  /*98030*/  STL.64 [R1+0x1b0], R44 ;  /* 0x0001b02c01007387 */ /* 0x0003e80000100a00 */
[----:B------:R3:W-:Y:S01]  /*98040*/  STL.64 [R1+0x1b8], R46 ;  /* 0x0001b82e01007387 */ /* 0x0007e20000100a00 */
[----:B----4-:R-:W-:Y:S03]  /*98050*/  HMMA.16816.F32 R20, R32, R12, R20 ;  /* 0x0000000c2014723c */ /* 0x010fe60000001814 */
[----:B0-----:R-:W-:Y:S04]  /*98060*/  STL.64 [R1+0x37a0], R40 ;  /* 0x0037a02801007387 */ /* 0x001fe80000100a00 */
[----:B------:R-:W-:Y:S04]  /*98070*/  STL.64 [R1+0x37a8], R42 ;  /* 0x0037a82a01007387 */ /* 0x000fe80000100a00 */
[----:B-1----:R-:W4:Y:S04]  /*98080*/  LDL.LU.64 R44, [R1+0x220] ;  /* 0x00022000012c7983 */ /* 0x002f280000300a00 */
[----:B------:R-:W-:Y:S08]  /*98090*/  STL [R1+0x108], R6 ;  /* 0x0001080601007387 */ /* 0x000ff00000100800 */
[----:B------:R-:W-:Y:S04]  /*980a0*/  STL.64 [R1+0x1d0], R20 ;  /* 0x0001d01401007387 */ /* 0x000fe80000100a00 */
[----:B------:R-:W-:Y:S04]  /*980b0*/  STL.64 [R1+0x1d8], R22 ;  /* 0x0001d81601007387 */ /* 0x000fe80000100a00 */
[----:B---3--:R-:W4:Y:S04]  /*980c0*/  LDL.LU.64 R46, [R1+0x228] ;  /* 0x00022800012e7983 */ /* 0x008f280000300a00 */
[----:B------:R-:W0:Y:S01]  /*980d0*/  LDSM.16.M88.4 R20, [R37+UR23+0x1800] ;  /* 0x001800172514783b */ /* 0x000e220008000200 */
[----:B------:R-:W-:-:S05]  /*980e0*/  F2FP.F16.E5M2.UNPACK_B R7, R7 ;  /* 0x00000007ff07723e */ /* 0x000fca00020004ff */
[----:B------:R-:W-:Y:S01]  /*980f0*/  STL [R1+0x10c], R7 ;  /* 0x00010c0701007387 */ /* 0x000fe20000100800 */
[----:B------:R-:W-:Y:S02]  /*98100*/  IMAD.MOV.U32 R8, RZ, RZ, R40 ;  /* 0x000000ffff087224 */ /* 0x000fe400078e0028 */
[----:B------:R-:W-:Y:S02]  /*98110*/  IMAD.MOV.U32 R9, RZ, RZ, R41 ;  /* 0x000000ffff097224 */ /* 0x000fe400078e0029 */
[----:B0-----:R-:W-:Y:S01]  /*98120*/  IMAD.MOV.U32 R12, RZ, RZ, R20 ;  /* 0x000000ffff0c7224 */ /* 0x001fe200078e0014 */
[----:B------:R0:W-:Y:S04]  /*98130*/  STL.64 [R1+0x37b0], R20 ;  /* 0x0037b01401007387 */ /* 0x0001e80000100a00 */
[----:B------:R-:W-:Y:S04]  /*98140*/  STL.64 [R1+0x37b8], R22 ;  /* 0x0037b81601007387 */ /* 0x000fe80000100a00 */
[----:B------:R-:W3:Y:S01]  /*98150*/  LDL.LU.64 R40, [R1+0x230] ;  /* 0x0002300001287983 */ /* 0x000ee20000300a00 */
[----:B0-----:R-:W-:-:S05]  /*98160*/  F2FP.F16.E5M2.UNPACK_B R20, R14 ;  /* 0x0000000eff14723e */ /* 0x001fca00020004ff */
[----:B------:R-:W-:Y:S01]  /*98170*/  STL [R1+0x100], R20 ;  /* 0x0001001401007387 */ /* 0x000fe20000100800 */
[----:B------:R-:W-:Y:S01]  /*98180*/  IMAD.MOV.U32 R13, RZ, RZ, R21 ;  /* 0x000000ffff0d7224 */ /* 0x000fe200078e0015 */
[----:B------:R-:W-:Y:S02]  /*98190*/  F2FP.F16.E5M2.UNPACK_B R21, R10 ;  /* 0x0000000aff15723e */ /* 0x000fe400020004ff */
[----:B------:R-:W-:Y:S02]  /*981a0*/  F2FP.F16.E5M2.UNPACK_B R4, R4 ;  /* 0x00000004ff04723e */ /* 0x000fe400020004ff */
[----:B------:R-:W-:Y:S01]  /*981b0*/  F2FP.F16.E5M2.UNPACK_B R5, R5 ;  /* 0x00000005ff05723e */ /* 0x000fe200020004ff */
[----:B--2---:R-:W-:-:S15]  /*981c0*/  HMMA.16816.F32 R28, R32, R6, R28 ;  /* 0x00000006201c723c */ /* 0x004fde000000181c */
[----:B------:R-:W-:-:S08]  /*981d0*/  NOP ;  /* 0x0000000000007918 */ /* 0x000fd00000000000 */
[----:B------:R-:W-:Y:S04]  /*981e0*/  STL.64 [R1+0x1f0], R28 ;  /* 0x0001f01c01007387 */ /* 0x000fe80000100a00 */
[----:B------:R-:W-:Y:S04]  /*981f0*/  STL.64 [R1+0x1f8], R30 ;  /* 0x0001f81e01007387 */ /* 0x000fe80000100a00 */
[----:B------:R-:W0:Y:S04]  /*98200*/  LDSM.16.M88.4 R28, [R37+UR23+0x1a00] ;  /* 0x001a0017251c783b */ /* 0x000e280008000200 */
[----:B------:R-:W3:Y:S04]  /*98210*/  LDL.LU.64 R42, [R1+0x238] ;  /* 0x00023800012a7983 */ /* 0x000ee80000300a00 */
[----:B------:R-:W-:Y:S04]  /*98220*/  STL [R1+0x104], R21 ;  /* 0x0001041501007387 */ /* 0x000fe80000100800 */
        /* <DEDUP_REMOVED lines=8> */
[----:B----4-:R-:W-:Y:S03]  /*982b0*/  HMMA.16816.F32 R44, R32, R20, R44 ;  /* 0x00000014202c723c */ /* 0x010fe6000000182c */
[----:B------:R-:W0:-:S15]  /*982c0*/  LDSM.16.M88.4 R20, [R37+UR23+0x1c00] ;  /* 0x001c00172514783b */ /* 0x000e1e0008000200 */
[----:B------:R-:W-:-:S05]  /*982d0*/  NOP ;  /* 0x0000000000007918 */ /* 0x000fca0000000000 */
[----:B------:R-:W-:Y:S04]  /*982e0*/  STL.64 [R1+0x210], R44 ;  /* 0x0002102c01007387 */ /* 0x000fe80000100a00 */
[----:B------:R-:W-:Y:S04]  /*982f0*/  STL.64 [R1+0x218], R46 ;  /* 0x0002182e01007387 */ /* 0x000fe80000100a00 */
[----:B0-----:R0:W-:Y:S01]  /*98300*/  STL.64 [R1+0x37d0], R20 ;  /* 0x0037d01401007387 */ /* 0x0011e20000100a00 */
[----:B------:R-:W-:-:S03]  /*98310*/  IMAD.MOV.U32 R14, RZ, RZ, R20 ;  /* 0x000000ffff0e7224 */ /* 0x000fc600078e0014 */
[----:B------:R1:W-:Y:S01]  /*98320*/  STL.64 [R1+0x37d8], R22 ;  /* 0x0037d81601007387 */ /* 0x0003e20000100a00 */
[----:B------:R-:W-:-:S03]  /*98330*/  IMAD.MOV.U32 R10, RZ, RZ, R21 ;  /* 0x000000ffff0a7224 */ /* 0x000fc600078e0015 */
[----:B0-----:R-:W4:Y:S04]  /*98340*/  LDL.LU.64 R20, [R1+0x270] ;  /* 0x0002700001147983 */ /* 0x001f280000300a00 */
[----:B-1----:R-:W4:Y:S01]  /*98350*/  LDL.LU.64 R22, [R1+0x278] ;  /* 0x0002780001167983 */ /* 0x002f220000300a00 */
[----:B------:R-:W-:Y:S02]  /*98360*/  F2FP.F16.E5M2.UNPACK_B R18, R18 ;  /* 0x00000012ff12723e */ /* 0x000fe400020004ff */
[----:B------:R-:W-:Y:S02]  /*98370*/  F2FP.F16.E5M2.UNPACK_B R19, R19 ;  /* 0x00000013ff13723e */ /* 0x000fe400020004ff */
[----:B------:R-:W-:Y:S01]  /*98380*/  F2FP.F16.E5M2.UNPACK_B R16, R16 ;  /* 0x00000010ff10723e */ /* 0x000fe200020004ff */
[----:B------:R-:W-:Y:S04]  /*98390*/  STL [R1+0xf0], R18 ;  /* 0x0000f01201007387 */ /* 0x000fe80000100800 */
[----:B------:R-:W-:Y:S01]  /*983a0*/  STL [R1+0xf4], R19 ;  /* 0x0000f41301007387 */ /* 0x000fe20000100800 */
[----:B------:R-:W-:-:S02]  /*983b0*/  F2FP.F16.E5M2.UNPACK_B R17, R17 ;  /* 0x00000011ff11723e */ /* 0x000fc400020004ff */
[----:B------:R-:W-:Y:S02]  /*983c0*/  F2FP.F16.E5M2.UNPACK_B R24, R24 ;  /* 0x00000018ff18723e */ /* 0x000fe400020004ff */
[----:B------:R-:W-:Y:S01]  /*983d0*/  F2FP.F16.E5M2.UNPACK_B R25, R15 ;  /* 0x0000000fff19723e */ /* 0x000fe200020004ff */
[----:B---3--:R-:W-:Y:S01]  /*983e0*/  HMMA.16816.F32 R44, R32, R4, R40 ;  /* 0x00000004202c723c */ /* 0x008fe20000001828 */
[----:B------:R-:W0:-:S15]  /*983f0*/  LDSM.16.M88.4 R40, [R37+UR23+0x1e00] ;  /* 0x001e00172528783b */ /* 0x000e1e0008000200 */
[----:B------:R-:W-:-:S07]  /*98400*/  NOP ;  /* 0x0000000000007918 */ /* 0x000fce0000000000 */
[----:B------:R1:W-:Y:S04]  /*98410*/  STL.64 [R1+0x230], R44 ;  /* 0x0002302c01007387 */ /* 0x0003e80000100a00 */
[----:B------:R3:W-:Y:S01]  /*98420*/  STL.64 [R1+0x238], R46 ;  /* 0x0002382e01007387 */ /* 0x0007e20000100a00 */
[----:B--2---:R-:W-:Y:S03]  /*98430*/  HMMA.16816.F32 R28, R32, R18, R28 ;  /* 0x00000012201c723c */ /* 0x004fe6000000181c */
[----:B0-----:R-:W-:Y:S04]  /*98440*/  STL.64 [R1+0x37e0], R40 ;  /* 0x0037e02801007387 */ /* 0x001fe80000100a00 */
[----:B------:R-:W-:Y:S04]  /*98450*/  STL.64 [R1+0x37e8], R42 ;  /* 0x0037e82a01007387 */ /* 0x000fe80000100a00 */
[----:B-1----:R-:W2:Y:S04]  /*98460*/  LDL.LU.64 R44, [R1+0x2a0] ;  /* 0x0002a000012c7983 */ /* 0x002ea80000300a00 */
[----:B------:R-:W-:Y:S08]  /*98470*/  STL [R1+0xe8], R16 ;  /* 0x0000e81001007387 */ /* 0x000ff00000100800 */
[----:B------:R-:W-:Y:S04]  /*98480*/  STL.64 [R1+0x260], R28 ;  /* 0x0002601c01007387 */ /* 0x000fe80000100a00 */
[----:B------:R-:W-:Y:S04]  /*98490*/  STL.64 [R1+0x268], R30 ;  /* 0x0002681e01007387 */ /* 0x000fe80000100a00 */
[----:B---3--:R-:W2:Y:S04]  /*984a0*/  LDL.LU.64 R46, [R1+0x2a8] ;  /* 0x0002a800012e7983 */ /* 0x008ea80000300a00 */
[----:B------:R-:W0:Y:S04]  /*984b0*/  LDSM.16.M88.4 R28, [R37+UR23+0x2000] ;  /* 0x00200017251c783b */ /* 0x000e280008000200 */
[----:B------:R-:W-:Y:S01]  /*984c0*/  STL [R1+0xec], R17 ;  /* 0x0000ec1101007387 */ /* 0x000fe20000100800 */
[----:B------:R-:W-:-:S02]  /*984d0*/  IMAD.MOV.U32 R4, RZ, RZ, R40 ;  /* 0x000000ffff047224 */ /* 0x000fc400078e0028 */
[----:B------:R-:W-:Y:S01]  /*984e0*/  IMAD.MOV.U32 R5, RZ, RZ, R41 ;  /* 0x000000ffff057224 */ /* 0x000fe200078e0029 */
[----:B0-----:R-:W-:Y:S04]  /*984f0*/  STL.64 [R1+0x37f0], R28 ;  /* 0x0037f01c01007387 */ /* 0x001fe80000100a00 */
[----:B------:R-:W-:Y:S04]  /*98500*/  STL.64 [R1+0x37f8], R30 ;  /* 0x0037f81e01007387 */ /* 0x000fe80000100a00 */
[----:B------:R-:W3:Y:S04]  /*98510*/  LDL.LU.64 R40, [R1+0x2d0] ;  /* 0x0002d00001287983 */ /* 0x000ee80000300a00 */
[----:B------:R-:W-:Y:S01]  /*98520*/  STL [R1+0xe0], R24 ;  /* 0x0000e01801007387 */ /* 0x000fe20000100800 */
[----:B------:R-:W-:-:S02]  /*98530*/  IMAD.MOV.U32 R18, RZ, RZ, R28 ;  /* 0x000000ffff127224 */ /* 0x000fc400078e001c */
[----:B------:R-:W-:Y:S02]  /*98540*/  IMAD.MOV.U32 R19, RZ, RZ, R29 ;  /* 0x000000ffff137224 */ /* 0x000fe400078e001d */
[----:B------:R-:W0:Y:S01]  /*98550*/  LDSM.16.M88.4 R28, [R37+UR23+0x2200] ;  /* 0x00220017251c783b */ /* 0x000e220008000200 */
[----:B----4-:R-:W-:-:S15]  /*98560*/  HMMA.16816.F32 R20, R32, R16, R20 ;  /* 0x000000102014723c */ /* 0x010fde0000001814 */
[----:B------:R-:W-:-:S08]  /*98570*/  NOP ;  /* 0x0000000000007918 */ /* 0x000fd00000000000 */
[----:B------:R1:W-:Y:S04]  /*98580*/  STL.64 [R1+0x290], R20 ;  /* 0x0002901401007387 */ /* 0x0003e80000100a00 */
[----:B------:R-:W-:Y:S04]  /*98590*/  STL.64 [R1+0x298], R22 ;  /* 0x0002981601007387 */ /* 0x000fe80000100a00 */
[----:B------:R-:W3:Y:S04]  /*985a0*/  LDL.LU.64 R42, [R1+0x2d8] ;  /* 0x0002d800012a7983 */ /* 0x000ee80000300a00 */
[----:B------:R-:W-:Y:S04]  /*985b0*/  STL [R1+0xe4], R25 ;  /* 0x0000e41901007387 */ /* 0x000fe80000100800 */
[----:B0-----:R0:W-:Y:S04]  /*985c0*/  STL.64 [R1+0x3800], R28 ;  /* 0x0038001c01007387 */ /* 0x0011e80000100a00 */
[----:B------:R4:W-:Y:S01]  /*985d0*/  STL.64 [R1+0x3808], R30 ;  /* 0x0038081e01007387 */ /* 0x0009e20000100a00 */
[----:B------:R-:W-:-:S02]  /*985e0*/  IMAD.MOV.U32 R17, RZ, RZ, R29 ;  /* 0x000000ffff117224 */ /* 0x000fc400078e001d */
[----:B-1----:R-:W-:Y:S02]  /*985f0*/  IMAD.MOV.U32 R20, RZ, RZ, R28 ;  /* 0x000000ffff147224 */ /* 0x002fe400078e001c */
[----:B0-----:R-:W3:Y:S04]  /*98600*/  LDL.LU.64 R28, [R1+0x2e0] ;  /* 0x0002e000011c7983 */ /* 0x001ee80000300a00 */
[----:B----4-:R-:W4:Y:S01]  /*98610*/  LDL.LU.64 R30, [R1+0x2e8] ;  /* 0x0002e800011e7983 */ /* 0x010f220000300a00 */
[----:B------:R-:W-:Y:S02]  /*98620*/  F2FP.F16.E5M2.UNPACK_B R22, R11 ;  /* 0x0000000bff16723e */ /* 0x000fe400020004ff */
        /* <DEDUP_REMOVED lines=22> */
[----:B------:R-:W-:Y:S04]  /*98790*/  STL.64 [R1+0x2d0], R44 ;  /* 0x0002d02c01007387 */ /* 0x000fe80000100a00 */
[----:B------:R-:W-:Y:S04]  /*987a0*/  STL.64 [R1+0x2d8], R46 ;  /* 0x0002d82e01007387 */ /* 0x000fe80000100a00 */
[----:B0-----:R-:W-:Y:S01]  /*987b0*/  STL.64 [R1+0x3820], R40 ;  /* 0x0038202801007387 */ /* 0x001fe20000100a00 */
[----:B------:R-:W-:-:S03]  /*987c0*/  IMAD.MOV.U32 R15, RZ, RZ, R40 ;  /* 0x000000ffff0f7224 */ /* 0x000fc600078e0028 */
[----:B------:R4:W-:Y:S01]  /*987d0*/  STL.64 [R1+0x3828], R42 ;  /* 0x0038282a01007387 */ /* 0x0009e20000100a00 */
[----:B------:R-:W-:Y:S02]  /*987e0*/  IMAD.MOV.U32 R11, RZ, RZ, R41 ;  /* 0x000000ffff0b7224 */ /* 0x000fe400078e0029 */
[----:B----4-:R-:W-:Y:S01]  /*987f0*/  HMMA.16816.F32 R40, R32, R2, R28 ;  /* 0x000000022028723c */ /* 0x010fe2000000181c */
[----:B------:R-:W3:Y:S04]  /*98800*/  LDL.LU.64 R28, [R1+0x330] ;  /* 0x00033000011c7983 */ /* 0x000ee80000300a00 */
[----:B------:R-:W-:-:S15]  /*98810*/  STL [R1+0xc8], R8 ;  /* 0x0000c80801007387 */ /* 0x000fde0000100800 */
[----:B------:R-:W-:-:S03]  /*98820*/  NOP ;  /* 0x0000000000007918 */ /* 0x000fc60000000000 */
[----:B------:R-:W-:Y:S04]  /*98830*/  STL.64 [R1+0x2f0], R40 ;  /* 0x0002f02801007387 */ /* 0x000fe80000100a00 */
[----:B------:R-:W-:Y:S04]  /*98840*/  STL.64 [R1+0x2f8], R42 ;  /* 0x0002f82a01007387 */ /* 0x000fe80000100a00 */
[----:B------:R-:W3:Y:S04]  /*98850*/  LDL.LU.64 R30, [R1+0x338] ;  /* 0x00033800011e7983 */ /* 0x000ee80000300a00 */
[----:B------:R-:W0:Y:S01]  /*98860*/  LDSM.16.M88.4 R40, [R37+UR23+0x2800] ;  /* 0x002800172528783b */ /* 0x000e220008000200 */
[----:B------:R-:W-:-:S02]  /*98870*/  F2FP.F16.E5M2.UNPACK_B R9, R9 ;  /* 0x00000009ff09723e */ /* 0x000fc400020004ff */
[----:B------:R-:W-:-:S03]  /*98880*/  F2FP.F16.E5M2.UNPACK_B R12, R12 ;  /* 0x0000000cff0c723e */ /* 0x000fc600020004ff */
[----:B------:R-:W-:Y:S04]  /*98890*/  STL [R1+0xcc], R9 ;  /* 0x0000cc0901007387 */ /* 0x000fe80000100800 */
[----:B0-----:R0:W-:Y:S01]  /*988a0*/  STL.64 [R1+0x3830], R40 ;  /* 0x0038302801007387 */ /* 0x0011e20000100a00 */
[----:B------:R-:W-:-:S03]  /*988b0*/  IMAD.MOV.U32 R2, RZ, RZ, R40 ;  /* 0x000000ffff027224 */ /* 0x000fc600078e0028 */
[----:B------:R1:W-:Y:S01]  /*988c0*/  STL.64 [R1+0x3838], R42 ;  /* 0x0038382a01007387 */ /* 0x0003e20000100a00 */
[----:B------:R-:W-:-:S03]  /*988d0*/  IMAD.MOV.U32 R3, RZ, RZ, R41 ;  /* 0x000000ffff037224 */ /* 0x000fc600078e0029 */
[----:B0-----:R-:W4:Y:S04]  /*988e0*/  LDL.LU.64 R40, [R1+0x350] ;  /* 0x0003500001287983 */ /* 0x001f280000300a00 */
[----:B------:R-:W-:Y:S01]  /*988f0*/  STL [R1+0xc0], R12 ;  /* 0x0000c00c01007387 */ /* 0x000fe20000100800 */
[----:B------:R-:W-:Y:S02]  /*98900*/  F2FP.F16.E5M2.UNPACK_B R13, R13 ;  /* 0x0000000dff0d723e */ /* 0x000fe400020004ff */
[----:B------:R-:W-:Y:S02]  /*98910*/  F2FP.F16.E5M2.UNPACK_B R6, R6 ;  /* 0x00000006ff06723e */ /* 0x000fe400020004ff */
[----:B------:R-:W-:Y:S01]  /*98920*/  F2FP.F16.E5M2.UNPACK_B R7, R7 ;  /* 0x00000007ff07723e */ /* 0x000fe200020004ff */
[----:B--2---:R-:W-:-:S15]  /*98930*/  HMMA.16816.F32 R24, R32, R8, R24 ;  /* 0x000000082018723c */ /* 0x004fde0000001818 */
[----:B------:R-:W-:-:S08]  /*98940*/  NOP ;  /* 0x0000000000007918 */ /* 0x000fd00000000000 */
[----:B------:R-:W-:Y:S04]  /*98950*/  STL.64 [R1+0x320], R24 ;  /* 0x0003201801007387 */ /* 0x000fe80000100a00 */
[----:B------:R-:W-:Y:S04]  /*98960*/  STL.64 [R1+0x328], R26 ;  /* 0x0003281a01007387 */ /* 0x000fe80000100a00 */
[----:B-1----:R-:W4:Y:S04]  /*98970*/  LDL.LU.64 R42, [R1+0x358] ;  /* 0x00035800012a7983 */ /* 0x002f280000300a00 */
[----:B------:R-:W0:Y:S04]  /*98980*/  LDSM.16.M88.4 R24, [R37+UR23+0x2a00] ;  /* 0x002a00172518783b */ /* 0x000e280008000200 */
        /* <DEDUP_REMOVED lines=18> */
[----:B0-----:R-:W3:Y:S04]  /*98ab0*/  LDL.LU.64 R28, [R1+0x390] ;  /* 0x00039000011c7983 */ /* 0x001ee80000300a00 */
[----:B-1----:R-:W3:Y:S01]  /*98ac0*/  LDL.LU.64 R30, [R1+0x398] ;  /* 0x00039800011e7983 */ /* 0x002ee20000300a00 */
[----:B------:R-:W-:Y:S02]  /*98ad0*/  F2FP.F16.E5M2.UNPACK_B R22, R14 ;  /* 0x0000000eff16723e */ /* 0x000fe400020004ff */
[----:B------:R-:W-:-:S03]  /*98ae0*/  F2FP.F16.E5M2.UNPACK_B R23, R10 ;  /* 0x0000000aff17723e */ /* 0x000fc600020004ff */
[----:B------:R-:W-:Y:S04]  /*98af0*/  STL [R1+0xb0], R22 ;  /* 0x0000b01601007387 */ /* 0x000fe80000100800 */
[----:B------:R-:W-:Y:S01]  /*98b00*/  STL [R1+0xb4], R23 ;  /* 0x0000b41701007387 */ /* 0x000fe20000100800 */
[----:B------:R-:W-:Y:S02]  /*98b10*/  F2FP.F16.E5M2.UNPACK_B R4, R4 ;  /* 0x00000004ff04723e */ /* 0x000fe400020004ff */
[----:B------:R-:W-:Y:S02]  /*98b20*/  F2FP.F16.E5M2.UNPACK_B R5, R5 ;  /* 0x00000005ff05723e */ /* 0x000fe400020004ff */
[----:B------:R-:W-:Y:S01]  /*98b30*/  F2FP.F16.E5M2.UNPACK_B R18, R18 ;  /* 0x00000012ff12723e */ /* 0x000fe200020004ff */
[----:B----4-:R-:W-:Y:S01]  /*98b40*/  HMMA.16816.F32 R44, R32, R6, R40 ;  /* 0x00000006202c723c */ /* 0x010fe20000001828 */
[----:B------:R-:W0:-:S15]  /*98b50*/  LDSM.16.M88.4 R40, [R37+UR23+0x2e00] ;  /* 0x002e00172528783b */ /* 0x000e1e0008000200 */
[----:B------:R-:W-:-:S07]  /*98b60*/  NOP ;  /* 0x0000000000007918 */ /* 0x000fce0000000000 */
[----:B------:R-:W-:Y:S04]  /*98b70*/  STL.64 [R1+0x360], R44 ;  /* 0x0003602c01007387 */ /* 0x000fe80000100a00 */
[----:B------:R-:W-:Y:S04]  /*98b80*/  STL.64 [R1+0x368], R46 ;  /* 0x0003682e01007387 */ /* 0x000fe80000100a00 */
[----:B0-----:R-:W-:Y:S01]  /*98b90*/  STL.64 [R1+0x3860], R40 ;  /* 0x0038602801007387 */ /* 0x001fe20000100a00 */
[----:B------:R-:W-:-:S03]  /*98ba0*/  IMAD.MOV.U32 R6, RZ, RZ, R40 ;  /* 0x000000ffff067224 */ /* 0x000fc600078e0028 */
[----:B------:R2:W-:Y:S01]  /*98bb0*/  STL.64 [R1+0x3868], R42 ;  /* 0x0038682a01007387 */ /* 0x0005e20000100a00 */
[----:B------:R-:W-:Y:S02]  /*98bc0*/  IMAD.MOV.U32 R7, RZ, RZ, R41 ;  /* 0x000000ffff077224 */ /* 0x000fe400078e0029 */
[----:B--2---:R-:W-:Y:S01]  /*98bd0*/  HMMA.16816.F32 R40, R32, R22, R24 ;  /* 0x000000162028723c */ /* 0x004fe20000001818 */
[----:B------:R-:W2:Y:S04]  /*98be0*/  LDL.LU.64 R24, [R1+0x3b0] ;  /* 0x0003b00001187983 */ /* 0x000ea80000300a00 */
[----:B------:R-:W-:-:S15]  /*98bf0*/  STL [R1+0xa8], R4 ;  /* 0x0000a80401007387 */ /* 0x000fde0000100800 */
[----:B------:R-:W-:-:S03]  /*98c00*/  NOP ;  /* 0x0000000000007918 */ /* 0x000fc60000000000 */
[----:B------:R-:W-:Y:S04]  /*98c10*/  STL.64 [R1+0x380], R40 ;  /* 0x0003802801007387 */ /* 0x000fe80000100a00 */
[----:B------:R-:W-:Y:S04]  /*98c20*/  STL.64 [R1+0x388], R42 ;  /* 0x0003882a01007387 */ /* 0x000fe80000100a00 */
[----:B------:R-:W2:Y:S04]  /*98c30*/  LDL.LU.64 R26, [R1+0x3b8] ;  /* 0x0003b800011a7983 */ /* 0x000ea80000300a00 */
[----:B------:R-:W0:Y:S04]  /*98c40*/  LDSM.16.M88.4 R40, [R37+UR23+0x3000] ;  /* 0x003000172528783b */ /* 0x000e280008000200 */
[----:B------:R-:W-:Y:S04]  /*98c50*/  STL [R1+0xac], R5 ;  /* 0x0000ac0501007387 */ /* 0x000fe80000100800 */
[----:B0-----:R0:W-:Y:S01]  /*98c60*/  STL.64 [R1+0x3870], R40 ;  /* 0x0038702801007387 */ /* 0x0011e20000100a00 */
[----:B------:R-:W-:-:S03]  /*98c70*/  IMAD.MOV.U32 R14, RZ, RZ, R40 ;  /* 0x000000ffff0e7224 */ /* 0x000fc600078e0028 */
[----:B------:R1:W-:Y:S01]  /*98c80*/  STL.64 [R1+0x3878], R42 ;  /* 0x0038782a01007387 */ /* 0x0003e20000100a00 */
[----:B------:R-:W-:-:S03]  /*98c90*/  IMAD.MOV.U32 R10, RZ, RZ, R41 ;  /* 0x000000ffff0a7224 */ /* 0x000fc600078e0029 */
[----:B0-----:R-:W4:Y:S04]  /*98ca0*/  LDL.LU.64 R40, [R1+0x3c0] ;  /* 0x0003c00001287983 */ /* 0x001f280000300a00 */
[----:B------:R-:W-:Y:S01]  /*98cb0*/  STL [R1+0xa0], R18 ;  /* 0x0000a01201007387 */ /* 0x000fe20000100800 */
[----:B---3--:R-:W-:-:S15]  /*98cc0*/  HMMA.16816.F32 R28, R32, R4, R28 ;  /* 0x00000004201c723c */ /* 0x008fde000000181c */
[----:B------:R-:W-:-:S08]  /*98cd0*/  NOP ;  /* 0x0000000000007918 */ /* 0x000fd00000000000 */
[----:B------:R-:W-:Y:S04]  /*98ce0*/  STL.64 [R1+0x3a0], R28 ;  /* 0x0003a01c01007387 */ /* 0x000fe80000100a00 */
[----:B------:R-:W-:Y:S04]  /*98cf0*/  STL.64 [R1+0x3a8], R30 ;  /* 0x0003a81e01007387 */ /* 0x000fe80000100a00 */
[----:B-1----:R-:W4:Y:S04]  /*98d00*/  LDL.LU.64 R42, [R1+0x3c8] ;  /* 0x0003c800012a7983 */ /* 0x002f280000300a00 */
[----:B------:R-:W0:Y:S01]  /*98d10*/  LDSM.16.M88.4 R28, [R37+UR23+0x3200] ;  /* 0x00320017251c783b */ /* 0x000e220008000200 */
[----:B------:R-:W-:-:S05]  /*98d20*/  F2FP.F16.E5M2.UNPACK_B R19, R19 ;  /* 0x00000013ff13723e */ /* 0x000fca00020004ff */
[----:B------:R-:W-:Y:S04]  /*98d30*/  STL [R1+0xa4], R19 ;  /* 0x0000a41301007387 */ /* 0x000fe80000100800 */
        /* <DEDUP_REMOVED lines=28> */
[----:B------:R1:W-:Y:S04]  /*98f00*/  STL.64 [R1+0x3f0], R20 ;  /* 0x0003f01401007387 */ /* 0x0003e80000100a00 */
[----:B------:R-:W-:Y:S04]  /*98f10*/  STL.64 [R1+0x3f8], R22 ;  /* 0x0003f81601007387 */ /* 0x000fe80000100a00 */
[----:B0-----:R-:W-:Y:S01]  /*98f20*/  STL.64 [R1+0x38a0], R40 ;  /* 0x0038a02801007387 */ /* 0x001fe20000100a00 */
[----:B-1----:R-:W-:-:S03]  /*98f30*/  IMAD.MOV.U32 R20, RZ, RZ, R40 ;  /* 0x000000ffff147224 */ /* 0x002fc600078e0028 */
[----:B------:R3:W-:Y:S01]  /*98f40*/  STL.64 [R1+0x38a8], R42 ;  /* 0x0038a82a01007387 */ /* 0x0007e20000100a00 */
[----:B------:R-:W-:Y:S02]  /*98f50*/  IMAD.MOV.U32 R0, RZ, RZ, R41 ;  /* 0x000000ffff007224 */ /* 0x000fe400078e0029 */
[----:B---3--:R-:W-:Y:S01]  /*98f60*/  HMMA.16816.F32 R40, R32, R16, R28 ;  /* 0x000000102028723c */ /* 0x008fe2000000181c */
[----:B------:R-:W-:Y:S01]  /*98f70*/  F2FP.F16.E5M2.UNPACK_B R22, R15 ;  /* 0x0000000fff16723e */ /* 0x000fe200020004ff */
[----:B------:R-:W3:Y:S04]  /*98f80*/  LDL.LU.64 R28, [R1+0x420] ;  /* 0x00042000011c7983 */ /* 0x000ee80000300a00 */
[----:B------:R-:W-:-:S15]  /*98f90*/  STL [R1+0x88], R22 ;  /* 0x0000881601007387 */ /* 0x000fde0000100800 */
[----:B------:R-:W-:-:S02]  /*98fa0*/  NOP ;  /* 0x0000000000007918 */ /* 0x000fc40000000000 */
        /* <DEDUP_REMOVED lines=116> */
[----:B---3--:R-:W-:Y:S01]  /*996f0*/  HMMA.16816.F32 R40, R32, R18, R28 ;  /* 0x000000122028723c */ /* 0x008fe2000000181c */
[----:B------:R-:W3:Y:S04]  /*99700*/  LDL.LU.64 R28, [R1+0x580] ;  /* 0x00058000011c7983 */ /* 0x000ee80000300a00 */
[----:B------:R-:W-:-:S15]  /*99710*/  STL [R1+0x48], R20 ;  /* 0x0000481401007387 */ /* 0x000fde0000100800 */
[----:B------:R-:W-:-:S03]  /*99720*/  NOP ;  /* 0x0000000000007918 */ /* 0x000fc60000000000 */
[----:B------:R-:W-:Y:S04]  /*99730*/  STL.64 [R1+0x540], R40 ;  /* 0x0005402801007387 */ /* 0x000fe80000100a00 */
[----:B------:R-:W-:Y:S04]  /*99740*/  STL.64 [R1+0x548], R42 ;  /* 0x0005482a01007387 */ /* 0x000fe80000100a00 */
[----:B------:R-:W3:Y:S04]  /*99750*/  LDL.LU.64 R30, [R1+0x588] ;  /* 0x00058800011e7983 */ /* 0x000ee80000300a00 */
[----:B------:R-:W0:Y:S01]  /*99760*/  LDSM.16.M88.4 R40, [R37+UR23+0x4800] ;  /* 0x004800172528783b */ /* 0x000e220008000200 */
[----:B------:R-:W-:-:S05]  /*99770*/  F2FP.F16.E5M2.UNPACK_B R21, R0 ;  /* 0x00000000ff15723e */ /* 0x000fca00020004ff */
[----:B------:R-:W-:Y:S01]  /*99780*/  STL [R1+0x4c], R21 ;  /* 0x00004c1501007387 */ /* 0x000fe20000100800 */
[----:B------:R-:W-:-:S03]  /*99790*/  F2FP.F16.E5M2.UNPACK_B R16, R16 ;  /* 0x00000010ff10723e */ /* 0x000fc600020004ff */
[----:B0-----:R0:W-:Y:S01]  /*997a0*/  STL.64 [R1+0x3930], R40 ;  /* 0x0039302801007387 */ /* 0x0011e20000100a00 */
[----:B------:R-:W-:-:S03]  /*997b0*/  IMAD.MOV.U32 R18, RZ, RZ, R40 ;  /* 0x000000ffff127224 */ /* 0x000fc600078e0028 */
[----:B------:R1:W-:Y:S01]  /*997c0*/  STL.64 [R1+0x3938], R42 ;  /* 0x0039382a01007387 */ /* 0x0003e20000100a00 */
[----:B------:R-:W-:-:S03]  /*997d0*/  IMAD.MOV.U32 R0, RZ, RZ, R41 ;  /* 0x000000ffff007224 */ /* 0x000fc600078e0029 */
[----:B0-----:R-:W4:Y:S04]  /*997e0*/  LDL.LU.64 R40, [R1+0x5a0] ;  /* 0x0005a00001287983 */ /* 0x001f280000300a00 */
[----:B------:R-:W-:Y:S01]  /*997f0*/  STL [R1+0x40], R16 ;  /* 0x0000401001007387 */ /* 0x000fe20000100800 */
[----:B------:R-:W-:Y:S01]  /*99800*/  F2FP.F16.E5M2.UNPACK_B R17, R17 ;  /* 0x00000011ff11723e */ /* 0x000fe200020004ff */
[----:B--2---:R-:W-:-:S15]  /*99810*/  HMMA.16816.F32 R20, R32, R20, R24 ;  /* 0x000000142014723c */ /* 0x004fde0000001818 */
[----:B------:R-:W-:-:S08]  /*99820*/  NOP ;  /* 0x0000000000007918 */ /* 0x000fd00000000000 */
[----:B------:R-:W-:Y:S04]  /*99830*/  STL.64 [R1+0x560], R20 ;  /* 0x0005601401007387 */ /* 0x000fe80000100a00 */
[----:B------:R-:W-:Y:S04]  /*99840*/  STL.64 [R1+0x568], R22 ;  /* 0x0005681601007387 */ /* 0x000fe80000100a00 */
[----:B------:R-:W0:Y:S04]  /*99850*/  LDSM.16.M88.4 R20, [R37+UR23+0x4a00] ;  /* 0x004a00172514783b */ /* 0x000e280008000200 */
[----:B-1----:R-:W4:Y:S04]  /*99860*/  LDL.LU.64 R42, [R1+0x5a8] ;  /* 0x0005a800012a7983 */ /* 0x002f280000300a00 */
[----:B------:R-:W-:Y:S04]  /*99870*/  STL [R1+0x44], R17 ;  /* 0x0000441101007387 */ /* 0x000fe80000100800 */
[----:B0-----:R0:W-:Y:S01]  /*99880*/  STL.64 [R1+0x3940], R20 ;  /* 0x0039401401007387 */ /* 0x0011e20000100a00 */
[----:B------:R-:W-:-:S03]  /*99890*/  IMAD.MOV.U32 R38, RZ, RZ, R20 ;  /* 0x000000ffff267224 */ /* 0x000fc600078e0014 */
[----:B------:R1:W-:Y:S01]  /*998a0*/  STL.64 [R1+0x3948], R22 ;  /* 0x0039481601007387 */ /* 0x0003e20000100a00 */
[----:B------:R-:W-:-:S03]  /*998b0*/  IMAD.MOV.U32 R36, RZ, RZ, R21 ;  /* 0x000000ffff247224 */ /* 0x000fc600078e0015 */
[----:B0-----:R-:W2:Y:S04]  /*998c0*/  LDL.LU.64 R20, [R1+0x630] ;  /* 0x0006300001147983 */ /* 0x001ea80000300a00 */
[----:B-1----:R-:W2:Y:S01]  /*998d0*/  LDL.LU.64 R22, [R1+0x638] ;  /* 0x0006380001167983 */ /* 0x002ea20000300a00 */
[----:B------:R-:W-:Y:S02]  /*998e0*/  F2FP.F16.E5M2.UNPACK_B R24, R15 ;  /* 0x0000000fff18723e */ /* 0x000fe400020004ff */
[----:B------:R-:W-:Y:S01]  /*998f0*/  F2FP.F16.E5M2.UNPACK_B R25, R11 ;  /* 0x0000000bff19723e */ /* 0x000fe200020004ff */
[----:B---3--:R-:W-:Y:S01]  /*99900*/  HMMA.16816.F32 R44, R32, R16, R28 ;  /* 0x00000010202c723c */ /* 0x008fe2000000181c */
[----:B------:R-:W0:-:S15]  /*99910*/  LDSM.16.M88.4 R28, [R37+UR23+0x4c00] ;  /* 0x004c0017251c783b */ /* 0x000e1e0008000200 */
[----:B------:R-:W-:-:S07]  /*99920*/  NOP ;  /* 0x0000000000007918 */ /* 0x000fce0000000000 */
[----:B------:R-:W-:Y:S04]  /*99930*/  STL.64 [R1+0x580], R44 ;  /* 0x0005802c01007387 */ /* 0x000fe80000100a00 */
[----:B------:R-:W-:Y:S04]  /*99940*/  STL.64 [R1+0x588], R46 ;  /* 0x0005882e01007387 */ /* 0x000fe80000100a00 */
[----:B0-----:R0:W-:Y:S04]  /*99950*/  STL.64 [R1+0x3950], R28 ;  /* 0x0039501c01007387 */ /* 0x0011e80000100a00 */
[----:B------:R1:W-:Y:S01]  /*99960*/  STL.64 [R1+0x3958], R30 ;  /* 0x0039581e01007387 */ /* 0x0003e20000100a00 */
[----:B------:R-:W-:-:S02]  /*99970*/  IMAD.MOV.U32 R17, RZ, RZ, R28 ;  /* 0x000000ffff117224 */ /* 0x000fc400078e001c */
[----:B------:R-:W-:Y:S01]  /*99980*/  IMAD.MOV.U32 R16, RZ, RZ, R29 ;  /* 0x000000ffff107224 */ /* 0x000fe200078e001d */
[----:B------:R-:W-:Y:S04]  /*99990*/  STL.64 [R1+0x38], R24 ;  /* 0x0000381801007387 */ /* 0x000fe80000100a00 */
[----:B0-----:R-:W3:Y:S04]  /*999a0*/  LDL.LU.64 R28, [R1+0x21e0] ;  /* 0x0021e000011c7983 */ /* 0x001ee80000300a00 */
[----:B-1----:R-:W3:Y:S01]  /*999b0*/  LDL.LU.64 R30, [R1+0x21e8] ;  /* 0x0021e800011e7983 */ /* 0x002ee20000300a00 */
[----:B------:R-:W-:-:S02]  /*999c0*/  F2FP.F16.E5M2.UNPACK_B R2, R2 ;  /* 0x00000002ff02723e */ /* 0x000fc400020004ff */
[----:B------:R-:W-:Y:S02]  /*999d0*/  F2FP.F16.E5M2.UNPACK_B R3, R3 ;  /* 0x00000003ff03723e */ /* 0x000fe400020004ff */
[----:B------:R-:W-:Y:S01]  /*999e0*/  F2FP.F16.E5M2.UNPACK_B R8, R8 ;  /* 0x00000008ff08723e */ /* 0x000fe200020004ff */
[----:B------:R-:W-:Y:S04]  /*999f0*/  STL [R1+0x30], R2 ;  /* 0x0000300201007387 */ /* 0x000fe80000100800 */
[----:B------:R-:W-:Y:S01]  /*99a00*/  STL [R1+0x34], R3 ;  /* 0x0000340301007387 */ /* 0x000fe20000100800 */
[----:B------:R-:W-:Y:S01]  /*99a10*/  F2FP.F16.E5M2.UNPACK_B R9, R9 ;  /* 0x00000009ff09723e */ /* 0x000fe200020004ff */
[----:B----4-:R-:W-:Y:S02]  /*99a20*/  HMMA.16816.F32 R40, R32, R24, R40 ;  /* 0x000000182028723c */ /* 0x010fe40000001828 */
[----:B------:R-:W0:-:S15]  /*99a30*/  LDSM.16.M88.4 R24, [R37+UR23+0x4e00] ;  /* 0x004e00172518783b */ /* 0x000e1e0008000200 */
[----:B------:R-:W-:-:S06]  /*99a40*/  NOP ;  /* 0x0000000000007918 */ /* 0x000fcc0000000000 */
[----:B------:R-:W-:Y:S04]  /*99a50*/  STL.64 [R1+0x5a0], R40 ;  /* 0x0005a02801007387 */ /* 0x000fe80000100a00 */
[----:B------:R-:W-:Y:S01]  /*99a60*/  STL.64 [R1+0x5a8], R42 ;  /* 0x0005a82a01007387 */ /* 0x000fe20000100a00 */
[----:B--2---:R-:W-:Y:S03]  /*99a70*/  HMMA.16816.F32 R20, R32, R2, R20 ;  /* 0x000000022014723c */ /* 0x004fe60000001814 */
[----:B0-----:R0:W-:Y:S01]  /*99a80*/  STL.64 [R1+0x3960], R24 ;  /* 0x0039601801007387 */ /* 0x0011e20000100a00 */
[----:B------:R-:W-:-:S03]  /*99a90*/  IMAD.MOV.U32 R15, RZ, RZ, R24 ;  /* 0x000000ffff0f7224 */ /* 0x000fc600078e0018 */
[----:B------:R1:W-:Y:S01]  /*99aa0*/  STL.64 [R1+0x3968], R26 ;  /* 0x0039681a01007387 */ /* 0x0003e20000100a00 */
[----:B------:R-:W-:-:S03]  /*99ab0*/  IMAD.MOV.U32 R11, RZ, RZ, R25 ;  /* 0x000000ffff0b7224 */ /* 0x000fc600078e0019 */
[----:B0-----:R-:W2:Y:S04]  /*99ac0*/  LDL.LU.64 R24, [R1+0x21f0] ;  /* 0x0021f00001187983 */ /* 0x001ea80000300a00 */
[----:B------:R-:W-:Y:S08]  /*99ad0*/  STL [R1+0x28], R8 ;  /* 0x0000280801007387 */ /* 0x000ff00000100800 */
[----:B------:R-:W-:Y:S04]  /*99ae0*/  STL.64 [R1+0x5d0], R20 ;  /* 0x0005d01401007387 */ /* 0x000fe80000100a00 */
[----:B------:R-:W-:Y:S04]  /*99af0*/  STL.64 [R1+0x5d8], R22 ;  /* 0x0005d81601007387 */ /* 0x000fe80000100a00 */
[----:B-1----:R-:W2:Y:S04]  /*99b00*/  LDL.LU.64 R26, [R1+0x21f8] ;  /* 0x0021f800011a7983 */ /* 0x002ea80000300a00 */
[----:B------:R-:W0:Y:S04]  /*99b10*/  LDSM.16.M88.4 R20, [R37+UR23+0x5000] ;  /* 0x005000172514783b */ /* 0x000e280008000200 */
[----:B------:R-:W-:Y:S01]  /*99b20*/  STL [R1+0x2c], R9 ;  /* 0x00002c0901007387 */ /* 0x000fe20000100800 */
[----:B0-----:R-:W-:-:S03]  /*99b30*/  IMAD.MOV.U32 R3, RZ, RZ, R20 ;  /* 0x000000ffff037224 */ /* 0x001fc600078e0014 */
[----:B------:R0:W-:Y:S04]  /*99b40*/  STL.64 [R1+0x3970], R20 ;  /* 0x0039701401007387 */ /* 0x0001e80000100a00 */
[----:B------:R-:W-:Y:S04]  /*99b50*/  STL.64 [R1+0x3978], R22 ;  /* 0x0039781601007387 */ /* 0x000fe80000100a00 */
[----:B------:R-:W4:Y:S01]  /*99b60*/  LDL.LU.64 R40, [R1+0x2200] ;  /* 0x0022000001287983 */ /* 0x000f220000300a00 */
[----:B0-----:R-:W-:Y:S01]  /*99b70*/  F2FP.F16.E5M2.UNPACK_B R20, R13 ;  /* 0x0000000dff14723e */ /* 0x001fe200020004ff */
[----:B---3--:R-:W-:Y:S04]  /*99b80*/  HMMA.16816.F32 R28, R32, R8, R28 ;  /* 0x00000008201c723c */ /* 0x008fe8000000181c */
[----:B------:R-:W-:-:S15]  /*99b90*/  STL [R1+0x20], R20 ;  /* 0x0000201401007387 */ /* 0x000fde0000100800 */
[----:B------:R-:W-:-:S04]  /*99ba0*/  NOP ;  /* 0x0000000000007918 */ /* 0x000fc80000000000 */
[----:B------:R-:W-:Y:S04]  /*99bb0*/  STL.64 [R1+0x5f0], R28 ;  /* 0x0005f01c01007387 */ /* 0x000fe80000100a00 */
[----:B------:R-:W-:Y:S04]  /*99bc0*/  STL.64 [R1+0x5f8], R30 ;  /* 0x0005f81e01007387 */ /* 0x000fe80000100a00 */
[----:B------:R-:W0:Y:S04]  /*99bd0*/  LDSM.16.M88.4 R28, [R37+UR23+0x5200] ;  /* 0x00520017251c783b */ /* 0x000e280008000200 */
[----:B------:R-:W4:Y:S01]  /*99be0*/  LDL.LU.64 R42, [R1+0x2208] ;  /* 0x00220800012a7983 */ /* 0x000f220000300a00 */
[----:B------:R-:W-:Y:S01]  /*99bf0*/  IMAD.MOV.U32 R2, RZ, RZ, R21 ;  /* 0x000000ffff027224 */ /* 0x000fe200078e0015 */
        /* <DEDUP_REMOVED lines=21> */
[----:B0-----:R-:W2:Y:S04]  /*99d50*/  LDL.LU.64 R20, [R1+0x2220] ;  /* 0x0022200001147983 */ /* 0x001ea80000300a00 */
[----:B-1----:R-:W2:Y:S01]  /*99d60*/  LDL.LU.64 R22, [R1+0x2228] ;  /* 0x0022280001167983 */ /* 0x002ea20000300a00 */
[----:B------:R-:W-:-:S02]  /*99d70*/  F2FP.F16.E5M2.UNPACK_B R24, R14 ;  /* 0x0000000eff18723e */ /* 0x000fc400020004ff */
[----:B------:R-:W-:Y:S01]  /*99d80*/  F2FP.F16.E5M2.UNPACK_B R25, R6 ;  /* 0x00000006ff19723e */ /* 0x000fe200020004ff */
[----:B----4-:R-:W-:Y:S01]  /*99d90*/  HMMA.16816.F32 R44, R32, R12, R40 ;  /* 0x0000000c202c723c */ /* 0x010fe20000001828 */
[----:B------:R-:W0:-:S15]  /*99da0*/  LDSM.16.M88.4 R40, [R37+UR23+0x5600] ;  /* 0x005600172528783b */ /* 0x000e1e0008000200 */
[----:B------:R-:W-:-:S07]  /*99db0*/  NOP ;  /* 0x0000000000007918 */ /* 0x000fce0000000000 */
[----:B------:R-:W-:Y:S04]  /*99dc0*/  STL.64 [R1+0x640], R44 ;  /* 0x0006402c01007387 */ /* 0x000fe80000100a00 */
[----:B------:R-:W-:Y:S01]  /*99dd0*/  STL.64 [R1+0x648], R46 ;  /* 0x0006482e01007387 */ /* 0x000fe20000100a00 */
[----:B---3--:R-:W-:Y:S03]  /*99de0*/  HMMA.16816.F32 R28, R32, R24, R28 ;  /* 0x00000018201c723c */ /* 0x008fe6000000181c */
[----:B0-----:R-:W-:Y:S04]  /*99df0*/  STL.64 [R1+0x39a0], R40 ;  /* 0x0039a02801007387 */ /* 0x001fe80000100a00 */
[----:B------:R-:W-:Y:S04]  /*99e00*/  STL.64 [R1+0x39a8], R42 ;  /* 0x0039a82a01007387 */ /* 0x000fe80000100a00 */
[----:B------:R0:W-:Y:S04]  /*99e10*/  STL.64 [R1+0x10], R24 ;  /* 0x0000101801007387 */ /* 0x0001e80000100a00 */
[----:B0-----:R-:W3:Y:S04]  /*99e20*/  LDL.LU.64 R24, [R1+0x2230] ;  /* 0x0022300001187983 */ /* 0x001ee80000300a00 */
[----:B------:R-:W-:Y:S04]  /*99e30*/  STL [R1+0x8], R4 ;  /* 0x0000080401007387 */ /* 0x000fe80000100800 */
[----:B------:R-:W-:Y:S04]  /*99e40*/  STL.64 [R1+0x660], R28 ;  /* 0x0006601c01007387 */ /* 0x000fe80000100a00 */
[----:B------:R-:W-:Y:S04]  /*99e50*/  STL.64 [R1+0x668], R30 ;  /* 0x0006681e01007387 */ /* 0x000fe80000100a00 */
[----:B------:R-:W3:Y:S04]  /*99e60*/  LDL.LU.64 R26, [R1+0x2238] ;  /* 0x00223800011a7983 */ /* 0x000ee80000300a00 */
[----:B------:R-:W0:Y:S01]  /*99e70*/  LDSM.16.M88.4 R28, [R37+UR23+0x5800] ;  /* 0x00580017251c783b */ /* 0x000e220008000200 */
[----:B------:R-:W-:-:S02]  /*99e80*/  F2FP.F16.E5M2.UNPACK_B R5, R5 ;  /* 0x00000005ff05723e */ /* 0x000fc400020004ff */
[----:B------:R-:W-:Y:S02]  /*99e90*/  F2FP.F16.E5M2.UNPACK_B R18, R18 ;  /* 0x00000012ff12723e */ /* 0x000fe400020004ff */
[----:B------:R-:W-:Y:S01]  /*99ea0*/  F2FP.F16.E5M2.UNPACK_B R19, R0 ;  /* 0x00000000ff13723e */ /* 0x000fe200020004ff */
[----:B------:R-:W-:Y:S04]  /*99eb0*/  STL [R1+0xc], R5 ;  /* 0x00000c0501007387 */ /* 0x000fe80000100800 */
[----:B0-----:R0:W-:Y:S04]  /*99ec0*/  STL.64 [R1+0x39b0], R28 ;  /* 0x0039b01c01007387 */ /* 0x0011e80000100a00 */
[----:B------:R1:W-:Y:S04]  /*99ed0*/  STL.64 [R1+0x39b8], R30 ;  /* 0x0039b81e01007387 */ /* 0x0003e80000100a00 */
[----:B------:R-:W-:Y:S01]  /*99ee0*/  STL [R1], R18 ;  /* 0x0000001201007387 */ /* 0x000fe20000100800 */
[----:B------:R-:W-:-:S02]  /*99ef0*/  IMAD.MOV.U32 R12, RZ, RZ, R28 ;  /* 0x000000ffff0c7224 */ /* 0x000fc400078e001c */
[----:B------:R-:W-:Y:S02]  /*99f00*/  IMAD.MOV.U32 R6, RZ, RZ, R29 ;  /* 0x000000ffff067224 */ /* 0x000fe400078e001d */
[----:B------:R-:W-:Y:S02]  /*99f10*/  IMAD.MOV.U32 R0, RZ, RZ, R5 ;  /* 0x000000ffff007224 */ /* 0x000fe400078e0005 */
[----:B------:R-:W-:Y:S02]  /*99f20*/  IMAD.MOV.U32 R14, RZ, RZ, R40 ;  /* 0x000000ffff0e7224 */ /* 0x000fe400078e0028 */
[----:B------:R-:W-:Y:S01]  /*99f30*/  IMAD.MOV.U32 R13, RZ, RZ, R41 ;  /* 0x000000ffff0d7224 */ /* 0x000fe200078e0029 */
[----:B--2---:R-:W-:-:S15]  /*99f40*/  HMMA.16816.F32 R20, R32, R4, R20 ;  /* 0x000000042014723c */ /* 0x004fde0000001814 */
[----:B------:R-:W-:-:S08]  /*99f50*/  NOP ;  /* 0x0000000000007918 */ /* 0x000fd00000000000 */
[----:B------:R-:W-:Y:S04]  /*99f60*/  STL.64 [R1+0x680], R20 ;  /* 0x0006801401007387 */ /* 0x000fe80000100a00 */
[----:B------:R-:W-:Y:S04]  /*99f70*/  STL.64 [R1+0x688], R22 ;  /* 0x0006881601007387 */ /* 0x000fe80000100a00 */
[----:B0-----:R-:W2:Y:S04]  /*99f80*/  LDL.LU.64 R28, [R1+0x2240] ;  /* 0x00224000011c7983 */ /* 0x001ea80000300a00 */
[----:B------:R-:W-:Y:S04]  /*99f90*/  STL [R1+0x4], R19 ;  /* 0x0000041301007387 */ /* 0x000fe80000100800 */
[----:B-1----:R-:W2:Y:S04]  /*99fa0*/  LDL.LU.64 R30, [R1+0x2248] ;  /* 0x00224800011e7983 */ /* 0x002ea80000300a00 */
[----:B------:R-:W0:Y:S04]  /*99fb0*/  LDSM.16.M88.4 R20, [R37+UR23+0x5a00] ;  /* 0x005a00172514783b */ /* 0x000e280008000200 */
[----:B0-----:R0:W-:Y:S01]  /*99fc0*/  STL.64 [R1+0x39c0], R20 ;  /* 0x0039c01401007387 */ /* 0x0011e20000100a00 */
[----:B------:R-:W-:-:S03]  /*99fd0*/  IMAD.MOV.U32 R5, RZ, RZ, R20 ;  /* 0x000000ffff057224 */ /* 0x000fc600078e0014 */
[----:B------:R1:W-:Y:S01]  /*99fe0*/  STL.64 [R1+0x39c8], R22 ;  /* 0x0039c81601007387 */ /* 0x0003e20000100a00 */
[----:B------:R-:W-:-:S03]  /*99ff0*/  IMAD.MOV.U32 R4, RZ, RZ, R21 ;  /* 0x000000ffff047224 */ /* 0x000fc600078e0015 */
[----:B0-----:R-:W4:Y:S04]  /*9a000*/  LDL.LU.64 R20, [R1+0x2250] ;  /* 0x0022500001147983 */ /* 0x001f280000300a00 */
[----:B-1----:R-:W4:Y:S01]  /*9a010*/  LDL.LU.64 R22, [R1+0x2258] ;  /* 0x0022580001167983 */ /* 0x002f220000300a00 */
        /* <DEDUP_REMOVED lines=13> */
[----:B------:R-:W-:Y:S02]  /*9a0f0*/  F2FP.F16.E5M2.UNPACK_B R58, R17 ;  /* 0x00000011ff3a723e */ /* 0x000fe400020004ff */
[----:B------:R-:W-:Y:S01]  /*9a100*/  F2FP.F16.E5M2.UNPACK_B R59, R16 ;  /* 0x00000010ff3b723e */ /* 0x000fe200020004ff */
[----:B------:R-:W-:Y:S01]  /*9a110*/  STL.64 [R1+0xaec8], R60 ;  /* 0x00aec83c01007387 */ /* 0x000fe20000100a00 */
[----:B------:R-:W-:-:S02]  /*9a120*/  F2FP.F16.E5M2.UNPACK_B R56, R15 ;  /* 0x0000000fff38723e */ /* 0x000fc400020004ff */
[----:B------:R-:W-:Y:S01]  /*9a130*/  F2FP.F16.E5M2.UNPACK_B R57, R11 ;  /* 0x0000000bff39723e */ /* 0x000fe200020004ff */
[----:B--2---:R-:W-:Y:S01]  /*9a140*/  HMMA.16816.F32 R40, R32, R60, R28 ;  /* 0x0000003c2028723c */ /* 0x004fe2000000181c */
        /* <DEDUP_REMOVED lines=8> */
[----:B----4-:R-:W-:Y:S01]  /*9a1d0*/  HMMA.16816.F32 R28, R32, R58, R20 ;  /* 0x0000003a201c723c */ /* 0x010fe20000001814 */
[----:B------:R-:W2:Y:S04]  /*9a1e0*/  LDL.LU.64 R20, [R1+0x2270] ;  /* 0x0022700001147983 */ /* 0x000ea80000300a00 */
[----:B------:R-:W2:-:S15]  /*9a1f0*/  LDL.LU.64 R22, [R1+0x2278] ;  /* 0x0022780001167983 */ /* 0x000e9e0000300a00 */
[----:B------:R-:W-:-:S03]  /*9a200*/  NOP ;  /* 0x0000000000007918 */ /* 0x000fc60000000000 */
[----:B------:R-:W-:Y:S04]  /*9a210*/  STL.64 [R1+0x700], R28 ;  /* 0x0007001c01007387 */ /* 0x000fe80000100a00 */
[----:B------:R-:W-:Y:S04]  /*9a220*/  STL.64 [R1+0x708], R30 ;  /* 0x0007081e01007387 */ /* 0x000fe80000100a00 */
[----:B------:R-:W0:Y:S04]  /*9a230*/  LDSM.16.M88.4 R28, [R37+UR23+0x6000] ;  /* 0x00600017251c783b */ /* 0x000e280008000200 */
[----:B0-----:R0:W-:Y:S01]  /*9a240*/  STL.64 [R1+0x39f0], R28 ;  /* 0x0039f01c01007387 */ /* 0x0011e20000100a00 */
[----:B------:R-:W-:-:S03]  /*9a250*/  IMAD.MOV.U32 R15, RZ, RZ, R28 ;  /* 0x000000ffff0f7224 */ /* 0x000fc600078e001c */
[----:B------:R1:W-:Y:S01]  /*9a260*/  STL.64 [R1+0x39f8], R30 ;  /* 0x0039f81e01007387 */ /* 0x0003e20000100a00 */
[----:B------:R-:W-:-:S03]  /*9a270*/  IMAD.MOV.U32 R11, RZ, RZ, R29 ;  /* 0x000000ffff0b7224 */ /* 0x000fc600078e001d */
[----:B0-----:R-:W4:Y:S04]  /*9a280*/  LDL.LU.64 R28, [R1+0x2280] ;  /* 0x00228000011c7983 */ /* 0x001f280000300a00 */
[----:B-1----:R-:W4:Y:S01]  /*9a290*/  LDL.LU.64 R30, [R1+0x2288] ;  /* 0x00228800011e7983 */ /* 0x002f220000300a00 */
[----:B---3--:R-:W-:-:S15]  /*9a2a0*/  HMMA.16816.F32 R24, R32, R56, R24 ;  /* 0x000000382018723c */ /* 0x008fde0000001818 */
[----:B------:R-:W-:-:S08]  /*9a2b0*/  NOP ;  /* 0x0000000000007918 */ /* 0x000fd00000000000 */
[----:B------:R-:W-:Y:S04]  /*9a2c0*/  STL.64 [R1+0x720], R24 ;  /* 0x0007201801007387 */ /* 0x000fe80000100a00 */
[----:B------:R-:W-:Y:S04]  /*9a2d0*/  STL.64 [R1+0x728], R26 ;  /* 0x0007281a01007387 */ /* 0x000fe80000100a00 */
[----:B------:R-:W0:Y:S04]  /*9a2e0*/  LDSM.16.M88.4 R24, [R37+UR23+0x6200] ;  /* 0x006200172518783b */ /* 0x000e280008000200 */
[----:B------:R-:W-:Y:S04]  /*9a2f0*/  STL.64 [R1+0xaed8], R58 ;  /* 0x00aed83a01007387 */ /* 0x000fe80000100a00 */
[----:B------:R-:W-:Y:S01]  /*9a300*/  STL.64 [R1+0xaed0], R56 ;  /* 0x00aed03801007387 */ /* 0x000fe20000100a00 */
[----:B------:R-:W-:-:S02]  /*9a310*/  F2FP.F16.E5M2.UNPACK_B R54, R3 ;  /* 0x00000003ff36723e */ /* 0x000fc400020004ff */
[----:B------:R-:W-:Y:S01]  /*9a320*/  F2FP.F16.E5M2.UNPACK_B R55, R2 ;  /* 0x00000002ff37723e */ /* 0x000fe200020004ff */
        /* <DEDUP_REMOVED lines=21> */
[----:B------:R-:W-:Y:S01]  /*9a480*/  STL.64 [R1+0xaec0], R54 ;  /* 0x00aec03601007387 */ /* 0x000fe20000100a00 */
[----:B----4-:R-:W-:Y:S06]  /*9a490*/  HMMA.16816.F32 R28, R32, R52, R28 ;  /* 0x00000034201c723c */ /* 0x010fec000000181c */
[----:B------:R-:W-:-:S15]  /*9a4a0*/  STL.64 [R1+0xaeb8], R52 ;  /* 0x00aeb83401007387 */ /* 0x000fde0000100a00 */
[----:B------:R-:W-:-:S02]  /*9a4b0*/  NOP ;  /* 0x0000000000007918 */ /* 0x000fc40000000000 */
        /* <DEDUP_REMOVED lines=13> */
[----:B------:R-:W0:Y:S01]  /*9a590*/  LDSM.16.M88.4 R24, [R37+UR23+0x6800] ;  /* 0x006800172518783b */ /* 0x000e220008000200 */
[----:B------:R-:W-:Y:S02]  /*9a5a0*/  F2FP.F16.E5M2.UNPACK_B R49, R13 ;  /* 0x0000000dff31723e */ /* 0x000fe400020004ff */
        /* <DEDUP_REMOVED lines=16> */
[----:B------:R-:W-:Y:S04]  /*9a6b0*/  STL.64 [R1+0xaee8], R50 ;  /* 0x00aee83201007387 */ /* 0x000fe80000100a00 */
[----:B------:R-:W-:Y:S04]  /*9a6c0*/  STL.64 [R1+0xaee0], R48 ;  /* 0x00aee03001007387 */ /* 0x000fe80000100a00 */
[----:B0-----:R0:W-:Y:S01]  /*9a6d0*/  STL.64 [R1+0x3a40], R20 ;  /* 0x003a401401007387 */ /* 0x0011e20000100a00 */
[----:B----4-:R-:W-:Y:S03]  /*9a6e0*/  HMMA.16816.F32 R40, R32, R46, R28 ;  /* 0x0000002e2028723c */ /* 0x010fe6000000181c */
[----:B------:R-:W1:Y:S01]  /*9a6f0*/  LDSM.16.M88.4 R28, [R37+UR23+0x6c00] ;  /* 0x006c0017251c783b */ /* 0x000e620008000200 */
[----:B------:R-:W-:-:S03]  /*9a700*/  IMAD.MOV.U32 R14, RZ, RZ, R20 ;  /* 0x000000ffff0e7224 */ /* 0x000fc600078e0014 */
[----:B------:R2:W-:Y:S01]  /*9a710*/  STL.64 [R1+0x3a48], R22 ;  /* 0x003a481601007387 */ /* 0x0005e20000100a00 */
[----:B------:R-:W-:-:S03]  /*9a720*/  IMAD.MOV.U32 R6, RZ, RZ, R21 ;  /* 0x000000ffff067224 */ /* 0x000fc600078e0015 */
[----:B0-----:R-:W4:Y:S04]  /*9a730*/  LDL.LU.64 R20, [R1+0x22d0] ;  /* 0x0022d00001147983 */ /* 0x001f280000300a00 */
[----:B--2---:R-:W4:Y:S08]  /*9a740*/  LDL.LU.64 R22, [R1+0x22d8] ;  /* 0x0022d80001167983 */ /* 0x004f300000300a00 */
[----:B------:R-:W-:Y:S04]  /*9a750*/  STL.64 [R1+0x7f0], R40 ;  /* 0x0007f02801007387 */ /* 0x000fe80000100a00 */
[----:B------:R-:W-:Y:S04]  /*9a760*/  STL.64 [R1+0x7f8], R42 ;  /* 0x0007f82a01007387 */ /* 0x000fe80000100a00 */
[----:B-1----:R0:W-:Y:S01]  /*9a770*/  STL.64 [R1+0x3a50], R28 ;  /* 0x003a501c01007387 */ /* 0x0021e20000100a00 */
[----:B------:R-:W-:-:S03]  /*9a780*/  IMAD.MOV.U32 R5, RZ, RZ, R28 ;  /* 0x000000ffff057224 */ /* 0x000fc600078e001c */
[----:B------:R1:W-:Y:S01]  /*9a790*/  STL.64 [R1+0x3a58], R30 ;  /* 0x003a581e01007387 */ /* 0x0003e20000100a00 */
[----:B------:R-:W-:-:S03]  /*9a7a0*/  IMAD.MOV.U32 R4, RZ, RZ, R29 ;  /* 0x000000ffff047224 */ /* 0x000fc600078e001d */
[----:B0-----:R-:W2:Y:S04]  /*9a7b0*/  LDL.LU.64 R28, [R1+0x22e0] ;  /* 0x0022e000011c7983 */ /* 0x001ea80000300a00 */
[----:B-1----:R-:W2:Y:S04]  /*9a7c0*/  LDL.LU.64 R30, [R1+0x22e8] ;  /* 0x0022e800011e7983 */ /* 0x002ea80000300a00 */
[----:B------:R-:W-:Y:S04]  /*9a7d0*/  STL.64 [R1+0xaea0], R46 ;  /* 0x00aea02e01007387 */ /* 0x000fe80000100a00 */
[----:B------:R-:W-:Y:S01]  /*9a7e0*/  STL.64 [R1+0xae98], R44 ;  /* 0x00ae982c01007387 */ /* 0x000fe20000100a00 */
[----:B---3--:R-:W-:Y:S01]  /*9a7f0*/  HMMA.16816.F32 R24, R32, R44, R24 ;  /* 0x0000002c2018723c */ /* 0x008fe20000001818 */
[----:B------:R-:W-:-:S02]  /*9a800*/  F2FP.F16.E5M2.UNPACK_B R42, R19 ;  /* 0x00000013ff2a723e */ /* 0x000fc400020004ff */
[----:B------:R-:W-:Y:S01]  /*9a810*/  F2FP.F16.E5M2.UNPACK_B R43, R18 ;  /* 0x00000012ff2b723e */ /* 0x000fe200020004ff */
[----:B------:R-:W-:-:S15]  /*9a820*/  LDSM.16.M88.4 R44, [R37+UR23+0x7000] ;  /* 0x00700017252c783b */ /* 0x000fde0008000200 */
[----:B------:R-:W-:-:S04]  /*9a830*/  NOP ;  /* 0x0000000000007918 */ /* 0x000fc80000000000 */
[----:B------:R-:W-:Y:S04]  /*9a840*/  STL.64 [R1+0x810], R24 ;  /* 0x0008101801007387 */ /* 0x000fe80000100a00 */
[----:B------:R-:W-:Y:S04]  /*9a850*/  STL.64 [R1+0x818], R26 ;  /* 0x0008181a01007387 */ /* 0x000fe80000100a00 */
[----:B------:R-:W0:Y:S04]  /*9a860*/  LDSM.16.M88.4 R24, [R37+UR23+0x6e00] ;  /* 0x006e00172518783b */ /* 0x000e280008000200 */
        /* <DEDUP_REMOVED lines=10> */
[C---:B----4-:R-:W-:Y:S06]  /*9a910*/  HMMA.16816.F32 R20, R32.reuse, R42, R20 ;  /* 0x0000002a2014723c */ /* 0x050fec0000001814 */
[----:B--2---:R-:W-:-:S15]  /*9a920*/  HMMA.16816.F32 R28, R32, R40, R28 ;  /* 0x00000028201c723c */ /* 0x004fde000000181c */
[----:B------:R-:W-:-:S02]  /*9a930*/  NOP ;  /* 0x0000000000007918 */ /* 0x000fc40000000000 */
[----:B------:R0:W-:Y:S04]  /*9a940*/  STL.64 [R1+0x840], R20 ;  /* 0x0008401401007387 */ /* 0x0001e80000100a00 */
[----:B------:R-:W-:Y:S04]  /*9a950*/  STL.64 [R1+0x848], R22 ;  /* 0x0008481601007387 */ /* 0x000fe80000100a00 */
[----:B------:R1:W-:Y:S04]  /*9a960*/  STL.64 [R1+0x3a70], R44 ;  /* 0x003a702c01007387 */ /* 0x0003e80000100a00 */
[----:B------:R2:W-:Y:S01]  /*9a970*/  STL.64 [R1+0x3a78], R46 ;  /* 0x003a782e01007387 */ /* 0x0005e20000100a00 */
[----:B0-----:R-:W-:-:S02]  /*9a980*/  IMAD.MOV.U32 R20, RZ, RZ, R44 ;  /* 0x000000ffff147224 */ /* 0x001fc400078e002c */
[----:B------:R-:W-:Y:S02]  /*9a990*/  IMAD.MOV.U32 R21, RZ, RZ, R45 ;  /* 0x000000ffff157224 */ /* 0x000fe400078e002d */
[----:B-1----:R-:W4:Y:S04]  /*9a9a0*/  LDL.LU.64 R44, [R1+0x2330] ;  /* 0x00233000012c7983 */ /* 0x002f280000300a00 */
[----:B--2---:R-:W4:Y:S04]  /*9a9b0*/  LDL.LU.64 R46, [R1+0x2338] ;  /* 0x00233800012e7983 */ /* 0x004f280000300a00 */
[----:B------:R-:W-:Y:S04]  /*9a9c0*/  STL.64 [R1+0x860], R28 ;  /* 0x0008601c01007387 */ /* 0x000fe80000100a00 */
[----:B------:R-:W-:Y:S04]  /*9a9d0*/  STL.64 [R1+0x868], R30 ;  /* 0x0008681e01007387 */ /* 0x000fe80000100a00 */
[----:B------:R-:W0:Y:S04]  /*9a9e0*/  LDSM.16.M88.4 R28, [R37+UR23+0x7200] ;  /* 0x00720017251c783b */ /* 0x000e280008000200 */
[----:B------:R-:W-:Y:S04]  /*9a9f0*/  STL.64 [R1+0xaeb0], R42 ;  /* 0x00aeb02a01007387 */ /* 0x000fe80000100a00 */
[----:B------:R-:W-:Y:S04]  /*9aa00*/  STL.64 [R1+0xaea8], R40 ;  /* 0x00aea82801007387 */ /* 0x000fe80000100a00 */
[----:B------:R-:W1:Y:S04]  /*9aa10*/  LDSM.16.M88.4 R40, [R37+UR23+0x7400] ;  /* 0x007400172528783b */ /* 0x000e680008000200 */
[----:B0-----:R0:W-:Y:S01]  /*9aa20*/  STL.64 [R1+0x3a80], R28 ;  /* 0x003a801c01007387 */ /* 0x0011e20000100a00 */
[----:B------:R-:W-:-:S03]  /*9aa30*/  IMAD.MOV.U32 R22, RZ, RZ, R28 ;  /* 0x000000ffff167224 */ /* 0x000fc600078e001c */
[----:B------:R2:W-:Y:S01]  /*9aa40*/  STL.64 [R1+0x3a88], R30 ;  /* 0x003a881e01007387 */ /* 0x0005e20000100a00 */
[----:B------:R-:W-:-:S03]  /*9aa50*/  IMAD.MOV.U32 R23, RZ, RZ, R29 ;  /* 0x000000ffff177224 */ /* 0x000fc600078e001d */
[----:B0-----:R-:W4:Y:S04]  /*9aa60*/  LDL.LU.64 R28, [R1+0x2340] ;  /* 0x00234000011c7983 */ /* 0x001f280000300a00 */
[----:B--2---:R-:W2:Y:S01]  /*9aa70*/  LDL.LU.64 R30, [R1+0x2348] ;  /* 0x00234800011e7983 */ /* 0x004ea20000300a00 */
[----:B---3--:R-:W-:Y:S07]  /*9aa80*/  HMMA.16816.F32 R48, R32, R38, R24 ;  /* 0x000000262030723c */ /* 0x008fee0000001818 */
[----:B-1----:R-:W-:-:S02]  /*9aa90*/  IMAD.MOV.U32 R24, RZ, RZ, R40 ;  /* 0x000000ffff187224 */ /* 0x002fc400078e0028 */
[----:B------:R-:W-:-:S14]  /*9aaa0*/  IMAD.MOV.U32 R25, RZ, RZ, R41 ;  /* 0x000000ffff197224 */ /* 0x000fdc00078e0029 */
[----:B------:R-:W-:Y:S04]  /*9aab0*/  STL.64 [R1+0x890], R48 ;  /* 0x0008903001007387 */ /* 0x000fe80000100a00 */
[----:B------:R-:W-:Y:S04]  /*9aac0*/  STL.64 [R1+0x898], R50 ;  /* 0x0008983201007387 */ /* 0x000fe80000100a00 */
[----:B------:R0:W-:Y:S04]  /*9aad0*/  STL.64 [R1+0x3a90], R40 ;  /* 0x003a902801007387 */ /* 0x0001e80000100a00 */
[----:B------:R1:W-:Y:S04]  /*9aae0*/  STL.64 [R1+0x3a98], R42 ;  /* 0x003a982a01007387 */ /* 0x0003e80000100a00 */
[----:B0-----:R-:W3:Y:S04]  /*9aaf0*/  LDL.LU.64 R40, [R1+0x2350] ;  /* 0x0023500001287983 */ /* 0x001ee80000300a00 */
[----:B-1----:R-:W3:Y:S01]  /*9ab00*/  LDL.LU.64 R42, [R1+0x2358] ;  /* 0x00235800012a7983 */ /* 0x002ee20000300a00 */
[----:B------:R-:W-:-:S02]  /*9ab10*/  F2FP.F16.E5M2.UNPACK_B R2, R2 ;  /* 0x00000002ff02723e */ /* 0x000fc400020004ff */
[----:B------:R-:W-:Y:S02]  /*9ab20*/  F2FP.F16.E5M2.UNPACK_B R3, R3 ;  /* 0x00000003ff03723e */ /* 0x000fe400020004ff */
[----:B------:R-:W-:Y:S02]  /*9ab30*/  F2FP.F16.E5M2.UNPACK_B R8, R8 ;  /* 0x00000008ff08723e */ /* 0x000fe400020004ff */
        /* <DEDUP_REMOVED lines=8> */
[----:B------:R-:W1:Y:S04]  /*9abc0*/  LDSM.16.M88.4 R48, [R37+UR23+0x7800] ;  /* 0x007800172530783b */ /* 0x000e680008000200 */
[----:B0-----:R0:W-:Y:S01]  /*9abd0*/  STL.64 [R1+0x3aa0], R44 ;  /* 0x003aa02c01007387 */ /* 0x0011e20000100a00 */
[----:B--2---:R-:W-:Y:S01]  /*9abe0*/  HMMA.16816.F32 R28, R32, R8, R28 ;  /* 0x00000008201c723c */ /* 0x004fe2000000181c */
[----:B------:R-:W-:-:S02]  /*9abf0*/  IMAD.MOV.U32 R26, RZ, RZ, R44 ;  /* 0x000000ffff1a7224 */ /* 0x000fc400078e002c */
[----:B------:R2:W-:Y:S01]  /*9ac00*/  STL.64 [R1+0x3aa8], R46 ;  /* 0x003aa82e01007387 */ /* 0x0005e20000100a00 */
[----:B------:R-:W-:-:S03]  /*9ac10*/  IMAD.MOV.U32 R27, RZ, RZ, R45 ;  /* 0x000000ffff1b7224 */ /* 0x000fc600078e002d */
[----:B0-----:R-:W4:Y:S04]  /*9ac20*/  LDL.LU.64 R44, [R1+0x2360] ;  /* 0x00236000012c7983 */ /* 0x001f280000300a00 */
[----:B--2---:R-:W4:-:S12]  /*9ac30*/  LDL.LU.64 R46, [R1+0x2368] ;  /* 0x00236800012e7983 */ /* 0x004f180000300a00 */
[----:B------:R-:W-:Y:S04]  /*9ac40*/  STL.64 [R1+0x8e0], R28 ;  /* 0x0008e01c01007387 */ /* 0x000fe80000100a00 */
[----:B------:R-:W-:Y:S04]  /*9ac50*/  STL.64 [R1+0x8e8], R30 ;  /* 0x0008e81e01007387 */ /* 0x000fe80000100a00 */
[----:B-1----:R-:W-:Y:S04]  /*9ac60*/  STL.64 [R1+0x3ab0], R48 ;  /* 0x003ab03001007387 */ /* 0x002fe80000100a00 */
[----:B------:R-:W-:Y:S04]  /*9ac70*/  STL.64 [R1+0x3ab8], R50 ;  /* 0x003ab83201007387 */ /* 0x000fe80000100a00 */
[----:B------:R-:W-:Y:S04]  /*9ac80*/  STL.64 [R1+0xaef8], R10 ;  /* 0x00aef80a01007387 */ /* 0x000fe80000100a00 */
[----:B------:R-:W-:Y:S01]  /*9ac90*/  STL.64 [R1+0xaef0], R8 ;  /* 0x00aef00801007387 */ /* 0x000fe20000100a00 */
[----:B---3--:R-:W-:-:S15]  /*9aca0*/  HMMA.16816.F32 R40, R32, R10, R40 ;  /* 0x0000000a2028723c */ /* 0x008fde0000001828 */
[----:B------:R-:W-:-:S08]  /*9acb0*/  NOP ;  /* 0x0000000000007918 */ /* 0x000fd00000000000 */
[----:B------:R-:W-:Y:S04]  /*9acc0*/  STL.64 [R1+0x900], R40 ;  /* 0x0009002801007387 */ /* 0x000fe80000100a00 */
[----:B------:R-:W-:Y:S04]  /*9acd0*/  STL.64 [R1+0x908], R42 ;  /* 0x0009082a01007387 */ /* 0x000fe80000100a00 */
[----:B------:R-:W0:Y:S04]  /*9ace0*/  LDSM.16.M88.4 R40, [R37+UR23+0x7a00] ;  /* 0x007a00172528783b */ /* 0x000e280008000200 */
[----:B0-----:R-:W-:Y:S01]  /*9acf0*/  STL.64 [R1+0x3ac0], R40 ;  /* 0x003ac02801007387 */ /* 0x001fe20000100a00 */
[----:B------:R-:W-:-:S03]  /*9ad00*/  IMAD.MOV.U32 R30, RZ, RZ, R40 ;  /* 0x000000ffff1e7224 */ /* 0x000fc600078e0028 */
[----:B------:R-:W-:Y:S01]  /*9ad10*/  STL.64 [R1+0x3ac8], R42 ;  /* 0x003ac82a01007387 */ /* 0x000fe20000100a00 */
[----:B------:R-:W-:-:S03]  /*9ad20*/  IMAD.MOV.U32 R31, RZ, RZ, R41 ;  /* 0x000000ffff1f7224 */ /* 0x000fc600078e0029 */
[----:B------:R-:W0:Y:S04]  /*9ad30*/  LDSM.16.M88.4 R40, [R37+UR23+0x7c00] ;  /* 0x007c00172528783b */ /* 0x000e280008000200 */
[----:B0-----:R0:W-:Y:S01]  /*9ad40*/  STL.64 [R1+0x3ad0], R40 ;  /* 0x003ad02801007387 */ /* 0x0011e20000100a00 */
[----:B------:R-:W-:-:S03]  /*9ad50*/  IMAD.MOV.U32 R11, RZ, RZ, R40 ;  /* 0x000000ffff0b7224 */ /* 0x000fc600078e0028 */
[----:B------:R1:W-:Y:S01]  /*9ad60*/  STL.64 [R1+0x3ad8], R42 ;  /* 0x003ad82a01007387 */ /* 0x0003e20000100a00 */
[----:B------:R-:W-:-:S03]  /*9ad70*/  IMAD.MOV.U32 R10, RZ, RZ, R41 ;  /* 0x000000ffff0a7224 */ /* 0x000fc600078e0029 */
[----:B0-----:R-:W2:Y:S04]  /*9ad80*/  LDL.LU.64 R40, [R1+0x2370] ;  /* 0x0023700001287983 */ /* 0x001ea80000300a00 */
[----:B-1----:R-:W2:Y:S01]  /*9ad90*/  LDL.LU.64 R42, [R1+0x2378] ;  /* 0x00237800012a7983 */ /* 0x002ea20000300a00 */
[----:B------:R-:W-:Y:S02]  /*9ada0*/  F2FP.F16.E5M2.UNPACK_B R12, R12 ;  /* 0x0000000cff0c723e */ /* 0x000fe400020004ff */
[----:B------:R-:W-:Y:S02]  /*9adb0*/  F2FP.F16.E5M2.UNPACK_B R13, R13 ;  /* 0x0000000dff0d723e */ /* 0x000fe400020004ff */
[----:B------:R-:W-:Y:S02]  /*9adc0*/  F2FP.F16.E5M2.UNPACK_B R14, R14 ;  /* 0x0000000eff0e723e */ /* 0x000fe400020004ff */
[----:B------:R-:W-:Y:S01]  /*9add0*/  F2FP.F16.E5M2.UNPACK_B R15, R6 ;  /* 0x00000006ff0f723e */ /* 0x000fe200020004ff */
[----:B------:R-:W-:-:S02]  /*9ade0*/  IMAD.MOV.U32 R28, RZ, RZ, R48 ;  /* 0x000000ffff1c7224 */ /* 0x000fc400078e0030 */
[----:B------:R-:W-:Y:S01]  /*9adf0*/  IMAD.MOV.U32 R7, RZ, RZ, R49 ;  /* 0x000000ffff077224 */ /* 0x000fe200078e0031 */
[----:B------:R-:W-:Y:S02]  /*9ae00*/  F2FP.F16.E5M2.UNPACK_B R17, R4 ;  /* 0x00000004ff11723e */ /* 0x000fe400020004ff */
[----:B------:R-:W-:Y:S01]  /*9ae10*/  F2FP.F16.E5M2.UNPACK_B R16, R5 ;  /* 0x00000005ff10723e */ /* 0x000fe200020004ff */
[----:B----4-:R-:W-:-:S15]  /*9ae20*/  HMMA.16816.F32 R44, R32, R12, R44 ;  /* 0x0000000c202c723c */ /* 0x010fde000000182c */
[----:B------:R-:W-:-:S08]  /*9ae30*/  NOP ;  /* 0x0000000000007918 */ /* 0x000fd00000000000 */
[----:B------:R-:W-:Y:S04]  /*9ae40*/  STL.64 [R1+0x930], R44 ;  /* 0x0009302c01007387 */ /* 0x000fe80000100a00 */
[----:B------:R-:W-:Y:S04]  /*9ae50*/  STL.64 [R1+0x938], R46 ;  /* 0x0009382e01007387 */ /* 0x000fe80000100a00 */
[----:B------:R-:W0:Y:S04]  /*9ae60*/  LDSM.16.M88.4 R44, [R37+UR23+0x7e00] ;  /* 0x007e0017252c783b */ /* 0x000e280008000200 */
[----:B0-----:R0:W-:Y:S04]  /*9ae70*/  STL.64 [R1+0x3ae0], R44 ;  /* 0x003ae02c01007387 */ /* 0x0011e80000100a00 */
[----:B------:R1:W-:Y:S04]  /*9ae80*/  STL.64 [R1+0x3ae8], R46 ;  /* 0x003ae82e01007387 */ /* 0x0003e80000100a00 */
[----:B------:R-:W3:Y:S04]  /*9ae90*/  LDL.LU.64 R52, [R1+0x2380] ;  /* 0x0023800001347983 */ /* 0x000ee80000300a00 */
[----:B------:R-:W3:Y:S04]  /*9aea0*/  LDL.LU.64 R54, [R1+0x2388] ;  /* 0x0023880001367983 */ /* 0x000ee80000300a00 */
[----:B------:R-:W4:Y:S04]  /*9aeb0*/  LDL.LU.64 R48, [R1+0x2390] ;  /* 0x0023900001307983 */ /* 0x000f280000300a00 */
[----:B------:R-:W4:Y:S04]  /*9aec0*/  LDL.LU.64 R50, [R1+0x2398] ;  /* 0x0023980001327983 */ /* 0x000f280000300a00 */
[----:B------:R-:W4:Y:S04]  /*9aed0*/  LDL.LU R60, [R1+0x2f5c] ;  /* 0x002f5c00013c7983 */ /* 0x000f280000300800 */
[----:B------:R-:W4:Y:S04]  /*9aee0*/  LDL.LU R4, [R1+0x2f58] ;  /* 0x002f580001047983 */ /* 0x000f280000300800 */
[----:B------:R-:W4:Y:S04]  /*9aef0*/  LDL.LU R61, [R1+0x2f64] ;  /* 0x002f6400013d7983 */ /* 0x000f280000300800 */
[----:B------:R-:W4:Y:S04]  /*9af00*/  LDL.LU R5, [R1+0x2f60] ;  /* 0x002f600001057983 */ /* 0x000f280000300800 */
[----:B------:R-:W4:Y:S01]  /*9af10*/  LDL.LU R6, [R1+0x2f6c] ;  /* 0x002f6c0001067983 */ /* 0x000f220000300800 */
[----:B------:R-:W-:-:S02]  /*9af20*/  IMAD.MOV.U32 R8, RZ, RZ, R44 ;  /* 0x000000ffff087224 */ /* 0x000fc400078e002c */
[----:B------:R-:W-:Y:S01]  /*9af30*/  IMAD.MOV.U32 R9, RZ, RZ, R45 ;  /* 0x000000ffff097224 */ /* 0x000fe200078e002d */
[----:B------:R-:W4:Y:S04]  /*9af40*/  LDL.LU R29, [R1+0x2f68] ;  /* 0x002f6800011d7983 */ /* 0x000f280000300800 */
[----:B0-----:R-:W4:Y:S04]  /*9af50*/  LDL.LU.64 R44, [R1+0x23a0] ;  /* 0x0023a000012c7983 */ /* 0x001f280000300a00 */
[----:B-1----:R-:W4:Y:S01]  /*9af60*/  LDL.LU.64 R46, [R1+0x23a8] ;  /* 0x0023a800012e7983 */ /* 0x002f220000300a00 */
[----:B--2---:R-:W-:-:S15]  /*9af70*/  HMMA.16816.F32 R40, R32, R14, R40 ;  /* 0x0000000e2028723c */ /* 0x004fde0000001828 */
[----:B------:R-:W-:-:S08]  /*9af80*/  NOP ;  /* 0x0000000000007918 */ /* 0x000fd00000000000 */
[----:B------:R0:W-:Y:S04]  /*9af90*/  STL.64 [R1+0x950], R40 ;  /* 0x0009502801007387 */ /* 0x0001e80000100a00 */
[----:B------:R1:W-:Y:S04]  /*9afa0*/  STL.64 [R1+0x958], R42 ;  /* 0x0009582a01007387 */ /* 0x0003e80000100a00 */
[----:B0-----:R-:W2:Y:S04]  /*9afb0*/  LDL.LU.64 R40, [R1+0x23b0] ;  /* 0x0023b00001287983 */ /* 0x001ea80000300a00 */
[----:B-1----:R-:W2:Y:S04]  /*9afc0*/  LDL.LU.64 R42, [R1+0x23b8] ;  /* 0x0023b800012a7983 */ /* 0x002ea80000300a00 */
[----:B------:R-:W2:Y:S04]  /*9afd0*/  LDL.LU R36, [R1+0x2f74] ;  /* 0x002f740001247983 */ /* 0x000ea80000300800 */
[----:B------:R-:W2:Y:S04]  /*9afe0*/  LDL.LU R37, [R1+0x2f70] ;  /* 0x002f700001257983 */ /* 0x000ea80000300800 */
[----:B------:R-:W-:Y:S04]  /*9aff0*/  STL.64 [R1+0xaf08], R14 ;  /* 0x00af080e01007387 */ /* 0x000fe80000100a00 */
[----:B------:R0:W-:Y:S04]  /*9b000*/  STL.64 [R1+0xaf00], R12 ;  /* 0x00af000c01007387 */ /* 0x0001e80000100a00 */
[----:B0-----:R-:W2:Y:S04]  /*9b010*/  LDL.LU.64 R12, [R1+0x23c0] ;  /* 0x0023c000010c7983 */ /* 0x001ea80000300a00 */
[----:B------:R-:W2:Y:S01]  /*9b020*/  LDL.LU.64 R14, [R1+0x23c8] ;  /* 0x0023c800010e7983 */ /* 0x000ea20000300a00 */
[----:B------:R-:W-:-:S02]  /*9b030*/  F2FP.F16.E5M2.UNPACK_B R18, R18 ;  /* 0x00000012ff12723e */ /* 0x000fc400020004ff */
[----:B------:R-:W-:Y:S02]  /*9b040*/  F2FP.F16.E5M2.UNPACK_B R19, R19 ;  /* 0x00000013ff13723e */ /* 0x000fe400020004ff */
[----:B------:R-:W-:Y:S02]  /*9b050*/  F2FP.F16.E5M2.UNPACK_B R20, R20 ;  /* 0x00000014ff14723e */ /* 0x000fe400020004ff */
[----:B------:R-:W-:Y:S02]  /*9b060*/  F2FP.F16.E5M2.UNPACK_B R21, R21 ;  /* 0x00000015ff15723e */ /* 0x000fe400020004ff */
[----:B------:R-:W-:Y:S02]  /*9b070*/  F2FP.F16.E5M2.UNPACK_B R22, R22 ;  /* 0x00000016ff16723e */ /* 0x000fe400020004ff */
[----:B------:R-:W-:Y:S02]  /*9b080*/  F2FP.F16.E5M2.UNPACK_B R23, R23 ;  /* 0x00000017ff17723e */ /* 0x000fe400020004ff */
[----:B------:R-:W-:-:S02]  /*9b090*/  F2FP.F16.E5M2.UNPACK_B R24, R24 ;  /* 0x00000018ff18723e */ /* 0x000fc400020004ff */
[----:B------:R-:W-:Y:S01]  /*9b0a0*/  F2FP.F16.E5M2.UNPACK_B R25, R25 ;  /* 0x00000019ff19723e */ /* 0x000fe200020004ff */
[C---:B---3--:R-:W-:Y:S06]  /*9b0b0*/  HMMA.16816.F32 R52, R32.reuse, R16, R52 ;  /* 0x000000102034723c */ /* 0x048fec0000001834 */
[C---:B----4-:R-:W-:Y:S06]  /*9b0c0*/  HMMA.16816.F32 R48, R32.reuse, R18, R48 ;  /* 0x000000122030723c */ /* 0x050fec0000001830 */
[C---:B------:R-:W-:Y:S11]  /*9b0d0*/  HMMA.16816.F32 R44, R32.reuse, R20, R44 ;  /* 0x00000014202c723c */ /* 0x040ff6000000182c */
[----:B------:R-:W-:Y:S04]  /*9b0e0*/  STL.64 [R1+0x980], R52 ;  /* 0x0009803401007387 */ /* 0x000fe80000100a00 */
[----:B------:R-:W-:Y:S04]  /*9b0f0*/  STL.64 [R1+0x988], R54 ;  /* 0x0009883601007387 */ /* 0x000fe80000100a00 */
[----:B------:R-:W-:Y:S04]  /*9b100*/  STL.64 [R1+0xaf18], R18 ;  /* 0x00af181201007387 */ /* 0x000fe80000100a00 */
[----:B------:R0:W-:Y:S04]  /*9b110*/  STL.64 [R1+0xaf10], R16 ;  /* 0x00af101001007387 */ /* 0x0001e80000100a00 */
[----:B------:R-:W-:Y:S04]  /*9b120*/  STL.64 [R1+0x9a0], R48 ;  /* 0x0009a03001007387 */ /* 0x000fe80000100a00 */
[----:B------:R-:W-:Y:S04]  /*9b130*/  STL.64 [R1+0x9a8], R50 ;  /* 0x0009a83201007387 */ /* 0x000fe80000100a00 */
[----:B0-----:R-:W3:Y:S04]  /*9b140*/  LDL.LU.64 R16, [R1+0x23d0] ;  /* 0x0023d00001107983 */ /* 0x001ee80000300a00 */
[----:B------:R-:W3:Y:S04]  /*9b150*/  LDL.LU.64 R18, [R1+0x23d8] ;  /* 0x0023d80001127983 */ /* 0x000ee80000300a00 */
[----:B------:R-:W-:Y:S04]  /*9b160*/  STL.64 [R1+0x9d0], R44 ;  /* 0x0009d02c01007387 */ /* 0x000fe80000100a00 */
[----:B------:R-:W-:Y:S04]  /*9b170*/  STL.64 [R1+0x9d8], R46 ;  /* 0x0009d82e01007387 */ /* 0x000fe80000100a00 */
[----:B------:R-:W-:Y:S04]  /*9b180*/  STL.64 [R1+0xae90], R22 ;  /* 0x00ae901601007387 */ /* 0x000fe80000100a00 */
[----:B------:R0:W-:Y:S01]  /*9b190*/  STL.64 [R1+0xae88], R20 ;  /* 0x00ae881401007387 */ /* 0x0001e20000100a00 */
[C---:B--2---:R-:W-:Y:S06]  /*9b1a0*/  HMMA.16816.F32 R40, R32.reuse, R22, R40 ;  /* 0x000000162028723c */ /* 0x044fec0000001828 */
[----:B------:R-:W-:-:S15]  /*9b1b0*/  HMMA.16816.F32 R12, R32, R24, R12 ;  /* 0x00000018200c723c */ /* 0x000fde000000180c */
[----:B------:R-:W-:-:S02]  /*9b1c0*/  NOP ;  /* 0x0000000000007918 */ /* 0x000fc40000000000 */
[----:B------:R-:W-:Y:S04]  /*9b1d0*/  STL.64 [R1+0xa00], R40 ;  /* 0x000a002801007387 */ /* 0x000fe80000100a00 */
[----:B------:R-:W-:Y:S04]  /*9b1e0*/  STL.64 [R1+0xa08], R42 ;  /* 0x000a082a01007387 */ /* 0x000fe80000100a00 */
[----:B0-----:R-:W2:Y:S04]  /*9b1f0*/  LDL.LU.64 R20, [R1+0x23e0] ;  /* 0x0023e00001147983 */ /* 0x001ea80000300a00 */
[----:B------:R0:W-:Y:S04]  /*9b200*/  STL.64 [R1+0xa30], R12 ;  /* 0x000a300c01007387 */ /* 0x0001e80000100a00 */
[----:B------:R1:W-:Y:S04]  /*9b210*/  STL.64 [R1+0xa38], R14 ;  /* 0x000a380e01007387 */ /* 0x0003e80000100a00 */
[----:B------:R-:W2:Y:S04]  /*9b220*/  LDL.LU.64 R22, [R1+0x23e8] ;  /* 0x0023e80001167983 */ /* 0x000ea80000300a00 */
[----:B0-----:R-:W4:Y:S04]  /*9b230*/  LDL.LU.64 R12, [R1+0x2a00] ;  /* 0x002a0000010c7983 */ /* 0x001f280000300a00 */
[----:B-1----:R-:W4:Y:S01]  /*9b240*/  LDL.LU.64 R14, [R1+0x2a08] ;  /* 0x002a0800010e7983 */ /* 0x002f220000300a00 */
[----:B------:R-:W-:-:S02]  /*9b250*/  F2FP.F16.E5M2.UNPACK_B R26, R26 ;  /* 0x0000001aff1a723e */ /* 0x000fc400020004ff */
[----:B------:R-:W-:Y:S01]  /*9b260*/  F2FP.F16.E5M2.UNPACK_B R27, R27 ;  /* 0x0000001bff1b723e */ /* 0x000fe200020004ff */
[----:B------:R-:W-:Y:S01]  /*9b270*/  IMAD R6, R29, 0x100, R6 ;  /* 0x000001001d067824 */ /* 0x000fe200078e0206 */
[----:B------:R-:W-:Y:S02]  /*9b280*/  F2FP.F16.E5M2.UNPACK_B R28, R28 ;  /* 0x0000001cff1c723e */ /* 0x000fe400020004ff */
[----:B------:R-:W-:Y:S01]  /*9b290*/  F2FP.F16.E5M2.UNPACK_B R29, R7 ;  /* 0x00000007ff1d723e */ /* 0x000fe200020004ff */
[----:B------:R-:W-:Y:S04]  /*9b2a0*/  STL.64 [R1+0xaf28], R26 ;  /* 0x00af281a01007387 */ /* 0x000fe80000100a00 */
[----:B------:R-:W-:Y:S01]  /*9b2b0*/  STL.64 [R1+0xaf20], R24 ;  /* 0x00af201801007387 */ /* 0x000fe20000100a00 */
[----:B------:R-:W-:-:S02]  /*9b2c0*/  F2FP.F16.E5M2.UNPACK_B R30, R30 ;  /* 0x0000001eff1e723e */ /* 0x000fc400020004ff */
[----:B------:R-:W-:Y:S01]  /*9b2d0*/  F2FP.F16.E5M2.UNPACK_B R31, R31 ;  /* 0x0000001fff1f723e */ /* 0x000fe200020004ff */
[----:B---3--:R-:W-:-:S15]  /*9b2e0*/  HMMA.16816.F32 R16, R32, R26, R16 ;  /* 0x0000001a2010723c */ /* 0x008fde0000001810 */
[----:B------:R-:W-:-:S08]  /*9b2f0*/  NOP ;  /* 0x0000000000007918 */ /* 0x000fd00000000000 */
[----:B------:R0:W-:Y:S04]  /*9b300*/  STL.64 [R1+0xa60], R16 ;  /* 0x000a601001007387 */ /* 0x0001e80000100a00 */
[----:B------:R1:W-:Y:S04]  /*9b310*/  STL.64 [R1+0xa68], R18 ;  /* 0x000a681201007387 */ /* 0x0003e80000100a00 */
[----:B0-----:R-:W3:Y:S04]  /*9b320*/  LDL.LU.64 R16, [R1+0x29f0] ;  /* 0x0029f00001107983 */ /* 0x001ee80000300a00 */
[----:B-1----:R-:W3:Y:S01]  /*9b330*/  LDL.LU.64 R18, [R1+0x29f8] ;  /* 0x0029f80001127983 */ /* 0x002ee20000300a00 */
[----:B--2---:R-:W-:-:S15]  /*9b340*/  HMMA.16816.F32 R20, R32, R28, R20 ;  /* 0x0000001c2014723c */ /* 0x004fde0000001814 */
[----:B------:R-:W-:-:S08]  /*9b350*/  NOP ;  /* 0x0000000000007918 */ /* 0x000fd00000000000 */
[----:B------:R-:W-:Y:S04]  /*9b360*/  STL.64 [R1+0xab0], R20 ;  /* 0x000ab01401007387 */ /* 0x000fe80000100a00 */
[----:B------:R4:W-:Y:S02]  /*9b370*/  STL.64 [R1+0xab8], R22 ;  /* 0x000ab81601007387 */ /* 0x0009e40000100a00 */
[----:B----4-:R-:W-:Y:S02]  /*9b380*/  HMMA.16816.F32 R20, R32, R30, R12 ;  /* 0x0000001e2014723c */ /* 0x010fe4000000180c */
[----:B------:R-:W2:Y:S04]  /*9b390*/  LDL.LU.64 R12, [R1+0x2920] ;  /* 0x00292000010c7983 */ /* 0x000ea80000300a00 */
[----:B------:R-:W2:Y:S01]  /*9b3a0*/  LDL.LU.64 R14, [R1+0x2928] ;  /* 0x00292800010e7983 */ /* 0x000ea20000300a00 */
[----:B------:R-:W-:Y:S01]  /*9b3b0*/  IMAD R7, R37, 0x100, R36 ;  /* 0x0000010025077824 */ /* 0x000fe200078e0224 */
[----:B------:R-:W-:-:S02]  /*9b3c0*/  F2FP.F16.E5M2.UNPACK_B R36, R11 ;  /* 0x0000000bff24723e */ /* 0x000fc400020004ff */
[----:B------:R-:W-:Y:S02]  /*9b3d0*/  F2FP.F16.E5M2.UNPACK_B R37, R10 ;  /* 0x0000000aff25723e */ /* 0x000fe400020004ff */
[----:B------:R-:W-:Y:S02]  /*9b3e0*/  F2FP.F16.E5M2.UNPACK_B R8, R8 ;  /* 0x00000008ff08723e */ /* 0x000fe400020004ff */
[----:B------:R-:W-:Y:S01]  /*9b3f0*/  F2FP.F16.E5M2.UNPACK_B R9, R9 ;  /* 0x00000009ff09723e */ /* 0x000fe200020004ff */
[----:B------:R-:W-:Y:S02]  /*9b400*/  IMAD R4, R4, 0x100, R60 ;  /* 0x0000010004047824 */ /* 0x000fe400078e023c */
[----:B------:R-:W-:-:S06]  /*9b410*/  IMAD R5, R5, 0x100, R61 ;  /* 0x0000010005057824 */ /* 0x000fcc00078e023d */
[----:B------:R0:W-:Y:S04]  /*9b420*/  STL.64 [R1+0x22e0], R20 ;  /* 0x0022e01401007387 */ /* 0x0001e80000100a00 */
[----:B------:R1:W-:Y:S04]  /*9b430*/  STL.64 [R1+0x22e8], R22 ;  /* 0x0022e81601007387 */ /* 0x0003e80000100a00 */
[----:B------:R-:W4:Y:S04]  /*9b440*/  LDL R56, [R1+0x120] ;  /* 0x0001200001387983 */ /* 0x000f280000100800 */
[----:B------:R-:W-:Y:S04]  /*9b450*/  STL [R1+0x128], R8 ;  /* 0x0001280801007387 */ /* 0x000fe80000100800 */
[----:B------:R-:W4:Y:S04]  /*9b460*/  LDL R57, [R1+0x124] ;  /* 0x0001240001397983 */ /* 0x000f280000100800 */
[----:B------:R2:W-:Y:S04]  /*9b470*/  STL [R1+0x12c], R9 ;  /* 0x00012c0901007387 */ /* 0x0005e80000100800 */
[----:B------:R-:W-:Y:S04]  /*9b480*/  STL [R1+0xae80], R30 ;  /* 0x00ae801e01007387 */ /* 0x000fe80000100800 */
[----:B------:R-:W-:Y:S04]  /*9b490*/  STL [R1+0xae7c], R31 ;  /* 0x00ae7c1f01007387 */ /* 0x000fe80000100800 */
[----:B------:R-:W4:Y:S04]  /*9b4a0*/  LDL.64 R42, [R1+0x100] ;  /* 0x00010000012a7983 */ /* 0x000f280000100a00 */
[----:B------:R-:W4:Y:S01]  /*9b4b0*/  LDL R60, [R1+0xb8] ;  /* 0x0000b800013c7983 */ /* 0x000f220000100800 */
[----:B---3--:R-:W-:-:S15]  /*9b4c0*/  HMMA.16816.F32 R16, R32, R36, R16 ;  /* 0x000000242010723c */ /* 0x008fde0000001810 */
[----:B------:R-:W-:-:S08]  /*9b4d0*/  NOP ;  /* 0x0000000000007918 */ /* 0x000fd00000000000 */
[----:B------:R3:W-:Y:S04]  /*9b4e0*/  STL.64 [R1+0x22d0], R16 ;  /* 0x0022d01001007387 */ /* 0x0007e80000100a00 */
[----:B------:R3:W-:Y:S04]  /*9b4f0*/  STL.64 [R1+0x22d8], R18 ;  /* 0x0022d81201007387 */ /* 0x0007e80000100a00 */
[----:B------:R-:W4:Y:S04]  /*9b500*/  LDL R61, [R1+0xbc] ;  /* 0x0000bc00013d7983 */ /* 0x000f280000100800 */
[----:B------:R-:W4:Y:S04]  /*9b510*/  LDL R40, [R1+0x108] ;  /* 0x0001080001287983 */ /* 0x000f280000100800 */
[----:B------:R-:W4:Y:S04]  /*9b520*/  LDL R41, [R1+0x10c] ;  /* 0x00010c0001297983 */ /* 0x000f280000100800 */
[----:B0-----:R-:W4:Y:S04]  /*9b530*/  LDL R20, [R1+0x118] ;  /* 0x0001180001147983 */ /* 0x001f280000100800 */
[----:B------:R-:W4:Y:S04]  /*9b540*/  LDL R21, [R1+0x11c] ;  /* 0x00011c0001157983 */ /* 0x000f280000100800 */
[----:B-1----:R-:W4:Y:S04]  /*9b550*/  LDL.64 R22, [R1+0x110] ;  /* 0x0001100001167983 */ /* 0x002f280000100a00 */
[----:B------:R-:W-:Y:S04]  /*9b560*/  STL [R1+0xae78], R36 ;  /* 0x00ae782401007387 */ /* 0x000fe80000100800 */
[----:B------:R-:W-:Y:S01]  /*9b570*/  STL [R1+0xae74], R37 ;  /* 0x00ae742501007387 */ /* 0x000fe20000100800 */
[----:B--2---:R-:W-:Y:S03]  /*9b580*/  HMMA.16816.F32 R12, R32, R8, R12 ;  /* 0x00000008200c723c */ /* 0x004fe6000000180c */
[----:B------:R-:W4:Y:S04]  /*9b590*/  LDL.LU.64 R8, [R1+0x2910] ;  /* 0x0029100001087983 */ /* 0x000f280000300a00 */
[----:B------:R-:W4:-:S15]  /*9b5a0*/  LDL.LU.64 R10, [R1+0x2918] ;  /* 0x00291800010a7983 */ /* 0x000f1e0000300a00 */
[----:B------:R-:W-:-:S01]  /*9b5b0*/  NOP ;  /* 0x0000000000007918 */ /* 0x000fc20000000000 */
[----:B------:R0:W-:Y:S04]  /*9b5c0*/  STL.64 [R1+0x2200], R12 ;  /* 0x0022000c01007387 */ /* 0x0001e80000100a00 */
[----:B------:R1:W-:Y:S04]  /*9b5d0*/  STL.64 [R1+0x2208], R14 ;  /* 0x0022080e01007387 */ /* 0x0003e80000100a00 */
[----:B------:R-:W2:Y:S04]  /*9b5e0*/  LDL R54, [R1+0xc0] ;  /* 0x0000c00001367983 */ /* 0x000ea80000100800 */
[----:B------:R-:W2:Y:S04]  /*9b5f0*/  LDL R55, [R1+0xc4] ;  /* 0x0000c40001377983 */ /* 0x000ea80000100800 */
[----:B------:R-:W3:Y:S04]  /*9b600*/  LDL R52, [R1+0xc8] ;  /* 0x0000c80001347983 */ /* 0x000ee80000100800 */
[----:B------:R-:W3:Y:S01]  /*9b610*/  LDL R53, [R1+0xcc] ;  /* 0x0000cc0001357983 */ /* 0x000ee20000100800 */
[----:B------:R-:W-:-:S02]  /*9b620*/  F2FP.F16.E5M2.UNPACK_B R4, R4 ;  /* 0x00000004ff04723e */ /* 0x000fc400020004ff */
[----:B------:R-:W-:Y:S02]  /*9b630*/  F2FP.F16.E5M2.UNPACK_B R5, R5 ;  /* 0x00000005ff05723e */ /* 0x000fe400020004ff */
[----:B------:R-:W-:Y:S02]  /*9b640*/  F2FP.F16.E5M2.UNPACK_B R6, R6 ;  /* 0x00000006ff06723e */ /* 0x000fe400020004ff */
[----:B------:R-:W-:Y:S01]  /*9b650*/  F2FP.F16.E5M2.UNPACK_B R7, R7 ;  /* 0x00000007ff07723e */ /* 0x000fe200020004ff */
[----:B--2---:R-:W-:Y:S04]  /*9b660*/  STL.64 [R1+0xafc0], R54 ;  /* 0x00afc03601007387 */ /* 0x004fe80000100a00 */
[----:B---3--:R-:W-:Y:S04]  /*9b670*/  STL.64 [R1+0xafb8], R52 ;  /* 0x00afb83401007387 */ /* 0x008fe80000100a00 */
[----:B------:R-:W2:Y:S04]  /*9b680*/  LDL R58, [R1+0xb0] ;  /* 0x0000b000013a7983 */ /* 0x000ea80000100800 */
[----:B------:R-:W2:Y:S04]  /*9b690*/  LDL R59, [R1+0xb4] ;  /* 0x0000b400013b7983 */ /* 0x000ea80000100800 */
[----:B------:R-:W3:Y:S04]  /*9b6a0*/  LDL R50, [R1+0xd0] ;  /* 0x0000d00001327983 */ /* 0x000ee80000100800 */
[----:B------:R-:W3:Y:S04]  /*9b6b0*/  LDL R51, [R1+0xd4] ;  /* 0x0000d40001337983 */ /* 0x000ee80000100800 */
[----:B------:R-:W2:Y:S04]  /*9b6c0*/  LDL.LU.64 R32, [R1+0x2900] ;  /* 0x0029000001207983 */ /* 0x000ea80000300a00 */
[----:B------:R-:W2:Y:S04]  /*9b6d0*/  LDL.LU.64 R34, [R1+0x2908] ;  /* 0x0029080001227983 */ /* 0x000ea80000300a00 */
[----:B------:R-:W3:Y:S04]  /*9b6e0*/  LDL.LU.64 R24, [R1+0x28f0] ;  /* 0x0028f00001187983 */ /* 0x000ee80000300a00 */
[----:B------:R-:W3:Y:S04]  /*9b6f0*/  LDL.LU.64 R26, [R1+0x28f8] ;  /* 0x0028f800011a7983 */ /* 0x000ee80000300a00 */
[----:B------:R-:W3:Y:S04]  /*9b700*/  LDL.LU.64 R16, [R1+0x28e0] ;  /* 0x0028e00001107983 */ /* 0x000ee80000300a00 */
[----:B------:R-:W3:Y:S04]  /*9b710*/  LDL.LU.64 R18, [R1+0x28e8] ;  /* 0x0028e80001127983 */ /* 0x000ee80000300a00 */
[----:B0-----:R-:W3:Y:S04]  /*9b720*/  LDL.LU.64 R12, [R1+0x28d0] ;  /* 0x0028d000010c7983 */ /* 0x001ee80000300a00 */
[----:B-1----:R-:W3:Y:S01]  /*9b730*/  LDL.LU.64 R14, [R1+0x28d8] ;  /* 0x0028d800010e7983 */ /* 0x002ee20000300a00 */
[----:B----4-:R-:W-:Y:S03]  /*9b740*/  HMMA.16816.F32 R8, R4, R56, R8 ;  /* 0x000000380408723c */ /* 0x010fe60000001808 */
[----:B------:R-:W4:-:S15]  /*9b750*/  LDL R48, [R1+0xd8] ;  /* 0x0000d80001307983 */ /* 0x000f1e0000100800 */
[----:B------:R-:W-:-:S05]  /*9b760*/  NOP ;  /* 0x0000000000007918 */ /* 0x000fca0000000000 */
[----:B------:R0:W-:Y:S04]  /*9b770*/  STL.64 [R1+0x21f0], R8 ;  /* 0x0021f00801007387 */ /* 0x0001e80000100a00 */
[----:B------:R1:W-:Y:S04]  /*9b780*/  STL.64 [R1+0x21f8], R10 ;  /* 0x0021f80a01007387 */ /* 0x0003e80000100a00 */
[----:B------:R-:W4:Y:S04]  /*9b790*/  LDL R49, [R1+0xdc] ;  /* 0x0000dc0001317983 */ /* 0x000f280000100800 */
[----:B------:R-:W4:Y:S04]  /*9b7a0*/  LDL R46, [R1+0xe0] ;  /* 0x0000e000012e7983 */ /* 0x000f280000100800 */
[----:B------:R-:W4:Y:S04]  /*9b7b0*/  LDL R47, [R1+0xe4] ;  /* 0x0000e400012f7983 */ /* 0x000f280000100800 */
[----:B------:R-:W4:Y:S04]  /*9b7c0*/  LDL R56, [R1+0xa8] ;  /* 0x0000a80001387983 */ /* 0x000f280000100800 */
[----:B------:R-:W4:Y:S04]  /*9b7d0*/  LDL R57, [R1+0xac] ;  /* 0x0000ac0001397983 */ /* 0x000f280000100800 */
[----:B------:R-:W4:Y:S04]  /*9b7e0*/  LDL R44, [R1+0xe8] ;  /* 0x0000e800012c7983 */ /* 0x000f280000100800 */
[----:B------:R-:W4:Y:S04]  /*9b7f0*/  LDL R45, [R1+0xec] ;  /* 0x0000ec00012d7983 */ /* 0x000f280000100800 */
[----:B0-----:R-:W4:Y:S04]  /*9b800*/  LDL.64 R8, [R1+0xf8] ;  /* 0x0000f80001087983 */ /* 0x001f280000100a00 */
[----:B-1----:R-:W4:Y:S04]  /*9b810*/  LDL R10, [R1+0xf0] ;  /* 0x0000f000010a7983 */ /* 0x002f280000100800 */
[----:B------:R-:W4:Y:S01]  /*9b820*/  LDL R11, [R1+0xf4] ;  /* 0x0000f400010b7983 */ /* 0x000f220000100800 */
[C---:B--2---:R-:W-:Y:S06]  /*9b830*/  HMMA.16816.F32 R32, R4.reuse, R20, R32 ;  /* 0x000000140420723c */ /* 0x044fec0000001820 */
[C---:B---3--:R-:W-:Y:S06]  /*9b840*/  HMMA.16816.F32 R24, R4.reuse, R22, R24 ;  /* 0x000000160418723c */ /* 0x048fec0000001818 */
[C---:B------:R-:W-:Y:S06]  /*9b850*/  HMMA.16816.F32 R16, R4.reuse, R40, R16 ;  /* 0x000000280410723c */ /* 0x040fec0000001810 */
[----:B------:R-:W-:Y:S05]  /*9b860*/  HMMA.16816.F32 R12, R4, R42, R12 ;  /* 0x0000002a040c723c */ /* 0x000fea000000180c */
[----:B------:R-:W-:Y:S04]  /*9b870*/  STL.64 [R1+0x21e0], R32 ;  /* 0x0021e02001007387 */ /* 0x000fe80000100a00 */
[----:B------:R-:W-:Y:S04]  /*9b880*/  STL.64 [R1+0x21e8], R34 ;  /* 0x0021e82201007387 */ /* 0x000fe80000100a00 */
[----:B------:R-:W-:Y:S04]  /*9b890*/  STL.64 [R1+0x21d0], R24 ;  /* 0x0021d01801007387 */ /* 0x000fe80000100a00 */
[----:B------:R-:W-:Y:S04]  /*9b8a0*/  STL.64 [R1+0x21d8], R26 ;  /* 0x0021d81a01007387 */ /* 0x000fe80000100a00 */
[----:B------:R-:W-:Y:S04]  /*9b8b0*/  STL.64 [R1+0x21c0], R16 ;  /* 0x0021c01001007387 */ /* 0x000fe80000100a00 */
[----:B------:R-:W-:Y:S04]  /*9b8c0*/  STL.64 [R1+0x21c8], R18 ;  /* 0x0021c81201007387 */ /* 0x000fe80000100a00 */
[----:B------:R0:W-:Y:S04]  /*9b8d0*/  STL.64 [R1+0x21b0], R12 ;  /* 0x0021b00c01007387 */ /* 0x0001e80000100a00 */
[----:B------:R1:W-:Y:S04]  /*9b8e0*/  STL.64 [R1+0x21b8], R14 ;  /* 0x0021b80e01007387 */ /* 0x0003e80000100a00 */
[----:B0-----:R-:W2:Y:S04]  /*9b8f0*/  LDL.LU.64 R12, [R1+0x28c0] ;  /* 0x0028c000010c7983 */ /* 0x001ea80000300a00 */
[----:B-1----:R-:W2:Y:S04]  /*9b900*/  LDL.LU.64 R14, [R1+0x28c8] ;  /* 0x0028c800010e7983 */ /* 0x002ea80000300a00 */
[----:B------:R-:W3:Y:S04]  /*9b910*/  LDL.LU.64 R52, [R1+0x28b0] ;  /* 0x0028b00001347983 */ /* 0x000ee80000300a00 */
[----:B------:R-:W3:Y:S01]  /*9b920*/  LDL.LU.64 R54, [R1+0x28b8] ;  /* 0x0028b80001367983 */ /* 0x000ee20000300a00 */
[----:B------:R-:W-:-:S02]  /*9b930*/  IMAD.MOV.U32 R36, RZ, RZ, R42 ;  /* 0x000000ffff247224 */ /* 0x000fc400078e002a */
[----:B------:R-:W-:Y:S01]  /*9b940*/  IMAD.MOV.U32 R37, RZ, RZ, R43 ;  /* 0x000000ffff257224 */ /* 0x000fe200078e002b */
[----:B------:R-:W3:Y:S04]  /*9b950*/  LDL.LU.64 R40, [R1+0x2880] ;  /* 0x0028800001287983 */ /* 0x000ee80000300a00 */
[----:B------:R-:W3:Y:S04]  /*9b960*/  LDL.LU.64 R42, [R1+0x2888] ;  /* 0x00288800012a7983 */ /* 0x000ee80000300a00 */
[----:B------:R-:W3:Y:S04]  /*9b970*/  LDL.LU.64 R32, [R1+0x2870] ;  /* 0x0028700001207983 */ /* 0x000ee80000300a00 */
[----:B------:R-:W3:Y:S04]  /*9b980*/  LDL.LU.64 R34, [R1+0x2878] ;  /* 0x0028780001227983 */ /* 0x000ee80000300a00 */
[----:B------:R-:W3:Y:S04]  /*9b990*/  LDL.LU.64 R24, [R1+0x2140] ;  /* 0x0021400001187983 */ /* 0x000ee80000300a00 */
[----:B------:R-:W3:Y:S01]  /*9b9a0*/  LDL.LU.64 R26, [R1+0x2148] ;  /* 0x00214800011a7983 */ /* 0x000ee20000300a00 */
[----:B------:R-:W-:-:S03]  /*9b9b0*/  IMAD.MOV.U32 R30, RZ, RZ, R23 ;  /* 0x000000ffff1e7224 */ /* 0x000fc600078e0017 */
[----:B------:R-:W3:Y:S04]  /*9b9c0*/  LDL.LU.64 R20, [R1+0x2130] ;  /* 0x0021300001147983 */ /* 0x000ee80000300a00 */
[----:B------:R-:W3:Y:S04]  /*9b9d0*/  LDL.LU.64 R22, [R1+0x2138] ;  /* 0x0021380001167983 */ /* 0x000ee80000300a00 */
[----:B------:R-:W3:Y:S04]  /*9b9e0*/  LDL.LU.64 R16, [R1+0x2860] ;  /* 0x0028600001107983 */ /* 0x000ee80000300a00 */
[----:B------:R-:W3:Y:S04]  /*9b9f0*/  LDL.LU.64 R18, [R1+0x2868] ;  /* 0x0028680001127983 */ /* 0x000ee80000300a00 */
[----:B------:R-:W-:Y:S04]  /*9ba00*/  STL.64 [R1+0xaf38], R38 ;  /* 0x00af382601007387 */ /* 0x000fe80000100a00 */
[----:B------:R0:W-:Y:S01]  /*9ba10*/  STL.64 [R1+0xaf30], R36 ;  /* 0x00af302401007387 */ /* 0x0001e20000100a00 */
[----:B----4-:R-:W-:-:S03]  /*9ba20*/  IMAD.MOV.U32 R31, RZ, RZ, R8 ;  /* 0x000000ffff1f7224 */ /* 0x010fc600078e0008 */
[----:B0-----:R-:W4:Y:S04]  /*9ba30*/  LDL.LU.64 R36, [R1+0x2890] ;  /* 0x0028900001247983 */ /* 0x001f280000300a00 */
[----:B------:R-:W4:Y:S01]  /*9ba40*/  LDL.LU.64 R38, [R1+0x2898] ;  /* 0x0028980001267983 */ /* 0x000f220000300a00 */
[C---:B--2---:R-:W-:Y:S06]  /*9ba50*/  HMMA.16816.F32 R12, R4.reuse, R8, R12 ;  /* 0x00000008040c723c */ /* 0x044fec000000180c */
[----:B---3--:R-:W-:-:S15]  /*9ba60*/  HMMA.16816.F32 R8, R4, R10, R52 ;  /* 0x0000000a0408723c */ /* 0x008fde0000001834 */
[----:B------:R-:W-:-:S02]  /*9ba70*/  NOP ;  /* 0x0000000000007918 */ /* 0x000fc40000000000 */
[----:B------:R0:W-:Y:S04]  /*9ba80*/  STL.64 [R1+0x21a0], R12 ;  /* 0x0021a00c01007387 */ /* 0x0001e80000100a00 */
[----:B------:R1:W-:Y:S04]  /*9ba90*/  STL.64 [R1+0x21a8], R14 ;  /* 0x0021a80e01007387 */ /* 0x0003e80000100a00 */
[----:B0-----:R-:W2:Y:S04]  /*9baa0*/  LDL.LU.64 R12, [R1+0x2850] ;  /* 0x00285000010c7983 */ /* 0x001ea80000300a00 */
[----:B-1----:R-:W2:Y:S04]  /*9bab0*/  LDL.LU.64 R14, [R1+0x2858] ;  /* 0x00285800010e7983 */ /* 0x002ea80000300a00 */
[----:B------:R-:W-:Y:S04]  /*9bac0*/  STL.64 [R1+0xaf48], R30 ;  /* 0x00af481e01007387 */ /* 0x000fe80000100a00 */
[----:B------:R0:W-:Y:S04]  /*9bad0*/  STL.64 [R1+0xaf40], R28 ;  /* 0x00af401c01007387 */ /* 0x0001e80000100a00 */
[----:B0-----:R-:W3:Y:S04]  /*9bae0*/  LDL.LU.64 R28, [R1+0x28a0] ;  /* 0x0028a000011c7983 */ /* 0x001ee80000300a00 */
[----:B------:R-:W3:Y:S04]  /*9baf0*/  LDL.LU.64 R30, [R1+0x28a8] ;  /* 0x0028a800011e7983 */ /* 0x000ee80000300a00 */
[----:B------:R-:W2:Y:S04]  /*9bb00*/  LDL.LU.64 R54, [R1+0xafc0] ;  /* 0x00afc00001367983 */ /* 0x000ea80000300a00 */
[----:B------:R-:W2:Y:S04]  /*9bb10*/  LDL.LU.64 R52, [R1+0xafb8] ;  /* 0x00afb80001347983 */ /* 0x000ea80000300a00 */
[----:B------:R0:W-:Y:S04]  /*9bb20*/  STL.64 [R1+0x2190], R8 ;  /* 0x0021900801007387 */ /* 0x0001e80000100a00 */
[----:B------:R1:W-:Y:S04]  /*9bb30*/  STL.64 [R1+0x2198], R10 ;  /* 0x0021980a01007387 */ /* 0x0003e80000100a00 */
[----:B0-----:R-:W2:Y:S04]  /*9bb40*/  LDL.LU.64 R8, [R1+0x2840] ;  /* 0x0028400001087983 */ /* 0x001ea80000300a00 */
[----:B-1----:R-:W2:Y:S01]  /*9bb50*/  LDL.LU.64 R10, [R1+0x2848] ;  /* 0x00284800010a7983 */ /* 0x002ea20000300a00 */
[C---:B------:R-:W-:Y:S06]  /*9bb60*/  HMMA.16816.F32 R16, R4.reuse, R60, R16 ;  /* 0x0000003c0410723c */ /* 0x040fec0000001810 */
[C---:B---3--:R-:W-:Y:S06]  /*9bb70*/  HMMA.16816.F32 R28, R4.reuse, R44, R28 ;  /* 0x0000002c041c723c */ /* 0x048fec000000181c */
[C---:B----4-:R-:W-:Y:S06]  /*9bb80*/  HMMA.16816.F32 R44, R4.reuse, R46, R36 ;  /* 0x0000002e042c723c */ /* 0x050fec0000001824 */
[C---:B------:R-:W-:Y:S06]  /*9bb90*/  HMMA.16816.F32 R36, R4.reuse, R48, R40 ;  /* 0x000000300424723c */ /* 0x040fec0000001828 */
[C---:B--2---:R-:W-:Y:S06]  /*9bba0*/  HMMA.16816.F32 R24, R4.reuse, R52, R24 ;  /* 0x000000340418723c */ /* 0x044fec0000001818 */
[C---:B------:R-:W-:Y:S06]  /*9bbb0*/  HMMA.16816.F32 R20, R4.reuse, R54, R20 ;  /* 0x000000360414723c */ /* 0x040fec0000001814 */
[C---:B------:R-:W-:Y:S01]  /*9bbc0*/  HMMA.16816.F32 R12, R4.reuse, R58, R12 ;  /* 0x0000003a040c723c */ /* 0x040fe2000000180c */
[----:B------:R-:W-:Y:S04]  /*9bbd0*/  STL.64 [R1+0x2180], R28 ;  /* 0x0021801c01007387 */ /* 0x000fe80000100a00 */
[----:B------:R0:W-:Y:S02]  /*9bbe0*/  STL.64 [R1+0x2188], R30 ;  /* 0x0021881e01007387 */ /* 0x0001e40000100a00 */
[C---:B0-----:R-:W-:Y:S06]  /*9bbf0*/  HMMA.16816.F32 R28, R4.reuse, R50, R32 ;  /* 0x00000032041c723c */ /* 0x041fec0000001820 */
[C---:B------:R-:W-:Y:S01]  /*9bc00*/  HMMA.16816.F32 R8, R4.reuse, R56, R8 ;  /* 0x000000380408723c */ /* 0x040fe20000001808 */
[----:B------:R-:W-:Y:S04]  /*9bc10*/  STL.64 [R1+0x2170], R44 ;  /* 0x0021702c01007387 */ /* 0x000fe80000100a00 */
[----:B------:R-:W-:Y:S04]  /*9bc20*/  STL.64 [R1+0x2178], R46 ;  /* 0x0021782e01007387 */ /* 0x000fe80000100a00 */
[----:B------:R-:W-:Y:S04]  /*9bc30*/  STL.64 [R1+0x2160], R36 ;  /* 0x0021602401007387 */ /* 0x000fe80000100a00 */
[----:B------:R-:W-:Y:S04]  /*9bc40*/  STL.64 [R1+0x2168], R38 ;  /* 0x0021682601007387 */ /* 0x000fe80000100a00 */
[----:B------:R-:W-:Y:S04]  /*9bc50*/  STL.64 [R1+0x2150], R28 ;  /* 0x0021501c01007387 */ /* 0x000fe80000100a00 */
[----:B------:R-:W-:Y:S04]  /*9bc60*/  STL.64 [R1+0x2158], R30 ;  /* 0x0021581e01007387 */ /* 0x000fe80000100a00 */
[----:B------:R-:W-:Y:S04]  /*9bc70*/  STL.64 [R1+0x2140], R24 ;  /* 0x0021401801007387 */ /* 0x000fe80000100a00 */
[----:B------:R-:W-:Y:S04]  /*9bc80*/  STL.64 [R1+0x2148], R26 ;  /* 0x0021481a01007387 */ /* 0x000fe80000100a00 */
[----:B------:R-:W2:Y:S04]  /*9bc90*/  LDL R54, [R1+0xa0] ;  /* 0x0000a00001367983 */ /* 0x000ea80000100800 */
[----:B------:R-:W-:Y:S04]  /*9bca0*/  STL.64 [R1+0x2130], R20 ;  /* 0x0021301401007387 */ /* 0x000fe80000100a00 */
[----:B------:R-:W-:Y:S04]  /*9bcb0*/  STL.64 [R1+0x2138], R22 ;  /* 0x0021381601007387 */ /* 0x000fe80000100a00 */
[----:B------:R-:W-:Y:S04]  /*9bcc0*/  STL.64 [R1+0x2120], R16 ;  /* 0x0021201001007387 */ /* 0x000fe80000100a00 */
[----:B------:R-:W-:Y:S04]  /*9bcd0*/  STL.64 [R1+0x2128], R18 ;  /* 0x0021281201007387 */ /* 0x000fe80000100a00 */
[----:B------:R-:W2:Y:S04]  /*9bce0*/  LDL R55, [R1+0xa4] ;  /* 0x0000a40001377983 */ /* 0x000ea80000100800 */
[----:B------:R-:W3:Y:S04]  /*9bcf0*/  LDL R60, [R1+0x98] ;  /* 0x00009800013c7983 */ /* 0x000ee80000100800 */
[----:B------:R-:W3:Y:S04]  /*9bd00*/  LDL R61, [R1+0x9c] ;  /* 0x00009c00013d7983 */ /* 0x000ee80000100800 */
[----:B------:R-:W4:Y:S04]  /*9bd10*/  LDL R58, [R1+0x28] ;  /* 0x00002800013a7983 */ /* 0x000f280000100800 */
[----:B------:R0:W-:Y:S04]  /*9bd20*/  STL.64 [R1+0x2110], R12 ;  /* 0x0021100c01007387 */ /* 0x0001e80000100a00 */
[----:B------:R1:W-:Y:S04]  /*9bd30*/  STL.64 [R1+0x2118], R14 ;  /* 0x0021180e01007387 */ /* 0x0003e80000100a00 */
[----:B------:R-:W4:Y:S04]  /*9bd40*/  LDL R59, [R1+0x2c] ;  /* 0x00002c00013b7983 */ /* 0x000f280000100800 */
[----:B------:R-:W3:Y:S04]  /*9bd50*/  LDL R52, [R1+0x38] ;  /* 0x0000380001347983 */ /* 0x000ee80000100800 */
[----:B------:R-:W3:Y:S04]  /*9bd60*/  LDL R53, [R1+0x3c] ;  /* 0x00003c0001357983 */ /* 0x000ee80000100800 */
[----:B0-----:R-:W2:Y:S04]  /*9bd70*/  LDL.LU.64 R12, [R1+0x2830] ;  /* 0x00283000010c7983 */ /* 0x001ea80000300a00 */
[----:B-1----:R-:W2:Y:S04]  /*9bd80*/  LDL.LU.64 R14, [R1+0x2838] ;  /* 0x00283800010e7983 */ /* 0x002ea80000300a00 */
[----:B------:R0:W-:Y:S04]  /*9bd90*/  STL.64 [R1+0x2100], R8 ;  /* 0x0021000801007387 */ /* 0x0001e80000100a00 */
[----:B------:R1:W-:Y:S04]  /*9bda0*/  STL.64 [R1+0x2108], R10 ;  /* 0x0021080a01007387 */ /* 0x0003e80000100a00 */
[----:B0-----:R-:W3:Y:S04]  /*9bdb0*/  LDL.LU.64 R8, [R1+0x2820] ;  /* 0x0028200001087983 */ /* 0x001ee80000300a00 */
[----:B-1----:R-:W3:Y:S04]  /*9bdc0*/  LDL.LU.64 R10, [R1+0x2828] ;  /* 0x00282800010a7983 */ /* 0x002ee80000300a00 */
[----:B------:R-:W4:Y:S04]  /*9bdd0*/  LDL R46, [R1+0x40] ;  /* 0x00004000012e7983 */ /* 0x000f280000100800 */
[----:B------:R-:W4:Y:S04]  /*9bde0*/  LDL R47, [R1+0x44] ;  /* 0x00004400012f7983 */ /* 0x000f280000100800 */
[----:B------:R-:W2:Y:S04]  /*9bdf0*/  LDL R44, [R1+0x48] ;  /* 0x00004800012c7983 */ /* 0x000ea80000100800 */
[----:B------:R-:W2:Y:S04]  /*9be00*/  LDL R45, [R1+0x4c] ;  /* 0x00004c00012d7983 */ /* 0x000ea80000100800 */
[----:B----4-:R-:W-:Y:S04]  /*9be10*/  STL.64 [R1+0xaf58], R46 ;  /* 0x00af582e01007387 */ /* 0x010fe80000100a00 */
[----:B--2---:R-:W-:Y:S04]  /*9be20*/  STL.64 [R1+0xaf50], R44 ;  /* 0x00af502c01007387 */ /* 0x004fe80000100a00 */
[----:B------:R-:W2:Y:S04]  /*9be30*/  LDL R26, [R1+0x50] ;  /* 0x00005000011a7983 */ /* 0x000ea80000100800 */
[----:B------:R-:W2:Y:S04]  /*9be40*/  LDL R27, [R1+0x54] ;  /* 0x00005400011b7983 */ /* 0x000ea80000100800 */
[----:B------:R-:W4:Y:S04]  /*9be50*/  LDL R24, [R1+0x58] ;  /* 0x0000580001187983 */ /* 0x000f280000100800 */
[----:B------:R-:W4:Y:S04]  /*9be60*/  LDL R25, [R1+0x5c] ;  /* 0x00005c0001197983 */ /* 0x000f280000100800 */
[----:B------:R-:W3:Y:S04]  /*9be70*/  LDL R50, [R1+0x90] ;  /* 0x0000900001327983 */ /* 0x000ee80000100800 */
[----:B------:R-:W3:Y:S01]  /*9be80*/  LDL R51, [R1+0x94] ;  /* 0x0000940001337983 */ /* 0x000ee20000100800 */
[C---:B------:R-:W-:Y:S03]  /*9be90*/  HMMA.16816.F32 R12, R4.reuse, R54, R12 ;  /* 0x00000036040c723c */ /* 0x040fe6000000180c */
[----:B--2---:R0:W-:Y:S04]  /*9bea0*/  STL.64 [R1+0xaf68], R26 ;  /* 0x00af681a01007387 */ /* 0x0041e80000100a00 */
[----:B----4-:R-:W-:Y:S04]  /*9beb0*/  STL.64 [R1+0xaf60], R24 ;  /* 0x00af601801007387 */ /* 0x010fe80000100a00 */
[----:B------:R-:W2:Y:S04]  /*9bec0*/  LDL R56, [R1+0x30] ;  /* 0x0000300001387983 */ /* 0x000ea80000100800 */
[----:B------:R-:W2:Y:S04]  /*9bed0*/  LDL R57, [R1+0x34] ;  /* 0x0000340001397983 */ /* 0x000ea80000100800 */
[----:B------:R-:W-:Y:S04]  /*9bee0*/  STL.64 [R1+0xaf78], R58 ;  /* 0x00af783a01007387 */ /* 0x000fe80000100a00 */
[----:B--2---:R-:W-:Y:S04]  /*9bef0*/  STL.64 [R1+0xaf70], R56 ;  /* 0x00af703801007387 */ /* 0x004fe80000100a00 */
[----:B------:R-:W2:Y:S04]  /*9bf00*/  LDL R32, [R1+0x60] ;  /* 0x0000600001207983 */ /* 0x000ea80000100800 */
[----:B------:R-:W2:Y:S04]  /*9bf10*/  LDL R33, [R1+0x64] ;  /* 0x0000640001217983 */ /* 0x000ea80000100800 */
[----:B0-----:R-:W4:Y:S04]  /*9bf20*/  LDL R26, [R1+0x68] ;  /* 0x00006800011a7983 */ /* 0x001f280000100800 */
[----:B------:R-:W-:Y:S04]  /*9bf30*/  STL.64 [R1+0x20f0], R12 ;  /* 0x0020f00c01007387 */ /* 0x000fe80000100a00 */
[----:B------:R3:W-:Y:S04]  /*9bf40*/  STL.64 [R1+0x20f8], R14 ;  /* 0x0020f80e01007387 */ /* 0x0007e80000100a00 */
[----:B------:R-:W4:Y:S01]  /*9bf50*/  LDL R27, [R1+0x6c] ;  /* 0x00006c00011b7983 */ /* 0x000f220000100800 */
[----:B---3--:R-:W-:Y:S03]  /*9bf60*/  HMMA.16816.F32 R12, R4, R60, R8 ;  /* 0x0000003c040c723c */ /* 0x008fe60000001808 */
[----:B----4-:R0:W-:Y:S04]  /*9bf70*/  STL.64 [R1+0xaf80], R26 ;  /* 0x00af801a01007387 */ /* 0x0101e80000100a00 */
[----:B------:R-:W3:Y:S04]  /*9bf80*/  LDL.LU.64 R8, [R1+0x2810] ;  /* 0x0028100001087983 */ /* 0x000ee80000300a00 */
[----:B------:R-:W3:-:S12]  /*9bf90*/  LDL.LU.64 R10, [R1+0x2818] ;  /* 0x00281800010a7983 */ /* 0x000ed80000300a00 */
[----:B------:R-:W-:Y:S04]  /*9bfa0*/  STL.64 [R1+0x20e0], R12 ;  /* 0x0020e00c01007387 */ /* 0x000fe80000100a00 */
[----:B------:R-:W-:Y:S04]  /*9bfb0*/  STL.64 [R1+0x20e8], R14 ;  /* 0x0020e80e01007387 */ /* 0x000fe80000100a00 */
[----:B------:R-:W4:Y:S04]  /*9bfc0*/  LDL R24, [R1+0x70] ;  /* 0x0000700001187983 */ /* 0x000f280000100800 */
[----:B------:R-:W4:Y:S04]  /*9bfd0*/  LDL R25, [R1+0x74] ;  /* 0x0000740001197983 */ /* 0x000f280000100800 */
[----:B----4-:R1:W-:Y:S04]  /*9bfe0*/  STL.64 [R1+0xaf98], R24 ;  /* 0x00af981801007387 */ /* 0x0103e80000100a00 */
[----:B0-----:R-:W4:Y:S04]  /*9bff0*/  LDL R26, [R1+0x78] ;  /* 0x00007800011a7983 */ /* 0x001f280000100800 */
[----:B------:R-:W4:Y:S04]  /*9c000*/  LDL R27, [R1+0x7c] ;  /* 0x00007c00011b7983 */ /* 0x000f280000100800 */
[----:B------:R-:W2:Y:S04]  /*9c010*/  LDL R48, [R1+0x10] ;  /* 0x0000100001307983 */ /* 0x000ea80000100800 */
[----:B------:R-:W2:Y:S01]  /*9c020*/  LDL R49, [R1+0x14] ;  /* 0x0000140001317983 */ /* 0x000ea20000100800 */
[C---:B---3--:R-:W-:Y:S03]  /*9c030*/  HMMA.16816.F32 R8, R4.reuse, R50, R8 ;  /* 0x000000320408723c */ /* 0x048fe60000001808 */
[----:B----4-:R0:W-:Y:S04]  /*9c040*/  STL.64 [R1+0xafb0], R26 ;  /* 0x00afb01a01007387 */ /* 0x0101e80000100a00 */
[----:B------:R-:W3:Y:S04]  /*9c050*/  LDL.64 R54, [R1+0x20] ;  /* 0x0000200001367983 */ /* 0x000ee80000100a00 */
[----:B------:R-:W4:Y:S04]  /*9c060*/  LDL R42, [R1+0x80] ;  /* 0x00008000012a7983 */ /* 0x000f280000100800 */
[----:B------:R-:W4:Y:S04]  /*9c070*/  LDL R43, [R1+0x84] ;  /* 0x00008400012b7983 */ /* 0x000f280000100800 */
[----:B------:R-:W2:Y:S04]  /*9c080*/  LDL R40, [R1+0x88] ;  /* 0x0000880001287983 */ /* 0x000ea80000100800 */
[----:B------:R-:W2:Y:S04]  /*9c090*/  LDL R41, [R1+0x8c] ;  /* 0x00008c0001297983 */ /* 0x000ea80000100800 */
[----:B---3--:R-:W-:Y:S04]  /*9c0a0*/  STL.64 [R1+0xaf90], R54 ;  /* 0x00af903601007387 */ /* 0x008fe80000100a00 */
[----:B------:R-:W-:Y:S04]  /*9c0b0*/  STL.64 [R1+0xaf88], R52 ;  /* 0x00af883401007387 */ /* 0x000fe80000100a00 */
[----:B------:R-:W3:Y:S04]  /*9c0c0*/  LDL.64 R60, [R1] ;  /* 0x00000000013c7983 */ /* 0x000ee80000100a00 */
[----:B-1----:R-:W2:Y:S04]  /*9c0d0*/  LDL.LU.64 R24, [R1+0x2800] ;  /* 0x0028000001187983 */ /* 0x002ea80000300a00 */
[----:B0-----:R-:W2:Y:S04]  /*9c0e0*/  LDL.LU.64 R26, [R1+0x2808] ;  /* 0x00280800011a7983 */ /* 0x001ea80000300a00 */
[----:B------:R0:W-:Y:S04]  /*9c0f0*/  STL.64 [R1+0x20d0], R8 ;  /* 0x0020d00801007387 */ /* 0x0001e80000100a00 */
[----:B------:R1:W-:Y:S04]  /*9c100*/  STL.64 [R1+0x20d8], R10 ;  /* 0x0020d80a01007387 */ /* 0x0003e80000100a00 */
[----:B------:R-:W4:Y:S04]  /*9c110*/  LDL R34, [R1+0x18] ;  /* 0x0000180001227983 */ /* 0x000f280000100800 */
[----:B------:R-:W4:Y:S01]  /*9c120*/  LDL R35, [R1+0x1c] ;  /* 0x00001c0001237983 */ /* 0x000f220000100800 */
[C---:B--2---:R-:W-:Y:S03]  /*9c130*/  HMMA.16816.F32 R24, R4.reuse, R40, R24 ;  /* 0x000000280418723c */ /* 0x044fe60000001818 */
[----:B----4-:R-:W-:Y:S04]  /*9c140*/  STL.64 [R1+0xafa8], R34 ;  /* 0x00afa82201007387 */ /* 0x010fe80000100a00 */
[----:B------:R2:W-:Y:S04]  /*9c150*/  STL.64 [R1+0xafa0], R32 ;  /* 0x00afa02001007387 */ /* 0x0005e80000100a00 */
[----:B------:R-:W4:Y:S04]  /*9c160*/  LDL R50, [R1+0x8] ;  /* 0x0000080001327983 */ /* 0x000f280000100800 */
[----:B0-----:R-:W3:Y:S04]  /*9c170*/  LDL.LU.64 R8, [R1+0x27f0] ;  /* 0x0027f00001087983 */ /* 0x001ee80000300a00 */
[----:B-1----:R-:W3:Y:S04]  /*9c180*/  LDL.LU.64 R10, [R1+0x27f8] ;  /* 0x0027f800010a7983 */ /* 0x002ee80000300a00 */
[----:B--2---:R-:W2:Y:S04]  /*9c190*/  LDL.LU.64 R32, [R1+0x27e0] ;  /* 0x0027e00001207983 */ /* 0x004ea80000300a00 */
[----:B------:R-:W2:Y:S04]  /*9c1a0*/  LDL.LU.64 R34, [R1+0x27e8] ;  /* 0x0027e80001227983 */ /* 0x000ea80000300a00 */
[----:B------:R-:W4:Y:S04]  /*9c1b0*/  LDL.LU.64 R52, [R1+0x27d0] ;  /* 0x0027d00001347983 */ /* 0x000f280000300a00 */
        /* <DEDUP_REMOVED lines=15> */
[----:B------:R-:W-:Y:S04]  /*9c2b0*/  STL.64 [R1+0x20c0], R24 ;  /* 0x0020c01801007387 */ /* 0x000fe80000100a00 */
[----:B------:R0:W-:Y:S04]  /*9c2c0*/  STL.64 [R1+0x20c8], R26 ;  /* 0x0020c81a01007387 */ /* 0x0001e80000100a00 */
[----:B0-----:R-:W2:Y:S04]  /*9c2d0*/  LDL.LU.64 R26, [R1+0xafb0] ;  /* 0x00afb000011a7983 */ /* 0x001ea80000300a00 */
[----:B------:R-:W4:Y:S01]  /*9c2e0*/  LDL.LU.64 R40, [R1+0x2750] ;  /* 0x0027500001287983 */ /* 0x000f220000300a00 */
[----:B---3--:R-:W-:Y:S03]  /*9c2f0*/  HMMA.16816.F32 R8, R4, R42, R8 ;  /* 0x0000002a0408723c */ /* 0x008fe60000001808 */
[----:B------:R-:W3:-:S15]  /*9c300*/  LDL.LU.64 R42, [R1+0x2758] ;  /* 0x00275800012a7983 */ /* 0x000ede0000300a00 */
[----:B------:R-:W-:-:S05]  /*9c310*/  NOP ;  /* 0x0000000000007918 */ /* 0x000fca0000000000 */
[----:B------:R0:W-:Y:S01]  /*9c320*/  STL.64 [R1+0x20b0], R8 ;  /* 0x0020b00801007387 */ /* 0x0001e20000100a00 */
[C---:B--2---:R-:W-:Y:S03]  /*9c330*/  HMMA.16816.F32 R24, R4.reuse, R26, R32 ;  /* 0x0000001a0418723c */ /* 0x044fe60000001820 */
[----:B------:R1:W-:Y:S04]  /*9c340*/  STL.64 [R1+0x20b8], R10 ;  /* 0x0020b80a01007387 */ /* 0x0003e80000100a00 */
[----:B0-----:R-:W2:Y:S04]  /*9c350*/  LDL.LU.64 R8, [R1+0x2740] ;  /* 0x0027400001087983 */ /* 0x001ea80000300a00 */
[----:B-1----:R-:W2:Y:S04]  /*9c360*/  LDL.LU.64 R10, [R1+0x2748] ;  /* 0x00274800010a7983 */ /* 0x002ea80000300a00 */
[----:B------:R-:W2:Y:S04]  /*9c370*/  LDL.LU.64 R34, [R1+0xafa8] ;  /* 0x00afa80001227983 */ /* 0x000ea80000300a00 */
[----:B------:R-:W3:Y:S04]  /*9c380*/  LDL.LU.64 R32, [R1+0xafa0] ;  /* 0x00afa00001207983 */ /* 0x000ee80000300a00 */
[----:B------:R0:W-:Y:S04]  /*9c390*/  STL.64 [R1+0x20a0], R24 ;  /* 0x0020a01801007387 */ /* 0x0001e80000100a00 */
[----:B------:R4:W-:Y:S04]  /*9c3a0*/  STL.64 [R1+0x20a8], R26 ;  /* 0x0020a81a01007387 */ /* 0x0009e80000100a00 */
[----:B0-----:R-:W4:Y:S02]  /*9c3b0*/  LDL.LU.64 R24, [R1+0xaf98] ;  /* 0x00af980001187983 */ /* 0x001f240000300a00 */
[----:B----4-:R-:W-:Y:S02]  /*9c3c0*/  HMMA.16816.F32 R24, R4, R24, R52 ;  /* 0x000000180418723c */ /* 0x010fe40000001834 */
[----:B------:R-:W4:Y:S04]  /*9c3d0*/  LDL.LU.64 R54, [R1+0xaf90] ;  /* 0x00af900001367983 */ /* 0x000f280000300a00 */
[----:B------:R-:W2:-:S15]  /*9c3e0*/  LDL.LU.64 R52, [R1+0xaf88] ;  /* 0x00af880001347983 */ /* 0x000e9e0000300a00 */
[----:B------:R-:W-:-:S02]  /*9c3f0*/  NOP ;  /* 0x0000000000007918 */ /* 0x000fc40000000000 */
[----:B------:R-:W-:Y:S04]  /*9c400*/  STL.64 [R1+0x2090], R24 ;  /* 0x0020901801007387 */ /* 0x000fe80000100a00 */
[----:B------:R0:W-:Y:S04]  /*9c410*/  STL.64 [R1+0x2098], R26 ;  /* 0x0020981a01007387 */ /* 0x0001e80000100a00 */
[----:B0-----:R-:W4:Y:S01]  /*9c420*/  LDL.LU.64 R26, [R1+0xaf80] ;  /* 0x00af8000011a7983 */ /* 0x001f220000300a00 */
[C---:B---3--:R-:W-:Y:S06]  /*9c430*/  HMMA.16816.F32 R44, R4.reuse, R32, R44 ;  /* 0x00000020042c723c */ /* 0x048fec000000182c */
[----:B----4-:R-:W-:Y:S01]  /*9c440*/  HMMA.16816.F32 R24, R4, R26, R56 ;  /* 0x0000001a0418723c */ /* 0x010fe20000001838 */
[----:B------:R-:W3:Y:S04]  /*9c450*/  LDL.LU.64 R58, [R1+0xaf78] ;  /* 0x00af7800013a7983 */ /* 0x000ee80000300a00 */
[----:B------:R-:W4:-:S15]  /*9c460*/  LDL.LU.64 R56, [R1+0xaf70] ;  /* 0x00af700001387983 */ /* 0x000f1e0000300a00 */
[----:B------:R-:W-:-:S03]  /*9c470*/  NOP ;  /* 0x0000000000007918 */ /* 0x000fc60000000000 */
[----:B------:R-:W-:Y:S04]  /*9c480*/  STL.64 [R1+0x2080], R24 ;  /* 0x0020801801007387 */ /* 0x000fe80000100a00 */
[----:B------:R0:W-:Y:S04]  /*9c490*/  STL.64 [R1+0x2088], R26 ;  /* 0x0020881a01007387 */ /* 0x0001e80000100a00 */
[----:B0-----:R-:W2:Y:S04]  /*9c4a0*/  LDL.LU.64 R26, [R1+0xaf68] ;  /* 0x00af6800011a7983 */ /* 0x001ea80000300a00 */
[----:B------:R-:W3:Y:S04]  /*9c4b0*/  LDL.LU.64 R24, [R1+0xaf60] ;  /* 0x00af600001187983 */ /* 0x000ee80000300a00 */
[----:B------:R-:W-:Y:S04]  /*9c4c0*/  STL.64 [R1+0x2070], R44 ;  /* 0x0020702c01007387 */ /* 0x000fe80000100a00 */
[----:B------:R0:W-:Y:S04]  /*9c4d0*/  STL.64 [R1+0x2078], R46 ;  /* 0x0020782e01007387 */ /* 0x0001e80000100a00 */
[----:B0-----:R-:W4:Y:S04]  /*9c4e0*/  LDL.LU.64 R46, [R1+0xaf58] ;  /* 0x00af5800012e7983 */ /* 0x001f280000300a00 */
[----:B------:R-:W4:Y:S01]  /*9c4f0*/  LDL.LU.64 R44, [R1+0xaf50] ;  /* 0x00af5000012c7983 */ /* 0x000f220000300a00 */
[C---:B---3--:R-:W-:Y:S06]  /*9c500*/  HMMA.16816.F32 R28, R4.reuse, R24, R28 ;  /* 0x00000018041c723c */ /* 0x048fec000000181c */
[C---:B--2---:R-:W-:Y:S06]  /*9c510*/  HMMA.16816.F32 R24, R4.reuse, R26, R36 ;  /* 0x0000001a0418723c */ /* 0x044fec0000001824 */
[C---:B----4-:R-:W-:Y:S06]  /*9c520*/  HMMA.16816.F32 R16, R4.reuse, R44, R16 ;  /* 0x0000002c0410723c */ /* 0x050fec0000001810 */
[C---:B------:R-:W-:Y:S05]  /*9c530*/  HMMA.16816.F32 R44, R4.reuse, R46, R20 ;  /* 0x0000002e042c723c */ /* 0x040fea0000001814 */
[----:B------:R-:W-:Y:S04]  /*9c540*/  STL.64 [R1+0x2060], R28 ;  /* 0x0020601c01007387 */ /* 0x000fe80000100a00 */
[----:B------:R0:W-:Y:S01]  /*9c550*/  STL.64 [R1+0x2068], R30 ;  /* 0x0020681e01007387 */ /* 0x0001e20000100a00 */
[C---:B------:R-:W-:Y:S03]  /*9c560*/  HMMA.16816.F32 R20, R4.reuse, R52, R12 ;  /* 0x000000340414723c */ /* 0x040fe6000000180c */
[----:B0-----:R-:W2:Y:S04]  /*9c570*/  LDL.LU.64 R30, [R1+0xaf48] ;  /* 0x00af4800011e7983 */ /* 0x001ea80000300a00 */
[----:B------:R-:W3:Y:S04]  /*9c580*/  LDL.LU.64 R28, [R1+0xaf40] ;  /* 0x00af4000011c7983 */ /* 0x000ee80000300a00 */
[----:B------:R-:W4:Y:S04]  /*9c590*/  LDL.LU.64 R38, [R1+0xaf38] ;  /* 0x00af380001267983 */ /* 0x000f280000300a00 */
[----:B------:R-:W2:Y:S04]  /*9c5a0*/  LDL.LU.64 R36, [R1+0xaf30] ;  /* 0x00af300001247983 */ /* 0x000ea80000300a00 */
[----:B------:R-:W-:Y:S04]  /*9c5b0*/  STL.64 [R1+0x2050], R24 ;  /* 0x0020501801007387 */ /* 0x000fe80000100a00 */
[----:B------:R0:W-:Y:S04]  /*9c5c0*/  STL.64 [R1+0x2058], R26 ;  /* 0x0020581a01007387 */ /* 0x0001e80000100a00 */
[----:B0-----:R-:W3:Y:S04]  /*9c5d0*/  LDL.LU.64 R26, [R1+0xaf28] ;  /* 0x00af2800011a7983 */ /* 0x001ee80000300a00 */
[----:B------:R-:W2:Y:S04]  /*9c5e0*/  LDL.LU.64 R24, [R1+0xaf20] ;  /* 0x00af200001187983 */ /* 0x000ea80000300a00 */
[----:B------:R0:W-:Y:S04]  /*9c5f0*/  STL.64 [R1+0x2040], R16 ;  /* 0x0020401001007387 */ /* 0x0001e80000100a00 */
[----:B------:R1:W-:Y:S04]  /*9c600*/  STL.64 [R1+0x2048], R18 ;  /* 0x0020481201007387 */ /* 0x0003e80000100a00 */
[----:B0-----:R-:W4:Y:S04]  /*9c610*/  LDL.LU.64 R16, [R1+0x2730] ;  /* 0x0027300001107983 */ /* 0x001f280000300a00 */
[----:B-1----:R-:W4:Y:S04]  /*9c620*/  LDL.LU.64 R18, [R1+0x2738] ;  /* 0x0027380001127983 */ /* 0x002f280000300a00 */
[----:B------:R-:W3:Y:S04]  /*9c630*/  LDL.LU.64 R12, [R1+0x2720] ;  /* 0x00272000010c7983 */ /* 0x000ee80000300a00 */
[----:B------:R-:W-:Y:S04]  /*9c640*/  STL.64 [R1+0x2030], R44 ;  /* 0x0020302c01007387 */ /* 0x000fe80000100a00 */
[----:B------:R0:W-:Y:S04]  /*9c650*/  STL.64 [R1+0x2038], R46 ;  /* 0x0020382e01007387 */ /* 0x0001e80000100a00 */
[----:B------:R-:W3:Y:S01]  /*9c660*/  LDL.LU.64 R14, [R1+0x2728] ;  /* 0x00272800010e7983 */ /* 0x000ee20000300a00 */
[C---:B0-----:R-:W-:Y:S06]  /*9c670*/  HMMA.16816.F32 R44, R4.reuse, R56, R40 ;  /* 0x00000038042c723c */ /* 0x041fec0000001828 */
[----:B------:R-:W-:Y:S01]  /*9c680*/  HMMA.16816.F32 R40, R4, R58, R8 ;  /* 0x0000003a0428723c */ /* 0x000fe20000001808 */
[----:B------:R0:W-:Y:S04]  /*9c690*/  STL.64 [R1+0x2020], R20 ;  /* 0x0020201401007387 */ /* 0x0001e80000100a00 */
[----:B------:R1:W-:Y:S04]  /*9c6a0*/  STL.64 [R1+0x2028], R22 ;  /* 0x0020281601007387 */ /* 0x0003e80000100a00 */
[----:B0-----:R-:W2:Y:S04]  /*9c6b0*/  LDL.LU.64 R20, [R1+0x2710] ;  /* 0x0027100001147983 */ /* 0x001ea80000300a00 */
[----:B-1----:R-:W2:Y:S04]  /*9c6c0*/  LDL.LU.64 R22, [R1+0x2718] ;  /* 0x0027180001167983 */ /* 0x002ea80000300a00 */
[----:B------:R-:W2:Y:S04]  /*9c6d0*/  LDL.LU.64 R8, [R1+0x2700] ;  /* 0x0027000001087983 */ /* 0x000ea80000300a00 */
[----:B------:R0:W-:Y:S04]  /*9c6e0*/  STL.64 [R1+0x2010], R44 ;  /* 0x0020102c01007387 */ /* 0x0001e80000100a00 */
[----:B------:R1:W-:Y:S04]  /*9c6f0*/  STL.64 [R1+0x2018], R46 ;  /* 0x0020182e01007387 */ /* 0x0003e80000100a00 */
[----:B------:R-:W2:Y:S04]  /*9c700*/  LDL.LU.64 R10, [R1+0x2708] ;  /* 0x00270800010a7983 */ /* 0x000ea80000300a00 */
[----:B------:R1:W-:Y:S04]  /*9c710*/  STL.64 [R1+0x2000], R40 ;  /* 0x0020002801007387 */ /* 0x0003e80000100a00 */
[----:B------:R1:W-:Y:S04]  /*9c720*/  STL.64 [R1+0x2008], R42 ;  /* 0x0020082a01007387 */ /* 0x0003e80000100a00 */
[----:B------:R-:W2:Y:S04]  /*9c730*/  LDL.LU.64 R56, [R1+0x26f0] ;  /* 0x0026f00001387983 */ /* 0x000ea80000300a00 */
[----:B------:R-:W2:Y:S01]  /*9c740*/  LDL.LU.64 R58, [R1+0x26f8] ;  /* 0x0026f800013a7983 */ /* 0x000ea20000300a00 */
[----:B------:R-:W-:-:S03]  /*9c750*/  IMAD.MOV.U32 R51, RZ, RZ, R0 ;  /* 0x000000ffff337224 */ /* 0x000fc600078e0000 */
[----:B0-----:R-:W2:Y:S04]  /*9c760*/  LDL.LU.64 R44, [R1+0x26e0] ;  /* 0x0026e000012c7983 */ /* 0x001ea80000300a00 */
[----:B-1----:R-:W2:Y:S04]  /*9c770*/  LDL.LU.64 R46, [R1+0x26e8] ;  /* 0x0026e800012e7983 */ /* 0x002ea80000300a00 */
[----:B------:R-:W2:Y:S04]  /*9c780*/  LDL.LU.64 R40, [R1+0x26d0] ;  /* 0x0026d00001287983 */ /* 0x000ea80000300a00 */
[----:B------:R-:W2:Y:S01]  /*9c790*/  LDL.LU.64 R42, [R1+0x26d8] ;  /* 0x0026d800012a7983 */ /* 0x000ea20000300a00 */
[----:B------:R-:W-:Y:S01]  /*9c7a0*/  IMAD.MOV.U32 R0, RZ, RZ, R55 ;  /* 0x000000ffff007224 */ /* 0x000fe200078e0037 */
[C---:B----4-:R-:W-:Y:S06]  /*9c7b0*/  HMMA.16816.F32 R16, R4.reuse, R54, R16 ;  /* 0x000000360410723c */ /* 0x050fec0000001810 */
[C---:B---3--:R-:W-:Y:S06]  /*9c7c0*/  HMMA.16816.F32 R32, R4.reuse, R34, R12 ;  /* 0x000000220420723c */ /* 0x048fec000000180c */
[C---:B--2---:R-:W-:Y:S11]  /*9c7d0*/  HMMA.16816.F32 R20, R4.reuse, R48, R20 ;  /* 0x000000300414723c */ /* 0x044ff60000001814 */
[----:B------:R-:W-:Y:S04]  /*9c7e0*/  STL.64 [R1+0x1ff0], R16 ;  /* 0x001ff01001007387 */ /* 0x000fe80000100a00 */
[----:B------:R0:W-:Y:S01]  /*9c7f0*/  STL.64 [R1+0x1ff8], R18 ;  /* 0x001ff81201007387 */ /* 0x0001e20000100a00 */
[C---:B------:R-:W-:Y:S06]  /*9c800*/  HMMA.16816.F32 R48, R4.reuse, R50, R8 ;  /* 0x000000320430723c */ /* 0x040fec0000001808 */
[----:B------:R-:W-:Y:S01]  /*9c810*/  HMMA.16816.F32 R56, R4, R60, R56 ;  /* 0x0000003c0438723c */ /* 0x000fe20000001838 */
[----:B0-----:R-:W2:Y:S04]  /*9c820*/  LDL.LU.64 R18, [R1+0xaf18] ;  /* 0x00af180001127983 */ /* 0x001ea80000300a00 */
[----:B------:R-:W3:Y:S04]  /*9c830*/  LDL.LU.64 R16, [R1+0xaf10] ;  /* 0x00af100001107983 */ /* 0x000ee80000300a00 */
[----:B------:R-:W4:Y:S04]  /*9c840*/  LDL.LU.64 R52, [R1+0x26c0] ;  /* 0x0026c00001347983 */ /* 0x000f280000300a00 */
[----:B------:R-:W4:Y:S04]  /*9c850*/  LDL.LU.64 R54, [R1+0x26c8] ;  /* 0x0026c80001367983 */ /* 0x000f280000300a00 */
[----:B------:R-:W-:Y:S04]  /*9c860*/  STL [R1+0xae70], R0 ;  /* 0x00ae700001007387 */ /* 0x000fe80000100800 */
[----:B------:R-:W2:Y:S04]  /*9c870*/  LDL.LU.64 R14, [R1+0xaf08] ;  /* 0x00af0800010e7983 */ /* 0x000ea80000300a00 */
[----:B------:R-:W3:Y:S04]  /*9c880*/  LDL.LU.64 R12, [R1+0xaf00] ;  /* 0x00af0000010c7983 */ /* 0x000ee80000300a00 */
[----:B------:R0:W-:Y:S04]  /*9c890*/  STL.64 [R1+0x1fe0], R32 ;  /* 0x001fe02001007387 */ /* 0x0001e80000100a00 */
[----:B------:R1:W-:Y:S04]  /*9c8a0*/  STL.64 [R1+0x1fe8], R34 ;  /* 0x001fe82201007387 */ /* 0x0003e80000100a00 */
[----:B0-----:R-:W2:Y:S04]  /*9c8b0*/  LDL.LU.64 R32, [R1+0x26b0] ;  /* 0x0026b00001207983 */ /* 0x001ea80000300a00 */
[----:B-1----:R-:W2:Y:S04]  /*9c8c0*/  LDL.LU.64 R34, [R1+0x26b8] ;  /* 0x0026b80001227983 */ /* 0x002ea80000300a00 */
[----:B------:R0:W-:Y:S04]  /*9c8d0*/  STL.64 [R1+0x1fd0], R20 ;  /* 0x001fd01401007387 */ /* 0x0001e80000100a00 */
[----:B------:R1:W-:Y:S04]  /*9c8e0*/  STL.64 [R1+0x1fd8], R22 ;  /* 0x001fd81601007387 */ /* 0x0003e80000100a00 */
[----:B0-----:R-:W3:Y:S04]  /*9c8f0*/  LDL.LU.64 R20, [R1+0x26a0] ;  /* 0x0026a00001147983 */ /* 0x001ee80000300a00 */
[----:B-1----:R-:W3:Y:S04]  /*9c900*/  LDL.LU.64 R22, [R1+0x26a8] ;  /* 0x0026a80001167983 */ /* 0x002ee80000300a00 */
[----:B------:R-:W3:Y:S04]  /*9c910*/  LDL.LU.64 R10, [R1+0xaef8] ;  /* 0x00aef800010a7983 */ /* 0x000ee80000300a00 */
[----:B------:R-:W3:Y:S04]  /*9c920*/  LDL.LU.64 R8, [R1+0xaef0] ;  /* 0x00aef00001087983 */ /* 0x000ee80000300a00 */
[----:B------:R-:W-:Y:S04]  /*9c930*/  STL.64 [R1+0x1fc0], R48 ;  /* 0x001fc03001007387 */ /* 0x000fe80000100a00 */
[----:B------:R0:W-:Y:S01]  /*9c940*/  STL.64 [R1+0x1fc8], R50 ;  /* 0x001fc83201007387 */ /* 0x0001e20000100a00 */
[----:B------:R-:W-:-:S03]  /*9c950*/  IMAD.MOV.U32 R0, RZ, RZ, R61 ;  /* 0x000000ffff007224 */ /* 0x000fc600078e003d */
[----:B0-----:R-:W2:Y:S04]  /*9c960*/  LDL.LU.64 R50, [R1+0xaee8] ;  /* 0x00aee80001327983 */ /* 0x001ea80000300a00 */
[----:B------:R-:W3:Y:S04]  /*9c970*/  LDL.LU.64 R48, [R1+0xaee0] ;  /* 0x00aee00001307983 */ /* 0x000ee80000300a00 */
[----:B------:R-:W-:Y:S04]  /*9c980*/  STL.64 [R1+0x1fb0], R56 ;  /* 0x001fb03801007387 */ /* 0x000fe80000100a00 */
[----:B------:R0:W-:Y:S04]  /*9c990*/  STL.64 [R1+0x1fb8], R58 ;  /* 0x001fb83a01007387 */ /* 0x0001e80000100a00 */
[----:B0-----:R-:W2:Y:S04]  /*9c9a0*/  LDL.LU.64 R58, [R1+0xaed8] ;  /* 0x00aed800013a7983 */ /* 0x001ea80000300a00 */
[----:B------:R-:W4:Y:S04]  /*9c9b0*/  LDL.LU.64 R56, [R1+0xaed0] ;  /* 0x00aed00001387983 */ /* 0x000f280000300a00 */
[----:B------:R-:W3:Y:S02]  /*9c9c0*/  LDL.LU.64 R60, [R1+0xaec8] ;  /* 0x00aec800013c7983 */ /* 0x000ee40000300a00 */
[C---:B---3--:R-:W-:Y:S06]  /*9c9d0*/  HMMA.16816.F32 R44, R4.reuse, R60, R44 ;  /* 0x0000003c042c723c */ /* 0x048fec000000182c */
[----:B------:R-:W-:Y:S01]  /*9c9e0*/  STL.64 [R1+0xadc8], R60 ;  /* 0x00adc83c01007387 */ /* 0x000fe20000100a00 */
[----:B----4-:R-:W-:-:S15]  /*9c9f0*/  HMMA.16816.F32 R52, R4, R56, R52 ;  /* 0x000000380434723c */ /* 0x010fde0000001834 */
[----:B------:R-:W-:-:S01]  /*9ca00*/  NOP ;  /* 0x0000000000007918 */ /* 0x000fc20000000000 */
[----:B------:R-:W-:Y:S04]  /*9ca10*/  STL.64 [R1+0x1fa0], R44 ;  /* 0x001fa02c01007387 */ /* 0x000fe80000100a00 */
[----:B------:R2:W-:Y:S02]  /*9ca20*/  STL.64 [R1+0x1fa8], R46 ;  /* 0x001fa82e01007387 */ /* 0x0005e40000100a00 */
[----:B--2---:R-:W-:Y:S02]  /*9ca30*/  HMMA.16816.F32 R44, R4, R58, R40 ;  /* 0x0000003a042c723c */ /* 0x004fe40000001828 */
[----:B------:R-:W2:Y:S04]  /*9ca40*/  LDL.LU.64 R40, [R1+0x2690] ;  /* 0x0026900001287983 */ /* 0x000ea80000300a00 */
[----:B------:R-:W2:-:S15]  /*9ca50*/  LDL.LU.64 R42, [R1+0x2698] ;  /* 0x00269800012a7983 */ /* 0x000e9e0000300a00 */
[----:B------:R-:W-:-:S02]  /*9ca60*/  NOP ;  /* 0x0000000000007918 */ /* 0x000fc40000000000 */
[----:B------:R0:W-:Y:S04]  /*9ca70*/  STL.64 [R1+0x1f90], R44 ;  /* 0x001f902c01007387 */ /* 0x0001e80000100a00 */
[----:B------:R1:W-:Y:S04]  /*9ca80*/  STL.64 [R1+0x1f98], R46 ;  /* 0x001f982e01007387 */ /* 0x0003e80000100a00 */
[----:B0-----:R-:W3:Y:S04]  /*9ca90*/  LDL.LU.64 R44, [R1+0x2680] ;  /* 0x00268000012c7983 */ /* 0x001ee80000300a00 */
[----:B-1----:R-:W3:Y:S04]  /*9caa0*/  LDL.LU.64 R46, [R1+0x2688] ;  /* 0x00268800012e7983 */ /* 0x002ee80000300a00 */
[----:B------:R-:W-:Y:S04]  /*9cab0*/  STL.64 [R1+0x1f80], R52 ;  /* 0x001f803401007387 */ /* 0x000fe80000100a00 */
[----:B------:R0:W-:Y:S04]  /*9cac0*/  STL.64 [R1+0x1f88], R54 ;  /* 0x001f883601007387 */ /* 0x0001e80000100a00 */
[----:B0-----:R-:W4:Y:S04]  /*9cad0*/  LDL.LU.64 R54, [R1+0xaec0] ;  /* 0x00aec00001367983 */ /* 0x001f280000300a00 */
[----:B------:R-:W3:Y:S04]  /*9cae0*/  LDL.LU.64 R52, [R1+0xaeb8] ;  /* 0x00aeb80001347983 */ /* 0x000ee80000300a00 */
[----:B------:R-:W-:Y:S04]  /*9caf0*/  STL.64 [R1+0xada0], R58 ;  /* 0x00ada03a01007387 */ /* 0x000fe80000100a00 */
[----:B------:R0:W-:Y:S04]  /*9cb00*/  STL.64 [R1+0xad98], R56 ;  /* 0x00ad983801007387 */ /* 0x0001e80000100a00 */
[----:B0-----:R-:W3:Y:S04]  /*9cb10*/  LDL.LU.64 R56, [R1+0x2660] ;  /* 0x0026600001387983 */ /* 0x001ee80000300a00 */
[----:B------:R-:W3:Y:S01]  /*9cb20*/  LDL.LU.64 R58, [R1+0x2668] ;  /* 0x00266800013a7983 */ /* 0x000ee20000300a00 */
[C---:B--2---:R-:W-:Y:S06]  /*9cb30*/  HMMA.16816.F32 R40, R4.reuse, R50, R40 ;  /* 0x000000320428723c */ /* 0x044fec0000001828 */
[C---:B----4-:R-:W-:Y:S06]  /*9cb40*/  HMMA.16816.F32 R32, R4.reuse, R54, R32 ;  /* 0x000000360420723c */ /* 0x050fec0000001820 */
[C---:B---3--:R-:W-:Y:S06]  /*9cb50*/  HMMA.16816.F32 R20, R4.reuse, R52, R20 ;  /* 0x000000340414723c */ /* 0x048fec0000001814 */
[C---:B------:R-:W-:Y:S11]  /*9cb60*/  HMMA.16816.F32 R44, R4.reuse, R48, R44 ;  /* 0x00000030042c723c */ /* 0x040ff6000000182c */
        /* <DEDUP_REMOVED lines=8> */
[----:B------:R-:W-:Y:S04]  /*9cbf0*/  STL.64 [R1+0xadb0], R54 ;  /* 0x00adb03601007387 */ /* 0x000fe80000100a00 */
[----:B------:R0:W-:Y:S04]  /*9cc00*/  STL.64 [R1+0xada8], R52 ;  /* 0x00ada83401007387 */ /* 0x0001e80000100a00 */
[----:B0-----:R-:W4:Y:S04]  /*9cc10*/  LDL.LU.64 R52, [R1+0x2670] ;  /* 0x0026700001347983 */ /* 0x001f280000300a00 */
[----:B------:R-:W4:Y:S04]  /*9cc20*/  LDL.LU.64 R54, [R1+0x2678] ;  /* 0x0026780001367983 */ /* 0x000f280000300a00 */
[----:B------:R-:W-:Y:S04]  /*9cc30*/  STL.64 [R1+0x1f50], R40 ;  /* 0x001f502801007387 */ /* 0x000fe80000100a00 */
[----:B------:R0:W-:Y:S04]  /*9cc40*/  STL.64 [R1+0x1f58], R42 ;  /* 0x001f582a01007387 */ /* 0x0001e80000100a00 */
[----:B0-----:R-:W2:Y:S04]  /*9cc50*/  LDL.LU.64 R42, [R1+0xaeb0] ;  /* 0x00aeb000012a7983 */ /* 0x001ea80000300a00 */
[----:B------:R-:W3:Y:S04]  /*9cc60*/  LDL.LU.64 R40, [R1+0xaea8] ;  /* 0x00aea80001287983 */ /* 0x000ee80000300a00 */
[----:B------:R-:W-:Y:S04]  /*9cc70*/  STL.64 [R1+0x1f40], R44 ;  /* 0x001f402c01007387 */ /* 0x000fe80000100a00 */
[----:B------:R0:W-:Y:S04]  /*9cc80*/  STL.64 [R1+0x1f48], R46 ;  /* 0x001f482e01007387 */ /* 0x0001e80000100a00 */
[----:B0-----:R-:W4:Y:S04]  /*9cc90*/  LDL.LU.64 R46, [R1+0xaea0] ;  /* 0x00aea000012e7983 */ /* 0x001f280000300a00 */
[----:B------:R-:W2:Y:S04]  /*9cca0*/  LDL.LU.64 R44, [R1+0xae98] ;  /* 0x00ae9800012c7983 */ /* 0x000ea80000300a00 */
[----:B------:R-:W-:Y:S04]  /*9ccb0*/  STL.64 [R1+0xadc0], R50 ;  /* 0x00adc03201007387 */ /* 0x000fe80000100a00 */
[----:B------:R2:W-:Y:S01]  /*9ccc0*/  STL.64 [R1+0xadb8], R48 ;  /* 0x00adb83001007387 */ /* 0x0005e20000100a00 */
[C---:B----4-:R-:W-:Y:S06]  /*9ccd0*/  HMMA.16816.F32 R52, R4.reuse, R46, R52 ;  /* 0x0000002e0434723c */ /* 0x050fec0000001834 */
[C---:B--2---:R-:W-:Y:S06]  /*9cce0*/  HMMA.16816.F32 R48, R4.reuse, R44, R56 ;  /* 0x0000002c0430723c */ /* 0x044fec0000001838 */
[C---:B------:R-:W-:Y:S06]  /*9ccf0*/  HMMA.16816.F32 R56, R4.reuse, R42, R32 ;  /* 0x0000002a0438723c */ /* 0x040fec0000001820 */
[C---:B---3--:R-:W-:Y:S05]  /*9cd00*/  HMMA.16816.F32 R32, R4.reuse, R40, R20 ;  /* 0x000000280420723c */ /* 0x048fea0000001814 */
        /* <DEDUP_REMOVED lines=12> */
[----:B------:R-:W3:Y:S04]  /*9cdd0*/  LDL.LU.64 R20, [R1+0x25f0] ;  /* 0x0025f00001147983 */ /* 0x000ee80000300a00 */
[----:B------:R-:W-:Y:S04]  /*9cde0*/  STL.64 [R1+0x1f10], R56 ;  /* 0x001f103801007387 */ /* 0x000fe80000100a00 */
[----:B------:R0:W-:Y:S04]  /*9cdf0*/  STL.64 [R1+0x1f18], R58 ;  /* 0x001f183a01007387 */ /* 0x0001e80000100a00 */
[----:B------:R-:W3:Y:S04]  /*9ce00*/  LDL.LU.64 R22, [R1+0x25f8] ;  /* 0x0025f80001167983 */ /* 0x000ee80000300a00 */
[----:B------:R1:W-:Y:S04]  /*9ce10*/  STL.64 [R1+0x1f00], R32 ;  /* 0x001f002001007387 */ /* 0x0003e80000100a00 */
[----:B------:R-:W-:Y:S04]  /*9ce20*/  STL.64 [R1+0x1f08], R34 ;  /* 0x001f082201007387 */ /* 0x000fe80000100a00 */
[----:B0-----:R-:W3:Y:S04]  /*9ce30*/  LDL.LU R58, [R1+0x2f7c] ;  /* 0x002f7c00013a7983 */ /* 0x001ee80000300800 */
[----:B-1----:R-:W3:Y:S04]  /*9ce40*/  LDL.LU R32, [R1+0x2f78] ;  /* 0x002f780001207983 */ /* 0x002ee80000300800 */
[----:B------:R-:W3:Y:S04]  /*9ce50*/  LDL.LU R59, [R1+0x2f84] ;  /* 0x002f8400013b7983 */ /* 0x000ee80000300800 */
[----:B------:R-:W3:Y:S04]  /*9ce60*/  LDL.LU R33, [R1+0x2f80] ;  /* 0x002f800001217983 */ /* 0x000ee80000300800 */
[----:B------:R-:W-:Y:S04]  /*9ce70*/  STL.64 [R1+0xad80], R42 ;  /* 0x00ad802a01007387 */ /* 0x000fe80000100a00 */
[----:B------:R0:W-:Y:S04]  /*9ce80*/  STL.64 [R1+0xad78], R40 ;  /* 0x00ad782801007387 */ /* 0x0001e80000100a00 */
[----:B0-----:R-:W2:Y:S04]  /*9ce90*/  LDL.LU.64 R40, [R1+0x2630] ;  /* 0x0026300001287983 */ /* 0x001ea80000300a00 */
[----:B------:R-:W2:Y:S01]  /*9cea0*/  LDL.LU.64 R42, [R1+0x2638] ;  /* 0x00263800012a7983 */ /* 0x000ea20000300a00 */
[C---:B----4-:R-:W-:Y:S06]  /*9ceb0*/  HMMA.16816.F32 R44, R4.reuse, R2, R44 ;  /* 0x00000002042c723c */ /* 0x050fec000000182c */
[----:B--2---:R-:W-:-:S15]  /*9cec0*/  HMMA.16816.F32 R40, R4, R38, R40 ;  /* 0x000000260428723c */ /* 0x004fde0000001828 */
[----:B------:R-:W-:-:S08]  /*9ced0*/  NOP ;  /* 0x0000000000007918 */ /* 0x000fd00000000000 */
[----:B------:R-:W-:Y:S04]  /*9cee0*/  STL.64 [R1+0x1ef0], R40 ;  /* 0x001ef02801007387 */ /* 0x000fe80000100a00 */
[----:B------:R0:W-:Y:S04]  /*9cef0*/  STL.64 [R1+0x1ef8], R42 ;  /* 0x001ef82a01007387 */ /* 0x0001e80000100a00 */
[----:B------:R-:W2:Y:S01]  /*9cf00*/  LDL.LU R60, [R1+0x2f8c] ;  /* 0x002f8c00013c7983 */ /* 0x000ea20000300800 */
[----:B0-----:R-:W-:Y:S03]  /*9cf10*/  HMMA.16816.F32 R40, R4, R8, R52 ;  /* 0x000000080428723c */ /* 0x001fe60000001834 */
[----:B------:R-:W-:Y:S04]  /*9cf20*/  STL.64 [R1+0x1ee0], R44 ;  /* 0x001ee02c01007387 */ /* 0x000fe80000100a00 */
[----:B------:R-:W-:Y:S04]  /*9cf30*/  STL.64 [R1+0x1ee8], R46 ;  /* 0x001ee82e01007387 */ /* 0x000fe80000100a00 */
[----:B------:R-:W2:-:S12]  /*9cf40*/  LDL.LU R34, [R1+0x2f88] ;  /* 0x002f880001227983 */ /* 0x000e980000300800 */
[----:B------:R-:W-:Y:S04]  /*9cf50*/  STL.64 [R1+0x1ed0], R40 ;  /* 0x001ed02801007387 */ /* 0x000fe80000100a00 */
[----:B------:R3:W-:Y:S02]  /*9cf60*/  STL.64 [R1+0x1ed8], R42 ;  /* 0x001ed82a01007387 */ /* 0x0007e40000100a00 */
[----:B---3--:R-:W-:Y:S06]  /*9cf70*/  HMMA.16816.F32 R40, R4, R10, R48 ;  /* 0x0000000a0428723c */ /* 0x008fec0000001830 */
[----:B------:R-:W-:Y:S04]  /*9cf80*/  STL.64 [R1+0xad70], R10 ;  /* 0x00ad700a01007387 */ /* 0x000fe80000100a00 */
[----:B------:R0:W-:-:S13]  /*9cf90*/  STL.64 [R1+0xad68], R8 ;  /* 0x00ad680801007387 */ /* 0x0001da0000100a00 */
[----:B------:R-:W-:Y:S04]  /*9cfa0*/  STL.64 [R1+0x1ec0], R40 ;  /* 0x001ec02801007387 */ /* 0x000fe80000100a00 */
[----:B------:R1:W-:Y:S04]  /*9cfb0*/  STL.64 [R1+0x1ec8], R42 ;  /* 0x001ec82a01007387 */ /* 0x0003e80000100a00 */
[----:B0-----:R-:W3:Y:S04]  /*9cfc0*/  LDL.LU.64 R8, [R1+0x25e0] ;  /* 0x0025e00001087983 */ /* 0x001ee80000300a00 */
[----:B------:R-:W3:Y:S01]  /*9cfd0*/  LDL.LU.64 R10, [R1+0x25e8] ;  /* 0x0025e800010a7983 */ /* 0x000ee20000300a00 */
[----:B-1----:R-:W-:Y:S03]  /*9cfe0*/  HMMA.16816.F32 R40, R4, R12, R20 ;  /* 0x0000000c0428723c */ /* 0x002fe60000001814 */
[----:B------:R-:W4:Y:S04]  /*9cff0*/  LDL.LU.64 R20, [R1+0x25d0] ;  /* 0x0025d00001147983 */ /* 0x000f280000300a00 */
[----:B------:R-:W4:-:S15]  /*9d000*/  LDL.LU.64 R22, [R1+0x25d8] ;  /* 0x0025d80001167983 */ /* 0x000f1e0000300a00 */
[----:B------:R-:W-:-:S01]  /*9d010*/  NOP ;  /* 0x0000000000007918 */ /* 0x000fc20000000000 */
[----:B------:R0:W-:Y:S04]  /*9d020*/  STL.64 [R1+0x1eb0], R40 ;  /* 0x001eb02801007387 */ /* 0x0001e80000100a00 */
[----:B------:R1:W-:Y:S04]  /*9d030*/  STL.64 [R1+0x1eb8], R42 ;  /* 0x001eb82a01007387 */ /* 0x0003e80000100a00 */
[----:B------:R-:W2:Y:S04]  /*9d040*/  LDL.LU.64 R52, [R1+0x25b0] ;  /* 0x0025b00001347983 */ /* 0x000ea80000300a00 */
[----:B------:R-:W2:Y:S04]  /*9d050*/  LDL.LU.64 R54, [R1+0x25b8] ;  /* 0x0025b80001367983 */ /* 0x000ea80000300a00 */
[----:B------:R-:W2:Y:S04]  /*9d060*/  LDL.LU.64 R48, [R1+0x25a0] ;  /* 0x0025a00001307983 */ /* 0x000ea80000300a00 */
[----:B------:R-:W2:Y:S04]  /*9d070*/  LDL.LU.64 R50, [R1+0x25a8] ;  /* 0x0025a80001327983 */ /* 0x000ea80000300a00 */
[----:B------:R-:W2:Y:S04]  /*9d080*/  LDL.LU.64 R44, [R1+0x2590] ;  /* 0x00259000012c7983 */ /* 0x000ea80000300a00 */
[----:B------:R-:W2:Y:S04]  /*9d090*/  LDL.LU.64 R46, [R1+0x2598] ;  /* 0x00259800012e7983 */ /* 0x000ea80000300a00 */
[----:B0-----:R-:W2:Y:S04]  /*9d0a0*/  LDL.LU.64 R40, [R1+0x2580] ;  /* 0x0025800001287983 */ /* 0x001ea80000300a00 */
[----:B-1----:R-:W2:Y:S01]  /*9d0b0*/  LDL.LU.64 R42, [R1+0x2588] ;  /* 0x00258800012a7983 */ /* 0x002ea20000300a00 */
[C---:B---3--:R-:W-:Y:S06]  /*9d0c0*/  HMMA.16816.F32 R8, R4.reuse, R14, R8 ;  /* 0x0000000e0408723c */ /* 0x048fec0000001808 */
[----:B----4-:R-:W-:-:S15]  /*9d0d0*/  HMMA.16816.F32 R20, R4, R16, R20 ;  /* 0x000000100414723c */ /* 0x010fde0000001814 */
[----:B------:R-:W-:-:S02]  /*9d0e0*/  NOP ;  /* 0x0000000000007918 */ /* 0x000fc40000000000 */
[----:B------:R0:W-:Y:S04]  /*9d0f0*/  STL.64 [R1+0x1ea0], R8 ;  /* 0x001ea00801007387 */ /* 0x0001e80000100a00 */
[----:B------:R1:W-:Y:S04]  /*9d100*/  STL.64 [R1+0x1ea8], R10 ;  /* 0x001ea80a01007387 */ /* 0x0003e80000100a00 */
[----:B0-----:R-:W3:Y:S04]  /*9d110*/  LDL.LU.64 R8, [R1+0x2570] ;  /* 0x0025700001087983 */ /* 0x001ee80000300a00 */
[----:B-1----:R-:W3:Y:S04]  /*9d120*/  LDL.LU.64 R10, [R1+0x2578] ;  /* 0x00257800010a7983 */ /* 0x002ee80000300a00 */
[----:B------:R-:W4:Y:S04]  /*9d130*/  LDL.LU R61, [R1+0x2f94] ;  /* 0x002f9400013d7983 */ /* 0x000f280000300800 */
[----:B------:R-:W4:Y:S04]  /*9d140*/  LDL.LU R35, [R1+0x2f90] ;  /* 0x002f900001237983 */ /* 0x000f280000300800 */
[----:B------:R-:W-:Y:S04]  /*9d150*/  STL.64 [R1+0xadd8], R14 ;  /* 0x00add80e01007387 */ /* 0x000fe80000100a00 */
[----:B------:R0:W-:Y:S04]  /*9d160*/  STL.64 [R1+0xadd0], R12 ;  /* 0x00add00c01007387 */ /* 0x0001e80000100a00 */
[----:B0-----:R-:W2:Y:S04]  /*9d170*/  LDL.LU.64 R12, [R1+0x25c0] ;  /* 0x0025c000010c7983 */ /* 0x001ea80000300a00 */
[----:B------:R-:W2:Y:S04]  /*9d180*/  LDL.LU.64 R14, [R1+0x25c8] ;  /* 0x0025c800010e7983 */ /* 0x000ea80000300a00 */
[----:B------:R-:W-:Y:S04]  /*9d190*/  STL.64 [R1+0x1e90], R20 ;  /* 0x001e901401007387 */ /* 0x000fe80000100a00 */
[----:B------:R0:W-:Y:S04]  /*9d1a0*/  STL.64 [R1+0x1e98], R22 ;  /* 0x001e981601007387 */ /* 0x0001e80000100a00 */
[----:B0-----:R-:W3:Y:S04]  /*9d1b0*/  LDL.LU.64 R22, [R1+0xae90] ;  /* 0x00ae900001167983 */ /* 0x001ee80000300a00 */
[----:B------:R-:W4:Y:S04]  /*9d1c0*/  LDL.LU.64 R20, [R1+0xae88] ;  /* 0x00ae880001147983 */ /* 0x000f280000300a00 */
[----:B------:R-:W-:Y:S04]  /*9d1d0*/  STL.64 [R1+0xad60], R18 ;  /* 0x00ad601201007387 */ /* 0x000fe80000100a00 */
[----:B------:R4:W-:Y:S01]  /*9d1e0*/  STL.64 [R1+0xad58], R16 ;  /* 0x00ad581001007387 */ /* 0x0009e20000100a00 */
[C---:B--2---:R-:W-:Y:S06]  /*9d1f0*/  HMMA.16816.F32 R12, R4.reuse, R18, R12 ;  /* 0x00000012040c723c */ /* 0x044fec000000180c */
[----:B----4-:R-:W-:-:S15]  /*9d200*/  HMMA.16816.F32 R16, R4, R20, R52 ;  /* 0x000000140410723c */ /* 0x010fde0000001834 */
[----:B------:R-:W-:-:S02]  /*9d210*/  NOP ;  /* 0x0000000000007918 */ /* 0x000fc40000000000 */
[----:B------:R-:W-:Y:S04]  /*9d220*/  STL.64 [R1+0x1e80], R12 ;  /* 0x001e800c01007387 */ /* 0x000fe80000100a00 */
[----:B------:R3:W-:Y:S02]  /*9d230*/  STL.64 [R1+0x1e88], R14 ;  /* 0x001e880e01007387 */ /* 0x0007e40000100a00 */
[C---:B---3--:R-:W-:Y:S06]  /*9d240*/  HMMA.16816.F32 R12, R4.reuse, R22, R48 ;  /* 0x00000016040c723c */ /* 0x048fec0000001830 */
[----:B------:R-:W-:Y:S04]  /*9d250*/  STL.64 [R1+0xade8], R22 ;  /* 0x00ade81601007387 */ /* 0x000fe80000100a00 */
[----:B------:R-:W-:Y:S04]  /*9d260*/  STL.64 [R1+0x1e70], R16 ;  /* 0x001e701001007387 */ /* 0x000fe80000100a00 */
[----:B------:R0:W-:Y:S04]  /*9d270*/  STL.64 [R1+0x1e78], R18 ;  /* 0x001e781201007387 */ /* 0x0001e80000100a00 */
[----:B------:R-:W-:Y:S01]  /*9d280*/  STL.64 [R1+0xade0], R20 ;  /* 0x00ade01401007387 */ /* 0x000fe20000100a00 */
[C---:B0-----:R-:W-:Y:S04]  /*9d290*/  HMMA.16816.F32 R16, R4.reuse, R24, R44 ;  /* 0x000000180410723c */ /* 0x041fe8000000182c */
[----:B------:R-:W-:Y:S04]  /*9d2a0*/  STL.64 [R1+0x1e60], R12 ;  /* 0x001e600c01007387 */ /* 0x000fe80000100a00 */
[----:B------:R0:W-:Y:S02]  /*9d2b0*/  STL.64 [R1+0x1e68], R14 ;  /* 0x001e680e01007387 */ /* 0x0001e40000100a00 */
[C---:B0-----:R-:W-:Y:S06]  /*9d2c0*/  HMMA.16816.F32 R12, R4.reuse, R26, R40 ;  /* 0x0000001a040c723c */ /* 0x041fec0000001828 */
[----:B------:R-:W-:Y:S07]  /*9d2d0*/  STL.64 [R1+0xadf8], R26 ;  /* 0x00adf81a01007387 */ /* 0x000fee0000100a00 */
[----:B------:R-:W-:Y:S04]  /*9d2e0*/  STL.64 [R1+0x1e50], R16 ;  /* 0x001e501001007387 */ /* 0x000fe80000100a00 */
[----:B------:R-:W-:Y:S04]  /*9d2f0*/  STL.64 [R1+0x1e58], R18 ;  /* 0x001e581201007387 */ /* 0x000fe80000100a00 */
[----:B------:R-:W-:Y:S04]  /*9d300*/  STL.64 [R1+0xadf0], R24 ;  /* 0x00adf01801007387 */ /* 0x000fe80000100a00 */
[----:B------:R-:W-:Y:S04]  /*9d310*/  STL.64 [R1+0x1e40], R12 ;  /* 0x001e400c01007387 */ /* 0x000fe80000100a00 */
[----:B------:R0:W-:Y:S02]  /*9d320*/  STL.64 [R1+0x1e48], R14 ;  /* 0x001e480e01007387 */ /* 0x0001e40000100a00 */
[----:B0-----:R-:W-:Y:S02]  /*9d330*/  HMMA.16816.F32 R12, R4, R28, R8 ;  /* 0x0000001c040c723c */ /* 0x001fe40000001808 */
[----:B------:R-:W2:Y:S04]  /*9d340*/  LDL.LU.64 R8, [R1+0x29e0] ;  /* 0x0029e00001087983 */ /* 0x000ea80000300a00 */
[----:B------:R-:W2:Y:S01]  /*9d350*/  LDL.LU.64 R10, [R1+0x29e8] ;  /* 0x0029e800010a7983 */ /* 0x000ea20000300a00 */
[----:B------:R-:W-:-:S02]  /*9d360*/  IMAD.MOV.U32 R55, RZ, RZ, R30 ;  /* 0x000000ffff377224 */ /* 0x000fc400078e001e */
[----:B------:R-:W-:-:S14]  /*9d370*/  IMAD.MOV.U32 R46, RZ, RZ, R31 ;  /* 0x000000ffff2e7224 */ /* 0x000fdc00078e001f */
[----:B------:R-:W-:Y:S04]  /*9d380*/  STL.64 [R1+0x1e30], R12 ;  /* 0x001e300c01007387 */ /* 0x000fe80000100a00 */
[----:B------:R2:W-:Y:S04]  /*9d390*/  STL.64 [R1+0x1e38], R14 ;  /* 0x001e380e01007387 */ /* 0x0005e80000100a00 */
[----:B------:R-:W3:Y:S04]  /*9d3a0*/  LDL R52, [R1+0x118] ;  /* 0x0001180001347983 */ /* 0x000ee80000100800 */
[----:B------:R-:W3:Y:S04]  /*9d3b0*/  LDL R53, [R1+0x11c] ;  /* 0x00011c0001357983 */ /* 0x000ee80000100800 */
[----:B------:R-:W-:Y:S04]  /*9d3c0*/  STL [R1+0xad48], R28 ;  /* 0x00ad481c01007387 */ /* 0x000fe80000100800 */
[----:B------:R-:W-:Y:S04]  /*9d3d0*/  STL [R1+0xad44], R29 ;  /* 0x00ad441d01007387 */ /* 0x000fe80000100800 */
[----:B------:R-:W4:Y:S04]  /*9d3e0*/  LDL R42, [R1+0x128] ;  /* 0x00012800012a7983 */ /* 0x000f280000100800 */
[----:B------:R-:W4:Y:S04]  /*9d3f0*/  LDL R43, [R1+0x12c] ;  /* 0x00012c00012b7983 */ /* 0x000f280000100800 */
[----:B------:R-:W3:Y:S04]  /*9d400*/  LDL R44, [R1+0x120] ;  /* 0x00012000012c7983 */ /* 0x000ee80000100800 */
[----:B------:R-:W3:Y:S04]  /*9d410*/  LDL R45, [R1+0x124] ;  /* 0x00012400012d7983 */ /* 0x000ee80000100800 */
[----:B------:R-:W3:Y:S04]  /*9d420*/  LDL R54, [R1+0x110] ;  /* 0x0001100001367983 */ /* 0x000ee80000100800 */
[----:B------:R-:W2:Y:S04]  /*9d430*/  LDL.LU R30, [R1+0xae80] ;  /* 0x00ae8000011e7983 */ /* 0x000ea80000300800 */
[----:B------:R-:W3:Y:S04]  /*9d440*/  LDL.64 R56, [R1+0x108] ;  /* 0x0001080001387983 */ /* 0x000ee80000100a00 */
[----:B------:R-:W2:Y:S01]  /*9d450*/  LDL.LU R31, [R1+0xae7c] ;  /* 0x00ae7c00011f7983 */ /* 0x000ea20000300800 */
[----:B------:R-:W-:-:S02]  /*9d460*/  IMAD R32, R32, 0x100, R58 ;  /* 0x0000010020207824 */ /* 0x000fc400078e023a */
[----:B------:R-:W-:Y:S01]  /*9d470*/  IMAD R33, R33, 0x100, R59 ;  /* 0x0000010021217824 */ /* 0x000fe200078e023b */
[----:B------:R-:W3:Y:S01]  /*9d480*/  LDL R47, [R1+0xfc] ;  /* 0x0000fc00012f7983 */ /* 0x000ee20000100800 */
[----:B------:R-:W-:-:S03]  /*9d490*/  IMAD.MOV.U32 R58, RZ, RZ, R36 ;  /* 0x000000ffff3a7224 */ /* 0x000fc600078e0024 */
[----:B------:R-:W4:Y:S01]  /*9d4a0*/  LDL.LU R36, [R1+0xae78] ;  /* 0x00ae780001247983 */ /* 0x000f220000300800 */
[----:B------:R-:W-:Y:S02]  /*9d4b0*/  IMAD.MOV.U32 R59, RZ, RZ, R37 ;  /* 0x000000ffff3b7224 */ /* 0x000fe400078e0025 */
[----:B------:R-:W-:Y:S02]  /*9d4c0*/  IMAD R34, R34, 0x100, R60 ;  /* 0x0000010022227824 */ /* 0x000fe400078e023c */
[----:B------:R-:W-:Y:S01]  /*9d4d0*/  IMAD R35, R35, 0x100, R61 ;  /* 0x0000010023237824 */ /* 0x000fe200078e023d */
[----:B------:R-:W3:Y:S04]  /*9d4e0*/  LDL.LU R37, [R1+0xae74] ;  /* 0x00ae740001257983 */ /* 0x000ee80000300800 */
[----:B------:R-:W3:Y:S01]  /*9d4f0*/  LDL.64 R60, [R1+0xf0] ;  /* 0x0000f000013c7983 */ /* 0x000ee20000100a00 */
[----:B--2---:R-:W-:Y:S03]  /*9d500*/  HMMA.16816.F32 R12, R4, R30, R8 ;  /* 0x0000001e040c723c */ /* 0x004fe60000001808 */
[----:B------:R-:W2:Y:S04]  /*9d510*/  LDL.LU.64 R8, [R1+0x2560] ;  /* 0x0025600001087983 */ /* 0x000ea80000300a00 */
[----:B------:R-:W2:-:S15]  /*9d520*/  LDL.LU.64 R10, [R1+0x2568] ;  /* 0x00256800010a7983 */ /* 0x000e9e0000300a00 */
[----:B------:R-:W-:-:S01]  /*9d530*/  NOP ;  /* 0x0000000000007918 */ /* 0x000fc20000000000 */
[----:B------:R0:W-:Y:S04]  /*9d540*/  STL.64 [R1+0x22c0], R12 ;  /* 0x0022c00c01007387 */ /* 0x0001e80000100a00 */
[----:B------:R1:W-:Y:S04]  /*9d550*/  STL.64 [R1+0x22c8], R14 ;  /* 0x0022c80e01007387 */ /* 0x0003e80000100a00 */
[----:B------:R-:W2:Y:S04]  /*9d560*/  LDL.LU.64 R16, [R1+0x2550] ;  /* 0x0025500001107983 */ /* 0x000ea80000300a00 */
[----:B------:R-:W2:Y:S04]  /*9d570*/  LDL.LU.64 R18, [R1+0x2558] ;  /* 0x0025580001127983 */ /* 0x000ea80000300a00 */
[----:B0-----:R-:W2:Y:S04]  /*9d580*/  LDL.LU.64 R12, [R1+0x2540] ;  /* 0x00254000010c7983 */ /* 0x001ea80000300a00 */
[----:B-1----:R-:W2:Y:S04]  /*9d590*/  LDL.LU.64 R14, [R1+0x2548] ;  /* 0x00254800010e7983 */ /* 0x002ea80000300a00 */
[----:B------:R-:W2:Y:S04]  /*9d5a0*/  LDL.LU.64 R24, [R1+0x2530] ;  /* 0x0025300001187983 */ /* 0x000ea80000300a00 */
[----:B------:R-:W2:Y:S04]  /*9d5b0*/  LDL.LU.64 R26, [R1+0x2538] ;  /* 0x00253800011a7983 */ /* 0x000ea80000300a00 */
[----:B------:R-:W2:Y:S04]  /*9d5c0*/  LDL.LU.64 R20, [R1+0x2520] ;  /* 0x0025200001147983 */ /* 0x000ea80000300a00 */
[----:B------:R-:W2:Y:S04]  /*9d5d0*/  LDL.LU.64 R22, [R1+0x2528] ;  /* 0x0025280001167983 */ /* 0x000ea80000300a00 */
[----:B------:R-:W2:Y:S04]  /*9d5e0*/  LDL.64 R48, [R1+0xe8] ;  /* 0x0000e80001307983 */ /* 0x000ea80000100a00 */
[----:B------:R-:W-:Y:S04]  /*9d5f0*/  STL [R1+0xad24], R30 ;  /* 0x00ad241e01007387 */ /* 0x000fe80000100800 */
[----:B------:R0:W-:Y:S04]  /*9d600*/  STL [R1+0xad20], R31 ;  /* 0x00ad201f01007387 */ /* 0x0001e80000100800 */
[----:B------:R-:W3:Y:S04]  /*9d610*/  LDL.LU.64 R28, [R1+0x29d0] ;  /* 0x0029d000011c7983 */ /* 0x000ee80000300a00 */
[----:B0-----:R-:W3:Y:S04]  /*9d620*/  LDL.LU.64 R30, [R1+0x29d8] ;  /* 0x0029d800011e7983 */ /* 0x001ee80000300a00 */
[----:B------:R-:W2:Y:S04]  /*9d630*/  LDL.64 R50, [R1+0xe0] ;  /* 0x0000e00001327983 */ /* 0x000ea80000100a00 */
[----:B----4-:R-:W-:Y:S01]  /*9d640*/  STL [R1+0xad14], R36 ;  /* 0x00ad142401007387 */ /* 0x010fe20000100800 */
[----:B------:R-:W-:-:S02]  /*9d650*/  F2FP.F16.E5M2.UNPACK_B R32, R32 ;  /* 0x00000020ff20723e */ /* 0x000fc400020004ff */
[----:B------:R-:W-:Y:S02]  /*9d660*/  F2FP.F16.E5M2.UNPACK_B R33, R33 ;  /* 0x00000021ff21723e */ /* 0x000fe400020004ff */
[----:B------:R-:W-:Y:S02]  /*9d670*/  F2FP.F16.E5M2.UNPACK_B R34, R34 ;  /* 0x00000022ff22723e */ /* 0x000fe400020004ff */
[----:B------:R-:W-:Y:S01]  /*9d680*/  F2FP.F16.E5M2.UNPACK_B R35, R35 ;  /* 0x00000023ff23723e */ /* 0x000fe200020004ff */
[C---:B---3--:R-:W-:Y:S06]  /*9d690*/  HMMA.16816.F32 R28, R4.reuse, R36, R28 ;  /* 0x00000024041c723c */ /* 0x048fec000000181c */
[----:B--2---:R-:W-:-:S15]  /*9d6a0*/  HMMA.16816.F32 R4, R4, R42, R8 ;  /* 0x0000002a0404723c */ /* 0x004fde0000001808 */
[----:B------:R-:W-:-:S02]  /*9d6b0*/  NOP ;  /* 0x0000000000007918 */ /* 0x000fc40000000000 */
[----:B------:R-:W-:Y:S04]  /*9d6c0*/  STL.64 [R1+0x22b0], R28 ;  /* 0x0022b01c01007387 */ /* 0x000fe80000100a00 */
[----:B------:R0:W-:Y:S04]  /*9d6d0*/  STL.64 [R1+0x22b8], R30 ;  /* 0x0022b81e01007387 */ /* 0x0001e80000100a00 */
[----:B------:R-:W-:Y:S04]  /*9d6e0*/  STL [R1+0xad10], R37 ;  /* 0x00ad102501007387 */ /* 0x000fe80000100800 */
[----:B------:R-:W2:Y:S04]  /*9d6f0*/  LDL.LU.64 R8, [R1+0x2510] ;  /* 0x0025100001087983 */ /* 0x000ea80000300a00 */
[----:B------:R-:W2:Y:S04]  /*9d700*/  LDL.LU.64 R10, [R1+0x2518] ;  /* 0x00251800010a7983 */ /* 0x000ea80000300a00 */
[----:B------:R-:W-:Y:S04]  /*9d710*/  STL.64 [R1+0x1e20], R4 ;  /* 0x001e200401007387 */ /* 0x000fe80000100a00 */
[----:B------:R1:W-:Y:S01]  /*9d720*/  STL.64 [R1+0x1e28], R6 ;  /* 0x001e280601007387 */ /* 0x0003e20000100a00 */
[C---:B0-----:R-:W-:Y:S06]  /*9d730*/  HMMA.16816.F32 R28, R32.reuse, R44, R16 ;  /* 0x0000002c201c723c */ /* 0x041fec0000001810 */
[----:B-1----:R-:W-:Y:S01]  /*9d740*/  HMMA.16816.F32 R4, R32, R52, R12 ;  /* 0x000000342004723c */ /* 0x002fe2000000180c */
[----:B------:R-:W3:-:S15]  /*9d750*/  LDL.LU.64 R16, [R1+0x2500] ;  /* 0x0025000001107983 */ /* 0x000ede0000300a00 */
[----:B------:R-:W-:-:S01]  /*9d760*/  NOP ;  /* 0x0000000000007918 */ /* 0x000fc20000000000 */
[----:B------:R-:W-:Y:S04]  /*9d770*/  STL.64 [R1+0x1e10], R28 ;  /* 0x001e101c01007387 */ /* 0x000fe80000100a00 */
[----:B------:R-:W-:Y:S04]  /*9d780*/  STL.64 [R1+0x1e18], R30 ;  /* 0x001e181e01007387 */ /* 0x000fe80000100a00 */
[----:B------:R-:W3:Y:S04]  /*9d790*/  LDL.LU.64 R18, [R1+0x2508] ;  /* 0x0025080001127983 */ /* 0x000ee80000300a00 */
[----:B------:R-:W-:Y:S04]  /*9d7a0*/  STL.64 [R1+0x1e00], R4 ;  /* 0x001e000401007387 */ /* 0x000fe80000100a00 */
[----:B------:R0:W-:Y:S04]  /*9d7b0*/  STL.64 [R1+0x1e08], R6 ;  /* 0x001e080601007387 */ /* 0x0001e80000100a00 */
[----:B------:R-:W4:Y:S04]  /*9d7c0*/  LDL.LU.64 R12, [R1+0x24f0] ;  /* 0x0024f000010c7983 */ /* 0x000f280000300a00 */
[----:B------:R-:W4:Y:S04]  /*9d7d0*/  LDL.LU.64 R14, [R1+0x24f8] ;  /* 0x0024f800010e7983 */ /* 0x000f280000300a00 */
[----:B------:R-:W4:Y:S01]  /*9d7e0*/  LDL.64 R52, [R1+0xd8] ;  /* 0x0000d80001347983 */ /* 0x000f220000100a00 */
[----:B0-----:R-:W-:Y:S03]  /*9d7f0*/  HMMA.16816.F32 R4, R32, R54, R24 ;  /* 0x000000362004723c */ /* 0x001fe60000001818 */
[----:B------:R-:W4:-:S15]  /*9d800*/  LDL.64 R54, [R1+0xd0] ;  /* 0x0000d00001367983 */ /* 0x000f1e0000100a00 */
[----:B------:R-:W-:-:S05]  /*9d810*/  NOP ;  /* 0x0000000000007918 */ /* 0x000fca0000000000 */
[----:B------:R-:W-:Y:S04]  /*9d820*/  STL.64 [R1+0x1df0], R4 ;  /* 0x001df00401007387 */ /* 0x000fe80000100a00 */
[----:B------:R0:W-:Y:S02]  /*9d830*/  STL.64 [R1+0x1df8], R6 ;  /* 0x001df80601007387 */ /* 0x0001e40000100a00 */
[----:B0-----:R-:W-:Y:S06]  /*9d840*/  HMMA.16816.F32 R4, R32, R56, R20 ;  /* 0x000000382004723c */ /* 0x001fec0000001814 */
[----:B------:R-:W-:-:S02]  /*9d850*/  IMAD.MOV.U32 R37, RZ, RZ, R57 ;  /* 0x000000ffff257224 */ /* 0x000fc400078e0039 */
[----:B------:R-:W-:-:S15]  /*9d860*/  IMAD.MOV.U32 R36, RZ, RZ, R56 ;  /* 0x000000ffff247224 */ /* 0x000fde00078e0038 */
[----:B------:R0:W-:Y:S04]  /*9d870*/  STL.64 [R1+0x1de0], R4 ;  /* 0x001de00401007387 */ /* 0x0001e80000100a00 */
[----:B------:R1:W-:Y:S04]  /*9d880*/  STL.64 [R1+0x1de8], R6 ;  /* 0x001de80601007387 */ /* 0x0003e80000100a00 */
[----:B0-----:R-:W4:Y:S04]  /*9d890*/  LDL.LU.64 R4, [R1+0x24e0] ;  /* 0x0024e00001047983 */ /* 0x001f280000300a00 */
[----:B-1----:R-:W4:Y:S04]  /*9d8a0*/  LDL.LU.64 R6, [R1+0x24e8] ;  /* 0x0024e80001067983 */ /* 0x002f280000300a00 */
[----:B------:R0:W-:Y:S04]  /*9d8b0*/  STL [R1+0xad1c], R37 ;  /* 0x00ad1c2501007387 */ /* 0x0001e80000100800 */
[----:B------:R1:W-:Y:S01]  /*9d8c0*/  STL [R1+0xad18], R36 ;  /* 0x00ad182401007387 */ /* 0x0003e20000100800 */
[C---:B--2---:R-:W-:Y:S03]  /*9d8d0*/  HMMA.16816.F32 R20, R32.reuse, R58, R8 ;  /* 0x0000003a2014723c */ /* 0x044fe60000001808 */
[----:B------:R-:W2:Y:S04]  /*9d8e0*/  LDL.LU.64 R8, [R1+0x24d0] ;  /* 0x0024d00001087983 */ /* 0x000ea80000300a00 */
[----:B------:R-:W2:Y:S01]  /*9d8f0*/  LDL.LU.64 R10, [R1+0x24d8] ;  /* 0x0024d800010a7983 */ /* 0x000ea20000300a00 */
[C---:B---3--:R-:W-:Y:S06]  /*9d900*/  HMMA.16816.F32 R16, R32.reuse, R46, R16 ;  /* 0x0000002e2010723c */ /* 0x048fec0000001810 */
[----:B----4-:R-:W-:Y:S09]  /*9d910*/  HMMA.16816.F32 R12, R32, R60, R12 ;  /* 0x0000003c200c723c */ /* 0x010ff2000000180c */
[----:B------:R-:W-:Y:S04]  /*9d920*/  STL.64 [R1+0x1dd0], R20 ;  /* 0x001dd01401007387 */ /* 0x000fe80000100a00 */
[----:B------:R-:W-:Y:S04]  /*9d930*/  STL.64 [R1+0x1dd8], R22 ;  /* 0x001dd81601007387 */ /* 0x000fe80000100a00 */
[----:B------:R-:W3:Y:S04]  /*9d940*/  LDL.64 R56, [R1+0xc8] ;  /* 0x0000c80001387983 */ /* 0x000ee80000100a00 */
[----:B------:R-:W4:Y:S04]  /*9d950*/  LDL.64 R58, [R1+0xc0] ;  /* 0x0000c000013a7983 */ /* 0x000f280000100a00 */
[----:B------:R1:W-:Y:S04]  /*9d960*/  STL.64 [R1+0x1dc0], R16 ;  /* 0x001dc01001007387 */ /* 0x0003e80000100a00 */
[----:B------:R1:W-:Y:S04]  /*9d970*/  STL.64 [R1+0x1dc8], R18 ;  /* 0x001dc81201007387 */ /* 0x0003e80000100a00 */
[----:B------:R-:W-:Y:S04]  /*9d980*/  STL.64 [R1+0x1db0], R12 ;  /* 0x001db00c01007387 */ /* 0x000fe80000100a00 */
[----:B------:R1:W-:Y:S01]  /*9d990*/  STL.64 [R1+0x1db8], R14 ;  /* 0x001db80e01007387 */ /* 0x0003e20000100a00 */
[----:B0-----:R-:W-:-:S02]  /*9d9a0*/  IMAD.MOV.U32 R37, RZ, RZ, R60 ;  /* 0x000000ffff257224 */ /* 0x001fc400078e003c */
[----:B-1----:R-:W-:Y:S01]  /*9d9b0*/  IMAD.MOV.U32 R36, RZ, RZ, R61 ;  /* 0x000000ffff247224 */ /* 0x002fe200078e003d */
[----:B------:R-:W3:Y:S04]  /*9d9c0*/  LDL.LU.64 R16, [R1+0x24c0] ;  /* 0x0024c00001107983 */ /* 0x000ee80000300a00 */
[----:B------:R-:W3:Y:S04]  /*9d9d0*/  LDL.LU.64 R18, [R1+0x24c8] ;  /* 0x0024c80001127983 */ /* 0x000ee80000300a00 */
[----:B------:R-:W4:Y:S04]  /*9d9e0*/  LDL.64 R60, [R1+0xb8] ;  /* 0x0000b800013c7983 */ /* 0x000f280000100a00 */
[----:B------:R-:W-:Y:S04]  /*9d9f0*/  STL [R1+0xad2c], R37 ;  /* 0x00ad2c2501007387 */ /* 0x000fe80000100800 */
[----:B------:R-:W-:Y:S01]  /*9da00*/  STL [R1+0xad28], R36 ;  /* 0x00ad282401007387 */ /* 0x000fe20000100800 */
[----:B------:R-:W-:Y:S01]  /*9da10*/  IMAD.MOV.U32 R31, RZ, RZ, R48 ;  /* 0x000000ffff1f7224 */ /* 0x000fe200078e0030 */
[----:B------:R-:W-:Y:S02]  /*9da20*/  HMMA.16816.F32 R12, R32, R48, R4 ;  /* 0x00000030200c723c */ /* 0x000fe40000001804 */
[----:B------:R-:W4:-:S15]  /*9da30*/  LDL.LU.64 R4, [R1+0x24b0] ;  /* 0x0024b00001047983 */ /* 0x000f1e0000300a00 */
[----:B------:R-:W-:-:S06]  /*9da40*/  NOP ;  /* 0x0000000000007918 */ /* 0x000fcc0000000000 */
[----:B------:R0:W-:Y:S04]  /*9da50*/  STL.64 [R1+0x1da0], R12 ;  /* 0x001da00c01007387 */ /* 0x0001e80000100a00 */
[----:B------:R1:W-:Y:S04]  /*9da60*/  STL.64 [R1+0x1da8], R14 ;  /* 0x001da80e01007387 */ /* 0x0003e80000100a00 */
[----:B------:R-:W4:Y:S04]  /*9da70*/  LDL.LU.64 R6, [R1+0x24b8] ;  /* 0x0024b80001067983 */ /* 0x000f280000300a00 */
[----:B------:R-:W-:Y:S01]  /*9da80*/  STL [R1+0xad30], R31 ;  /* 0x00ad301f01007387 */ /* 0x000fe20000100800 */
[----:B--2---:R-:W-:-:S15]  /*9da90*/  HMMA.16816.F32 R8, R32, R50, R8 ;  /* 0x000000322008723c */ /* 0x004fde0000001808 */
[----:B------:R-:W-:-:S08]  /*9daa0*/  NOP ;  /* 0x0000000000007918 */ /* 0x000fd00000000000 */
[----:B------:R2:W-:Y:S04]  /*9dab0*/  STL.64 [R1+0x1d90], R8 ;  /* 0x001d900801007387 */ /* 0x0005e80000100a00 */
[----:B------:R2:W-:Y:S04]  /*9dac0*/  STL.64 [R1+0x1d98], R10 ;  /* 0x001d980a01007387 */ /* 0x0005e80000100a00 */
[----:B0-----:R-:W4:Y:S04]  /*9dad0*/  LDL.LU.64 R12, [R1+0x24a0] ;  /* 0x0024a000010c7983 */ /* 0x001f280000300a00 */
[----:B-1----:R-:W4:Y:S04]  /*9dae0*/  LDL.LU.64 R14, [R1+0x24a8] ;  /* 0x0024a800010e7983 */ /* 0x002f280000300a00 */
[----:B--2---:R-:W2:Y:S04]  /*9daf0*/  LDL.LU.64 R8, [R1+0x2490] ;  /* 0x0024900001087983 */ /* 0x004ea80000300a00 */
[----:B------:R-:W2:Y:S01]  /*9db00*/  LDL.LU.64 R10, [R1+0x2498] ;  /* 0x00249800010a7983 */ /* 0x000ea20000300a00 */
[----:B------:R-:W-:-:S02]  /*9db10*/  IMAD.MOV.U32 R30, RZ, RZ, R51 ;  /* 0x000000ffff1e7224 */ /* 0x000fc400078e0033 */
[----:B------:R-:W-:Y:S02]  /*9db20*/  IMAD.MOV.U32 R36, RZ, RZ, R50 ;  /* 0x000000ffff247224 */ /* 0x000fe400078e0032 */
[----:B------:R-:W-:Y:S02]  /*9db30*/  IMAD.MOV.U32 R37, RZ, RZ, R53 ;  /* 0x000000ffff257224 */ /* 0x000fe400078e0035 */
[----:B------:R-:W-:Y:S01]  /*9db40*/  IMAD.MOV.U32 R31, RZ, RZ, R52 ;  /* 0x000000ffff1f7224 */ /* 0x000fe200078e0034 */
[----:B------:R-:W-:Y:S04]  /*9db50*/  STL [R1+0xad38], R30 ;  /* 0x00ad381e01007387 */ /* 0x000fe80000100800 */
[----:B------:R0:W-:Y:S01]  /*9db60*/  STL [R1+0xad34], R36 ;  /* 0x00ad342401007387 */ /* 0x0001e20000100800 */
[----:B---3--:R-:W-:Y:S01]  /*9db70*/  HMMA.16816.F32 R16, R32, R52, R16 ;  /* 0x000000342010723c */ /* 0x008fe20000001810 */
[----:B0-----:R-:W-:-:S02]  /*9db80*/  IMAD.MOV.U32 R36, RZ, RZ, R55 ;  /* 0x000000ffff247224 */ /* 0x001fc400078e0037 */
[----:B------:R-:W-:-:S15]  /*9db90*/  IMAD.MOV.U32 R30, RZ, RZ, R54 ;  /* 0x000000ffff1e7224 */ /* 0x000fde00078e0036 */
[----:B------:R-:W-:-:S05]  /*9dba0*/  NOP ;  /* 0x0000000000007918 */ /* 0x000fca0000000000 */
[----:B------:R-:W-:Y:S04]  /*9dbb0*/  STL.64 [R1+0x1d80], R16 ;  /* 0x001d801001007387 */ /* 0x000fe80000100a00 */
[----:B------:R-:W-:Y:S04]  /*9dbc0*/  STL.64 [R1+0x1d88], R18 ;  /* 0x001d881201007387 */ /* 0x000fe80000100a00 */
[----:B------:R-:W-:Y:S04]  /*9dbd0*/  STL [R1+0xad40], R37 ;  /* 0x00ad402501007387 */ /* 0x000fe80000100800 */
[----:B------:R-:W-:Y:S01]  /*9dbe0*/  STL [R1+0xad3c], R31 ;  /* 0x00ad3c1f01007387 */ /* 0x000fe20000100800 */
[----:B----4-:R-:W-:-:S02]  /*9dbf0*/  IMAD.MOV.U32 R28, RZ, RZ, R58 ;  /* 0x000000ffff1c7224 */ /* 0x010fc400078e003a */
[----:B------:R-:W-:Y:S01]  /*9dc00*/  IMAD.MOV.U32 R29, RZ, RZ, R59 ;  /* 0x000000ffff1d7224 */ /* 0x000fe200078e003b */
[----:B------:R-:W-:-:S15]  /*9dc10*/  HMMA.16816.F32 R4, R32, R54, R4 ;  /* 0x000000362004723c */ /* 0x000fde0000001804 */
[----:B------:R-:W-:-:S08]  /*9dc20*/  NOP ;  /* 0x0000000000007918 */ /* 0x000fd00000000000 */
[----:B------:R0:W-:Y:S04]  /*9dc30*/  STL.64 [R1+0x1d70], R4 ;  /* 0x001d700401007387 */ /* 0x0001e80000100a00 */
[----:B------:R1:W-:Y:S04]  /*9dc40*/  STL.64 [R1+0x1d78], R6 ;  /* 0x001d780601007387 */ /* 0x0003e80000100a00 */
[----:B0-----:R-:W3:Y:S04]  /*9dc50*/  LDL.LU.64 R4, [R1+0x2480] ;  /* 0x0024800001047983 */ /* 0x001ee80000300a00 */
[----:B-1----:R-:W3:Y:S04]  /*9dc60*/  LDL.LU.64 R6, [R1+0x2488] ;  /* 0x0024880001067983 */ /* 0x002ee80000300a00 */
[----:B------:R-:W-:Y:S04]  /*9dc70*/  STL [R1+0xad50], R36 ;  /* 0x00ad502401007387 */ /* 0x000fe80000100800 */
[----:B------:R0:W-:Y:S01]  /*9dc80*/  STL [R1+0xad4c], R30 ;  /* 0x00ad4c1e01007387 */ /* 0x0001e20000100800 */
[----:B------:R-:W-:-:S02]  /*9dc90*/  IMAD.MOV.U32 R37, RZ, RZ, R56 ;  /* 0x000000ffff257224 */ /* 0x000fc400078e0038 */
[----:B------:R-:W-:Y:S01]  /*9dca0*/  IMAD.MOV.U32 R31, RZ, RZ, R57 ;  /* 0x000000ffff1f7224 */ /* 0x000fe200078e0039 */
[C---:B------:R-:W-:Y:S06]  /*9dcb0*/  HMMA.16816.F32 R12, R32.reuse, R56, R12 ;  /* 0x00000038200c723c */ /* 0x040fec000000180c */
[----:B--2---:R-:W-:-:S15]  /*9dcc0*/  HMMA.16816.F32 R8, R32, R58, R8 ;  /* 0x0000003a2008723c */ /* 0x004fde0000001808 */
[----:B------:R-:W-:-:S02]  /*9dcd0*/  NOP ;  /* 0x0000000000007918 */ /* 0x000fc40000000000 */
[----:B------:R-:W-:Y:S04]  /*9dce0*/  STL.64 [R1+0x1d60], R12 ;  /* 0x001d600c01007387 */ /* 0x000fe80000100a00 */
[----:B------:R-:W-:Y:S04]  /*9dcf0*/  STL.64 [R1+0x1d68], R14 ;  /* 0x001d680e01007387 */ /* 0x000fe80000100a00 */
[----:B------:R1:W-:Y:S04]  /*9dd00*/  STL.64 [R1+0x1d50], R8 ;  /* 0x001d500801007387 */ /* 0x0003e80000100a00 */
[----:B------:R2:W-:Y:S04]  /*9dd10*/  STL.64 [R1+0x1d58], R10 ;  /* 0x001d580a01007387 */ /* 0x0005e80000100a00 */
[----:B------:R-:W4:Y:S04]  /*9dd20*/  LDL.64 R58, [R1+0x28] ;  /* 0x00002800013a7983 */ /* 0x000f280000100a00 */
[----:B------:R-:W2:Y:S04]  /*9dd30*/  LDL R56, [R1+0x30] ;  /* 0x0000300001387983 */ /* 0x000ea80000100800 */
[----:B------:R-:W2:Y:S04]  /*9dd40*/  LDL R57, [R1+0x34] ;  /* 0x0000340001397983 */ /* 0x000ea80000100800 */
[----:B------:R-:W2:Y:S04]  /*9dd50*/  LDL R44, [R1+0xb0] ;  /* 0x0000b000012c7983 */ /* 0x000ea80000100800 */
[----:B------:R-:W2:Y:S01]  /*9dd60*/  LDL R45, [R1+0xb4] ;  /* 0x0000b400012d7983 */ /* 0x000ea20000100800 */
[----:B0-----:R-:W-:Y:S01]  /*9dd70*/  IMAD.MOV.U32 R30, RZ, RZ, R61 ;  /* 0x000000ffff1e7224 */ /* 0x001fe200078e003d */
[----:B---3--:R-:W-:Y:S02]  /*9dd80*/  HMMA.16816.F32 R4, R32, R60, R4 ;  /* 0x0000003c2004723c */ /* 0x008fe40000001804 */
[----:B----4-:R-:W-:Y:S04]  /*9dd90*/  STL.64 [R1+0xae18], R58 ;  /* 0x00ae183a01007387 */ /* 0x010fe80000100a00 */
[----:B--2---:R-:W-:-:S15]  /*9dda0*/  STL.64 [R1+0xae10], R56 ;  /* 0x00ae103801007387 */ /* 0x004fde0000100a00 */
[----:B------:R-:W-:-:S02]  /*9ddb0*/  NOP ;  /* 0x0000000000007918 */ /* 0x000fc40000000000 */
[----:B------:R0:W-:Y:S04]  /*9ddc0*/  STL.64 [R1+0x1d40], R4 ;  /* 0x001d400401007387 */ /* 0x0001e80000100a00 */
[----:B------:R2:W-:Y:S04]  /*9ddd0*/  STL.64 [R1+0x1d48], R6 ;  /* 0x001d480601007387 */ /* 0x0005e80000100a00 */
[----:B-1----:R-:W3:Y:S04]  /*9dde0*/  LDL.LU.64 R8, [R1+0x2470] ;  /* 0x0024700001087983 */ /* 0x002ee80000300a00 */
[----:B------:R-:W3:Y:S04]  /*9ddf0*/  LDL.LU.64 R10, [R1+0x2478] ;  /* 0x00247800010a7983 */ /* 0x000ee80000300a00 */
[----:B------:R-:W4:Y:S04]  /*9de00*/  LDL R42, [R1+0xa8] ;  /* 0x0000a800012a7983 */ /* 0x000f280000100800 */
[----:B------:R-:W4:Y:S04]  /*9de10*/  LDL R43, [R1+0xac] ;  /* 0x0000ac00012b7983 */ /* 0x000f280000100800 */
[----:B------:R-:W-:Y:S04]  /*9de20*/  STL.64 [R1+0xae28], R30 ;  /* 0x00ae281e01007387 */ /* 0x000fe80000100a00 */
[----:B------:R-:W-:Y:S04]  /*9de30*/  STL.64 [R1+0xae20], R28 ;  /* 0x00ae201c01007387 */ /* 0x000fe80000100a00 */
[----:B------:R-:W4:Y:S04]  /*9de40*/  LDL R50, [R1+0x38] ;  /* 0x0000380001327983 */ /* 0x000f280000100800 */
[----:B------:R-:W4:Y:S04]  /*9de50*/  LDL R51, [R1+0x3c] ;  /* 0x00003c0001337983 */ /* 0x000f280000100800 */
[----:B0-----:R-:W4:Y:S04]  /*9de60*/  LDL.LU.64 R4, [R1+0x2460] ;  /* 0x0024600001047983 */ /* 0x001f280000300a00 */
[----:B--2---:R-:W2:Y:S04]  /*9de70*/  LDL.LU.64 R6, [R1+0x2468] ;  /* 0x0024680001067983 */ /* 0x004ea80000300a00 */
[----:B------:R-:W2:Y:S04]  /*9de80*/  LDL R48, [R1+0x40] ;  /* 0x0000400001307983 */ /* 0x000ea80000100800 */
[----:B------:R-:W2:Y:S01]  /*9de90*/  LDL R49, [R1+0x44] ;  /* 0x0000440001317983 */ /* 0x000ea20000100800 */
[----:B------:R-:W-:-:S03]  /*9dea0*/  IMAD.MOV.U32 R36, RZ, RZ, R60 ;  /* 0x000000ffff247224 */ /* 0x000fc600078e003c */
[----:B------:R-:W2:Y:S04]  /*9deb0*/  LDL R40, [R1+0xa0] ;  /* 0x0000a00001287983 */ /* 0x000ea80000100800 */
        /* <DEDUP_REMOVED lines=8> */
[----:B------:R-:W2:Y:S01]  /*9df40*/  LDL R55, [R1+0x8c] ;  /* 0x00008c0001377983 */ /* 0x000ea20000100800 */
[C---:B---3--:R-:W-:Y:S03]  /*9df50*/  HMMA.16816.F32 R8, R32.reuse, R44, R8 ;  /* 0x0000002c2008723c */ /* 0x048fe60000001808 */
[----:B----4-:R-:W-:Y:S04]  /*9df60*/  STL.64 [R1+0xae38], R50 ;  /* 0x00ae383201007387 */ /* 0x010fe80000100a00 */
[----:B--2---:R-:W-:Y:S04]  /*9df70*/  STL.64 [R1+0xae30], R48 ;  /* 0x00ae303001007387 */ /* 0x004fe80000100a00 */
[----:B------:R-:W2:Y:S04]  /*9df80*/  LDL R46, [R1+0x48] ;  /* 0x00004800012e7983 */ /* 0x000ea80000100800 */
[----:B------:R-:W2:Y:S04]  /*9df90*/  LDL R47, [R1+0x4c] ;  /* 0x00004c00012f7983 */ /* 0x000ea80000100800 */
[----:B------:R-:W3:Y:S04]  /*9dfa0*/  LDL.LU.64 R24, [R1+0x2450] ;  /* 0x0024500001187983 */ /* 0x000ee80000300a00 */
[----:B------:R-:W3:Y:S04]  /*9dfb0*/  LDL.LU.64 R26, [R1+0x2458] ;  /* 0x00245800011a7983 */ /* 0x000ee80000300a00 */
[----:B------:R-:W-:Y:S04]  /*9dfc0*/  STL.64 [R1+0xae08], R38 ;  /* 0x00ae082601007387 */ /* 0x000fe80000100a00 */
[----:B------:R-:W-:Y:S04]  /*9dfd0*/  STL.64 [R1+0xae00], R36 ;  /* 0x00ae002401007387 */ /* 0x000fe80000100a00 */
[----:B------:R-:W4:Y:S04]  /*9dfe0*/  LDL.LU.64 R20, [R1+0x2440] ;  /* 0x0024400001147983 */ /* 0x000f280000300a00 */
[----:B------:R-:W4:Y:S04]  /*9dff0*/  LDL.LU.64 R22, [R1+0x2448] ;  /* 0x0024480001167983 */ /* 0x000f280000300a00 */
[----:B------:R0:W-:Y:S04]  /*9e000*/  STL.64 [R1+0x1d30], R8 ;  /* 0x001d300801007387 */ /* 0x0001e80000100a00 */
[----:B------:R1:W-:Y:S04]  /*9e010*/  STL.64 [R1+0x1d38], R10 ;  /* 0x001d380a01007387 */ /* 0x0003e80000100a00 */
[----:B------:R-:W4:Y:S04]  /*9e020*/  LDL R44, [R1+0x50] ;  /* 0x00005000012c7983 */ /* 0x000f280000100800 */
[----:B------:R-:W4:Y:S01]  /*9e030*/  LDL R45, [R1+0x54] ;  /* 0x00005400012d7983 */ /* 0x000f220000100800 */
[C---:B------:R-:W-:Y:S03]  /*9e040*/  HMMA.16816.F32 R4, R32.reuse, R42, R4 ;  /* 0x0000002a2004723c */ /* 0x040fe60000001804 */
[----:B------:R-:W4:Y:S04]  /*9e050*/  LDL.LU.64 R12, [R1+0x2430] ;  /* 0x00243000010c7983 */ /* 0x000f280000300a00 */
[----:B------:R-:W4:Y:S01]  /*9e060*/  LDL.LU.64 R14, [R1+0x2438] ;  /* 0x00243800010e7983 */ /* 0x000f220000300a00 */
[C---:B---3--:R-:W-:Y:S03]  /*9e070*/  HMMA.16816.F32 R24, R32.reuse, R40, R24 ;  /* 0x000000282018723c */ /* 0x048fe60000001818 */
[----:B--2---:R-:W-:Y:S04]  /*9e080*/  STL.64 [R1+0xae48], R46 ;  /* 0x00ae482e01007387 */ /* 0x004fe80000100a00 */
[----:B----4-:R-:W-:Y:S04]  /*9e090*/  STL.64 [R1+0xae40], R44 ;  /* 0x00ae402c01007387 */ /* 0x010fe80000100a00 */
[----:B0-----:R-:W2:Y:S04]  /*9e0a0*/  LDL.LU.64 R8, [R1+0x2420] ;  /* 0x0024200001087983 */ /* 0x001ea80000300a00 */
[----:B-1----:R-:W2:Y:S04]  /*9e0b0*/  LDL.LU.64 R10, [R1+0x2428] ;  /* 0x00242800010a7983 */ /* 0x002ea80000300a00 */
[----:B------:R0:W-:Y:S04]  /*9e0c0*/  STL.64 [R1+0x1d20], R4 ;  /* 0x001d200401007387 */ /* 0x0001e80000100a00 */
[----:B------:R1:W-:Y:S04]  /*9e0d0*/  STL.64 [R1+0x1d28], R6 ;  /* 0x001d280601007387 */ /* 0x0003e80000100a00 */
[----:B------:R-:W3:Y:S04]  /*9e0e0*/  LDL R42, [R1+0x58] ;  /* 0x00005800012a7983 */ /* 0x000ee80000100800 */
[----:B------:R-:W3:Y:S04]  /*9e0f0*/  LDL R43, [R1+0x5c] ;  /* 0x00005c00012b7983 */ /* 0x000ee80000100800 */
[----:B0-----:R-:W4:Y:S04]  /*9e100*/  LDL.LU.64 R4, [R1+0x2410] ;  /* 0x0024100001047983 */ /* 0x001f280000300a00 */
[----:B-1----:R-:W4:Y:S04]  /*9e110*/  LDL.LU.64 R6, [R1+0x2418] ;  /* 0x0024180001067983 */ /* 0x002f280000300a00 */
[----:B------:R-:W2:Y:S04]  /*9e120*/  LDL R40, [R1+0x60] ;  /* 0x0000600001287983 */ /* 0x000ea80000100800 */
[----:B------:R-:W-:Y:S04]  /*9e130*/  STL.64 [R1+0x1d10], R24 ;  /* 0x001d101801007387 */ /* 0x000fe80000100a00 */
[----:B------:R-:W-:Y:S04]  /*9e140*/  STL.64 [R1+0x1d18], R26 ;  /* 0x001d181a01007387 */ /* 0x000fe80000100a00 */
[----:B------:R-:W2:Y:S01]  /*9e150*/  LDL R41, [R1+0x64] ;  /* 0x0000640001297983 */ /* 0x000ea20000100800 */
[C---:B------:R-:W-:Y:S06]  /*9e160*/  HMMA.16816.F32 R16, R32.reuse, R18, R20 ;  /* 0x000000122010723c */ /* 0x040fec0000001814 */
[C---:B------:R-:W-:Y:S01]  /*9e170*/  HMMA.16816.F32 R12, R32.reuse, R52, R12 ;  /* 0x00000034200c723c */ /* 0x040fe2000000180c */
[----:B---3--:R-:W-:Y:S04]  /*9e180*/  STL.64 [R1+0xae58], R42 ;  /* 0x00ae582a01007387 */ /* 0x008fe80000100a00 */
[----:B--2---:R-:W-:Y:S04]  /*9e190*/  STL.64 [R1+0xae50], R40 ;  /* 0x00ae502801007387 */ /* 0x004fe80000100a00 */
[----:B------:R-:W2:Y:S08]  /*9e1a0*/  LDL R50, [R1+0x68] ;  /* 0x0000680001327983 */ /* 0x000eb00000100800 */
[----:B------:R-:W-:Y:S04]  /*9e1b0*/  STL.64 [R1+0x1d00], R16 ;  /* 0x001d001001007387 */ /* 0x000fe80000100a00 */
[----:B------:R-:W-:Y:S04]  /*9e1c0*/  STL.64 [R1+0x1d08], R18 ;  /* 0x001d081201007387 */ /* 0x000fe80000100a00 */
[----:B------:R-:W2:Y:S04]  /*9e1d0*/  LDL R51, [R1+0x6c] ;  /* 0x00006c0001337983 */ /* 0x000ea80000100800 */
[----:B------:R-:W3:Y:S04]  /*9e1e0*/  LDL R48, [R1+0x70] ;  /* 0x0000700001307983 */ /* 0x000ee80000100800 */
[----:B------:R-:W-:Y:S04]  /*9e1f0*/  STL.64 [R1+0x1cf0], R12 ;  /* 0x001cf00c01007387 */ /* 0x000fe80000100a00 */
[----:B------:R-:W-:Y:S04]  /*9e200*/  STL.64 [R1+0x1cf8], R14 ;  /* 0x001cf80e01007387 */ /* 0x000fe80000100a00 */
[----:B------:R-:W3:Y:S01]  /*9e210*/  LDL R49, [R1+0x74] ;  /* 0x0000740001317983 */ /* 0x000ee20000100800 */
[C---:B------:R-:W-:Y:S03]  /*9e220*/  HMMA.16816.F32 R8, R32.reuse, R54, R8 ;  /* 0x000000362008723c */ /* 0x040fe60000001808 */
[----:B------:R-:W3:Y:S04]  /*9e230*/  LDL R20, [R1+0x78] ;  /* 0x0000780001147983 */ /* 0x000ee80000100800 */
[----:B------:R-:W3:Y:S01]  /*9e240*/  LDL R21, [R1+0x7c] ;  /* 0x00007c0001157983 */ /* 0x000ee20000100800 */
[----:B----4-:R-:W-:Y:S03]  /*9e250*/  HMMA.16816.F32 R4, R32, R60, R4 ;  /* 0x0000003c2004723c */ /* 0x010fe60000001804 */
[----:B--2---:R-:W-:Y:S04]  /*9e260*/  STL.64 [R1+0xae68], R50 ;  /* 0x00ae683201007387 */ /* 0x004fe80000100a00 */
[----:B---3--:R0:W-:Y:S04]  /*9e270*/  STL.64 [R1+0xae60], R48 ;  /* 0x00ae603001007387 */ /* 0x0081e80000100a00 */
[----:B0-----:R-:W2:Y:S04]  /*9e280*/  LDL.LU.64 R48, [R1+0x2400] ;  /* 0x0024000001307983 */ /* 0x001ea80000300a00 */
[----:B------:R0:W-:Y:S04]  /*9e290*/  STL.64 [R1+0x1ce0], R8 ;  /* 0x001ce00801007387 */ /* 0x0001e80000100a00 */
[----:B------:R1:W-:Y:S04]  /*9e2a0*/  STL.64 [R1+0x1ce8], R10 ;  /* 0x001ce80a01007387 */ /* 0x0003e80000100a00 */
[----:B------:R-:W2:Y:S04]  /*9e2b0*/  LDL.LU.64 R50, [R1+0x2408] ;  /* 0x0024080001327983 */ /* 0x000ea80000300a00 */
[----:B------:R3:W-:Y:S04]  /*9e2c0*/  STL.64 [R1+0x1cd0], R4 ;  /* 0x001cd00401007387 */ /* 0x0007e80000100a00 */
[----:B------:R4:W-:Y:S04]  /*9e2d0*/  STL.64 [R1+0x1cd8], R6 ;  /* 0x001cd80601007387 */ /* 0x0009e80000100a00 */
[----:B------:R-:W2:Y:S04]  /*9e2e0*/  LDL R52, [R1+0x8] ;  /* 0x0000080001347983 */ /* 0x000ea80000100800 */
[----:B------:R-:W2:Y:S04]  /*9e2f0*/  LDL R53, [R1+0xc] ;  /* 0x00000c0001357983 */ /* 0x000ea80000100800 */
[----:B------:R-:W2:Y:S04]  /*9e300*/  LDL.LU.64 R40, [R1+0x23f0] ;  /* 0x0023f00001287983 */ /* 0x000ea80000300a00 */
        /* <DEDUP_REMOVED lines=15> */
[----:B0-----:R-:W2:Y:S04]  /*9e400*/  LDL.LU.64 R8, [R1+0x1c30] ;  /* 0x001c300001087983 */ /* 0x001ea80000300a00 */
[----:B-1----:R-:W2:Y:S04]  /*9e410*/  LDL.LU.64 R10, [R1+0x1c38] ;  /* 0x001c3800010a7983 */ /* 0x002ea80000300a00 */
[----:B---3--:R-:W3:Y:S04]  /*9e420*/  LDL.LU.64 R4, [R1+0x1c20] ;  /* 0x001c200001047983 */ /* 0x008ee80000300a00 */
[----:B----4-:R-:W3:Y:S04]  /*9e430*/  LDL.LU.64 R6, [R1+0x1c28] ;  /* 0x001c280001067983 */ /* 0x010ee80000300a00 */
[----:B------:R-:W4:Y:S04]  /*9e440*/  LDL.64 R60, [R1+0x10] ;  /* 0x00001000013c7983 */ /* 0x000f280000100a00 */
[----:B------:R-:W4:Y:S01]  /*9e450*/  LDL R54, [R1] ;  /* 0x0000000001367983 */ /* 0x000f220000100800 */
[----:B------:R-:W-:-:S03]  /*9e460*/  IMAD.MOV.U32 R55, RZ, RZ, R0 ;  /* 0x000000ffff377224 */ /* 0x000fc600078e0000 */
[----:B------:R-:W4:Y:S04]  /*9e470*/  LDL.LU R0, [R1+0xae70] ;  /* 0x00ae700001007983 */ /* 0x000f280000300800 */
[----:B------:R-:W4:Y:S04]  /*9e480*/  LDL R22, [R1+0x18] ;  /* 0x0000180001167983 */ /* 0x000f280000100800 */
[----:B------:R-:W4:Y:S01]  /*9e490*/  LDL R23, [R1+0x1c] ;  /* 0x00001c0001177983 */ /* 0x000f220000100800 */
[----:B--2---:R-:W-:-:S15]  /*9e4a0*/  HMMA.16816.F32 R48, R32, R20, R48 ;  /* 0x000000142030723c */ /* 0x004fde0000001830 */
[----:B------:R-:W-:-:S08]  /*9e4b0*/  NOP ;  /* 0x0000000000007918 */ /* 0x000fd00000000000 */
[----:B------:R-:W-:Y:S04]  /*9e4c0*/  STL.64 [R1+0x1cc0], R48 ;  /* 0x001cc03001007387 */ /* 0x000fe80000100a00 */
[----:B------:R0:W-:Y:S04]  /*9e4d0*/  STL.64 [R1+0x1cc8], R50 ;  /* 0x001cc83201007387 */ /* 0x0001e80000100a00 */
[----:B0-----:R-:W2:Y:S04]  /*9e4e0*/  LDL.LU.64 R50, [R1+0xae68] ;  /* 0x00ae680001327983 */ /* 0x001ea80000300a00 */
[----:B------:R-:W3:Y:S04]  /*9e4f0*/  LDL.LU.64 R48, [R1+0xae60] ;  /* 0x00ae600001307983 */ /* 0x000ee80000300a00 */
[----:B------:R-:W4:Y:S01]  /*9e500*/  LDL R20, [R1+0x20] ;  /* 0x0000200001147983 */ /* 0x000f220000100800 */
[----:B---3--:R-:W-:-:S15]  /*9e510*/  HMMA.16816.F32 R40, R32, R48, R40 ;  /* 0x000000302028723c */ /* 0x008fde0000001828 */
[----:B------:R-:W-:-:S08]  /*9e520*/  NOP ;  /* 0x0000000000007918 */ /* 0x000fd00000000000 */
[----:B------:R-:W-:Y:S04]  /*9e530*/  STL.64 [R1+0x1cb0], R40 ;  /* 0x001cb02801007387 */ /* 0x000fe80000100a00 */
[----:B------:R0:W-:Y:S04]  /*9e540*/  STL.64 [R1+0x1cb8], R42 ;  /* 0x001cb82a01007387 */ /* 0x0001e80000100a00 */
[----:B0-----:R-:W3:Y:S04]  /*9e550*/  LDL.LU.64 R42, [R1+0xae58] ;  /* 0x00ae5800012a7983 */ /* 0x001ee80000300a00 */
[----:B------:R-:W4:Y:S01]  /*9e560*/  LDL.LU.64 R40, [R1+0xae50] ;  /* 0x00ae500001287983 */ /* 0x000f220000300a00 */
[----:B--2---:R-:W-:Y:S03]  /*9e570*/  HMMA.16816.F32 R48, R32, R50, R44 ;  /* 0x000000322030723c */ /* 0x004fe6000000182c */
[----:B------:R-:W2:Y:S04]  /*9e580*/  LDL.LU.64 R46, [R1+0xae48] ;  /* 0x00ae4800012e7983 */ /* 0x000ea80000300a00 */
[----:B------:R-:W2:-:S15]  /*9e590*/  LDL.LU.64 R44, [R1+0xae40] ;  /* 0x00ae4000012c7983 */ /* 0x000e9e0000300a00 */
[----:B------:R-:W-:-:S01]  /*9e5a0*/  NOP ;  /* 0x0000000000007918 */ /* 0x000fc20000000000 */
[----:B------:R-:W-:Y:S04]  /*9e5b0*/  STL.64 [R1+0x1ca0], R48 ;  /* 0x001ca03001007387 */ /* 0x000fe80000100a00 */
[----:B------:R0:W-:Y:S04]  /*9e5c0*/  STL.64 [R1+0x1ca8], R50 ;  /* 0x001ca83201007387 */ /* 0x0001e80000100a00 */
[----:B0-----:R-:W2:Y:S04]  /*9e5d0*/  LDL.LU.64 R50, [R1+0xae38] ;  /* 0x00ae380001327983 */ /* 0x001ea80000300a00 */
[----:B------:R-:W2:Y:S01]  /*9e5e0*/  LDL.LU.64 R48, [R1+0xae30] ;  /* 0x00ae300001307983 */ /* 0x000ea20000300a00 */
[C---:B----4-:R-:W-:Y:S06]  /*9e5f0*/  HMMA.16816.F32 R28, R32.reuse, R40, R28 ;  /* 0x00000028201c723c */ /* 0x050fec000000181c */
[----:B---3--:R-:W-:-:S15]  /*9e600*/  HMMA.16816.F32 R40, R32, R42, R56 ;  /* 0x0000002a2028723c */ /* 0x008fde0000001838 */
[----:B------:R-:W-:-:S02]  /*9e610*/  NOP ;  /* 0x0000000000007918 */ /* 0x000fc40000000000 */
[----:B------:R-:W-:Y:S04]  /*9e620*/  STL.64 [R1+0x1c90], R28 ;  /* 0x001c901c01007387 */ /* 0x000fe80000100a00 */
[----:B------:R0:W-:Y:S04]  /*9e630*/  STL.64 [R1+0x1c98], R30 ;  /* 0x001c981e01007387 */ /* 0x0001e80000100a00 */
[----:B0-----:R-:W3:Y:S04]  /*9e640*/  LDL.LU.64 R30, [R1+0xae28] ;  /* 0x00ae2800011e7983 */ /* 0x001ee80000300a00 */
[----:B------:R-:W4:Y:S04]  /*9e650*/  LDL.LU.64 R28, [R1+0xae20] ;  /* 0x00ae2000011c7983 */ /* 0x000f280000300a00 */
[----:B------:R-:W3:Y:S04]  /*9e660*/  LDL.LU.64 R58, [R1+0xae18] ;  /* 0x00ae1800013a7983 */ /* 0x000ee80000300a00 */
[----:B------:R-:W4:Y:S01]  /*9e670*/  LDL.LU.64 R56, [R1+0xae10] ;  /* 0x00ae100001387983 */ /* 0x000f220000300a00 */
[C---:B--2---:R-:W-:Y:S06]  /*9e680*/  HMMA.16816.F32 R36, R32.reuse, R44, R36 ;  /* 0x0000002c2024723c */ /* 0x044fec0000001824 */
[C---:B------:R-:W-:Y:S06]  /*9e690*/  HMMA.16816.F32 R24, R32.reuse, R46, R24 ;  /* 0x0000002e2018723c */ /* 0x040fec0000001818 */
[C---:B------:R-:W-:Y:S06]  /*9e6a0*/  HMMA.16816.F32 R16, R32.reuse, R48, R16 ;  /* 0x000000302010723c */ /* 0x040fec0000001810 */
[C---:B------:R-:W-:Y:S01]  /*9e6b0*/  HMMA.16816.F32 R12, R32.reuse, R50, R12 ;  /* 0x00000032200c723c */ /* 0x040fe2000000180c */
[----:B------:R-:W-:Y:S04]  /*9e6c0*/  STL.64 [R1+0x1c80], R40 ;  /* 0x001c802801007387 */ /* 0x000fe80000100a00 */
[----:B------:R-:W-:Y:S04]  /*9e6d0*/  STL.64 [R1+0x1c88], R42 ;  /* 0x001c882a01007387 */ /* 0x000fe80000100a00 */
[----:B------:R0:W-:Y:S04]  /*9e6e0*/  STL.64 [R1+0x1c70], R36 ;  /* 0x001c702401007387 */ /* 0x0001e80000100a00 */
[----:B------:R1:W-:Y:S04]  /*9e6f0*/  STL.64 [R1+0x1c78], R38 ;  /* 0x001c782601007387 */ /* 0x0003e80000100a00 */
[----:B------:R2:W-:Y:S04]  /*9e700*/  STL.64 [R1+0x1c60], R24 ;  /* 0x001c601801007387 */ /* 0x0005e80000100a00 */
[----:B------:R2:W-:Y:S04]  /*9e710*/  STL.64 [R1+0x1c68], R26 ;  /* 0x001c681a01007387 */ /* 0x0005e80000100a00 */
[----:B------:R-:W-:Y:S04]  /*9e720*/  STL.64 [R1+0x1c50], R16 ;  /* 0x001c501001007387 */ /* 0x000fe80000100a00 */
[----:B------:R-:W-:Y:S04]  /*9e730*/  STL.64 [R1+0x1c58], R18 ;  /* 0x001c581201007387 */ /* 0x000fe80000100a00 */
[----:B------:R2:W-:Y:S04]  /*9e740*/  STL.64 [R1+0x1c40], R12 ;  /* 0x001c400c01007387 */ /* 0x0005e80000100a00 */
[----:B------:R2:W-:Y:S01]  /*9e750*/  STL.64 [R1+0x1c48], R14 ;  /* 0x001c480e01007387 */ /* 0x0005e20000100a00 */
[C---:B----4-:R-:W-:Y:S06]  /*9e760*/  HMMA.16816.F32 R8, R32.reuse, R56, R8 ;  /* 0x000000382008723c */ /* 0x050fec0000001808 */
[----:B---3--:R-:W-:-:S15]  /*9e770*/  HMMA.16816.F32 R4, R32, R58, R4 ;  /* 0x0000003a2004723c */ /* 0x008fde0000001804 */
[----:B------:R-:W-:-:S02]  /*9e780*/  NOP ;  /* 0x0000000000007918 */ /* 0x000fc40000000000 */
[----:B------:R-:W-:Y:S04]  /*9e790*/  STL.64 [R1+0x1c30], R8 ;  /* 0x001c300801007387 */ /* 0x000fe80000100a00 */
[----:B------:R-:W-:Y:S04]  /*9e7a0*/  STL.64 [R1+0x1c38], R10 ;  /* 0x001c380a01007387 */ /* 0x000fe80000100a00 */
[----:B0-----:R-:W3:Y:S04]  /*9e7b0*/  LDL.LU.64 R36, [R1+0x1c10] ;  /* 0x001c100001247983 */ /* 0x001ee80000300a00 */
[----:B------:R0:W-:Y:S04]  /*9e7c0*/  STL.64 [R1+0x1c20], R4 ;  /* 0x001c200401007387 */ /* 0x0001e80000100a00 */
[----:B------:R4:W-:Y:S04]  /*9e7d0*/  STL.64 [R1+0x1c28], R6 ;  /* 0x001c280601007387 */ /* 0x0009e80000100a00 */
[----:B-1----:R-:W3:Y:S04]  /*9e7e0*/  LDL.LU.64 R38, [R1+0x1c18] ;  /* 0x001c180001267983 */ /* 0x002ee80000300a00 */
[----:B--2---:R-:W2:Y:S04]  /*9e7f0*/  LDL.LU.64 R24, [R1+0x1c00] ;  /* 0x001c000001187983 */ /* 0x004ea80000300a00 */
[----:B------:R-:W2:Y:S04]  /*9e800*/  LDL.LU.64 R26, [R1+0x1c08] ;  /* 0x001c0800011a7983 */ /* 0x000ea80000300a00 */
[----:B------:R-:W2:Y:S04]  /*9e810*/  LDL.LU.64 R12, [R1+0x1bf0] ;  /* 0x001bf000010c7983 */ /* 0x000ea80000300a00 */
[----:B------:R-:W2:Y:S01]  /*9e820*/  LDL.LU.64 R14, [R1+0x1bf8] ;  /* 0x001bf800010e7983 */ /* 0x000ea20000300a00 */
[----:B------:R-:W-:-:S02]  /*9e830*/  IMAD.MOV.U32 R21, RZ, RZ, R0 ;  /* 0x000000ffff157224 */ /* 0x000fc400078e0000 */
[----:B------:R-:W-:Y:S01]  /*9e840*/  IMAD.MOV.U32 R0, RZ, RZ, R59 ;  /* 0x000000ffff007224 */ /* 0x000fe200078e003b */
[----:B0-----:R-:W2:Y:S04]  /*9e850*/  LDL.LU.64 R4, [R1+0x1be0] ;  /* 0x001be00001047983 */ /* 0x001ea80000300a00 */
[----:B----4-:R-:W4:Y:S04]  /*9e860*/  LDL.LU.64 R6, [R1+0x1be8] ;  /* 0x001be80001067983 */ /* 0x010f280000300a00 */
        /* <DEDUP_REMOVED lines=12> */
[----:B------:R0:W-:Y:S02]  /*9e930*/  STL [R1+0xac68], R0 ;  /* 0x00ac680001007387 */ /* 0x0001e40000100800 */
[----:B0-----:R-:W-:Y:S01]  /*9e940*/  IMAD.MOV.U32 R0, RZ, RZ, R61 ;  /* 0x000000ffff007224 */ /* 0x001fe200078e003d */
[C---:B---3--:R-:W-:Y:S06]  /*9e950*/  HMMA.16816.F32 R36, R32.reuse, R20, R36 ;  /* 0x000000142024723c */ /* 0x048fec0000001824 */
[C---:B--2---:R-:W-:Y:S06]  /*9e960*/  HMMA.16816.F32 R20, R32.reuse, R22, R24 ;  /* 0x000000162014723c */ /* 0x044fec0000001818 */
[C---:B------:R-:W-:Y:S11]  /*9e970*/  HMMA.16816.F32 R12, R32.reuse, R60, R12 ;  /* 0x0000003c200c723c */ /* 0x040ff6000000180c */
[----:B------:R-:W-:Y:S04]  /*9e980*/  STL.64 [R1+0x1c10], R36 ;  /* 0x001c102401007387 */ /* 0x000fe80000100a00 */
[----:B------:R0:W-:Y:S04]  /*9e990*/  STL.64 [R1+0x1c18], R38 ;  /* 0x001c182601007387 */ /* 0x0001e80000100a00 */
[----:B0-----:R-:W2:Y:S04]  /*9e9a0*/  LDL.LU.64 R38, [R1+0xae08] ;  /* 0x00ae080001267983 */ /* 0x001ea80000300a00 */
[----:B------:R-:W3:Y:S04]  /*9e9b0*/  LDL.LU.64 R36, [R1+0xae00] ;  /* 0x00ae000001247983 */ /* 0x000ee80000300a00 */
[----:B------:R-:W3:Y:S04]  /*9e9c0*/  LDL.LU.64 R26, [R1+0xadf8] ;  /* 0x00adf800011a7983 */ /* 0x000ee80000300a00 */
[----:B------:R-:W3:Y:S04]  /*9e9d0*/  LDL.LU.64 R24, [R1+0xadf0] ;  /* 0x00adf00001187983 */ /* 0x000ee80000300a00 */
[----:B------:R-:W-:Y:S04]  /*9e9e0*/  STL.64 [R1+0x1c00], R20 ;  /* 0x001c001401007387 */ /* 0x000fe80000100a00 */
[----:B------:R0:W-:Y:S04]  /*9e9f0*/  STL.64 [R1+0x1c08], R22 ;  /* 0x001c081601007387 */ /* 0x0001e80000100a00 */
[----:B0-----:R-:W3:Y:S04]  /*9ea00*/  LDL.LU.64 R22, [R1+0xade8] ;  /* 0x00ade80001167983 */ /* 0x001ee80000300a00 */
[----:B------:R-:W3:Y:S04]  /*9ea10*/  LDL.LU.64 R20, [R1+0xade0] ;  /* 0x00ade00001147983 */ /* 0x000ee80000300a00 */
[----:B------:R-:W-:Y:S04]  /*9ea20*/  STL.64 [R1+0x1bf0], R12 ;  /* 0x001bf00c01007387 */ /* 0x000fe80000100a00 */
[----:B------:R0:W-:Y:S04]  /*9ea30*/  STL.64 [R1+0x1bf8], R14 ;  /* 0x001bf80e01007387 */ /* 0x0001e80000100a00 */
[----:B0-----:R-:W3:Y:S04]  /*9ea40*/  LDL.LU.64 R14, [R1+0xadd8] ;  /* 0x00add800010e7983 */ /* 0x001ee80000300a00 */
[----:B------:R-:W3:Y:S04]  /*9ea50*/  LDL.LU.64 R12, [R1+0xadd0] ;  /* 0x00add000010c7983 */ /* 0x000ee80000300a00 */
[----:B------:R-:W2:Y:S01]  /*9ea60*/  LDL.LU.64 R60, [R1+0xadc8] ;  /* 0x00adc800013c7983 */ /* 0x000ea20000300a00 */
[C---:B----4-:R-:W-:Y:S06]  /*9ea70*/  HMMA.16816.F32 R4, R32.reuse, R52, R4 ;  /* 0x000000342004723c */ /* 0x050fec0000001804 */
[----:B------:R-:W-:-:S15]  /*9ea80*/  HMMA.16816.F32 R52, R32, R54, R48 ;  /* 0x000000362034723c */ /* 0x000fde0000001830 */
[----:B------:R-:W-:-:S02]  /*9ea90*/  NOP ;  /* 0x0000000000007918 */ /* 0x000fc40000000000 */
[----:B------:R0:W-:Y:S04]  /*9eaa0*/  STL.64 [R1+0x1be0], R4 ;  /* 0x001be00401007387 */ /* 0x0001e80000100a00 */
[----:B------:R1:W-:Y:S04]  /*9eab0*/  STL.64 [R1+0x1be8], R6 ;  /* 0x001be80601007387 */ /* 0x0003e80000100a00 */
[----:B0-----:R-:W4:Y:S04]  /*9eac0*/  LDL.LU.64 R4, [R1+0x1b70] ;  /* 0x001b700001047983 */ /* 0x001f280000300a00 */
[----:B-1----:R-:W4:Y:S04]  /*9ead0*/  LDL.LU.64 R6, [R1+0x1b78] ;  /* 0x001b780001067983 */ /* 0x002f280000300a00 */
[----:B------:R-:W4:Y:S04]  /*9eae0*/  LDL.LU.64 R50, [R1+0xadc0] ;  /* 0x00adc00001327983 */ /* 0x000f280000300a00 */
[----:B------:R-:W3:Y:S04]  /*9eaf0*/  LDL.LU.64 R48, [R1+0xadb8] ;  /* 0x00adb80001307983 */ /* 0x000ee80000300a00 */
[----:B------:R-:W-:Y:S04]  /*9eb00*/  STL.64 [R1+0x1bd0], R52 ;  /* 0x001bd03401007387 */ /* 0x000fe80000100a00 */
[----:B------:R0:W-:Y:S04]  /*9eb10*/  STL.64 [R1+0x1bd8], R54 ;  /* 0x001bd83601007387 */ /* 0x0001e80000100a00 */
[----:B0-----:R-:W4:Y:S04]  /*9eb20*/  LDL.LU.64 R54, [R1+0xadb0] ;  /* 0x00adb00001367983 */ /* 0x001f280000300a00 */
[----:B------:R-:W3:Y:S01]  /*9eb30*/  LDL.LU.64 R52, [R1+0xada8] ;  /* 0x00ada80001347983 */ /* 0x000ee20000300a00 */
[----:B--2---:R-:W-:-:S15]  /*9eb40*/  HMMA.16816.F32 R56, R32, R60, R56 ;  /* 0x0000003c2038723c */ /* 0x004fde0000001838 */
[----:B------:R-:W-:-:S08]  /*9eb50*/  NOP ;  /* 0x0000000000007918 */ /* 0x000fd00000000000 */
[----:B------:R-:W-:Y:S04]  /*9eb60*/  STL.64 [R1+0x1bc0], R56 ;  /* 0x001bc03801007387 */ /* 0x000fe80000100a00 */
[----:B------:R0:W-:Y:S04]  /*9eb70*/  STL.64 [R1+0x1bc8], R58 ;  /* 0x001bc83a01007387 */ /* 0x0001e80000100a00 */
[----:B0-----:R-:W2:Y:S04]  /*9eb80*/  LDL.LU.64 R58, [R1+0xada0] ;  /* 0x00ada000013a7983 */ /* 0x001ea80000300a00 */
[----:B------:R-:W4:Y:S01]  /*9eb90*/  LDL.LU.64 R56, [R1+0xad98] ;  /* 0x00ad980001387983 */ /* 0x000f220000300a00 */
[C---:B--2---:R-:W-:Y:S06]  /*9eba0*/  HMMA.16816.F32 R44, R32.reuse, R58, R44 ;  /* 0x0000003a202c723c */ /* 0x044fec000000182c */
[----:B----4-:R-:W-:Y:S01]  /*9ebb0*/  HMMA.16816.F32 R40, R32, R56, R40 ;  /* 0x000000382028723c */ /* 0x010fe20000001828 */
[----:B------:R-:W-:-:S15]  /*9ebc0*/  STL.64 [R1+0xab78], R58 ;  /* 0x00ab783a01007387 */ /* 0x000fde0000100a00 */
[----:B------:R-:W-:-:S01]  /*9ebd0*/  NOP ;  /* 0x0000000000007918 */ /* 0x000fc20000000000 */
[----:B------:R0:W-:Y:S04]  /*9ebe0*/  STL.64 [R1+0x1bb0], R44 ;  /* 0x001bb02c01007387 */ /* 0x0001e80000100a00 */
[----:B------:R1:W-:Y:S04]  /*9ebf0*/  STL.64 [R1+0x1bb8], R46 ;  /* 0x001bb82e01007387 */ /* 0x0003e80000100a00 */
[----:B------:R-:W-:Y:S04]  /*9ec00*/  STL.64 [R1+0xab70], R56 ;  /* 0x00ab703801007387 */ /* 0x000fe80000100a00 */
[----:B------:R2:W-:Y:S04]  /*9ec10*/  STL.64 [R1+0x1ba0], R40 ;  /* 0x001ba02801007387 */ /* 0x0005e80000100a00 */
[----:B------:R4:W-:Y:S04]  /*9ec20*/  STL.64 [R1+0x1ba8], R42 ;  /* 0x001ba82a01007387 */ /* 0x0009e80000100a00 */
[----:B0-----:R-:W4:Y:S04]  /*9ec30*/  LDL.LU.64 R44, [R1+0x1b60] ;  /* 0x001b6000012c7983 */ /* 0x001f280000300a00 */
[----:B-1----:R-:W4:Y:S01]  /*9ec40*/  LDL.LU.64 R46, [R1+0x1b68] ;  /* 0x001b6800012e7983 */ /* 0x002f220000300a00 */
[C---:B------:R-:W-:Y:S06]  /*9ec50*/  HMMA.16816.F32 R16, R32.reuse, R54, R16 ;  /* 0x000000362010723c */ /* 0x040fec0000001810 */
[C---:B---3--:R-:W-:Y:S06]  /*9ec60*/  HMMA.16816.F32 R8, R32.reuse, R52, R8 ;  /* 0x000000342008723c */ /* 0x048fec0000001808 */
[C---:B------:R-:W-:Y:S11]  /*9ec70*/  HMMA.16816.F32 R4, R32.reuse, R50, R4 ;  /* 0x000000322004723c */ /* 0x040ff60000001804 */
[----:B------:R-:W-:Y:S04]  /*9ec80*/  STL.64 [R1+0x1b90], R16 ;  /* 0x001b901001007387 */ /* 0x000fe80000100a00 */
[----:B------:R-:W-:Y:S04]  /*9ec90*/  STL.64 [R1+0x1b98], R18 ;  /* 0x001b981201007387 */ /* 0x000fe80000100a00 */
[----:B--2---:R-:W2:Y:S04]  /*9eca0*/  LDL.LU.64 R40, [R1+0x1b50] ;  /* 0x001b500001287983 */ /* 0x004ea80000300a00 */
[----:B----4-:R-:W2:Y:S04]  /*9ecb0*/  LDL.LU.64 R42, [R1+0x1b58] ;  /* 0x001b5800012a7983 */ /* 0x010ea80000300a00 */
[----:B------:R0:W-:Y:S04]  /*9ecc0*/  STL.64 [R1+0x1b80], R8 ;  /* 0x001b800801007387 */ /* 0x0001e80000100a00 */
[----:B------:R1:W-:Y:S04]  /*9ecd0*/  STL.64 [R1+0x1b88], R10 ;  /* 0x001b880a01007387 */ /* 0x0003e80000100a00 */
[----:B------:R-:W3:Y:S04]  /*9ece0*/  LDL.LU.64 R56, [R1+0x1b40] ;  /* 0x001b400001387983 */ /* 0x000ee80000300a00 */
[----:B------:R-:W3:Y:S04]  /*9ecf0*/  LDL.LU.64 R58, [R1+0x1b48] ;  /* 0x001b4800013a7983 */ /* 0x000ee80000300a00 */
[----:B------:R-:W-:Y:S04]  /*9ed00*/  STL.64 [R1+0xab68], R54 ;  /* 0x00ab683601007387 */ /* 0x000fe80000100a00 */
[----:B------:R4:W-:Y:S04]  /*9ed10*/  STL.64 [R1+0xab60], R52 ;  /* 0x00ab603401007387 */ /* 0x0009e80000100a00 */
[----:B0-----:R-:W3:Y:S04]  /*9ed20*/  LDL.LU.64 R8, [R1+0x1b30] ;  /* 0x001b300001087983 */ /* 0x001ee80000300a00 */
[----:B-1----:R-:W3:Y:S04]  /*9ed30*/  LDL.LU.64 R10, [R1+0x1b38] ;  /* 0x001b3800010a7983 */ /* 0x002ee80000300a00 */
[----:B------:R0:W-:Y:S04]  /*9ed40*/  STL.64 [R1+0x1b70], R4 ;  /* 0x001b700401007387 */ /* 0x0001e80000100a00 */
[----:B------:R1:W-:Y:S04]  /*9ed50*/  STL.64 [R1+0x1b78], R6 ;  /* 0x001b780601007387 */ /* 0x0003e80000100a00 */
[----:B----4-:R-:W4:Y:S04]  /*9ed60*/  LDL.LU.64 R52, [R1+0x1b00] ;  /* 0x001b000001347983 */ /* 0x010f280000300a00 */
[----:B------:R-:W4:Y:S04]  /*9ed70*/  LDL.LU.64 R54, [R1+0x1b08] ;  /* 0x001b080001367983 */ /* 0x000f280000300a00 */
[----:B------:R-:W4:Y:S04]  /*9ed80*/  LDL.LU.64 R16, [R1+0x1af0] ;  /* 0x001af00001107983 */ /* 0x000f280000300a00 */
[----:B------:R-:W4:Y:S04]  /*9ed90*/  LDL.LU.64 R18, [R1+0x1af8] ;  /* 0x001af80001127983 */ /* 0x000f280000300a00 */
[----:B0-----:R-:W4:Y:S04]  /*9eda0*/  LDL.LU.64 R4, [R1+0x1ae0] ;  /* 0x001ae00001047983 */ /* 0x001f280000300a00 */
[----:B-1----:R-:W4:Y:S01]  /*9edb0*/  LDL.LU.64 R6, [R1+0x1ae8] ;  /* 0x001ae80001067983 */ /* 0x002f220000300a00 */
[----:B------:R-:W-:-:S15]  /*9edc0*/  HMMA.16816.F32 R44, R32, R48, R44 ;  /* 0x00000030202c723c */ /* 0x000fde000000182c */
[----:B------:R-:W-:-:S08]  /*9edd0*/  NOP ;  /* 0x0000000000007918 */ /* 0x000fd00000000000 */
        /* <DEDUP_REMOVED lines=8> */
[----:B--2---:R-:W-:-:S15]  /*9ee60*/  HMMA.16816.F32 R40, R32, R46, R40 ;  /* 0x0000002e2028723c */ /* 0x004fde0000001828 */
[----:B------:R-:W-:-:S08]  /*9ee70*/  NOP ;  /* 0x0000000000007918 */ /* 0x000fd00000000000 */
[----:B------:R-:W-:Y:S04]  /*9ee80*/  STL.64 [R1+0x1b50], R40 ;  /* 0x001b502801007387 */ /* 0x000fe80000100a00 */
[----:B------:R0:W-:Y:S04]  /*9ee90*/  STL.64 [R1+0x1b58], R42 ;  /* 0x001b582a01007387 */ /* 0x0001e80000100a00 */
[----:B0-----:R-:W2:Y:S01]  /*9eea0*/  LDL.LU.64 R42, [R1+0xad80] ;  /* 0x00ad8000012a7983 */ /* 0x001ea20000300a00 */
[----:B---3--:R-:W-:Y:S03]  /*9eeb0*/  HMMA.16816.F32 R56, R32, R44, R56 ;  /* 0x0000002c2038723c */ /* 0x008fe60000001838 */
[----:B------:R-:W3:-:S15]  /*9eec0*/  LDL.LU.64 R40, [R1+0xad78] ;  /* 0x00ad780001287983 */ /* 0x000ede0000300a00 */
[----:B------:R-:W-:-:S05]  /*9eed0*/  NOP ;  /* 0x0000000000007918 */ /* 0x000fca0000000000 */
[----:B------:R0:W-:Y:S04]  /*9eee0*/  STL.64 [R1+0x1b40], R56 ;  /* 0x001b403801007387 */ /* 0x0001e80000100a00 */
[----:B------:R1:W-:Y:S04]  /*9eef0*/  STL.64 [R1+0x1b48], R58 ;  /* 0x001b483a01007387 */ /* 0x0003e80000100a00 */
[----:B0-----:R-:W4:Y:S04]  /*9ef00*/  LDL.LU.64 R56, [R1+0x1ad0] ;  /* 0x001ad00001387983 */ /* 0x001f280000300a00 */
[----:B-1----:R-:W4:Y:S04]  /*9ef10*/  LDL.LU.64 R58, [R1+0x1ad8] ;  /* 0x001ad800013a7983 */ /* 0x002f280000300a00 */
[----:B------:R-:W-:Y:S04]  /*9ef20*/  STL.64 [R1+0xab28], R46 ;  /* 0x00ab282e01007387 */ /* 0x000fe80000100a00 */
[----:B------:R0:W-:Y:S04]  /*9ef30*/  STL.64 [R1+0xab20], R44 ;  /* 0x00ab202c01007387 */ /* 0x0001e80000100a00 */
[----:B0-----:R-:W3:Y:S04]  /*9ef40*/  LDL.LU.64 R44, [R1+0x1b20] ;  /* 0x001b2000012c7983 */ /* 0x001ee80000300a00 */
[----:B------:R-:W3:Y:S01]  /*9ef50*/  LDL.LU.64 R46, [R1+0x1b28] ;  /* 0x001b2800012e7983 */ /* 0x000ee20000300a00 */
[----:B--2---:R-:W-:-:S15]  /*9ef60*/  HMMA.16816.F32 R8, R32, R42, R8 ;  /* 0x0000002a2008723c */ /* 0x004fde0000001808 */
[----:B------:R-:W-:-:S08]  /*9ef70*/  NOP ;  /* 0x0000000000007918 */ /* 0x000fd00000000000 */
[----:B------:R-:W-:Y:S04]  /*9ef80*/  STL.64 [R1+0x1b30], R8 ;  /* 0x001b300801007387 */ /* 0x000fe80000100a00 */
[----:B------:R0:W-:Y:S04]  /*9ef90*/  STL.64 [R1+0x1b38], R10 ;  /* 0x001b380a01007387 */ /* 0x0001e80000100a00 */
[----:B0-----:R-:W2:Y:S04]  /*9efa0*/  LDL.LU.64 R10, [R1+0xad70] ;  /* 0x00ad7000010a7983 */ /* 0x001ea80000300a00 */
[----:B------:R-:W2:Y:S01]  /*9efb0*/  LDL.LU.64 R8, [R1+0xad68] ;  /* 0x00ad680001087983 */ /* 0x000ea20000300a00 */
[C---:B---3--:R-:W-:Y:S03]  /*9efc0*/  HMMA.16816.F32 R44, R32.reuse, R40, R44 ;  /* 0x00000028202c723c */ /* 0x048fe6000000182c */
[----:B------:R-:W-:Y:S04]  /*9efd0*/  STL.64 [R1+0xab38], R42 ;  /* 0x00ab382a01007387 */ /* 0x000fe80000100a00 */
[----:B------:R-:W-:Y:S01]  /*9efe0*/  STL.64 [R1+0xab30], R40 ;  /* 0x00ab302801007387 */ /* 0x000fe20000100a00 */
[----:B----4-:R-:W-:-:S15]  /*9eff0*/  HMMA.16816.F32 R48, R32, R38, R48 ;  /* 0x000000262030723c */ /* 0x010fde0000001830 */
[----:B------:R-:W-:Y:S04]  /*9f000*/  STL.64 [R1+0x1b20], R44 ;  /* 0x001b202c01007387 */ /* 0x000fe80000100a00 */
[----:B------:R0:W-:Y:S02]  /*9f010*/  STL.64 [R1+0x1b28], R46 ;  /* 0x001b282e01007387 */ /* 0x0001e40000100a00 */
[----:B0-----:R-:W-:Y:S02]  /*9f020*/  HMMA.16816.F32 R44, R32, R2, R52 ;  /* 0x00000002202c723c */ /* 0x001fe40000001834 */
[----:B------:R0:W-:Y:S04]  /*9f030*/  STL.64 [R1+0x1b10], R48 ;  /* 0x001b103001007387 */ /* 0x0001e80000100a00 */
[----:B------:R1:W-:-:S15]  /*9f040*/  STL.64 [R1+0x1b18], R50 ;  /* 0x001b183201007387 */ /* 0x0003de0000100a00 */
[----:B------:R-:W-:-:S02]  /*9f050*/  NOP ;  /* 0x0000000000007918 */ /* 0x000fc40000000000 */
[----:B------:R-:W-:Y:S04]  /*9f060*/  STL.64 [R1+0x1b00], R44 ;  /* 0x001b002c01007387 */ /* 0x000fe80000100a00 */
[----:B------:R-:W-:Y:S01]  /*9f070*/  STL.64 [R1+0x1b08], R46 ;  /* 0x001b082e01007387 */ /* 0x000fe20000100a00 */
[----:B--2---:R-:W-:Y:S03]  /*9f080*/  HMMA.16816.F32 R40, R32, R8, R16 ;  /* 0x000000082028723c */ /* 0x004fe60000001810 */
[----:B------:R-:W2:-:S15]  /*9f090*/  LDL.LU.64 R16, [R1+0x1ac0] ;  /* 0x001ac00001107983 */ /* 0x000e9e0000300a00 */
[----:B------:R-:W-:-:S05]  /*9f0a0*/  NOP ;  /* 0x0000000000007918 */ /* 0x000fca0000000000 */
[----:B------:R-:W-:Y:S04]  /*9f0b0*/  STL.64 [R1+0x1af0], R40 ;  /* 0x001af02801007387 */ /* 0x000fe80000100a00 */
[----:B------:R-:W-:Y:S04]  /*9f0c0*/  STL.64 [R1+0x1af8], R42 ;  /* 0x001af82a01007387 */ /* 0x000fe80000100a00 */
[----:B------:R-:W2:Y:S01]  /*9f0d0*/  LDL.LU.64 R18, [R1+0x1ac8] ;  /* 0x001ac80001127983 */ /* 0x000ea20000300a00 */
[----:B------:R-:W-:-:S15]  /*9f0e0*/  HMMA.16816.F32 R4, R32, R10, R4 ;  /* 0x0000000a2004723c */ /* 0x000fde0000001804 */
[----:B------:R-:W-:-:S08]  /*9f0f0*/  NOP ;  /* 0x0000000000007918 */ /* 0x000fd00000000000 */
[----:B------:R3:W-:Y:S04]  /*9f100*/  STL.64 [R1+0x1ae0], R4 ;  /* 0x001ae00401007387 */ /* 0x0007e80000100a00 */
[----:B------:R-:W-:Y:S04]  /*9f110*/  STL.64 [R1+0x1ae8], R6 ;  /* 0x001ae80601007387 */ /* 0x000fe80000100a00 */
[----:B0-----:R-:W4:Y:S04]  /*9f120*/  LDL.LU.64 R48, [R1+0x1aa0] ;  /* 0x001aa00001307983 */ /* 0x001f280000300a00 */
[----:B-1----:R-:W4:Y:S04]  /*9f130*/  LDL.LU.64 R50, [R1+0x1aa8] ;  /* 0x001aa80001327983 */ /* 0x002f280000300a00 */
[----:B------:R-:W4:Y:S04]  /*9f140*/  LDL.LU R55, [R1+0x2f9c] ;  /* 0x002f9c0001377983 */ /* 0x000f280000300800 */
[----:B---3--:R-:W4:Y:S04]  /*9f150*/  LDL.LU R4, [R1+0x2f98] ;  /* 0x002f980001047983 */ /* 0x008f280000300800 */
[----:B------:R-:W-:Y:S04]  /*9f160*/  STL.64 [R1+0xab58], R10 ;  /* 0x00ab580a01007387 */ /* 0x000fe80000100a00 */
[----:B------:R0:W-:Y:S02]  /*9f170*/  STL.64 [R1+0xab50], R8 ;  /* 0x00ab500801007387 */ /* 0x0001e40000100a00 */
[----:B0-----:R-:W-:Y:S02]  /*9f180*/  HMMA.16816.F32 R8, R32, R12, R56 ;  /* 0x0000000c2008723c */ /* 0x001fe40000001838 */
[----:B------:R-:W3:Y:S04]  /*9f190*/  LDL.LU.64 R56, [R1+0x1a90] ;  /* 0x001a900001387983 */ /* 0x000ee80000300a00 */
[----:B------:R-:W3:-:S15]  /*9f1a0*/  LDL.LU.64 R58, [R1+0x1a98] ;  /* 0x001a9800013a7983 */ /* 0x000ede0000300a00 */
[----:B------:R-:W-:-:S02]  /*9f1b0*/  NOP ;  /* 0x0000000000007918 */ /* 0x000fc40000000000 */
[----:B------:R0:W-:Y:S04]  /*9f1c0*/  STL.64 [R1+0x1ad0], R8 ;  /* 0x001ad00801007387 */ /* 0x0001e80000100a00 */
[----:B------:R1:W-:Y:S04]  /*9f1d0*/  STL.64 [R1+0x1ad8], R10 ;  /* 0x001ad80a01007387 */ /* 0x0003e80000100a00 */
[----:B------:R-:W3:Y:S04]  /*9f1e0*/  LDL.LU.64 R44, [R1+0x1a80] ;  /* 0x001a8000012c7983 */ /* 0x000ee80000300a00 */
[----:B------:R-:W3:Y:S04]  /*9f1f0*/  LDL.LU.64 R46, [R1+0x1a88] ;  /* 0x001a8800012e7983 */ /* 0x000ee80000300a00 */
[----:B------:R-:W3:Y:S04]  /*9f200*/  LDL.LU.64 R40, [R1+0x1a70] ;  /* 0x001a700001287983 */ /* 0x000ee80000300a00 */
[----:B------:R-:W3:Y:S04]  /*9f210*/  LDL.LU.64 R42, [R1+0x1a78] ;  /* 0x001a7800012a7983 */ /* 0x000ee80000300a00 */
[----:B0-----:R-:W3:Y:S04]  /*9f220*/  LDL.LU.64 R8, [R1+0x1a60] ;  /* 0x001a600001087983 */ /* 0x001ee80000300a00 */
[----:B-1----:R-:W3:Y:S04]  /*9f230*/  LDL.LU.64 R10, [R1+0x1a68] ;  /* 0x001a6800010a7983 */ /* 0x002ee80000300a00 */
[----:B------:R-:W3:Y:S04]  /*9f240*/  LDL.LU R53, [R1+0x2fa4] ;  /* 0x002fa40001357983 */ /* 0x000ee80000300800 */
[----:B------:R-:W3:Y:S01]  /*9f250*/  LDL.LU R5, [R1+0x2fa0] ;  /* 0x002fa00001057983 */ /* 0x000ee20000300800 */
[----:B--2---:R-:W-:-:S15]  /*9f260*/  HMMA.16816.F32 R16, R32, R14, R16 ;  /* 0x0000000e2010723c */ /* 0x004fde0000001810 */
[----:B------:R-:W-:-:S08]  /*9f270*/  NOP ;  /* 0x0000000000007918 */ /* 0x000fd00000000000 */
[----:B------:R-:W-:Y:S04]  /*9f280*/  STL.64 [R1+0x1ac0], R16 ;  /* 0x001ac01001007387 */ /* 0x000fe80000100a00 */
[----:B------:R0:W-:Y:S04]  /*9f290*/  STL.64 [R1+0x1ac8], R18 ;  /* 0x001ac81201007387 */ /* 0x0001e80000100a00 */
[----:B0-----:R-:W2:Y:S04]  /*9f2a0*/  LDL.LU.64 R18, [R1+0xad60] ;  /* 0x00ad600001127983 */ /* 0x001ea80000300a00 */
[----:B------:R-:W3:Y:S04]  /*9f2b0*/  LDL.LU.64 R16, [R1+0xad58] ;  /* 0x00ad580001107983 */ /* 0x000ee80000300a00 */
[----:B------:R-:W-:Y:S04]  /*9f2c0*/  STL.64 [R1+0xab88], R14 ;  /* 0x00ab880e01007387 */ /* 0x000fe80000100a00 */
[----:B------:R0:W-:Y:S04]  /*9f2d0*/  STL.64 [R1+0xab80], R12 ;  /* 0x00ab800c01007387 */ /* 0x0001e80000100a00 */
[----:B0-----:R-:W3:Y:S04]  /*9f2e0*/  LDL.LU.64 R12, [R1+0x1ab0] ;  /* 0x001ab000010c7983 */ /* 0x001ee80000300a00 */
[----:B------:R-:W3:Y:S01]  /*9f2f0*/  LDL.LU.64 R14, [R1+0x1ab8] ;  /* 0x001ab800010e7983 */ /* 0x000ee20000300a00 */
[----:B----4-:R-:W-:-:S02]  /*9f300*/  IMAD R4, R4, 0x100, R55 ;  /* 0x0000010004047824 */ /* 0x010fc400078e0237 */
[----:B------:R-:W-:Y:S02]  /*9f310*/  IMAD.MOV.U32 R54, RZ, RZ, R37 ;  /* 0x000000ffff367224 */ /* 0x000fe400078e0025 */
[----:B------:R-:W-:Y:S01]  /*9f320*/  IMAD.MOV.U32 R55, RZ, RZ, R31 ;  /* 0x000000ffff377224 */ /* 0x000fe200078e001f */
[----:B---3--:R-:W-:-:S15]  /*9f330*/  HMMA.16816.F32 R12, R32, R16, R12 ;  /* 0x00000010200c723c */ /* 0x008fde000000180c */
[----:B------:R-:W-:-:S08]  /*9f340*/  NOP ;  /* 0x0000000000007918 */ /* 0x000fd00000000000 */
[----:B------:R-:W-:Y:S04]  /*9f350*/  STL.64 [R1+0x1ab0], R12 ;  /* 0x001ab00c01007387 */ /* 0x000fe80000100a00 */
[----:B------:R2:W-:Y:S02]  /*9f360*/  STL.64 [R1+0x1ab8], R14 ;  /* 0x001ab80e01007387 */ /* 0x0005e40000100a00 */
[----:B--2---:R-:W-:Y:S02]  /*9f370*/  HMMA.16816.F32 R12, R32, R18, R48 ;  /* 0x00000012200c723c */ /* 0x004fe40000001830 */
[----:B------:R-:W2:Y:S04]  /*9f380*/  LDL.LU R49, [R1+0x2fac] ;  /* 0x002fac0001317983 */ /* 0x000ea80000300800 */
[----:B------:R-:W2:-:S15]  /*9f390*/  LDL.LU R6, [R1+0x2fa8] ;  /* 0x002fa80001067983 */ /* 0x000e9e0000300800 */
[----:B------:R-:W-:-:S02]  /*9f3a0*/  NOP ;  /* 0x0000000000007918 */ /* 0x000fc40000000000 */
[----:B------:R-:W-:Y:S04]  /*9f3b0*/  STL.64 [R1+0x1aa0], R12 ;  /* 0x001aa00c01007387 */ /* 0x000fe80000100a00 */
[----:B------:R-:W-:Y:S04]  /*9f3c0*/  STL.64 [R1+0x1aa8], R14 ;  /* 0x001aa80e01007387 */ /* 0x000fe80000100a00 */
[----:B------:R-:W-:Y:S04]  /*9f3d0*/  STL.64 [R1+0xab18], R18 ;  /* 0x00ab181201007387 */ /* 0x000fe80000100a00 */
[----:B------:R0:W-:Y:S02]  /*9f3e0*/  STL.64 [R1+0xab10], R16 ;  /* 0x00ab101001007387 */ /* 0x0001e40000100a00 */
[C---:B0-----:R-:W-:Y:S06]  /*9f3f0*/  HMMA.16816.F32 R16, R32.reuse, R20, R56 ;  /* 0x000000142010723c */ /* 0x041fec0000001838 */
[----:B------:R-:W-:Y:S01]  /*9f400*/  HMMA.16816.F32 R12, R32, R22, R44 ;  /* 0x00000016200c723c */ /* 0x000fe2000000182c */
[----:B------:R-:W3:-:S15]  /*9f410*/  LDL.LU R47, [R1+0x2fb4] ;  /* 0x002fb400012f7983 */ /* 0x000ede0000300800 */
[----:B------:R-:W-:-:S01]  /*9f420*/  NOP ;  /* 0x0000000000007918 */ /* 0x000fc20000000000 */
[----:B------:R-:W-:Y:S04]  /*9f430*/  STL.64 [R1+0x1a90], R16 ;  /* 0x001a901001007387 */ /* 0x000fe80000100a00 */
[----:B------:R0:W-:Y:S04]  /*9f440*/  STL.64 [R1+0x1a98], R18 ;  /* 0x001a981201007387 */ /* 0x0001e80000100a00 */
[----:B------:R-:W3:Y:S04]  /*9f450*/  LDL.LU R7, [R1+0x2fb0] ;  /* 0x002fb00001077983 */ /* 0x000ee80000300800 */
[----:B------:R-:W-:Y:S04]  /*9f460*/  STL.64 [R1+0x1a80], R12 ;  /* 0x001a800c01007387 */ /* 0x000fe80000100a00 */
[----:B------:R1:W-:Y:S01]  /*9f470*/  STL.64 [R1+0x1a88], R14 ;  /* 0x001a880e01007387 */ /* 0x0003e20000100a00 */
[C---:B0-----:R-:W-:Y:S06]  /*9f480*/  HMMA.16816.F32 R16, R32.reuse, R24, R40 ;  /* 0x000000182010723c */ /* 0x041fec0000001828 */
[----:B-1----:R-:W-:Y:S01]  /*9f490*/  HMMA.16816.F32 R12, R32, R26, R8 ;  /* 0x0000001a200c723c */ /* 0x002fe20000001808 */
[----:B------:R-:W-:Y:S04]  /*9f4a0*/  STL.64 [R1+0xab98], R22 ;  /* 0x00ab981601007387 */ /* 0x000fe80000100a00 */
[----:B------:R-:W-:Y:S04]  /*9f4b0*/  STL.64 [R1+0xab90], R20 ;  /* 0x00ab901401007387 */ /* 0x000fe80000100a00 */
[----:B------:R-:W4:Y:S01]  /*9f4c0*/  LDL.LU.64 R8, [R1+0x1a50] ;  /* 0x001a500001087983 */ /* 0x000f220000300a00 */
[----:B------:R-:W-:-:S02]  /*9f4d0*/  IMAD.MOV.U32 R58, RZ, RZ, R36 ;  /* 0x000000ffff3a7224 */ /* 0x000fc400078e0024 */
[----:B------:R-:W-:Y:S02]  /*9f4e0*/  IMAD.MOV.U32 R59, RZ, RZ, R30 ;  /* 0x000000ffff3b7224 */ /* 0x000fe400078e001e */
[----:B------:R-:W-:Y:S02]  /*9f4f0*/  IMAD.MOV.U32 R56, RZ, RZ, R28 ;  /* 0x000000ffff387224 */ /* 0x000fe400078e001c */
[----:B------:R-:W-:Y:S01]  /*9f500*/  IMAD.MOV.U32 R57, RZ, RZ, R29 ;  /* 0x000000ffff397224 */ /* 0x000fe200078e001d */
[----:B------:R-:W-:Y:S04]  /*9f510*/  STL.64 [R1+0x1a70], R16 ;  /* 0x001a701001007387 */ /* 0x000fe80000100a00 */
[----:B------:R-:W-:Y:S04]  /*9f520*/  STL.64 [R1+0x1a78], R18 ;  /* 0x001a781201007387 */ /* 0x000fe80000100a00 */
[----:B------:R-:W4:Y:S04]  /*9f530*/  LDL.LU.64 R10, [R1+0x1a58] ;  /* 0x001a5800010a7983 */ /* 0x000f280000300a00 */
[----:B------:R0:W-:Y:S04]  /*9f540*/  STL.64 [R1+0x1a60], R12 ;  /* 0x001a600c01007387 */ /* 0x0001e80000100a00 */
[----:B------:R1:W-:Y:S04]  /*9f550*/  STL.64 [R1+0x1a68], R14 ;  /* 0x001a680e01007387 */ /* 0x0003e80000100a00 */
[----:B------:R-:W2:Y:S04]  /*9f560*/  LDL.LU R36, [R1+0xad50] ;  /* 0x00ad500001247983 */ /* 0x000ea80000300800 */
[----:B------:R-:W3:Y:S04]  /*9f570*/  LDL.LU R30, [R1+0xad4c] ;  /* 0x00ad4c00011e7983 */ /* 0x000ee80000300800 */
[----:B------:R-:W4:Y:S04]  /*9f580*/  LDL.LU R28, [R1+0xad48] ;  /* 0x00ad4800011c7983 */ /* 0x000f280000300800 */
[----:B------:R-:W4:Y:S04]  /*9f590*/  LDL.LU R29, [R1+0xad44] ;  /* 0x00ad4400011d7983 */ /* 0x000f280000300800 */
[----:B------:R-:W-:Y:S04]  /*9f5a0*/  STL.64 [R1+0xac78], R58 ;  /* 0x00ac783a01007387 */ /* 0x000fe80000100a00 */
[----:B------:R-:W-:Y:S04]  /*9f5b0*/  STL.64 [R1+0xac70], R56 ;  /* 0x00ac703801007387 */ /* 0x000fe80000100a00 */
[----:B------:R-:W-:Y:S04]  /*9f5c0*/  STL.64 [R1+0xaba8], R26 ;  /* 0x00aba81a01007387 */ /* 0x000fe80000100a00 */
[----:B------:R-:W-:Y:S04]  /*9f5d0*/  STL.64 [R1+0xaba0], R24 ;  /* 0x00aba01801007387 */ /* 0x000fe80000100a00 */
[----:B------:R-:W2:Y:S04]  /*9f5e0*/  LDL.LU R37, [R1+0xad40] ;  /* 0x00ad400001257983 */ /* 0x000ea80000300800 */
[----:B------:R-:W2:Y:S01]  /*9f5f0*/  LDL.LU R31, [R1+0xad3c] ;  /* 0x00ad3c00011f7983 */ /* 0x000ea20000300800 */
[----:B------:R-:W-:Y:S01]  /*9f600*/  IMAD R5, R5, 0x100, R53 ;  /* 0x0000010005057824 */ /* 0x000fe200078e0235 */
[----:B----4-:R-:W-:Y:S01]  /*9f610*/  HMMA.16816.F32 R8, R32, R28, R8 ;  /* 0x0000001c2008723c */ /* 0x010fe20000001808 */
[----:B---3--:R-:W-:-:S02]  /*9f620*/  IMAD.MOV.U32 R52, RZ, RZ, R30 ;  /* 0x000000ffff347224 */ /* 0x008fc400078e001e */
[----:B--2---:R-:W-:Y:S01]  /*9f630*/  IMAD.MOV.U32 R53, RZ, RZ, R36 ;  /* 0x000000ffff357224 */ /* 0x004fe200078e0024 */
[----:B------:R-:W2:Y:S04]  /*9f640*/  LDL.LU R30, [R1+0xad38] ;  /* 0x00ad3800011e7983 */ /* 0x000ea80000300800 */
[----:B------:R-:W3:Y:S04]  /*9f650*/  LDL.LU R36, [R1+0xad34] ;  /* 0x00ad340001247983 */ /* 0x000ee80000300800 */
[----:B------:R-:W-:Y:S04]  /*9f660*/  STL.64 [R1+0xac88], R54 ;  /* 0x00ac883601007387 */ /* 0x000fe80000100a00 */
[----:B------:R-:W-:Y:S04]  /*9f670*/  STL.64 [R1+0xac80], R52 ;  /* 0x00ac803401007387 */ /* 0x000fe80000100a00 */
[----:B0-----:R-:W4:Y:S04]  /*9f680*/  LDL.LU.64 R12, [R1+0x29c0] ;  /* 0x0029c000010c7983 */ /* 0x001f280000300a00 */
[----:B-1----:R-:W4:Y:S01]  /*9f690*/  LDL.LU.64 R14, [R1+0x29c8] ;  /* 0x0029c800010e7983 */ /* 0x002f220000300a00 */
[----:B------:R-:W-:-:S03]  /*9f6a0*/  IMAD.MOV.U32 R50, RZ, RZ, R31 ;  /* 0x000000ffff327224 */ /* 0x000fc600078e001f */
[----:B------:R0:W-:Y:S04]  /*9f6b0*/  STL.64 [R1+0x1a50], R8 ;  /* 0x001a500801007387 */ /* 0x0001e80000100a00 */
[----:B------:R1:W-:Y:S04]  /*9f6c0*/  STL.64 [R1+0x1a58], R10 ;  /* 0x001a580a01007387 */ /* 0x0003e80000100a00 */
[----:B------:R-:W4:Y:S01]  /*9f6d0*/  LDL.LU R31, [R1+0xad30] ;  /* 0x00ad3000011f7983 */ /* 0x000f220000300800 */
[----:B------:R-:W-:Y:S02]  /*9f6e0*/  IMAD.MOV.U32 R51, RZ, RZ, R37 ;  /* 0x000000ffff337224 */ /* 0x000fe400078e0025 */
[----:B------:R-:W-:Y:S01]  /*9f6f0*/  IMAD R6, R6, 0x100, R49 ;  /* 0x0000010006067824 */ /* 0x000fe200078e0231 */
[----:B------:R-:W4:Y:S04]  /*9f700*/  LDL.LU R37, [R1+0xad2c] ;  /* 0x00ad2c0001257983 */ /* 0x000f280000300800 */
[----:B0-----:R-:W4:Y:S04]  /*9f710*/  LDL.LU.64 R8, [R1+0x29b0] ;  /* 0x0029b00001087983 */ /* 0x001f280000300a00 */
[----:B-1----:R-:W4:Y:S01]  /*9f720*/  LDL.LU.64 R10, [R1+0x29b8] ;  /* 0x0029b800010a7983 */ /* 0x002f220000300a00 */
[----:B------:R-:W-:-:S02]  /*9f730*/  IMAD R7, R7, 0x100, R47 ;  /* 0x0000010007077824 */ /* 0x000fc400078e022f */
[----:B--2---:R-:W-:Y:S02]  /*9f740*/  IMAD.MOV.U32 R49, RZ, RZ, R30 ;  /* 0x000000ffff317224 */ /* 0x004fe400078e001e */
[----:B---3--:R-:W-:Y:S02]  /*9f750*/  IMAD.MOV.U32 R48, RZ, RZ, R36 ;  /* 0x000000ffff307224 */ /* 0x008fe400078e0024 */
[----:B------:R-:W2:Y:S04]  /*9f760*/  LDL.LU R36, [R1+0xad28] ;  /* 0x00ad280001247983 */ /* 0x000ea80000300800 */
[----:B------:R-:W3:Y:S04]  /*9f770*/  LDL.LU R30, [R1+0xad24] ;  /* 0x00ad2400011e7983 */ /* 0x000ee80000300800 */
[----:B------:R-:W-:Y:S04]  /*9f780*/  STL.64 [R1+0xac98], R50 ;  /* 0x00ac983201007387 */ /* 0x000fe80000100a00 */
[----:B------:R-:W-:Y:S01]  /*9f790*/  STL.64 [R1+0xac90], R48 ;  /* 0x00ac903001007387 */ /* 0x000fe20000100a00 */
[----:B----4-:R-:W-:-:S03]  /*9f7a0*/  IMAD.MOV.U32 R46, RZ, RZ, R31 ;  /* 0x000000ffff2e7224 */ /* 0x010fc600078e001f */
[----:B------:R-:W3:Y:S04]  /*9f7b0*/  LDL.LU R31, [R1+0xad20] ;  /* 0x00ad2000011f7983 */ /* 0x000ee80000300800 */
[----:B------:R-:W4:Y:S01]  /*9f7c0*/  LDL R47, [R1+0xec] ;  /* 0x0000ec00012f7983 */ /* 0x000f220000100800 */
[----:B------:R-:W-:-:S03]  /*9f7d0*/  IMAD.MOV.U32 R44, RZ, RZ, R37 ;  /* 0x000000ffff2c7224 */ /* 0x000fc600078e0025 */
[----:B------:R-:W4:Y:S01]  /*9f7e0*/  LDL.LU R37, [R1+0xad1c] ;  /* 0x00ad1c0001257983 */ /* 0x000f220000300800 */
[----:B--2---:R-:W-:-:S03]  /*9f7f0*/  IMAD.MOV.U32 R45, RZ, RZ, R36 ;  /* 0x000000ffff2d7224 */ /* 0x004fc600078e0024 */
[----:B------:R-:W2:Y:S01]  /*9f800*/  LDL.LU R36, [R1+0xad18] ;  /* 0x00ad180001247983 */ /* 0x000ea20000300800 */
[----:B---3--:R-:W-:Y:S03]  /*9f810*/  HMMA.16816.F32 R12, R32, R30, R12 ;  /* 0x0000001e200c723c */ /* 0x008fe6000000180c */
[----:B----4-:R-:W-:Y:S04]  /*9f820*/  STL.64 [R1+0xaca8], R46 ;  /* 0x00aca82e01007387 */ /* 0x010fe80000100a00 */
[----:B------:R-:W-:Y:S04]  /*9f830*/  STL.64 [R1+0xaca0], R44 ;  /* 0x00aca02c01007387 */ /* 0x000fe80000100a00 */
[----:B------:R-:W3:-:S12]  /*9f840*/  LDL R54, [R1+0x100] ;  /* 0x0001000001367983 */ /* 0x000ed80000100800 */
[----:B------:R-:W-:Y:S04]  /*9f850*/  STL.64 [R1+0x22a0], R12 ;  /* 0x0022a00c01007387 */ /* 0x000fe80000100a00 */
[----:B------:R-:W-:Y:S04]  /*9f860*/  STL.64 [R1+0x22a8], R14 ;  /* 0x0022a80e01007387 */ /* 0x000fe80000100a00 */
[----:B------:R-:W3:Y:S01]  /*9f870*/  LDL R55, [R1+0x104] ;  /* 0x0001040001377983 */ /* 0x000ee20000100800 */
[----:B------:R-:W-:Y:S02]  /*9f880*/  IMAD.MOV.U32 R53, RZ, RZ, R37 ;  /* 0x000000ffff357224 */ /* 0x000fe400078e0025 */
[----:B--2---:R-:W-:-:S02]  /*9f890*/  IMAD.MOV.U32 R52, RZ, RZ, R36 ;  /* 0x000000ffff347224 */ /* 0x004fc400078e0024 */
[----:B------:R-:W2:Y:S04]  /*9f8a0*/  LDL.LU R36, [R1+0xad14] ;  /* 0x00ad140001247983 */ /* 0x000ea80000300800 */
[----:B------:R-:W2:Y:S04]  /*9f8b0*/  LDL.LU R37, [R1+0xad10] ;  /* 0x00ad100001257983 */ /* 0x000ea80000300800 */
[----:B---3--:R0:W-:Y:S04]  /*9f8c0*/  STL.64 [R1+0xacb8], R54 ;  /* 0x00acb83601007387 */ /* 0x0081e80000100a00 */
[----:B0-----:R-:W3:Y:S04]  /*9f8d0*/  LDL R54, [R1+0x110] ;  /* 0x0001100001367983 */ /* 0x001ee80000100800 */
[----:B------:R-:W3:Y:S01]  /*9f8e0*/  LDL R55, [R1+0x114] ;  /* 0x0001140001377983 */ /* 0x000ee20000100800 */
[----:B------:R-:W-:-:S02]  /*9f8f0*/  F2FP.F16.E5M2.UNPACK_B R6, R6 ;  /* 0x00000006ff06723e */ /* 0x000fc400020004ff */
[----:B------:R-:W-:Y:S02]  /*9f900*/  F2FP.F16.E5M2.UNPACK_B R7, R7 ;  /* 0x00000007ff07723e */ /* 0x000fe400020004ff */
[----:B------:R-:W-:Y:S02]  /*9f910*/  F2FP.F16.E5M2.UNPACK_B R4, R4 ;  /* 0x00000004ff04723e */ /* 0x000fe400020004ff */
[----:B------:R-:W-:Y:S01]  /*9f920*/  F2FP.F16.E5M2.UNPACK_B R5, R5 ;  /* 0x00000005ff05723e */ /* 0x000fe200020004ff */
[----:B------:R0:W-:Y:S04]  /*9f930*/  STL.64 [R1+0xacb0], R52 ;  /* 0x00acb03401007387 */ /* 0x0001e80000100a00 */
[----:B---3--:R-:W-:Y:S04]  /*9f940*/  STL.64 [R1+0xacd0], R54 ;  /* 0x00acd03601007387 */ /* 0x008fe80000100a00 */
[----:B------:R-:W-:Y:S04]  /*9f950*/  STL.64 [R1+0xabb8], R30 ;  /* 0x00abb81e01007387 */ /* 0x000fe80000100a00 */
[----:B------:R-:W-:Y:S04]  /*9f960*/  STL.64 [R1+0xabb0], R28 ;  /* 0x00abb01c01007387 */ /* 0x000fe80000100a00 */
[----:B------:R-:W-:Y:S04]  /*9f970*/  STL.64 [R1+0xad08], R6 ;  /* 0x00ad080601007387 */ /* 0x000fe80000100a00 */
[----:B------:R2:W-:Y:S04]  /*9f980*/  STL.64 [R1+0xad00], R4 ;  /* 0x00ad000401007387 */ /* 0x0005e80000100a00 */
[----:B0-----:R-:W3:Y:S01]  /*9f990*/  LDL R52, [R1+0x118] ;  /* 0x0001180001347983 */ /* 0x001ee20000100800 */
[----:B--2---:R-:W-:-:S15]  /*9f9a0*/  HMMA.16816.F32 R4, R32, R36, R8 ;  /* 0x000000242004723c */ /* 0x004fde0000001808 */
[----:B------:R-:W-:-:S08]  /*9f9b0*/  NOP ;  /* 0x0000000000007918 */ /* 0x000fd00000000000 */
[----:B------:R-:W-:Y:S04]  /*9f9c0*/  STL.64 [R1+0x2290], R4 ;  /* 0x0022900401007387 */ /* 0x000fe80000100a00 */
[----:B------:R-:W-:Y:S04]  /*9f9d0*/  STL.64 [R1+0x2298], R6 ;  /* 0x0022980601007387 */ /* 0x000fe80000100a00 */
[----:B------:R-:W3:Y:S04]  /*9f9e0*/  LDL R53, [R1+0x11c] ;  /* 0x00011c0001357983 */ /* 0x000ee80000100800 */
[----:B------:R-:W2:Y:S04]  /*9f9f0*/  LDL R54, [R1+0x120] ;  /* 0x0001200001367983 */ /* 0x000ea80000100800 */
[----:B------:R-:W2:Y:S04]  /*9fa00*/  LDL R55, [R1+0x124] ;  /* 0x0001240001377983 */ /* 0x000ea80000100800 */
[----:B---3--:R0:W-:Y:S04]  /*9fa10*/  STL.64 [R1+0xace8], R52 ;  /* 0x00ace83401007387 */ /* 0x0081e80000100a00 */
[----:B0-----:R-:W3:Y:S04]  /*9fa20*/  LDL R52, [R1+0x128] ;  /* 0x0001280001347983 */ /* 0x001ee80000100800 */
[----:B------:R-:W3:Y:S04]  /*9fa30*/  LDL R53, [R1+0x12c] ;  /* 0x00012c0001357983 */ /* 0x000ee80000100800 */
[----:B------:R-:W3:Y:S04]  /*9fa40*/  LDL.LU.64 R4, [R1+0x1a40] ;  /* 0x001a400001047983 */ /* 0x000ee80000300a00 */
[----:B------:R-:W3:Y:S04]  /*9fa50*/  LDL.LU.64 R6, [R1+0x1a48] ;  /* 0x001a480001067983 */ /* 0x000ee80000300a00 */
[----:B------:R-:W4:Y:S04]  /*9fa60*/  LDL.LU.64 R44, [R1+0x1a00] ;  /* 0x001a0000012c7983 */ /* 0x000f280000300a00 */
[----:B------:R-:W2:Y:S04]  /*9fa70*/  LDL.LU.64 R46, [R1+0x1a08] ;  /* 0x001a0800012e7983 */ /* 0x000ea80000300a00 */
[----:B--2---:R-:W-:Y:S04]  /*9fa80*/  STL.64 [R1+0xacc8], R46 ;  /* 0x00acc82e01007387 */ /* 0x004fe80000100a00 */
[----:B----4-:R0:W-:Y:S04]  /*9fa90*/  STL.64 [R1+0xacc0], R44 ;  /* 0x00acc02c01007387 */ /* 0x0101e80000100a00 */
[----:B0-----:R-:W2:Y:S04]  /*9faa0*/  LDL.LU.64 R44, [R1+0x1a10] ;  /* 0x001a1000012c7983 */ /* 0x001ea80000300a00 */
[----:B------:R-:W4:Y:S04]  /*9fab0*/  LDL.LU.64 R46, [R1+0x1a18] ;  /* 0x001a1800012e7983 */ /* 0x000f280000300a00 */
[----:B----4-:R-:W-:Y:S04]  /*9fac0*/  STL.64 [R1+0xace0], R46 ;  /* 0x00ace02e01007387 */ /* 0x010fe80000100a00 */
[----:B--2---:R0:W-:Y:S04]  /*9fad0*/  STL.64 [R1+0xacd8], R44 ;  /* 0x00acd82c01007387 */ /* 0x0041e80000100a00 */
[----:B0-----:R-:W2:Y:S04]  /*9fae0*/  LDL.LU.64 R44, [R1+0x1a20] ;  /* 0x001a2000012c7983 */ /* 0x001ea80000300a00 */
[----:B------:R-:W4:Y:S01]  /*9faf0*/  LDL.LU.64 R46, [R1+0x1a28] ;  /* 0x001a2800012e7983 */ /* 0x000f220000300a00 */
[----:B---3--:R-:W-:Y:S03]  /*9fb00*/  HMMA.16816.F32 R32, R32, R52, R4 ;  /* 0x000000342020723c */ /* 0x008fe60000001804 */
[----:B----4-:R-:W-:Y:S04]  /*9fb10*/  STL.64 [R1+0xacf8], R46 ;  /* 0x00acf82e01007387 */ /* 0x010fe80000100a00 */
[----:B--2---:R0:W-:Y:S04]  /*9fb20*/  STL.64 [R1+0xacf0], R44 ;  /* 0x00acf02c01007387 */ /* 0x0041e80000100a00 */
[----:B0-----:R-:W2:Y:S04]  /*9fb30*/  LDL.LU.64 R44, [R1+0x1a30] ;  /* 0x001a3000012c7983 */ /* 0x001ea80000300a00 */
[----:B------:R-:W2:Y:S04]  /*9fb40*/  LDL.LU.64 R46, [R1+0x1a38] ;  /* 0x001a3800012e7983 */ /* 0x000ea80000300a00 */
[----:B------:R-:W3:Y:S04]  /*9fb50*/  LDL.LU.64 R48, [R1+0x19f0] ;  /* 0x0019f00001307983 */ /* 0x000ee80000300a00 */
[----:B------:R-:W3:Y:S04]  /*9fb60*/  LDL.LU.64 R50, [R1+0x19f8] ;  /* 0x0019f80001327983 */ /* 0x000ee80000300a00 */
[----:B------:R-:W4:Y:S04]  /*9fb70*/  LDL.LU.64 R56, [R1+0x19e0] ;  /* 0x0019e00001387983 */ /* 0x000f280000300a00 */
[----:B------:R-:W4:Y:S04]  /*9fb80*/  LDL.LU.64 R58, [R1+0x19e8] ;  /* 0x0019e800013a7983 */ /* 0x000f280000300a00 */
[----:B------:R-:W3:Y:S04]  /*9fb90*/  LDL.LU.64 R40, [R1+0x19c0] ;  /* 0x0019c00001287983 */ /* 0x000ee80000300a00 */
        /* <DEDUP_REMOVED lines=13> */
[----:B------:R-:W-:Y:S04]  /*9fc70*/  STL.64 [R1+0xabc8], R38 ;  /* 0x00abc82601007387 */ /* 0x000fe80000100a00 */
[----:B------:R0:W-:Y:S04]  /*9fc80*/  STL.64 [R1+0xabc0], R36 ;  /* 0x00abc02401007387 */ /* 0x0001e80000100a00 */
[----:B0-----:R-:W3:Y:S04]  /*9fc90*/  LDL.LU.64 R36, [R1+0x19d0] ;  /* 0x0019d00001247983 */ /* 0x001ee80000300a00 */
[----:B------:R-:W3:Y:S04]  /*9fca0*/  LDL.LU.64 R38, [R1+0x19d8] ;  /* 0x0019d80001267983 */ /* 0x000ee80000300a00 */
[----:B------:R-:W2:Y:S04]  /*9fcb0*/  LDL.LU.64 R6, [R1+0xad08] ;  /* 0x00ad080001067983 */ /* 0x000ea80000300a00 */
[----:B------:R-:W2:Y:S04]  /*9fcc0*/  LDL.LU.64 R4, [R1+0xad00] ;  /* 0x00ad000001047983 */ /* 0x000ea80000300a00 */
[----:B------:R-:W-:Y:S04]  /*9fcd0*/  STL.64 [R1+0x1a40], R32 ;  /* 0x001a402001007387 */ /* 0x000fe80000100a00 */
[----:B------:R0:W-:Y:S04]  /*9fce0*/  STL.64 [R1+0x1a48], R34 ;  /* 0x001a482201007387 */ /* 0x0001e80000100a00 */
[----:B0-----:R-:W4:Y:S04]  /*9fcf0*/  LDL R34, [R1+0xf8] ;  /* 0x0000f80001227983 */ /* 0x001f280000100800 */
[----:B------:R-:W4:Y:S01]  /*9fd00*/  LDL R35, [R1+0xfc] ;  /* 0x0000fc0001237983 */ /* 0x000f220000100800 */
[----:B--2---:R-:W-:Y:S03]  /*9fd10*/  HMMA.16816.F32 R52, R4, R54, R44 ;  /* 0x000000360434723c */ /* 0x004fe6000000182c */
[----:B------:R-:W2:Y:S04]  /*9fd20*/  LDL.LU.64 R46, [R1+0xacf8] ;  /* 0x00acf800012e7983 */ /* 0x000ea80000300a00 */
[----:B------:R-:W2:-:S15]  /*9fd30*/  LDL.LU.64 R44, [R1+0xacf0] ;  /* 0x00acf000012c7983 */ /* 0x000e9e0000300a00 */
[----:B------:R-:W-:-:S01]  /*9fd40*/  NOP ;  /* 0x0000000000007918 */ /* 0x000fc20000000000 */
[----:B------:R0:W-:Y:S04]  /*9fd50*/  STL.64 [R1+0x1a30], R52 ;  /* 0x001a303401007387 */ /* 0x0001e80000100a00 */
[----:B------:R2:W-:Y:S04]  /*9fd60*/  STL.64 [R1+0x1a38], R54 ;  /* 0x001a383601007387 */ /* 0x0005e80000100a00 */
[----:B0-----:R-:W2:Y:S02]  /*9fd70*/  LDL.LU.64 R52, [R1+0xace8] ;  /* 0x00ace80001347983 */ /* 0x001ea40000300a00 */
[----:B--2---:R-:W-:Y:S02]  /*9fd80*/  HMMA.16816.F32 R52, R4, R52, R44 ;  /* 0x000000340434723c */ /* 0x004fe4000000182c */
[----:B------:R-:W2:Y:S04]  /*9fd90*/  LDL.LU.64 R46, [R1+0xace0] ;  /* 0x00ace000012e7983 */ /* 0x000ea80000300a00 */
[----:B------:R-:W2:-:S15]  /*9fda0*/  LDL.LU.64 R44, [R1+0xacd8] ;  /* 0x00acd800012c7983 */ /* 0x000e9e0000300a00 */
[----:B------:R-:W-:-:S02]  /*9fdb0*/  NOP ;  /* 0x0000000000007918 */ /* 0x000fc40000000000 */
[----:B------:R-:W-:Y:S04]  /*9fdc0*/  STL.64 [R1+0x1a20], R52 ;  /* 0x001a203401007387 */ /* 0x000fe80000100a00 */
        /* <DEDUP_REMOVED lines=8> */
[----:B0-----:R-:W3:Y:S04]  /*9fe50*/  LDL.LU.64 R54, [R1+0xacb8] ;  /* 0x00acb80001367983 */ /* 0x001ee80000300a00 */
[----:B------:R-:W2:Y:S01]  /*9fe60*/  LDL.LU.64 R52, [R1+0xacb0] ;  /* 0x00acb00001347983 */ /* 0x000ea20000300a00 */
[C---:B----4-:R-:W-:Y:S06]  /*9fe70*/  HMMA.16816.F32 R32, R4.reuse, R34, R56 ;  /* 0x000000220420723c */ /* 0x050fec0000001838 */
[C---:B--2---:R-:W-:Y:S06]  /*9fe80*/  HMMA.16816.F32 R44, R4.reuse, R52, R44 ;  /* 0x00000034042c723c */ /* 0x044fec000000182c */
[----:B---3--:R-:W-:-:S15]  /*9fe90*/  HMMA.16816.F32 R52, R4, R54, R48 ;  /* 0x000000360434723c */ /* 0x008fde0000001830 */
[----:B------:R-:W-:-:S02]  /*9fea0*/  NOP ;  /* 0x0000000000007918 */ /* 0x000fc40000000000 */
[----:B------:R-:W-:Y:S04]  /*9feb0*/  STL.64 [R1+0x1a00], R44 ;  /* 0x001a002c01007387 */ /* 0x000fe80000100a00 */
[----:B------:R0:W-:Y:S04]  /*9fec0*/  STL.64 [R1+0x1a08], R46 ;  /* 0x001a082e01007387 */ /* 0x0001e80000100a00 */
[----:B0-----:R-:W2:Y:S04]  /*9fed0*/  LDL.LU.64 R46, [R1+0xaca8] ;  /* 0x00aca800012e7983 */ /* 0x001ea80000300a00 */
[----:B------:R-:W3:Y:S04]  /*9fee0*/  LDL.LU.64 R44, [R1+0xaca0] ;  /* 0x00aca000012c7983 */ /* 0x000ee80000300a00 */
[----:B------:R-:W4:Y:S04]  /*9fef0*/  LDL.LU.64 R50, [R1+0xac98] ;  /* 0x00ac980001327983 */ /* 0x000f280000300a00 */
[----:B------:R-:W4:Y:S04]  /*9ff00*/  LDL.LU.64 R48, [R1+0xac90] ;  /* 0x00ac900001307983 */ /* 0x000f280000300a00 */
[----:B------:R-:W-:Y:S04]  /*9ff10*/  STL.64 [R1+0x19f0], R52 ;  /* 0x0019f03401007387 */ /* 0x000fe80000100a00 */
[----:B------:R0:W-:Y:S04]  /*9ff20*/  STL.64 [R1+0x19f8], R54 ;  /* 0x0019f83601007387 */ /* 0x0001e80000100a00 */
[----:B0-----:R-:W4:Y:S04]  /*9ff30*/  LDL.LU.64 R54, [R1+0xac88] ;  /* 0x00ac880001367983 */ /* 0x001f280000300a00 */
[----:B------:R-:W4:Y:S04]  /*9ff40*/  LDL.LU.64 R52, [R1+0xac80] ;  /* 0x00ac800001347983 */ /* 0x000f280000300a00 */
[----:B------:R-:W4:Y:S04]  /*9ff50*/  LDL.LU.64 R58, [R1+0xac78] ;  /* 0x00ac7800013a7983 */ /* 0x000f280000300a00 */
[----:B------:R-:W4:Y:S04]  /*9ff60*/  LDL.LU.64 R56, [R1+0xac70] ;  /* 0x00ac700001387983 */ /* 0x000f280000300a00 */
[----:B------:R-:W-:Y:S04]  /*9ff70*/  STL.64 [R1+0x19e0], R32 ;  /* 0x0019e02001007387 */ /* 0x000fe80000100a00 */
[----:B------:R2:W-:Y:S01]  /*9ff80*/  STL.64 [R1+0x19e8], R34 ;  /* 0x0019e82201007387 */ /* 0x0005e20000100a00 */
[C---:B---3--:R-:W-:Y:S06]  /*9ff90*/  HMMA.16816.F32 R36, R4.reuse, R44, R36 ;  /* 0x0000002c0424723c */ /* 0x048fec0000001824 */
[C---:B--2---:R-:W-:Y:S06]  /*9ffa0*/  HMMA.16816.F32 R32, R4.reuse, R46, R40 ;  /* 0x0000002e0420723c */ /* 0x044fec0000001828 */
[C---:B----4-:R-:W-:Y:S06]  /*9ffb0*/  HMMA.16816.F32 R28, R4.reuse, R48, R28 ;  /* 0x00000030041c723c */ /* 0x050fec000000181c */
[C---:B------:R-:W-:Y:S06]  /*9ffc0*/  HMMA.16816.F32 R24, R4.reuse, R50, R24 ;  /* 0x000000320418723c */ /* 0x040fec0000001818 */
[C---:B------:R-:W-:Y:S06]  /*9ffd0*/  HMMA.16816.F32 R20, R4.reuse, R52, R20 ;  /* 0x000000340414723c */ /* 0x040fec0000001814 */
[C---:B------:R-:W-:Y:S06]  /*9ffe0*/  HMMA.16816.F32 R16, R4.reuse, R54, R16 ;  /* 0x000000360410723c */ /* 0x040fec0000001810 */
[C---:B------:R-:W-:Y:S06]  /*9fff0*/  HMMA.16816.F32 R12, R4.reuse, R56, R12 ;  /* 0x00000038040c723c */ /* 0x040fec000000180c */
[----:B------:R-:W-:Y:S01]  /*a0000*/  HMMA.16816.F32 R8, R4, R58, R8 ;  /* 0x0000003a0408723c */ /* 0x000fe20000001808 */
        /* <DEDUP_REMOVED lines=14> */
[----:B------:R0:W-:Y:S04]  /*a00f0*/  STL.64 [R1+0x1978], R14 ;  /* 0x0019780e01007387 */ /* 0x0001e80000100a00 */
[----:B------:R-:W-:Y:S04]  /*a0100*/  STL.64 [R1+0x1960], R8 ;  /* 0x0019600801007387 */ /* 0x000fe80000100a00 */
[----:B------:R1:W-:Y:S04]  /*a0110*/  STL.64 [R1+0x1968], R10 ;  /* 0x0019680a01007387 */ /* 0x0003e80000100a00 */
[----:B------:R-:W2:Y:S04]  /*a0120*/  LDL R55, [R1+0xc] ;  /* 0x00000c0001377983 */ /* 0x000ea80000100800 */
[----:B------:R-:W3:Y:S01]  /*a0130*/  LDL R52, [R1+0x10] ;  /* 0x0000100001347983 */ /* 0x000ee20000100800 */
[----:B------:R-:W-:-:S03]  /*a0140*/  IMAD.MOV.U32 R53, RZ, RZ, R0 ;  /* 0x000000ffff357224 */ /* 0x000fc600078e0000 */
[----:B------:R-:W4:Y:S04]  /*a0150*/  LDL.LU R0, [R1+0xac68] ;  /* 0x00ac680001007983 */ /* 0x000f280000300800 */
[----:B------:R-:W4:Y:S04]  /*a0160*/  LDL R56, [R1+0x58] ;  /* 0x0000580001387983 */ /* 0x000f280000100800 */
[----:B------:R-:W4:Y:S04]  /*a0170*/  LDL R57, [R1+0x5c] ;  /* 0x00005c0001397983 */ /* 0x000f280000100800 */
[----:B--2---:R-:W-:Y:S04]  /*a0180*/  STL.64 [R1+0xabd8], R54 ;  /* 0x00abd83601007387 */ /* 0x004fe80000100a00 */
[----:B---3--:R-:W-:Y:S04]  /*a0190*/  STL.64 [R1+0xabd0], R52 ;  /* 0x00abd03401007387 */ /* 0x008fe80000100a00 */
[----:B------:R-:W2:Y:S04]  /*a01a0*/  LDL R46, [R1+0x60] ;  /* 0x00006000012e7983 */ /* 0x000ea80000100800 */
[----:B------:R-:W2:Y:S04]  /*a01b0*/  LDL R47, [R1+0x64] ;  /* 0x00006400012f7983 */ /* 0x000ea80000100800 */
[----:B------:R-:W3:Y:S04]  /*a01c0*/  LDL R44, [R1+0x68] ;  /* 0x00006800012c7983 */ /* 0x000ee80000100800 */
[----:B------:R-:W3:Y:S04]  /*a01d0*/  LDL R45, [R1+0x6c] ;  /* 0x00006c00012d7983 */ /* 0x000ee80000100800 */
[----:B0-----:R-:W4:Y:S04]  /*a01e0*/  LDL R14, [R1+0x20] ;  /* 0x00002000010e7983 */ /* 0x001f280000100800 */
[----:B------:R-:W4:Y:S04]  /*a01f0*/  LDL R15, [R1+0x24] ;  /* 0x00002400010f7983 */ /* 0x000f280000100800 */
[----:B-1----:R-:W4:Y:S04]  /*a0200*/  LDL R10, [R1+0xb0] ;  /* 0x0000b000010a7983 */ /* 0x002f280000100800 */
[----:B------:R-:W4:Y:S04]  /*a0210*/  LDL R11, [R1+0xb4] ;  /* 0x0000b400010b7983 */ /* 0x000f280000100800 */
[----:B------:R-:W4:Y:S04]  /*a0220*/  LDL.LU.64 R24, [R1+0x1950] ;  /* 0x0019500001187983 */ /* 0x000f280000300a00 */
[----:B------:R-:W4:Y:S04]  /*a0230*/  LDL.LU.64 R26, [R1+0x1958] ;  /* 0x00195800011a7983 */ /* 0x000f280000300a00 */
[----:B--2---:R-:W-:Y:S04]  /*a0240*/  STL.64 [R1+0xabf8], R46 ;  /* 0x00abf82e01007387 */ /* 0x004fe80000100a00 */
[----:B---3--:R-:W-:Y:S04]  /*a0250*/  STL.64 [R1+0xabf0], R44 ;  /* 0x00abf02c01007387 */ /* 0x008fe80000100a00 */
[----:B------:R-:W2:Y:S04]  /*a0260*/  LDL R42, [R1+0x70] ;  /* 0x00007000012a7983 */ /* 0x000ea80000100800 */
[----:B------:R-:W2:Y:S04]  /*a0270*/  LDL R43, [R1+0x74] ;  /* 0x00007400012b7983 */ /* 0x000ea80000100800 */
[----:B------:R-:W3:Y:S04]  /*a0280*/  LDL R40, [R1+0x78] ;  /* 0x0000780001287983 */ /* 0x000ee80000100800 */
[----:B------:R-:W3:Y:S04]  /*a0290*/  LDL R41, [R1+0x7c] ;  /* 0x00007c0001297983 */ /* 0x000ee80000100800 */
[----:B------:R-:W4:Y:S04]  /*a02a0*/  LDL R18, [R1+0x30] ;  /* 0x0000300001127983 */ /* 0x000f280000100800 */
[----:B------:R-:W4:Y:S04]  /*a02b0*/  LDL R19, [R1+0x34] ;  /* 0x0000340001137983 */ /* 0x000f280000100800 */
[----:B--2---:R-:W-:Y:S04]  /*a02c0*/  STL.64 [R1+0xac08], R42 ;  /* 0x00ac082a01007387 */ /* 0x004fe80000100a00 */
[----:B---3--:R-:W-:Y:S04]  /*a02d0*/  STL.64 [R1+0xac00], R40 ;  /* 0x00ac002801007387 */ /* 0x008fe80000100a00 */
[----:B------:R-:W2:Y:S04]  /*a02e0*/  LDL R58, [R1+0x50] ;  /* 0x00005000013a7983 */ /* 0x000ea80000100800 */
[----:B------:R-:W2:Y:S04]  /*a02f0*/  LDL R59, [R1+0x54] ;  /* 0x00005400013b7983 */ /* 0x000ea80000100800 */
[----:B--2---:R0:W-:Y:S04]  /*a0300*/  STL.64 [R1+0xac18], R58 ;  /* 0x00ac183a01007387 */ /* 0x0041e80000100a00 */
[----:B----4-:R-:W-:Y:S04]  /*a0310*/  STL.64 [R1+0xac10], R56 ;  /* 0x00ac103801007387 */ /* 0x010fe80000100a00 */
[----:B------:R-:W2:Y:S04]  /*a0320*/  LDL R8, [R1+0x80] ;  /* 0x0000800001087983 */ /* 0x000ea80000100800 */
[----:B------:R-:W2:Y:S04]  /*a0330*/  LDL R9, [R1+0x84] ;  /* 0x0000840001097983 */ /* 0x000ea80000100800 */
[----:B------:R-:W3:Y:S04]  /*a0340*/  LDL R36, [R1+0x88] ;  /* 0x0000880001247983 */ /* 0x000ee80000100800 */
[----:B------:R-:W3:Y:S04]  /*a0350*/  LDL R37, [R1+0x8c] ;  /* 0x00008c0001257983 */ /* 0x000ee80000100800 */
[----:B0-----:R-:W4:Y:S04]  /*a0360*/  LDL R58, [R1+0x90] ;  /* 0x00009000013a7983 */ /* 0x001f280000100800 */
[----:B------:R-:W4:Y:S04]  /*a0370*/  LDL R59, [R1+0x94] ;  /* 0x00009400013b7983 */ /* 0x000f280000100800 */
[----:B----4-:R-:W-:Y:S04]  /*a0380*/  STL.64 [R1+0xac30], R58 ;  /* 0x00ac303a01007387 */ /* 0x010fe80000100a00 */
[----:B------:R-:W4:Y:S04]  /*a0390*/  LDL R22, [R1+0x98] ;  /* 0x0000980001167983 */ /* 0x000f280000100800 */
[----:B------:R-:W4:Y:S04]  /*a03a0*/  LDL R23, [R1+0x9c] ;  /* 0x00009c0001177983 */ /* 0x000f280000100800 */
[----:B------:R-:W2:Y:S04]  /*a03b0*/  LDL R20, [R1+0xa0] ;  /* 0x0000a00001147983 */ /* 0x000ea80000100800 */
[----:B------:R-:W2:Y:S04]  /*a03c0*/  LDL R21, [R1+0xa4] ;  /* 0x0000a40001157983 */ /* 0x000ea80000100800 */
[----:B----4-:R-:W-:Y:S04]  /*a03d0*/  STL.64 [R1+0xac38], R22 ;  /* 0x00ac381601007387 */ /* 0x010fe80000100a00 */
[----:B--2---:R0:W-:Y:S04]  /*a03e0*/  STL.64 [R1+0xac50], R20 ;  /* 0x00ac501401007387 */ /* 0x0041e80000100a00 */
[----:B------:R-:W2:Y:S04]  /*a03f0*/  LDL.64 R50, [R1] ;  /* 0x0000000001327983 */ /* 0x000ea80000100a00 */
[----:B------:R-:W4:Y:S01]  /*a0400*/  LDL.64 R48, [R1+0x18] ;  /* 0x0000180001307983 */ /* 0x000f220000100a00 */
[----:B0-----:R-:W-:Y:S03]  /*a0410*/  HMMA.16816.F32 R20, R4, R10, R24 ;  /* 0x0000000a0414723c */ /* 0x001fe60000001818 */
[----:B--2---:R-:W-:Y:S04]  /*a0420*/  STL.64 [R1+0xabe8], R50 ;  /* 0x00abe83201007387 */ /* 0x004fe80000100a00 */
[----:B----4-:R-:W-:Y:S04]  /*a0430*/  STL.64 [R1+0xabe0], R48 ;  /* 0x00abe03001007387 */ /* 0x010fe80000100a00 */
[----:B------:R-:W2:-:S12]  /*a0440*/  LDL R16, [R1+0x38] ;  /* 0x0000380001107983 */ /* 0x000e980000100800 */
[----:B------:R-:W-:Y:S04]  /*a0450*/  STL.64 [R1+0x1950], R20 ;  /* 0x0019501401007387 */ /* 0x000fe80000100a00 */
[----:B------:R0:W-:Y:S04]  /*a0460*/  STL.64 [R1+0x1958], R22 ;  /* 0x0019581601007387 */ /* 0x0001e80000100a00 */
[----:B------:R-:W2:Y:S04]  /*a0470*/  LDL R17, [R1+0x3c] ;  /* 0x00003c0001117983 */ /* 0x000ea80000100800 */
[----:B0-----:R-:W4:Y:S04]  /*a0480*/  LDL R22, [R1+0xa8] ;  /* 0x0000a80001167983 */ /* 0x001f280000100800 */
[----:B------:R-:W4:Y:S04]  /*a0490*/  LDL R23, [R1+0xac] ;  /* 0x0000ac0001177983 */ /* 0x000f280000100800 */
[----:B------:R-:W-:Y:S04]  /*a04a0*/  STL.64 [R1+0xac28], R18 ;  /* 0x00ac281201007387 */ /* 0x000fe80000100a00 */
[----:B--2---:R-:W-:Y:S04]  /*a04b0*/  STL.64 [R1+0xac20], R16 ;  /* 0x00ac201001007387 */ /* 0x004fe80000100a00 */
[----:B------:R-:W2:Y:S04]  /*a04c0*/  LDL R38, [R1+0x40] ;  /* 0x0000400001267983 */ /* 0x000ea80000100800 */
[----:B------:R-:W2:Y:S04]  /*a04d0*/  LDL R39, [R1+0x44] ;  /* 0x0000440001277983 */ /* 0x000ea80000100800 */
[----:B--2---:R-:W-:Y:S04]  /*a04e0*/  STL.64 [R1+0xac48], R38 ;  /* 0x00ac482601007387 */ /* 0x004fe80000100a00 */
[----:B---3--:R0:W-:Y:S04]  /*a04f0*/  STL.64 [R1+0xac40], R36 ;  /* 0x00ac402401007387 */ /* 0x0081e80000100a00 */
[----:B0-----:R-:W2:Y:S04]  /*a0500*/  LDL.LU.64 R36, [R1+0x1930] ;  /* 0x0019300001247983 */ /* 0x001ea80000300a00 */
[----:B------:R-:W3:Y:S04]  /*a0510*/  LDL.LU.64 R38, [R1+0x1938] ;  /* 0x0019380001267983 */ /* 0x000ee80000300a00 */
[----:B---3--:R-:W-:Y:S04]  /*a0520*/  STL.64 [R1+0xac60], R38 ;  /* 0x00ac602601007387 */ /* 0x008fe80000100a00 */
[----:B--2---:R0:W-:Y:S04]  /*a0530*/  STL.64 [R1+0xac58], R36 ;  /* 0x00ac582401007387 */ /* 0x0041e80000100a00 */
[----:B0-----:R-:W4:Y:S04]  /*a0540*/  LDL.LU.64 R36, [R1+0x1940] ;  /* 0x0019400001247983 */ /* 0x001f280000300a00 */
[----:B------:R-:W4:Y:S04]  /*a0550*/  LDL.LU.64 R38, [R1+0x1948] ;  /* 0x0019480001267983 */ /* 0x000f280000300a00 */
[----:B------:R-:W2:Y:S04]  /*a0560*/  LDL.LU.64 R56, [R1+0x1920] ;  /* 0x0019200001387983 */ /* 0x000ea80000300a00 */
[----:B------:R-:W2:Y:S04]  /*a0570*/  LDL.LU.64 R58, [R1+0x1928] ;  /* 0x00192800013a7983 */ /* 0x000ea80000300a00 */
        /* <DEDUP_REMOVED lines=16> */
[----:B------:R-:W3:Y:S04]  /*a0680*/  LDL R10, [R1+0x48] ;  /* 0x00004800010a7983 */ /* 0x000ee80000100800 */
[----:B------:R-:W3:Y:S04]  /*a0690*/  LDL R11, [R1+0x4c] ;  /* 0x00004c00010b7983 */ /* 0x000ee80000100800 */
[----:B------:R-:W3:Y:S01]  /*a06a0*/  LDL R12, [R1+0x28] ;  /* 0x00002800010c7983 */ /* 0x000ee20000100800 */
[----:B----4-:R-:W-:Y:S03]  /*a06b0*/  HMMA.16816.F32 R20, R4, R22, R36 ;  /* 0x000000160414723c */ /* 0x010fe60000001824 */
[----:B------:R-:W4:Y:S04]  /*a06c0*/  LDL.LU.64 R38, [R1+0xac60] ;  /* 0x00ac600001267983 */ /* 0x000f280000300a00 */
[----:B------:R-:W4:-:S15]  /*a06d0*/  LDL.LU.64 R36, [R1+0xac58] ;  /* 0x00ac580001247983 */ /* 0x000f1e0000300a00 */
[----:B------:R-:W-:-:S01]  /*a06e0*/  NOP ;  /* 0x0000000000007918 */ /* 0x000fc20000000000 */
[----:B------:R0:W-:Y:S04]  /*a06f0*/  STL.64 [R1+0x1940], R20 ;  /* 0x0019401401007387 */ /* 0x0001e80000100a00 */
[----:B------:R4:W-:Y:S04]  /*a0700*/  STL.64 [R1+0x1948], R22 ;  /* 0x0019481601007387 */ /* 0x0009e80000100a00 */
[----:B0-----:R-:W4:Y:S02]  /*a0710*/  LDL.LU.64 R20, [R1+0xac50] ;  /* 0x00ac500001147983 */ /* 0x001f240000300a00 */
[----:B----4-:R-:W-:Y:S02]  /*a0720*/  HMMA.16816.F32 R20, R4, R20, R36 ;  /* 0x000000140414723c */ /* 0x010fe40000001824 */
[----:B------:R-:W4:Y:S04]  /*a0730*/  LDL.LU.64 R38, [R1+0xac48] ;  /* 0x00ac480001267983 */ /* 0x000f280000300a00 */
[----:B------:R-:W3:-:S15]  /*a0740*/  LDL.LU.64 R36, [R1+0xac40] ;  /* 0x00ac400001247983 */ /* 0x000ede0000300a00 */
[----:B------:R-:W-:-:S02]  /*a0750*/  NOP ;  /* 0x0000000000007918 */ /* 0x000fc40000000000 */
[----:B------:R-:W-:Y:S04]  /*a0760*/  STL.64 [R1+0x1930], R20 ;  /* 0x0019301401007387 */ /* 0x000fe80000100a00 */
[----:B------:R0:W-:Y:S04]  /*a0770*/  STL.64 [R1+0x1938], R22 ;  /* 0x0019381601007387 */ /* 0x0001e80000100a00 */
[----:B0-----:R-:W2:Y:S02]  /*a0780*/  LDL.LU.64 R22, [R1+0xac38] ;  /* 0x00ac380001167983 */ /* 0x001ea40000300a00 */
[C---:B--2---:R-:W-:Y:S02]  /*a0790*/  HMMA.16816.F32 R20, R4.reuse, R22, R56 ;  /* 0x000000160414723c */ /* 0x044fe40000001838 */
[----:B------:R-:W2:Y:S04]  /*a07a0*/  LDL.LU.64 R58, [R1+0xac30] ;  /* 0x00ac3000013a7983 */ /* 0x000ea80000300a00 */
[C---:B---3--:R-:W-:Y:S06]  /*a07b0*/  HMMA.16816.F32 R40, R4.reuse, R36, R40 ;  /* 0x000000240428723c */ /* 0x048fec0000001828 */
[C---:B------:R-:W-:Y:S11]  /*a07c0*/  HMMA.16816.F32 R44, R4.reuse, R8, R44 ;  /* 0x00000008042c723c */ /* 0x040ff6000000182c */
[----:B------:R0:W-:Y:S04]  /*a07d0*/  STL.64 [R1+0x1920], R20 ;  /* 0x0019201401007387 */ /* 0x0001e80000100a00 */
[----:B------:R1:W-:Y:S04]  /*a07e0*/  STL.64 [R1+0x1928], R22 ;  /* 0x0019281601007387 */ /* 0x0003e80000100a00 */
[----:B0-----:R-:W3:Y:S04]  /*a07f0*/  LDL.LU.64 R20, [R1+0x1890] ;  /* 0x0018900001147983 */ /* 0x001ee80000300a00 */
[----:B-1----:R-:W3:Y:S01]  /*a0800*/  LDL.LU.64 R22, [R1+0x1898] ;  /* 0x0018980001167983 */ /* 0x002ee20000300a00 */
[----:B--2---:R-:W-:Y:S03]  /*a0810*/  HMMA.16816.F32 R56, R4, R58, R16 ;  /* 0x0000003a0438723c */ /* 0x004fe60000001810 */
[----:B------:R-:W2:Y:S04]  /*a0820*/  LDL.LU.64 R18, [R1+0xac28] ;  /* 0x00ac280001127983 */ /* 0x000ea80000300a00 */
[----:B------:R-:W2:-:S15]  /*a0830*/  LDL.LU.64 R16, [R1+0xac20] ;  /* 0x00ac200001107983 */ /* 0x000e9e0000300a00 */
[----:B------:R-:W-:-:S01]  /*a0840*/  NOP ;  /* 0x0000000000007918 */ /* 0x000fc20000000000 */
[----:B------:R-:W-:Y:S04]  /*a0850*/  STL.64 [R1+0x1910], R56 ;  /* 0x0019103801007387 */ /* 0x000fe80000100a00 */
[----:B------:R0:W-:Y:S04]  /*a0860*/  STL.64 [R1+0x1918], R58 ;  /* 0x0019183a01007387 */ /* 0x0001e80000100a00 */
[----:B0-----:R-:W3:Y:S04]  /*a0870*/  LDL.LU.64 R58, [R1+0xac18] ;  /* 0x00ac1800013a7983 */ /* 0x001ee80000300a00 */
        /* <DEDUP_REMOVED lines=13> */
[----:B------:R0:W-:Y:S04]  /*a0950*/  STL.64 [R1+0x18e0], R52 ;  /* 0x0018e03401007387 */ /* 0x0001e80000100a00 */
[----:B------:R1:W-:Y:S04]  /*a0960*/  STL.64 [R1+0x18e8], R54 ;  /* 0x0018e83601007387 */ /* 0x0003e80000100a00 */
[----:B------:R-:W-:Y:S04]  /*a0970*/  STL.64 [R1+0x18d0], R40 ;  /* 0x0018d02801007387 */ /* 0x000fe80000100a00 */
[----:B------:R-:W-:Y:S01]  /*a0980*/  STL.64 [R1+0x18d8], R42 ;  /* 0x0018d82a01007387 */ /* 0x000fe20000100a00 */
[C---:B------:R-:W-:Y:S03]  /*a0990*/  HMMA.16816.F32 R24, R4.reuse, R56, R24 ;  /* 0x000000380418723c */ /* 0x040fe60000001818 */
[----:B------:R-:W-:Y:S04]  /*a09a0*/  STL.64 [R1+0x18c0], R32 ;  /* 0x0018c02001007387 */ /* 0x000fe80000100a00 */
[----:B------:R-:W-:Y:S04]  /*a09b0*/  STL.64 [R1+0x18c8], R34 ;  /* 0x0018c82201007387 */ /* 0x000fe80000100a00 */
[----:B------:R-:W2:Y:S04]  /*a09c0*/  LDL.LU.64 R48, [R1+0x1880] ;  /* 0x0018800001307983 */ /* 0x000ea80000300a00 */
[----:B------:R3:W-:Y:S04]  /*a09d0*/  STL.64 [R1+0x18b0], R28 ;  /* 0x0018b01c01007387 */ /* 0x0007e80000100a00 */
[----:B------:R4:W-:Y:S04]  /*a09e0*/  STL.64 [R1+0x18b8], R30 ;  /* 0x0018b81e01007387 */ /* 0x0009e80000100a00 */
[----:B------:R-:W2:Y:S04]  /*a09f0*/  LDL.LU.64 R50, [R1+0x1888] ;  /* 0x0018880001327983 */ /* 0x000ea80000300a00 */
[----:B------:R4:W-:Y:S04]  /*a0a00*/  STL.64 [R1+0x18a0], R24 ;  /* 0x0018a01801007387 */ /* 0x0009e80000100a00 */
[----:B------:R4:W-:Y:S04]  /*a0a10*/  STL.64 [R1+0x18a8], R26 ;  /* 0x0018a81a01007387 */ /* 0x0009e80000100a00 */
[----:B0-----:R-:W2:Y:S04]  /*a0a20*/  LDL.LU.64 R52, [R1+0x1870] ;  /* 0x0018700001347983 */ /* 0x001ea80000300a00 */
[----:B-1----:R-:W2:Y:S01]  /*a0a30*/  LDL.LU.64 R54, [R1+0x1878] ;  /* 0x0018780001367983 */ /* 0x002ea20000300a00 */
[C---:B------:R-:W-:Y:S03]  /*a0a40*/  HMMA.16816.F32 R20, R4.reuse, R58, R20 ;  /* 0x0000003a0414723c */ /* 0x040fe60000001814 */
[----:B---3--:R-:W3:Y:S04]  /*a0a50*/  LDL.LU.64 R28, [R1+0x1860] ;  /* 0x00186000011c7983 */ /* 0x008ee80000300a00 */
[----:B----4-:R-:W3:Y:S04]  /*a0a60*/  LDL.LU.64 R30, [R1+0x1868] ;  /* 0x00186800011e7983 */ /* 0x010ee80000300a00 */
[----:B------:R-:W4:Y:S04]  /*a0a70*/  LDL.LU.64 R32, [R1+0x1850] ;  /* 0x0018500001207983 */ /* 0x000f280000300a00 */
[----:B------:R-:W4:Y:S04]  /*a0a80*/  LDL.LU.64 R34, [R1+0x1858] ;  /* 0x0018580001227983 */ /* 0x000f280000300a00 */
[----:B------:R-:W4:Y:S04]  /*a0a90*/  LDL.LU.64 R24, [R1+0x1840] ;  /* 0x0018400001187983 */ /* 0x000f280000300a00 */
[----:B------:R-:W4:Y:S04]  /*a0aa0*/  LDL.LU.64 R26, [R1+0x1848] ;  /* 0x00184800011a7983 */ /* 0x000f280000300a00 */
[----:B------:R0:W-:Y:S04]  /*a0ab0*/  STL.64 [R1+0x1890], R20 ;  /* 0x0018901401007387 */ /* 0x0001e80000100a00 */
[----:B------:R1:W-:Y:S04]  /*a0ac0*/  STL.64 [R1+0x1898], R22 ;  /* 0x0018981601007387 */ /* 0x0003e80000100a00 */
[----:B0-----:R-:W4:Y:S04]  /*a0ad0*/  LDL.LU.64 R20, [R1+0x1830] ;  /* 0x0018300001147983 */ /* 0x001f280000300a00 */
[----:B-1----:R-:W4:Y:S04]  /*a0ae0*/  LDL.LU.64 R22, [R1+0x1838] ;  /* 0x0018380001167983 */ /* 0x002f280000300a00 */
[----:B------:R-:W4:Y:S04]  /*a0af0*/  LDL.LU.64 R56, [R1+0x1820] ;  /* 0x0018200001387983 */ /* 0x000f280000300a00 */
[----:B------:R-:W4:Y:S04]  /*a0b00*/  LDL.LU.64 R58, [R1+0x1828] ;  /* 0x00182800013a7983 */ /* 0x000f280000300a00 */
[----:B------:R-:W4:Y:S04]  /*a0b10*/  LDL.LU.64 R44, [R1+0x1810] ;  /* 0x00181000012c7983 */ /* 0x000f280000300a00 */
[----:B------:R-:W4:Y:S04]  /*a0b20*/  LDL.LU.64 R46, [R1+0x1818] ;  /* 0x00181800012e7983 */ /* 0x000f280000300a00 */
[----:B------:R-:W4:Y:S04]  /*a0b30*/  LDL.LU.64 R40, [R1+0x1800] ;  /* 0x0018000001287983 */ /* 0x000f280000300a00 */
[----:B------:R-:W4:Y:S01]  /*a0b40*/  LDL.LU.64 R42, [R1+0x1808] ;  /* 0x00180800012a7983 */ /* 0x000f220000300a00 */
[C---:B--2---:R-:W-:Y:S03]  /*a0b50*/  HMMA.16816.F32 R8, R4.reuse, R10, R48 ;  /* 0x0000000a0408723c */ /* 0x044fe60000001830 */
[----:B------:R-:W2:Y:S04]  /*a0b60*/  LDL.LU.64 R50, [R1+0xabe8] ;  /* 0x00abe80001327983 */ /* 0x000ea80000300a00 */
[----:B------:R-:W2:Y:S01]  /*a0b70*/  LDL.LU.64 R48, [R1+0xabe0] ;  /* 0x00abe00001307983 */ /* 0x000ea20000300a00 */
[----:B------:R-:W-:-:S15]  /*a0b80*/  HMMA.16816.F32 R36, R4, R38, R52 ;  /* 0x000000260424723c */ /* 0x000fde0000001834 */
[----:B------:R0:W-:Y:S04]  /*a0b90*/  STL.64 [R1+0x1880], R8 ;  /* 0x0018800801007387 */ /* 0x0001e80000100a00 */
[----:B------:R1:W-:Y:S04]  /*a0ba0*/  STL.64 [R1+0x1888], R10 ;  /* 0x0018880a01007387 */ /* 0x0003e80000100a00 */
[----:B0-----:R-:W2:Y:S04]  /*a0bb0*/  LDL.LU.64 R8, [R1+0x17f0] ;  /* 0x0017f00001087983 */ /* 0x001ea80000300a00 */
[----:B-1----:R-:W2:Y:S04]  /*a0bc0*/  LDL.LU.64 R10, [R1+0x17f8] ;  /* 0x0017f800010a7983 */ /* 0x002ea80000300a00 */
[----:B------:R-:W2:Y:S04]  /*a0bd0*/  LDL.LU.64 R54, [R1+0xabd8] ;  /* 0x00abd80001367983 */ /* 0x000ea80000300a00 */
[----:B------:R-:W2:Y:S01]  /*a0be0*/  LDL.LU.64 R52, [R1+0xabd0] ;  /* 0x00abd00001347983 */ /* 0x000ea20000300a00 */
[----:B---3--:R-:W-:Y:S01]  /*a0bf0*/  HMMA.16816.F32 R28, R4, R16, R28 ;  /* 0x00000010041c723c */ /* 0x008fe2000000181c */
[----:B------:R-:W-:-:S05]  /*a0c00*/  IMAD.MOV.U32 R13, RZ, RZ, R0 ;  /* 0x000000ffff0d7224 */ /* 0x000fca00078e0000 */
[C---:B----4-:R-:W-:Y:S06]  /*a0c10*/  HMMA.16816.F32 R16, R4.reuse, R18, R32 ;  /* 0x000000120410723c */ /* 0x050fec0000001820 */
[C---:B------:R-:W-:Y:S06]  /*a0c20*/  HMMA.16816.F32 R24, R4.reuse, R12, R24 ;  /* 0x0000000c0418723c */ /* 0x040fec0000001818 */
[C---:B------:R-:W-:Y:S01]  /*a0c30*/  HMMA.16816.F32 R12, R4.reuse, R14, R20 ;  /* 0x0000000e040c723c */ /* 0x040fe20000001814 */
[----:B------:R-:W-:Y:S04]  /*a0c40*/  STL.64 [R1+0x1870], R36 ;  /* 0x0018702401007387 */ /* 0x000fe80000100a00 */
[----:B------:R0:W-:Y:S04]  /*a0c50*/  STL.64 [R1+0x1878], R38 ;  /* 0x0018782601007387 */ /* 0x0001e80000100a00 */
[----:B0-----:R-:W3:Y:S04]  /*a0c60*/  LDL.LU.64 R38, [R1+0xabc8] ;  /* 0x00abc80001267983 */ /* 0x001ee80000300a00 */
[----:B------:R-:W4:Y:S04]  /*a0c70*/  LDL.LU.64 R36, [R1+0xabc0] ;  /* 0x00abc00001247983 */ /* 0x000f280000300a00 */
[----:B------:R-:W-:Y:S04]  /*a0c80*/  STL.64 [R1+0x1860], R28 ;  /* 0x0018601c01007387 */ /* 0x000fe80000100a00 */
[----:B------:R0:W-:Y:S04]  /*a0c90*/  STL.64 [R1+0x1868], R30 ;  /* 0x0018681e01007387 */ /* 0x0001e80000100a00 */
[----:B0-----:R-:W4:Y:S04]  /*a0ca0*/  LDL.LU.64 R30, [R1+0xabb8] ;  /* 0x00abb800011e7983 */ /* 0x001f280000300a00 */
[----:B------:R-:W4:Y:S04]  /*a0cb0*/  LDL.LU.64 R28, [R1+0xabb0] ;  /* 0x00abb000011c7983 */ /* 0x000f280000300a00 */
[----:B------:R-:W3:Y:S04]  /*a0cc0*/  LDL.LU.64 R32, [R1+0x17e0] ;  /* 0x0017e00001207983 */ /* 0x000ee80000300a00 */
[----:B------:R-:W3:Y:S04]  /*a0cd0*/  LDL.LU.64 R34, [R1+0x17e8] ;  /* 0x0017e80001227983 */ /* 0x000ee80000300a00 */
[----:B------:R0:W-:Y:S04]  /*a0ce0*/  STL.64 [R1+0x1850], R16 ;  /* 0x0018501001007387 */ /* 0x0001e80000100a00 */
[----:B------:R1:W-:Y:S04]  /*a0cf0*/  STL.64 [R1+0x1858], R18 ;  /* 0x0018581201007387 */ /* 0x0003e80000100a00 */
[----:B0-----:R-:W4:Y:S04]  /*a0d00*/  LDL.LU.64 R16, [R1+0x17d0] ;  /* 0x0017d00001107983 */ /* 0x001f280000300a00 */
[----:B-1----:R-:W4:Y:S04]  /*a0d10*/  LDL.LU.64 R18, [R1+0x17d8] ;  /* 0x0017d80001127983 */ /* 0x002f280000300a00 */
[----:B------:R-:W-:Y:S04]  /*a0d20*/  STL.64 [R1+0x1840], R24 ;  /* 0x0018401801007387 */ /* 0x000fe80000100a00 */
[----:B------:R0:W-:Y:S04]  /*a0d30*/  STL.64 [R1+0x1848], R26 ;  /* 0x0018481a01007387 */ /* 0x0001e80000100a00 */
[----:B0-----:R-:W4:Y:S04]  /*a0d40*/  LDL.LU.64 R26, [R1+0xaba8] ;  /* 0x00aba800011a7983 */ /* 0x001f280000300a00 */
[----:B------:R-:W4:Y:S04]  /*a0d50*/  LDL.LU.64 R24, [R1+0xaba0] ;  /* 0x00aba00001187983 */ /* 0x000f280000300a00 */
[----:B------:R-:W4:Y:S04]  /*a0d60*/  LDL.LU.64 R22, [R1+0xab98] ;  /* 0x00ab980001167983 */ /* 0x000f280000300a00 */
[----:B------:R-:W4:Y:S04]  /*a0d70*/  LDL.LU.64 R20, [R1+0xab90] ;  /* 0x00ab900001147983 */ /* 0x000f280000300a00 */
[----:B------:R-:W-:Y:S04]  /*a0d80*/  STL.64 [R1+0x1830], R12 ;  /* 0x0018300c01007387 */ /* 0x000fe80000100a00 */
[----:B------:R0:W-:Y:S04]  /*a0d90*/  STL.64 [R1+0x1838], R14 ;  /* 0x0018380e01007387 */ /* 0x0001e80000100a00 */
[----:B0-----:R-:W4:Y:S04]  /*a0da0*/  LDL.LU.64 R14, [R1+0xab88] ;  /* 0x00ab8800010e7983 */ /* 0x001f280000300a00 */
[----:B------:R-:W4:Y:S01]  /*a0db0*/  LDL.LU.64 R12, [R1+0xab80] ;  /* 0x00ab8000010c7983 */ /* 0x000f220000300a00 */
[C---:B--2---:R-:W-:Y:S06]  /*a0dc0*/  HMMA.16816.F32 R56, R4.reuse, R48, R56 ;  /* 0x000000300438723c */ /* 0x044fec0000001838 */
[----:B------:R-:W-:Y:S01]  /*a0dd0*/  IMAD.MOV.U32 R0, RZ, RZ, R49 ;  /* 0x000000ffff007224 */ /* 0x000fe200078e0031 */
[----:B------:R-:W-:-:S15]  /*a0de0*/  HMMA.16816.F32 R44, R4, R52, R44 ;  /* 0x00000034042c723c */ /* 0x000fde000000182c */
[----:B------:R-:W-:-:S01]  /*a0df0*/  NOP ;  /* 0x0000000000007918 */ /* 0x000fc20000000000 */
[----:B------:R-:W-:Y:S04]  /*a0e00*/  STL.64 [R1+0x1820], R56 ;  /* 0x0018203801007387 */ /* 0x000fe80000100a00 */
[----:B------:R0:W-:Y:S01]  /*a0e10*/  STL.64 [R1+0x1828], R58 ;  /* 0x0018283a01007387 */ /* 0x0001e20000100a00 */
[C---:B------:R-:W-:Y:S03]  /*a0e20*/  HMMA.16816.F32 R40, R4.reuse, R54, R40 ;  /* 0x000000360428723c */ /* 0x040fe60000001828 */
[----:B0-----:R-:W4:Y:S04]  /*a0e30*/  LDL.LU.64 R58, [R1+0xab78] ;  /* 0x00ab7800013a7983 */ /* 0x001f280000300a00 */
[----:B------:R-:W2:Y:S04]  /*a0e40*/  LDL.LU.64 R56, [R1+0xab70] ;  /* 0x00ab700001387983 */ /* 0x000ea80000300a00 */
[----:B------:R-:W-:Y:S04]  /*a0e50*/  STL [R1+0xaac0], R0 ;  /* 0x00aac00001007387 */ /* 0x000fe80000100800 */
[----:B------:R-:W2:Y:S04]  /*a0e60*/  LDL.LU.64 R52, [R1+0x17c0] ;  /* 0x0017c00001347983 */ /* 0x000ea80000300a00 */
[----:B------:R-:W-:Y:S04]  /*a0e70*/  STL.64 [R1+0x1810], R44 ;  /* 0x0018102c01007387 */ /* 0x000fe80000100a00 */
[----:B------:R-:W-:Y:S04]  /*a0e80*/  STL.64 [R1+0x1818], R46 ;  /* 0x0018182e01007387 */ /* 0x000fe80000100a00 */
[----:B------:R-:W2:Y:S04]  /*a0e90*/  LDL.LU.64 R54, [R1+0x17c8] ;  /* 0x0017c80001367983 */ /* 0x000ea80000300a00 */
[----:B------:R-:W-:Y:S04]  /*a0ea0*/  STL.64 [R1+0x1800], R40 ;  /* 0x0018002801007387 */ /* 0x000fe80000100a00 */
[----:B------:R0:W-:Y:S02]  /*a0eb0*/  STL.64 [R1+0x1808], R42 ;  /* 0x0018082a01007387 */ /* 0x0001e40000100a00 */
[C---:B0-----:R-:W-:Y:S06]  /*a0ec0*/  HMMA.16816.F32 R40, R4.reuse, R50, R8 ;  /* 0x000000320428723c */ /* 0x041fec0000001808 */
[----:B---3--:R-:W-:Y:S01]  /*a0ed0*/  HMMA.16816.F32 R32, R4, R60, R32 ;  /* 0x0000003c0420723c */ /* 0x008fe20000001820 */
[----:B------:R-:W3:Y:S01]  /*a0ee0*/  LDL.LU.64 R8, [R1+0x17b0] ;  /* 0x0017b00001087983 */ /* 0x000ee20000300a00 */
[----:B------:R-:W-:-:S15]  /*a0ef0*/  IMAD.MOV.U32 R0, RZ, RZ, R51 ;  /* 0x000000ffff007224 */ /* 0x000fde00078e0033 */
[----:B------:R0:W-:Y:S04]  /*a0f00*/  STL.64 [R1+0x17f0], R40 ;  /* 0x0017f02801007387 */ /* 0x0001e80000100a00 */
[----:B------:R1:W-:Y:S04]  /*a0f10*/  STL.64 [R1+0x17f8], R42 ;  /* 0x0017f82a01007387 */ /* 0x0003e80000100a00 */
[----:B------:R-:W3:Y:S04]  /*a0f20*/  LDL.LU.64 R10, [R1+0x17b8] ;  /* 0x0017b800010a7983 */ /* 0x000ee80000300a00 */
[----:B------:R-:W3:Y:S04]  /*a0f30*/  LDL.LU.64 R48, [R1+0x17a0] ;  /* 0x0017a00001307983 */ /* 0x000ee80000300a00 */
[----:B------:R-:W3:Y:S04]  /*a0f40*/  LDL.LU.64 R50, [R1+0x17a8] ;  /* 0x0017a80001327983 */ /* 0x000ee80000300a00 */
[----:B0-----:R-:W3:Y:S04]  /*a0f50*/  LDL.LU.64 R40, [R1+0x1790] ;  /* 0x0017900001287983 */ /* 0x001ee80000300a00 */
[----:B------:R0:W-:Y:S04]  /*a0f60*/  STL.64 [R1+0x17e0], R32 ;  /* 0x0017e02001007387 */ /* 0x0001e80000100a00 */
[----:B------:R0:W-:Y:S04]  /*a0f70*/  STL.64 [R1+0x17e8], R34 ;  /* 0x0017e82201007387 */ /* 0x0001e80000100a00 */
[----:B-1----:R-:W3:Y:S01]  /*a0f80*/  LDL.LU.64 R42, [R1+0x1798] ;  /* 0x00179800012a7983 */ /* 0x002ee20000300a00 */
[C---:B----4-:R-:W-:Y:S06]  /*a0f90*/  HMMA.16816.F32 R16, R4.reuse, R58, R16 ;  /* 0x0000003a0410723c */ /* 0x050fec0000001810 */
[----:B--2---:R-:W-:-:S15]  /*a0fa0*/  HMMA.16816.F32 R52, R4, R56, R52 ;  /* 0x000000380434723c */ /* 0x004fde0000001834 */
[----:B------:R-:W-:-:S02]  /*a0fb0*/  NOP ;  /* 0x0000000000007918 */ /* 0x000fc40000000000 */
[----:B------:R1:W-:Y:S04]  /*a0fc0*/  STL.64 [R1+0x17d0], R16 ;  /* 0x0017d01001007387 */ /* 0x0003e80000100a00 */
[----:B------:R2:W-:Y:S04]  /*a0fd0*/  STL.64 [R1+0x17d8], R18 ;  /* 0x0017d81201007387 */ /* 0x0005e80000100a00 */
[----:B------:R-:W4:Y:S04]  /*a0fe0*/  LDL.LU.64 R44, [R1+0x1780] ;  /* 0x00178000012c7983 */ /* 0x000f280000300a00 */
[----:B------:R-:W4:Y:S04]  /*a0ff0*/  LDL.LU.64 R46, [R1+0x1788] ;  /* 0x00178800012e7983 */ /* 0x000f280000300a00 */
[----:B0-----:R-:W4:Y:S04]  /*a1000*/  LDL.LU.64 R32, [R1+0x1750] ;  /* 0x0017500001207983 */ /* 0x001f280000300a00 */
[----:B------:R-:W4:Y:S04]  /*a1010*/  LDL.LU.64 R34, [R1+0x1758] ;  /* 0x0017580001227983 */ /* 0x000f280000300a00 */
[----:B-1----:R-:W4:Y:S04]  /*a1020*/  LDL.LU.64 R16, [R1+0x1740] ;  /* 0x0017400001107983 */ /* 0x002f280000300a00 */
[----:B--2---:R-:W2:Y:S04]  /*a1030*/  LDL.LU.64 R18, [R1+0x1748] ;  /* 0x0017480001127983 */ /* 0x004ea80000300a00 */
[----:B------:R-:W-:Y:S04]  /*a1040*/  STL.64 [R1+0x17c0], R52 ;  /* 0x0017c03401007387 */ /* 0x000fe80000100a00 */
[----:B------:R0:W-:Y:S04]  /*a1050*/  STL.64 [R1+0x17c8], R54 ;  /* 0x0017c83601007387 */ /* 0x0001e80000100a00 */
[----:B0-----:R-:W3:Y:S04]  /*a1060*/  LDL.LU.64 R54, [R1+0xab68] ;  /* 0x00ab680001367983 */ /* 0x001ee80000300a00 */
[----:B------:R-:W4:Y:S04]  /*a1070*/  LDL.LU.64 R52, [R1+0xab60] ;  /* 0x00ab600001347983 */ /* 0x000f280000300a00 */
[----:B------:R-:W-:Y:S04]  /*a1080*/  STL.64 [R1+0xaa28], R58 ;  /* 0x00aa283a01007387 */ /* 0x000fe80000100a00 */
[----:B------:R0:W-:Y:S04]  /*a1090*/  STL.64 [R1+0xaa20], R56 ;  /* 0x00aa203801007387 */ /* 0x0001e80000100a00 */
[----:B0-----:R-:W2:Y:S04]  /*a10a0*/  LDL.LU.64 R56, [R1+0x1760] ;  /* 0x0017600001387983 */ /* 0x001ea80000300a00 */
[----:B------:R-:W2:Y:S01]  /*a10b0*/  LDL.LU.64 R58, [R1+0x1768] ;  /* 0x00176800013a7983 */ /* 0x000ea20000300a00 */
[C---:B---3--:R-:W-:Y:S06]  /*a10c0*/  HMMA.16816.F32 R8, R4.reuse, R54, R8 ;  /* 0x000000360408723c */ /* 0x048fec0000001808 */
[----:B----4-:R-:W-:-:S15]  /*a10d0*/  HMMA.16816.F32 R48, R4, R52, R48 ;  /* 0x000000340430723c */ /* 0x010fde0000001830 */
[----:B------:R-:W-:-:S02]  /*a10e0*/  NOP ;  /* 0x0000000000007918 */ /* 0x000fc40000000000 */
        /* <DEDUP_REMOVED lines=12> */
[C---:B--2---:R-:W-:Y:S06]  /*a11b0*/  HMMA.16816.F32 R40, R4.reuse, R50, R40 ;  /* 0x000000320428723c */ /* 0x044fec0000001828 */
[----:B---3--:R-:W-:-:S15]  /*a11c0*/  HMMA.16816.F32 R44, R4, R48, R44 ;  /* 0x00000030042c723c */ /* 0x008fde000000182c */
[----:B------:R-:W-:-:S02]  /*a11d0*/  NOP ;  /* 0x0000000000007918 */ /* 0x000fc40000000000 */
        /* <DEDUP_REMOVED lines=11> */
[----:B------:R-:W-:Y:S01]  /*a1290*/  STL.64 [R1+0xaa58], R46 ;  /* 0x00aa582e01007387 */ /* 0x000fe20000100a00 */
[----:B--2---:R-:W-:-:S15]  /*a12a0*/  HMMA.16816.F32 R48, R4, R44, R56 ;  /* 0x0000002c0430723c */ /* 0x004fde0000001838 */
[----:B------:R-:W-:-:S01]  /*a12b0*/  NOP ;  /* 0x0000000000007918 */ /* 0x000fc20000000000 */
[----:B------:R-:W-:Y:S04]  /*a12c0*/  STL.64 [R1+0x1770], R52 ;  /* 0x0017703401007387 */ /* 0x000fe80000100a00 */
[----:B------:R-:W-:Y:S04]  /*a12d0*/  STL.64 [R1+0x1778], R54 ;  /* 0x0017783601007387 */ /* 0x000fe80000100a00 */
[----:B------:R0:W-:Y:S02]  /*a12e0*/  STL.64 [R1+0xaa50], R44 ;  /* 0x00aa502c01007387 */ /* 0x0001e40000100a00 */
[C---:B0-----:R-:W-:Y:S02]  /*a12f0*/  HMMA.16816.F32 R44, R4.reuse, R42, R32 ;  /* 0x0000002a042c723c */ /* 0x041fe40000001820 */
[----:B------:R0:W-:Y:S04]  /*a1300*/  STL.64 [R1+0x1760], R48 ;  /* 0x0017603001007387 */ /* 0x0001e80000100a00 */
[----:B------:R1:W-:Y:S01]  /*a1310*/  STL.64 [R1+0x1768], R50 ;  /* 0x0017683201007387 */ /* 0x0003e20000100a00 */
[----:B---3--:R-:W-:Y:S03]  /*a1320*/  HMMA.16816.F32 R32, R4, R40, R16 ;  /* 0x000000280420723c */ /* 0x008fe60000001810 */
[----:B------:R-:W2:-:S13]  /*a1330*/  LDL.LU.64 R16, [R1+0x1730] ;  /* 0x0017300001107983 */ /* 0x000e9a0000300a00 */
[----:B------:R3:W-:Y:S04]  /*a1340*/  STL.64 [R1+0x1750], R44 ;  /* 0x0017502c01007387 */ /* 0x0007e80000100a00 */
[----:B------:R4:W-:Y:S04]  /*a1350*/  STL.64 [R1+0x1758], R46 ;  /* 0x0017582e01007387 */ /* 0x0009e80000100a00 */
[----:B------:R-:W2:Y:S04]  /*a1360*/  LDL.LU.64 R18, [R1+0x1738] ;  /* 0x0017380001127983 */ /* 0x000ea80000300a00 */
[----:B------:R4:W-:Y:S04]  /*a1370*/  STL.64 [R1+0x1740], R32 ;  /* 0x0017402001007387 */ /* 0x0009e80000100a00 */
[----:B------:R4:W-:Y:S04]  /*a1380*/  STL.64 [R1+0x1748], R34 ;  /* 0x0017482201007387 */ /* 0x0009e80000100a00 */
[----:B------:R-:W2:Y:S04]  /*a1390*/  LDL.LU.64 R52, [R1+0x1710] ;  /* 0x0017100001347983 */ /* 0x000ea80000300a00 */
[----:B------:R-:W2:Y:S04]  /*a13a0*/  LDL.LU.64 R54, [R1+0x1718] ;  /* 0x0017180001367983 */ /* 0x000ea80000300a00 */
[----:B0-----:R-:W2:Y:S04]  /*a13b0*/  LDL.LU.64 R48, [R1+0x1700] ;  /* 0x0017000001307983 */ /* 0x001ea80000300a00 */
[----:B-1----:R-:W2:Y:S04]  /*a13c0*/  LDL.LU.64 R50, [R1+0x1708] ;  /* 0x0017080001327983 */ /* 0x002ea80000300a00 */
[----:B---3--:R-:W3:Y:S04]  /*a13d0*/  LDL.LU.64 R44, [R1+0x16f0] ;  /* 0x0016f000012c7983 */ /* 0x008ee80000300a00 */
[----:B----4-:R-:W3:Y:S04]  /*a13e0*/  LDL.LU.64 R46, [R1+0x16f8] ;  /* 0x0016f800012e7983 */ /* 0x010ee80000300a00 */
        /* <DEDUP_REMOVED lines=8> */
[----:B------:R-:W-:Y:S04]  /*a1470*/  STL.64 [R1+0xaa08], R42 ;  /* 0x00aa082a01007387 */ /* 0x000fe80000100a00 */
[----:B------:R0:W-:Y:S04]  /*a1480*/  STL.64 [R1+0xaa00], R40 ;  /* 0x00aa002801007387 */ /* 0x0001e80000100a00 */
[----:B0-----:R-:W3:Y:S04]  /*a1490*/  LDL.LU.64 R40, [R1+0x1720] ;  /* 0x0017200001287983 */ /* 0x001ee80000300a00 */
[----:B------:R-:W3:Y:S01]  /*a14a0*/  LDL.LU.64 R42, [R1+0x1728] ;  /* 0x00172800012a7983 */ /* 0x000ee20000300a00 */
[----:B--2---:R-:W-:-:S15]  /*a14b0*/  HMMA.16816.F32 R16, R4, R38, R16 ;  /* 0x000000260410723c */ /* 0x004fde0000001810 */
[----:B------:R-:W-:-:S08]  /*a14c0*/  NOP ;  /* 0x0000000000007918 */ /* 0x000fd00000000000 */
[----:B------:R0:W-:Y:S04]  /*a14d0*/  STL.64 [R1+0x1730], R16 ;  /* 0x0017301001007387 */ /* 0x0001e80000100a00 */
[----:B------:R1:W-:Y:S04]  /*a14e0*/  STL.64 [R1+0x1738], R18 ;  /* 0x0017381201007387 */ /* 0x0003e80000100a00 */
[----:B0-----:R-:W2:Y:S04]  /*a14f0*/  LDL.LU.64 R16, [R1+0x16e0] ;  /* 0x0016e00001107983 */ /* 0x001ea80000300a00 */
[----:B-1----:R-:W2:Y:S01]  /*a1500*/  LDL.LU.64 R18, [R1+0x16e8] ;  /* 0x0016e80001127983 */ /* 0x002ea20000300a00 */
[C---:B---3--:R-:W-:Y:S06]  /*a1510*/  HMMA.16816.F32 R40, R4.reuse, R2, R40 ;  /* 0x000000020428723c */ /* 0x048fec0000001828 */
[C---:B------:R-:W-:Y:S06]  /*a1520*/  HMMA.16816.F32 R52, R4.reuse, R8, R52 ;  /* 0x000000080434723c */ /* 0x040fec0000001834 */
[C---:B------:R-:W-:Y:S11]  /*a1530*/  HMMA.16816.F32 R48, R4.reuse, R10, R48 ;  /* 0x0000000a0430723c */ /* 0x040ff60000001830 */
[----:B------:R0:W-:Y:S04]  /*a1540*/  STL.64 [R1+0x1720], R40 ;  /* 0x0017202801007387 */ /* 0x0001e80000100a00 */
[----:B------:R1:W-:Y:S04]  /*a1550*/  STL.64 [R1+0x1728], R42 ;  /* 0x0017282a01007387 */ /* 0x0003e80000100a00 */
[----:B0-----:R-:W3:Y:S04]  /*a1560*/  LDL.LU.64 R40, [R1+0x16c0] ;  /* 0x0016c00001287983 */ /* 0x001ee80000300a00 */
[----:B-1----:R-:W3:Y:S04]  /*a1570*/  LDL.LU.64 R42, [R1+0x16c8] ;  /* 0x0016c800012a7983 */ /* 0x002ee80000300a00 */
[----:B------:R0:W-:Y:S04]  /*a1580*/  STL.64 [R1+0x1710], R52 ;  /* 0x0017103401007387 */ /* 0x0001e80000100a00 */
[----:B------:R1:W-:Y:S04]  /*a1590*/  STL.64 [R1+0x1718], R54 ;  /* 0x0017183601007387 */ /* 0x0003e80000100a00 */
[----:B0-----:R-:W4:Y:S04]  /*a15a0*/  LDL.LU.64 R52, [R1+0x16b0] ;  /* 0x0016b00001347983 */ /* 0x001f280000300a00 */
[----:B-1----:R-:W4:Y:S04]  /*a15b0*/  LDL.LU.64 R54, [R1+0x16b8] ;  /* 0x0016b80001367983 */ /* 0x002f280000300a00 */
[----:B------:R0:W-:Y:S04]  /*a15c0*/  STL.64 [R1+0x1700], R48 ;  /* 0x0017003001007387 */ /* 0x0001e80000100a00 */
[----:B------:R1:W-:Y:S04]  /*a15d0*/  STL.64 [R1+0x1708], R50 ;  /* 0x0017083201007387 */ /* 0x0003e80000100a00 */
[----:B0-----:R-:W3:Y:S04]  /*a15e0*/  LDL.LU.64 R48, [R1+0x16a0] ;  /* 0x0016a00001307983 */ /* 0x001ee80000300a00 */
[----:B-1----:R-:W3:Y:S04]  /*a15f0*/  LDL.LU.64 R50, [R1+0x16a8] ;  /* 0x0016a80001327983 */ /* 0x002ee80000300a00 */
        /* <DEDUP_REMOVED lines=8> */
[----:B0-----:R-:W3:Y:S04]  /*a1680*/  LDL.LU.64 R8, [R1+0x1680] ;  /* 0x0016800001087983 */ /* 0x001ee80000300a00 */
[----:B-1----:R-:W3:Y:S01]  /*a1690*/  LDL.LU.64 R10, [R1+0x1688] ;  /* 0x00168800010a7983 */ /* 0x002ee20000300a00 */
[----:B--2---:R-:W-:-:S15]  /*a16a0*/  HMMA.16816.F32 R16, R4, R14, R16 ;  /* 0x0000000e0410723c */ /* 0x004fde0000001810 */
[----:B------:R-:W-:-:S08]  /*a16b0*/  NOP ;  /* 0x0000000000007918 */ /* 0x000fd00000000000 */
[----:B------:R-:W-:Y:S04]  /*a16c0*/  STL.64 [R1+0x16e0], R16 ;  /* 0x0016e01001007387 */ /* 0x000fe80000100a00 */
[----:B------:R0:W-:Y:S04]  /*a16d0*/  STL.64 [R1+0x16e8], R18 ;  /* 0x0016e81201007387 */ /* 0x0001e80000100a00 */
[----:B0-----:R-:W3:Y:S04]  /*a16e0*/  LDL.LU.64 R18, [R1+0xab18] ;  /* 0x00ab180001127983 */ /* 0x001ee80000300a00 */
[----:B------:R-:W2:Y:S04]  /*a16f0*/  LDL.LU.64 R16, [R1+0xab10] ;  /* 0x00ab100001107983 */ /* 0x000ea80000300a00 */
        /* <DEDUP_REMOVED lines=8> */
[----:B------:R3:W-:Y:S02]  /*a1780*/  STL.64 [R1+0x16d8], R14 ;  /* 0x0016d80e01007387 */ /* 0x0007e40000100a00 */
[----:B---3--:R-:W-:Y:S02]  /*a1790*/  HMMA.16816.F32 R12, R4, R18, R40 ;  /* 0x00000012040c723c */ /* 0x008fe40000001828 */
[----:B------:R-:W2:Y:S04]  /*a17a0*/  LDL.LU.64 R40, [R1+0x1670] ;  /* 0x0016700001287983 */ /* 0x000ea80000300a00 */
[----:B------:R-:W2:-:S15]  /*a17b0*/  LDL.LU.64 R42, [R1+0x1678] ;  /* 0x00167800012a7983 */ /* 0x000e9e0000300a00 */
[----:B------:R-:W-:-:S02]  /*a17c0*/  NOP ;  /* 0x0000000000007918 */ /* 0x000fc40000000000 */
[----:B------:R0:W-:Y:S04]  /*a17d0*/  STL.64 [R1+0x16c0], R12 ;  /* 0x0016c00c01007387 */ /* 0x0001e80000100a00 */
[----:B------:R-:W-:Y:S04]  /*a17e0*/  STL.64 [R1+0x16c8], R14 ;  /* 0x0016c80e01007387 */ /* 0x000fe80000100a00 */
[----:B------:R-:W-:Y:S04]  /*a17f0*/  STL.64 [R1+0xa9e8], R18 ;  /* 0x00a9e81201007387 */ /* 0x000fe80000100a00 */
[----:B------:R1:W-:Y:S04]  /*a1800*/  STL.64 [R1+0xa9e0], R16 ;  /* 0x00a9e01001007387 */ /* 0x0003e80000100a00 */
[----:B0-----:R-:W3:Y:S01]  /*a1810*/  LDL.LU.64 R12, [R1+0x29a0] ;  /* 0x0029a000010c7983 */ /* 0x001ee20000300a00 */
[----:B-1----:R-:W-:Y:S03]  /*a1820*/  HMMA.16816.F32 R16, R4, R22, R48 ;  /* 0x000000160410723c */ /* 0x002fe60000001830 */
[----:B------:R-:W-:Y:S04]  /*a1830*/  STL.64 [R1+0x16b0], R52 ;  /* 0x0016b03401007387 */ /* 0x000fe80000100a00 */
[----:B------:R-:W-:Y:S04]  /*a1840*/  STL.64 [R1+0x16b8], R54 ;  /* 0x0016b83601007387 */ /* 0x000fe80000100a00 */
[----:B------:R-:W3:-:S12]  /*a1850*/  LDL.LU.64 R14, [R1+0x29a8] ;  /* 0x0029a800010e7983 */ /* 0x000ed80000300a00 */
[----:B------:R-:W-:Y:S04]  /*a1860*/  STL.64 [R1+0x16a0], R16 ;  /* 0x0016a01001007387 */ /* 0x000fe80000100a00 */
[----:B------:R-:W-:Y:S04]  /*a1870*/  STL.64 [R1+0x16a8], R18 ;  /* 0x0016a81201007387 */ /* 0x000fe80000100a00 */
[----:B------:R-:W-:Y:S04]  /*a1880*/  STL.64 [R1+0xa9f8], R22 ;  /* 0x00a9f81601007387 */ /* 0x000fe80000100a00 */
[----:B------:R0:W-:Y:S02]  /*a1890*/  STL.64 [R1+0xa9f0], R20 ;  /* 0x00a9f01401007387 */ /* 0x0001e40000100a00 */
[C---:B0-----:R-:W-:Y:S06]  /*a18a0*/  HMMA.16816.F32 R20, R4.reuse, R24, R44 ;  /* 0x000000180414723c */ /* 0x041fec000000182c */
[----:B------:R-:W-:Y:S01]  /*a18b0*/  HMMA.16816.F32 R16, R4, R26, R8 ;  /* 0x0000001a0410723c */ /* 0x000fe20000001808 */
[----:B------:R-:W4:-:S15]  /*a18c0*/  LDL.LU.64 R8, [R1+0x2990] ;  /* 0x0029900001087983 */ /* 0x000f1e0000300a00 */
[----:B------:R-:W-:-:S01]  /*a18d0*/  NOP ;  /* 0x0000000000007918 */ /* 0x000fc20000000000 */
[----:B------:R-:W-:Y:S04]  /*a18e0*/  STL.64 [R1+0x1690], R20 ;  /* 0x0016901401007387 */ /* 0x000fe80000100a00 */
[----:B------:R-:W-:Y:S04]  /*a18f0*/  STL.64 [R1+0x1698], R22 ;  /* 0x0016981601007387 */ /* 0x000fe80000100a00 */
[----:B------:R-:W4:Y:S04]  /*a1900*/  LDL.LU.64 R10, [R1+0x2998] ;  /* 0x00299800010a7983 */ /* 0x000f280000300a00 */
[----:B------:R-:W-:Y:S04]  /*a1910*/  STL.64 [R1+0x1680], R16 ;  /* 0x0016801001007387 */ /* 0x000fe80000100a00 */
[----:B------:R2:W-:Y:S04]  /*a1920*/  STL.64 [R1+0x1688], R18 ;  /* 0x0016881201007387 */ /* 0x0005e80000100a00 */
[----:B------:R-:W-:Y:S04]  /*a1930*/  STL.64 [R1+0xaa78], R26 ;  /* 0x00aa781a01007387 */ /* 0x000fe80000100a00 */
[----:B------:R-:W-:Y:S01]  /*a1940*/  STL.64 [R1+0xaa70], R24 ;  /* 0x00aa701801007387 */ /* 0x000fe20000100a00 */
[----:B------:R-:W-:-:S02]  /*a1950*/  IMAD R34, R34, 0x100, R58 ;  /* 0x0000010022227824 */ /* 0x000fc400078e023a */
[----:B------:R-:W-:Y:S01]  /*a1960*/  IMAD R35, R35, 0x100, R59 ;  /* 0x0000010023237824 */ /* 0x000fe200078e023b */
[C---:B--2---:R-:W-:Y:S06]  /*a1970*/  HMMA.16816.F32 R16, R4.reuse, R28, R40 ;  /* 0x0000001c0410723c */ /* 0x044fec0000001828 */
[----:B---3--:R-:W-:-:S15]  /*a1980*/  HMMA.16816.F32 R12, R4, R30, R12 ;  /* 0x0000001e040c723c */ /* 0x008fde000000180c */
[----:B------:R-:W-:-:S02]  /*a1990*/  NOP ;  /* 0x0000000000007918 */ /* 0x000fc40000000000 */
[----:B------:R-:W-:Y:S04]  /*a19a0*/  STL.64 [R1+0x1670], R16 ;  /* 0x0016701001007387 */ /* 0x000fe80000100a00 */
[----:B------:R0:W-:Y:S04]  /*a19b0*/  STL.64 [R1+0x1678], R18 ;  /* 0x0016781201007387 */ /* 0x0001e80000100a00 */
[----:B------:R-:W2:Y:S04]  /*a19c0*/  LDL R58, [R1+0xc8] ;  /* 0x0000c800013a7983 */ /* 0x000ea80000100800 */
[----:B------:R1:W-:Y:S04]  /*a19d0*/  STL.64 [R1+0x2280], R12 ;  /* 0x0022800c01007387 */ /* 0x0003e80000100a00 */
[----:B------:R3:W-:Y:S04]  /*a19e0*/  STL.64 [R1+0x2288], R14 ;  /* 0x0022880e01007387 */ /* 0x0007e80000100a00 */
[----:B------:R-:W2:Y:S04]  /*a19f0*/  LDL R59, [R1+0xcc] ;  /* 0x0000cc00013b7983 */ /* 0x000ea80000100800 */
[----:B------:R-:W2:Y:S04]  /*a1a00*/  LDL R54, [R1+0xd0] ;  /* 0x0000d00001367983 */ /* 0x000ea80000100800 */
[----:B------:R-:W2:Y:S04]  /*a1a10*/  LDL R55, [R1+0xd4] ;  /* 0x0000d40001377983 */ /* 0x000ea80000100800 */
[----:B------:R-:W-:Y:S04]  /*a1a20*/  STL [R1+0xa9dc], R30 ;  /* 0x00a9dc1e01007387 */ /* 0x000fe80000100800 */
[----:B------:R-:W-:Y:S04]  /*a1a30*/  STL [R1+0xa9d8], R31 ;  /* 0x00a9d81f01007387 */ /* 0x000fe80000100800 */
[----:B------:R-:W2:Y:S04]  /*a1a40*/  LDL.LU.64 R20, [R1+0x1660] ;  /* 0x0016600001147983 */ /* 0x000ea80000300a00 */
[----:B------:R-:W2:Y:S01]  /*a1a50*/  LDL.LU.64 R22, [R1+0x1668] ;  /* 0x0016680001167983 */ /* 0x000ea20000300a00 */
[----:B----4-:R-:W-:-:S15]  /*a1a60*/  HMMA.16816.F32 R8, R4, R36, R8 ;  /* 0x000000240408723c */ /* 0x010fde0000001808 */
[----:B------:R-:W-:-:S08]  /*a1a70*/  NOP ;  /* 0x0000000000007918 */ /* 0x000fd00000000000 */
[----:B------:R4:W-:Y:S04]  /*a1a80*/  STL.64 [R1+0x2270], R8 ;  /* 0x0022700801007387 */ /* 0x0009e80000100a00 */
[----:B------:R4:W-:Y:S04]  /*a1a90*/  STL.64 [R1+0x2278], R10 ;  /* 0x0022780a01007387 */ /* 0x0009e80000100a00 */
[----:B------:R-:W4:Y:S04]  /*a1aa0*/  LDL R52, [R1+0xd8] ;  /* 0x0000d80001347983 */ /* 0x000f280000100800 */
[----:B------:R-:W4:Y:S04]  /*a1ab0*/  LDL R53, [R1+0xdc] ;  /* 0x0000dc0001357983 */ /* 0x000f280000100800 */
[----:B0-----:R-:W4:Y:S04]  /*a1ac0*/  LDL.64 R18, [R1+0x128] ;  /* 0x0001280001127983 */ /* 0x001f280000100a00 */
[----:B------:R-:W4:Y:S04]  /*a1ad0*/  LDL.64 R40, [R1+0x120] ;  /* 0x0001200001287983 */ /* 0x000f280000100a00 */
[----:B------:R-:W4:Y:S04]  /*a1ae0*/  LDL R50, [R1+0xe0] ;  /* 0x0000e00001327983 */ /* 0x000f280000100800 */
[----:B------:R-:W4:Y:S04]  /*a1af0*/  LDL R51, [R1+0xe4] ;  /* 0x0000e40001337983 */ /* 0x000f280000100800 */
[----:B------:R-:W4:Y:S04]  /*a1b00*/  LDL.64 R42, [R1+0x118] ;  /* 0x00011800012a7983 */ /* 0x000f280000100a00 */
[----:B-1----:R-:W4:Y:S04]  /*a1b10*/  LDL.LU.64 R12, [R1+0x1650] ;  /* 0x00165000010c7983 */ /* 0x002f280000300a00 */
[----:B---3--:R-:W3:Y:S04]  /*a1b20*/  LDL.LU.64 R14, [R1+0x1658] ;  /* 0x00165800010e7983 */ /* 0x008ee80000300a00 */
[----:B--2---:R0:W-:Y:S04]  /*a1b30*/  STL.64 [R1+0xaae8], R54 ;  /* 0x00aae83601007387 */ /* 0x0041e80000100a00 */
[----:B----4-:R1:W-:Y:S04]  /*a1b40*/  STL.64 [R1+0xaae0], R52 ;  /* 0x00aae03401007387 */ /* 0x0103e80000100a00 */
[----:B------:R-:W2:Y:S04]  /*a1b50*/  LDL R48, [R1+0xe8] ;  /* 0x0000e80001307983 */ /* 0x000ea80000100800 */
[----:B------:R-:W2:Y:S04]  /*a1b60*/  LDL R49, [R1+0xec] ;  /* 0x0000ec0001317983 */ /* 0x000ea80000100800 */
[----:B------:R-:W4:Y:S04]  /*a1b70*/  LDL.LU.64 R8, [R1+0x1640] ;  /* 0x0016400001087983 */ /* 0x000f280000300a00 */
[----:B------:R-:W4:Y:S04]  /*a1b80*/  LDL.LU.64 R10, [R1+0x1648] ;  /* 0x00164800010a7983 */ /* 0x000f280000300a00 */
[----:B------:R-:W-:Y:S01]  /*a1b90*/  STL.64 [R1+0xaaf8], R50 ;  /* 0x00aaf83201007387 */ /* 0x000fe20000100a00 */
[----:B------:R-:W-:-:S02]  /*a1ba0*/  IMAD R32, R32, 0x100, R56 ;  /* 0x0000010020207824 */ /* 0x000fc400078e0238 */
[----:B------:R-:W-:Y:S01]  /*a1bb0*/  IMAD R33, R33, 0x100, R57 ;  /* 0x0000010021217824 */ /* 0x000fe200078e0239 */
[----:B------:R-:W-:Y:S02]  /*a1bc0*/  F2FP.F16.E5M2.UNPACK_B R34, R34 ;  /* 0x00000022ff22723e */ /* 0x000fe400020004ff */
[----:B------:R-:W-:Y:S02]  /*a1bd0*/  F2FP.F16.E5M2.UNPACK_B R35, R35 ;  /* 0x00000023ff23723e */ /* 0x000fe400020004ff */
[----:B------:R-:W-:Y:S02]  /*a1be0*/  F2FP.F16.E5M2.UNPACK_B R32, R32 ;  /* 0x00000020ff20723e */ /* 0x000fe400020004ff */
[----:B------:R-:W-:Y:S01]  /*a1bf0*/  F2FP.F16.E5M2.UNPACK_B R33, R33 ;  /* 0x00000021ff21723e */ /* 0x000fe200020004ff */
[----:B------:R-:W-:Y:S01]  /*a1c00*/  HMMA.16816.F32 R20, R4, R18, R20 ;  /* 0x000000120414723c */ /* 0x000fe20000001814 */
[----:B--2---:R-:W-:Y:S04]  /*a1c10*/  STL.64 [R1+0xaaf0], R48 ;  /* 0x00aaf03001007387 */ /* 0x004fe80000100a00 */
[----:B------:R-:W2:Y:S04]  /*a1c20*/  LDL R56, [R1+0xc0] ;  /* 0x0000c00001387983 */ /* 0x000ea80000100800 */
[----:B------:R-:W2:Y:S01]  /*a1c30*/  LDL R57, [R1+0xc4] ;  /* 0x0000c40001397983 */ /* 0x000ea20000100800 */
[C---:B---3--:R-:W-:Y:S06]  /*a1c40*/  HMMA.16816.F32 R12, R32.reuse, R40, R12 ;  /* 0x00000028200c723c */ /* 0x048fec000000180c */
[----:B----4-:R-:W-:Y:S01]  /*a1c50*/  HMMA.16816.F32 R8, R32, R42, R8 ;  /* 0x0000002a2008723c */ /* 0x010fe20000001808 */
[----:B------:R-:W3:Y:S04]  /*a1c60*/  LDL R46, [R1+0xf0] ;  /* 0x0000f000012e7983 */ /* 0x000ee80000100800 */
[----:B------:R-:W3:Y:S04]  /*a1c70*/  LDL R47, [R1+0xf4] ;  /* 0x0000f400012f7983 */ /* 0x000ee80000100800 */
[----:B------:R-:W-:Y:S01]  /*a1c80*/  STL.64 [R1+0xab08], R58 ;  /* 0x00ab083a01007387 */ /* 0x000fe20000100a00 */
[----:B------:R-:W-:-:S02]  /*a1c90*/  IMAD.MOV.U32 R30, RZ, RZ, R19 ;  /* 0x000000ffff1e7224 */ /* 0x000fc400078e0013 */
[----:B------:R-:W-:Y:S01]  /*a1ca0*/  IMAD.MOV.U32 R31, RZ, RZ, R40 ;  /* 0x000000ffff1f7224 */ /* 0x000fe200078e0028 */
[----:B--2---:R2:W-:Y:S04]  /*a1cb0*/  STL.64 [R1+0xab00], R56 ;  /* 0x00ab003801007387 */ /* 0x0045e80000100a00 */
[----:B------:R-:W4:Y:S04]  /*a1cc0*/  LDL R44, [R1+0xf8] ;  /* 0x0000f800012c7983 */ /* 0x000f280000100800 */
[----:B------:R-:W4:Y:S04]  /*a1cd0*/  LDL R45, [R1+0xfc] ;  /* 0x0000fc00012d7983 */ /* 0x000f280000100800 */
[----:B0-----:R-:W3:Y:S04]  /*a1ce0*/  LDL R54, [R1+0x108] ;  /* 0x0001080001367983 */ /* 0x001ee80000100800 */
[----:B------:R-:W3:Y:S04]  /*a1cf0*/  LDL R55, [R1+0x10c] ;  /* 0x00010c0001377983 */ /* 0x000ee80000100800 */
[----:B-1----:R-:W4:Y:S04]  /*a1d00*/  LDL R52, [R1+0x110] ;  /* 0x0001100001347983 */ /* 0x002f280000100800 */
[----:B------:R-:W4:Y:S04]  /*a1d10*/  LDL R53, [R1+0x114] ;  /* 0x0001140001357983 */ /* 0x000f280000100800 */
[----:B------:R0:W-:Y:S04]  /*a1d20*/  STL [R1+0xa9d4], R36 ;  /* 0x00a9d42401007387 */ /* 0x0001e80000100800 */
[----:B------:R1:W-:Y:S04]  /*a1d30*/  STL [R1+0xa9d0], R37 ;  /* 0x00a9d02501007387 */ /* 0x0003e80000100800 */
[----:B------:R-:W3:Y:S04]  /*a1d40*/  LDL R6, [R1+0x100] ;  /* 0x0001000001067983 */ /* 0x000ee80000100800 */
[----:B------:R-:W-:Y:S04]  /*a1d50*/  STL.64 [R1+0x1660], R20 ;  /* 0x0016601401007387 */ /* 0x000fe80000100a00 */
[----:B------:R-:W-:Y:S04]  /*a1d60*/  STL.64 [R1+0x1668], R22 ;  /* 0x0016681601007387 */ /* 0x000fe80000100a00 */
[----:B------:R-:W3:Y:S04]  /*a1d70*/  LDL R7, [R1+0x104] ;  /* 0x0001040001077983 */ /* 0x000ee80000100800 */
[----:B------:R-:W-:Y:S04]  /*a1d80*/  STL.64 [R1+0xaa88], R30 ;  /* 0x00aa881e01007387 */ /* 0x000fe80000100a00 */
[----:B------:R-:W-:Y:S04]  /*a1d90*/  STL.64 [R1+0x1650], R12 ;  /* 0x0016500c01007387 */ /* 0x000fe80000100a00 */
[----:B------:R-:W-:Y:S04]  /*a1da0*/  STL.64 [R1+0x1658], R14 ;  /* 0x0016580e01007387 */ /* 0x000fe80000100a00 */
[----:B------:R1:W-:Y:S04]  /*a1db0*/  STL.64 [R1+0xaa80], R28 ;  /* 0x00aa801c01007387 */ /* 0x0003e80000100a00 */
[----:B------:R1:W-:Y:S04]  /*a1dc0*/  STL.64 [R1+0x1640], R8 ;  /* 0x0016400801007387 */ /* 0x0003e80000100a00 */
[----:B------:R1:W-:Y:S04]  /*a1dd0*/  STL.64 [R1+0x1648], R10 ;  /* 0x0016480a01007387 */ /* 0x0003e80000100a00 */
[----:B--2---:R-:W4:Y:S04]  /*a1de0*/  LDL.LU.64 R56, [R1+0x1630] ;  /* 0x0016300001387983 */ /* 0x004f280000300a00 */
[----:B------:R-:W4:Y:S04]  /*a1df0*/  LDL.LU.64 R58, [R1+0x1638] ;  /* 0x00163800013a7983 */ /* 0x000f280000300a00 */
[----:B------:R-:W3:Y:S04]  /*a1e00*/  LDL.LU.64 R48, [R1+0x1620] ;  /* 0x0016200001307983 */ /* 0x000ee80000300a00 */
[----:B------:R-:W3:Y:S01]  /*a1e10*/  LDL.LU.64 R50, [R1+0x1628] ;  /* 0x0016280001327983 */ /* 0x000ee20000300a00 */
[----:B0-----:R-:W-:-:S02]  /*a1e20*/  IMAD.MOV.U32 R36, RZ, RZ, R42 ;  /* 0x000000ffff247224 */ /* 0x001fc400078e002a */
[----:B-1----:R-:W-:Y:S01]  /*a1e30*/  IMAD.MOV.U32 R37, RZ, RZ, R43 ;  /* 0x000000ffff257224 */ /* 0x002fe200078e002b */
        /* <DEDUP_REMOVED lines=26> */
[----:B------:R-:W4:Y:S04]  /*a1fe0*/  LDL.LU.64 R48, [R1+0xaaf0] ;  /* 0x00aaf00001307983 */ /* 0x000f280000300a00 */
[----:B------:R-:W-:Y:S04]  /*a1ff0*/  STL.64 [R1+0x1620], R52 ;  /* 0x0016203401007387 */ /* 0x000fe80000100a00 */
[----:B------:R0:W-:Y:S04]  /*a2000*/  STL.64 [R1+0x1628], R54 ;  /* 0x0016283601007387 */ /* 0x0001e80000100a00 */
[----:B0-----:R-:W3:Y:S04]  /*a2010*/  LDL.LU.64 R54, [R1+0xaae8] ;  /* 0x00aae80001367983 */ /* 0x001ee80000300a00 */
[----:B------:R-:W3:Y:S01]  /*a2020*/  LDL.LU.64 R52, [R1+0xaae0] ;  /* 0x00aae00001347983 */ /* 0x000ee20000300a00 */
[C---:B--2---:R-:W-:Y:S03]  /*a2030*/  HMMA.16816.F32 R36, R32.reuse, R6, R36 ;  /* 0x000000062024723c */ /* 0x044fe60000001824 */
[----:B------:R-:W2:Y:S04]  /*a2040*/  LDL.LU.64 R4, [R1+0x1590] ;  /* 0x0015900001047983 */ /* 0x000ea80000300a00 */
[----:B------:R-:W2:Y:S01]  /*a2050*/  LDL.LU.64 R6, [R1+0x1598] ;  /* 0x0015980001067983 */ /* 0x000ea20000300a00 */
[----:B------:R-:W-:-:S15]  /*a2060*/  HMMA.16816.F32 R28, R32, R46, R28 ;  /* 0x0000002e201c723c */ /* 0x000fde000000181c */
[----:B------:R-:W-:Y:S04]  /*a2070*/  STL.64 [R1+0x1610], R36 ;  /* 0x0016102401007387 */ /* 0x000fe80000100a00 */
[----:B------:R0:W-:Y:S02]  /*a2080*/  STL.64 [R1+0x1618], R38 ;  /* 0x0016182601007387 */ /* 0x0001e40000100a00 */
[----:B0-----:R-:W-:-:S15]  /*a2090*/  HMMA.16816.F32 R36, R32, R44, R40 ;  /* 0x0000002c2024723c */ /* 0x001fde0000001828 */
[----:B------:R-:W-:-:S08]  /*a20a0*/  NOP ;  /* 0x0000000000007918 */ /* 0x000fd00000000000 */
[----:B------:R-:W-:Y:S04]  /*a20b0*/  STL.64 [R1+0x1600], R36 ;  /* 0x0016002401007387 */ /* 0x000fe80000100a00 */
[----:B------:R-:W-:Y:S04]  /*a20c0*/  STL.64 [R1+0x1608], R38 ;  /* 0x0016082601007387 */ /* 0x000fe80000100a00 */
[----:B------:R-:W-:Y:S04]  /*a20d0*/  STL.64 [R1+0x15f0], R28 ;  /* 0x0015f01c01007387 */ /* 0x000fe80000100a00 */
[----:B------:R-:W-:Y:S01]  /*a20e0*/  STL.64 [R1+0x15f8], R30 ;  /* 0x0015f81e01007387 */ /* 0x000fe20000100a00 */
[C---:B----4-:R-:W-:Y:S06]  /*a20f0*/  HMMA.16816.F32 R24, R32.reuse, R48, R24 ;  /* 0x000000302018723c */ /* 0x050fec0000001818 */
[C---:B---3--:R-:W-:Y:S06]  /*a2100*/  HMMA.16816.F32 R20, R32.reuse, R50, R20 ;  /* 0x000000322014723c */ /* 0x048fec0000001814 */
[C---:B------:R-:W-:Y:S01]  /*a2110*/  HMMA.16816.F32 R8, R32.reuse, R58, R8 ;  /* 0x0000003a2008723c */ /* 0x040fe20000001808 */
[----:B------:R-:W3:Y:S05]  /*a2120*/  LDL R50, [R1+0xb8] ;  /* 0x0000b80001327983 */ /* 0x000eea0000100800 */
[C---:B------:R-:W-:Y:S06]  /*a2130*/  HMMA.16816.F32 R16, R32.reuse, R52, R16 ;  /* 0x000000342010723c */ /* 0x040fec0000001810 */
[C---:B------:R-:W-:Y:S01]  /*a2140*/  HMMA.16816.F32 R12, R32.reuse, R54, R12 ;  /* 0x00000036200c723c */ /* 0x040fe2000000180c */
[----:B------:R-:W-:Y:S04]  /*a2150*/  STL.64 [R1+0x15e0], R24 ;  /* 0x0015e01801007387 */ /* 0x000fe80000100a00 */
[----:B------:R-:W-:Y:S04]  /*a2160*/  STL.64 [R1+0x15e8], R26 ;  /* 0x0015e81a01007387 */ /* 0x000fe80000100a00 */
[----:B------:R-:W-:Y:S04]  /*a2170*/  STL.64 [R1+0x15d0], R20 ;  /* 0x0015d01401007387 */ /* 0x000fe80000100a00 */
[----:B------:R-:W-:Y:S04]  /*a2180*/  STL.64 [R1+0x15d8], R22 ;  /* 0x0015d81601007387 */ /* 0x000fe80000100a00 */
[----:B------:R-:W3:Y:S04]  /*a2190*/  LDL R51, [R1+0xbc] ;  /* 0x0000bc0001337983 */ /* 0x000ee80000100800 */
[----:B------:R-:W-:Y:S04]  /*a21a0*/  STL.64 [R1+0x15c0], R16 ;  /* 0x0015c01001007387 */ /* 0x000fe80000100a00 */
[----:B------:R-:W-:Y:S04]  /*a21b0*/  STL.64 [R1+0x15c8], R18 ;  /* 0x0015c81201007387 */ /* 0x000fe80000100a00 */
[----:B------:R-:W4:Y:S04]  /*a21c0*/  LDL R54, [R1+0x70] ;  /* 0x0000700001367983 */ /* 0x000f280000100800 */
[----:B------:R-:W-:Y:S04]  /*a21d0*/  STL.64 [R1+0x15b0], R12 ;  /* 0x0015b00c01007387 */ /* 0x000fe80000100a00 */
[----:B------:R-:W-:Y:S04]  /*a21e0*/  STL.64 [R1+0x15b8], R14 ;  /* 0x0015b80e01007387 */ /* 0x000fe80000100a00 */
[----:B------:R-:W-:Y:S04]  /*a21f0*/  STL.64 [R1+0x15a0], R8 ;  /* 0x0015a00801007387 */ /* 0x000fe80000100a00 */
[----:B------:R2:W-:Y:S04]  /*a2200*/  STL.64 [R1+0x15a8], R10 ;  /* 0x0015a80a01007387 */ /* 0x0005e80000100a00 */
[----:B------:R-:W4:Y:S04]  /*a2210*/  LDL R55, [R1+0x74] ;  /* 0x0000740001377983 */ /* 0x000f280000100800 */
[----:B------:R-:W3:Y:S04]  /*a2220*/  LDL R52, [R1+0x78] ;  /* 0x0000780001347983 */ /* 0x000ee80000100800 */
[----:B------:R-:W3:Y:S01]  /*a2230*/  LDL R53, [R1+0x7c] ;  /* 0x00007c0001357983 */ /* 0x000ee20000100800 */
[C---:B--2---:R-:W-:Y:S03]  /*a2240*/  HMMA.16816.F32 R8, R32.reuse, R56, R4 ;  /* 0x000000382008723c */ /* 0x044fe60000001804 */
[----:B----4-:R-:W-:Y:S04]  /*a2250*/  STL.64 [R1+0xaad0], R54 ;  /* 0x00aad03601007387 */ /* 0x010fe80000100a00 */
[----:B---3--:R-:W-:Y:S04]  /*a2260*/  STL.64 [R1+0xaac8], R52 ;  /* 0x00aac83401007387 */ /* 0x008fe80000100a00 */
[----:B------:R-:W2:Y:S04]  /*a2270*/  LDL.64 R58, [R1+0x28] ;  /* 0x00002800013a7983 */ /* 0x000ea80000100a00 */
[----:B------:R-:W3:Y:S04]  /*a2280*/  LDL.LU.64 R4, [R1+0x1580] ;  /* 0x0015800001047983 */ /* 0x000ee80000300a00 */
[----:B------:R-:W3:Y:S04]  /*a2290*/  LDL.LU.64 R6, [R1+0x1588] ;  /* 0x0015880001067983 */ /* 0x000ee80000300a00 */
[----:B------:R-:W-:Y:S04]  /*a22a0*/  STL.64 [R1+0x1590], R8 ;  /* 0x0015900801007387 */ /* 0x000fe80000100a00 */
[----:B------:R-:W-:Y:S04]  /*a22b0*/  STL.64 [R1+0x1598], R10 ;  /* 0x0015980a01007387 */ /* 0x000fe80000100a00 */
[----:B------:R-:W4:Y:S04]  /*a22c0*/  LDL R12, [R1+0x80] ;  /* 0x00008000010c7983 */ /* 0x000f280000100800 */
[----:B------:R-:W4:Y:S04]  /*a22d0*/  LDL R13, [R1+0x84] ;  /* 0x00008400010d7983 */ /* 0x000f280000100800 */
[----:B----4-:R0:W-:Y:S04]  /*a22e0*/  STL.64 [R1+0xaad8], R12 ;  /* 0x00aad80c01007387 */ /* 0x0101e80000100a00 */
[----:B------:R-:W4:Y:S04]  /*a22f0*/  LDL R56, [R1+0x30] ;  /* 0x0000300001387983 */ /* 0x000f280000100800 */
[----:B------:R-:W4:Y:S01]  /*a2300*/  LDL R57, [R1+0x34] ;  /* 0x0000340001397983 */ /* 0x000f220000100800 */
[C---:B---3--:R-:W-:Y:S03]  /*a2310*/  HMMA.16816.F32 R4, R32.reuse, R50, R4 ;  /* 0x000000322004723c */ /* 0x048fe60000001804 */
[----:B------:R-:W3:Y:S04]  /*a2320*/  LDL R22, [R1+0x88] ;  /* 0x0000880001167983 */ /* 0x000ee80000100800 */
        /* <DEDUP_REMOVED lines=11> */
[----:B--2---:R-:W-:Y:S04]  /*a23e0*/  STL.64 [R1+0xaaa8], R58 ;  /* 0x00aaa83a01007387 */ /* 0x004fe80000100a00 */
[----:B----4-:R1:W-:Y:S04]  /*a23f0*/  STL.64 [R1+0xaaa0], R56 ;  /* 0x00aaa03801007387 */ /* 0x0103e80000100a00 */
[----:B0-----:R-:W3:Y:S04]  /*a2400*/  LDL.LU.64 R12, [R1+0x1570] ;  /* 0x00157000010c7983 */ /* 0x001ee80000300a00 */
[----:B------:R-:W3:Y:S04]  /*a2410*/  LDL.LU.64 R14, [R1+0x1578] ;  /* 0x00157800010e7983 */ /* 0x000ee80000300a00 */
[----:B------:R-:W-:Y:S04]  /*a2420*/  STL.64 [R1+0x1580], R4 ;  /* 0x0015800401007387 */ /* 0x000fe80000100a00 */
[----:B------:R-:W-:Y:S04]  /*a2430*/  STL.64 [R1+0x1588], R6 ;  /* 0x0015880601007387 */ /* 0x000fe80000100a00 */
[----:B------:R-:W2:Y:S04]  /*a2440*/  LDL R50, [R1+0x38] ;  /* 0x0000380001327983 */ /* 0x000ea80000100800 */
[----:B------:R-:W2:Y:S04]  /*a2450*/  LDL R51, [R1+0x3c] ;  /* 0x00003c0001337983 */ /* 0x000ea80000100800 */
[----:B------:R-:W4:Y:S04]  /*a2460*/  LDL.64 R48, [R1+0x40] ;  /* 0x0000400001307983 */ /* 0x000f280000100a00 */
[----:B--2---:R-:W-:Y:S04]  /*a2470*/  STL.64 [R1+0xaab8], R50 ;  /* 0x00aab83201007387 */ /* 0x004fe80000100a00 */
[----:B----4-:R0:W-:Y:S04]  /*a2480*/  STL.64 [R1+0xaab0], R48 ;  /* 0x00aab03001007387 */ /* 0x0101e80000100a00 */
[----:B------:R-:W2:Y:S04]  /*a2490*/  LDL R46, [R1+0x48] ;  /* 0x00004800012e7983 */ /* 0x000ea80000100800 */
[----:B------:R-:W2:Y:S04]  /*a24a0*/  LDL R47, [R1+0x4c] ;  /* 0x00004c00012f7983 */ /* 0x000ea80000100800 */
[----:B------:R-:W4:Y:S04]  /*a24b0*/  LDL.LU.64 R52, [R1+0x1560] ;  /* 0x0015600001347983 */ /* 0x000f280000300a00 */
[----:B------:R-:W4:Y:S01]  /*a24c0*/  LDL.LU.64 R54, [R1+0x1568] ;  /* 0x0015680001367983 */ /* 0x000f220000300a00 */
[C---:B---3--:R-:W-:Y:S03]  /*a24d0*/  HMMA.16816.F32 R12, R32.reuse, R44, R12 ;  /* 0x0000002c200c723c */ /* 0x048fe6000000180c */
[----:B-1----:R-:W3:Y:S04]  /*a24e0*/  LDL.LU.64 R56, [R1+0x1550] ;  /* 0x0015500001387983 */ /* 0x002ee80000300a00 */
[----:B------:R-:W3:Y:S04]  /*a24f0*/  LDL.LU.64 R58, [R1+0x1558] ;  /* 0x00155800013a7983 */ /* 0x000ee80000300a00 */
[----:B0-----:R-:W2:Y:S04]  /*a2500*/  LDL.LU.64 R48, [R1+0x1540] ;  /* 0x0015400001307983 */ /* 0x001ea80000300a00 */
        /* <DEDUP_REMOVED lines=11> */
[----:B------:R0:W-:Y:S04]  /*a25c0*/  STL.64 [R1+0x1570], R12 ;  /* 0x0015700c01007387 */ /* 0x0001e80000100a00 */
[----:B------:R1:W-:Y:S04]  /*a25d0*/  STL.64 [R1+0x1578], R14 ;  /* 0x0015780e01007387 */ /* 0x0003e80000100a00 */
[----:B0-----:R-:W2:Y:S04]  /*a25e0*/  LDL.LU.64 R12, [R1+0xaad8] ;  /* 0x00aad800010c7983 */ /* 0x001ea80000300a00 */
[----:B------:R-:W2:Y:S04]  /*a25f0*/  LDL R44, [R1+0x50] ;  /* 0x00005000012c7983 */ /* 0x000ea80000100800 */
[----:B------:R-:W2:Y:S04]  /*a2600*/  LDL R45, [R1+0x54] ;  /* 0x00005400012d7983 */ /* 0x000ea80000100800 */
[----:B-1----:R-:W2:Y:S04]  /*a2610*/  LDL R14, [R1+0x68] ;  /* 0x00006800010e7983 */ /* 0x002ea80000100800 */
[----:B------:R-:W2:Y:S04]  /*a2620*/  LDL R15, [R1+0x6c] ;  /* 0x00006c00010f7983 */ /* 0x000ea80000100800 */
[----:B------:R-:W2:Y:S04]  /*a2630*/  LDL R40, [R1+0x60] ;  /* 0x0000600001287983 */ /* 0x000ea80000100800 */
[----:B------:R-:W2:Y:S01]  /*a2640*/  LDL R41, [R1+0x64] ;  /* 0x0000640001297983 */ /* 0x000ea20000100800 */
[----:B----4-:R-:W-:-:S15]  /*a2650*/  HMMA.16816.F32 R52, R32, R42, R52 ;  /* 0x0000002a2034723c */ /* 0x010fde0000001834 */
[----:B------:R-:W-:-:S08]  /*a2660*/  NOP ;  /* 0x0000000000007918 */ /* 0x000fd00000000000 */
[----:B------:R-:W-:Y:S04]  /*a2670*/  STL.64 [R1+0x1560], R52 ;  /* 0x0015603401007387 */ /* 0x000fe80000100a00 */
[----:B------:R0:W-:Y:S04]  /*a2680*/  STL.64 [R1+0x1568], R54 ;  /* 0x0015683601007387 */ /* 0x0001e80000100a00 */
[----:B0-----:R-:W4:Y:S04]  /*a2690*/  LDL.LU.64 R54, [R1+0xaad0] ;  /* 0x00aad00001367983 */ /* 0x001f280000300a00 */
[----:B------:R-:W4:Y:S01]  /*a26a0*/  LDL.LU.64 R52, [R1+0xaac8] ;  /* 0x00aac80001347983 */ /* 0x000f220000300a00 */
[C---:B---3--:R-:W-:Y:S06]  /*a26b0*/  HMMA.16816.F32 R56, R32.reuse, R36, R56 ;  /* 0x000000242038723c */ /* 0x048fec0000001838 */
[C---:B--2---:R-:W-:Y:S06]  /*a26c0*/  HMMA.16816.F32 R36, R32.reuse, R38, R48 ;  /* 0x000000262024723c */ /* 0x044fec0000001830 */
[C---:B------:R-:W-:Y:S06]  /*a26d0*/  HMMA.16816.F32 R28, R32.reuse, R20, R28 ;  /* 0x00000014201c723c */ /* 0x040fec000000181c */
[C---:B------:R-:W-:Y:S06]  /*a26e0*/  HMMA.16816.F32 R20, R32.reuse, R22, R24 ;  /* 0x000000162014723c */ /* 0x040fec0000001818 */
[C---:B------:R-:W-:Y:S01]  /*a26f0*/  HMMA.16816.F32 R16, R32.reuse, R12, R16 ;  /* 0x0000000c2010723c */ /* 0x040fe20000001810 */
[----:B------:R-:W2:Y:S04]  /*a2700*/  LDL R42, [R1+0x58] ;  /* 0x00005800012a7983 */ /* 0x000ea80000100800 */
[----:B------:R-:W2:Y:S04]  /*a2710*/  LDL R43, [R1+0x5c] ;  /* 0x00005c00012b7983 */ /* 0x000ea80000100800 */
        /* <DEDUP_REMOVED lines=10> */
[----:B------:R-:W3:Y:S01]  /*a27c0*/  LDL.LU.64 R48, [R1+0x14e0] ;  /* 0x0014e00001307983 */ /* 0x000ee20000300a00 */
[C---:B----4-:R-:W-:Y:S06]  /*a27d0*/  HMMA.16816.F32 R8, R32.reuse, R52, R8 ;  /* 0x000000342008723c */ /* 0x050fec0000001808 */
[----:B------:R-:W-:Y:S07]  /*a27e0*/  HMMA.16816.F32 R4, R32, R54, R4 ;  /* 0x000000362004723c */ /* 0x000fee0000001804 */
[----:B------:R-:W-:-:S10]  /*a27f0*/  IMAD.MOV.U32 R55, RZ, RZ, R0 ;  /* 0x000000ffff377224 */ /* 0x000fd400078e0000 */
[----:B------:R-:W-:Y:S04]  /*a2800*/  STL.64 [R1+0x1500], R8 ;  /* 0x0015000801007387 */ /* 0x000fe80000100a00 */
[----:B------:R-:W-:Y:S04]  /*a2810*/  STL.64 [R1+0x1508], R10 ;  /* 0x0015080a01007387 */ /* 0x000fe80000100a00 */
[----:B------:R-:W3:Y:S04]  /*a2820*/  LDL.LU.64 R50, [R1+0x14e8] ;  /* 0x0014e80001327983 */ /* 0x000ee80000300a00 */
[----:B------:R0:W-:Y:S04]  /*a2830*/  STL.64 [R1+0x14f0], R4 ;  /* 0x0014f00401007387 */ /* 0x0001e80000100a00 */
[----:B------:R1:W-:Y:S04]  /*a2840*/  STL.64 [R1+0x14f8], R6 ;  /* 0x0014f80601007387 */ /* 0x0003e80000100a00 */
[----:B------:R-:W4:Y:S04]  /*a2850*/  LDL R54, [R1] ;  /* 0x0000000001367983 */ /* 0x000f280000100800 */
[----:B------:R-:W4:Y:S04]  /*a2860*/  LDL.LU R0, [R1+0xaac0] ;  /* 0x00aac00001007983 */ /* 0x000f280000300800 */
[----:B0-----:R-:W2:Y:S04]  /*a2870*/  LDL.LU.64 R4, [R1+0x14d0] ;  /* 0x0014d00001047983 */ /* 0x001ea80000300a00 */
[----:B-1----:R-:W2:Y:S04]  /*a2880*/  LDL.LU.64 R6, [R1+0x14d8] ;  /* 0x0014d80001067983 */ /* 0x002ea80000300a00 */
        /* <DEDUP_REMOVED lines=14> */
[----:B------:R-:W4:Y:S01]  /*a2970*/  LDL.64 R52, [R1+0x8] ;  /* 0x0000080001347983 */ /* 0x000f220000100a00 */
[C---:B---3--:R-:W-:Y:S03]  /*a2980*/  HMMA.16816.F32 R12, R32.reuse, R14, R48 ;  /* 0x0000000e200c723c */ /* 0x048fe60000001830 */
[----:B------:R-:W3:Y:S04]  /*a2990*/  LDL.LU.64 R50, [R1+0xaab8] ;  /* 0x00aab80001327983 */ /* 0x000ee80000300a00 */
[----:B------:R-:W3:Y:S01]  /*a29a0*/  LDL.LU.64 R48, [R1+0xaab0] ;  /* 0x00aab00001307983 */ /* 0x000ee20000300a00 */
[C---:B--2---:R-:W-:Y:S06]  /*a29b0*/  HMMA.16816.F32 R4, R32.reuse, R40, R4 ;  /* 0x000000282004723c */ /* 0x044fec0000001804 */
[C---:B----4-:R-:W-:Y:S09]  /*a29c0*/  HMMA.16816.F32 R40, R32.reuse, R42, R56 ;  /* 0x0000002a2028723c */ /* 0x050ff20000001838 */
[----:B------:R-:W-:Y:S04]  /*a29d0*/  STL.64 [R1+0x14e0], R12 ;  /* 0x0014e00c01007387 */ /* 0x000fe80000100a00 */
[----:B------:R0:W-:Y:S04]  /*a29e0*/  STL.64 [R1+0x14e8], R14 ;  /* 0x0014e80e01007387 */ /* 0x0001e80000100a00 */
[----:B0-----:R-:W2:Y:S04]  /*a29f0*/  LDL R14, [R1+0x10] ;  /* 0x00001000010e7983 */ /* 0x001ea80000100800 */
[----:B------:R-:W2:Y:S04]  /*a2a00*/  LDL R15, [R1+0x14] ;  /* 0x00001400010f7983 */ /* 0x000ea80000100800 */
[----:B------:R-:W-:Y:S04]  /*a2a10*/  STL.64 [R1+0x14d0], R4 ;  /* 0x0014d00401007387 */ /* 0x000fe80000100a00 */
[----:B------:R0:W-:Y:S04]  /*a2a20*/  STL.64 [R1+0x14d8], R6 ;  /* 0x0014d80601007387 */ /* 0x0001e80000100a00 */
[----:B------:R-:W4:Y:S04]  /*a2a30*/  LDL R12, [R1+0x18] ;  /* 0x00001800010c7983 */ /* 0x000f280000100800 */
[----:B0-----:R-:W2:Y:S04]  /*a2a40*/  LDL R6, [R1+0x20] ;  /* 0x0000200001067983 */ /* 0x001ea80000100800 */
[----:B------:R-:W2:Y:S04]  /*a2a50*/  LDL R7, [R1+0x24] ;  /* 0x0000240001077983 */ /* 0x000ea80000100800 */
[----:B------:R-:W4:Y:S04]  /*a2a60*/  LDL.LU.64 R58, [R1+0xaaa8] ;  /* 0x00aaa800013a7983 */ /* 0x000f280000300a00 */
[----:B------:R-:W2:Y:S01]  /*a2a70*/  LDL.LU.64 R56, [R1+0xaaa0] ;  /* 0x00aaa00001387983 */ /* 0x000ea20000300a00 */
[C---:B------:R-:W-:Y:S06]  /*a2a80*/  HMMA.16816.F32 R36, R32.reuse, R44, R36 ;  /* 0x0000002c2024723c */ /* 0x040fec0000001824 */
[C---:B------:R-:W-:Y:S01]  /*a2a90*/  HMMA.16816.F32 R28, R32.reuse, R46, R28 ;  /* 0x0000002e201c723c */ /* 0x040fe2000000181c */
[----:B------:R-:W-:Y:S01]  /*a2aa0*/  IMAD.MOV.U32 R13, RZ, RZ, R0 ;  /* 0x000000ffff0d7224 */ /* 0x000fe200078e0000 */
[----:B------:R-:W-:Y:S04]  /*a2ab0*/  STL.64 [R1+0x14c0], R40 ;  /* 0x0014c02801007387 */ /* 0x000fe80000100a00 */
[----:B------:R-:W-:Y:S11]  /*a2ac0*/  STL.64 [R1+0x14c8], R42 ;  /* 0x0014c82a01007387 */ /* 0x000ff60000100a00 */
[----:B------:R0:W-:Y:S04]  /*a2ad0*/  STL.64 [R1+0x14b0], R36 ;  /* 0x0014b02401007387 */ /* 0x0001e80000100a00 */
[----:B------:R1:W-:Y:S04]  /*a2ae0*/  STL.64 [R1+0x14b8], R38 ;  /* 0x0014b82601007387 */ /* 0x0003e80000100a00 */
[----:B------:R1:W-:Y:S04]  /*a2af0*/  STL.64 [R1+0x14a0], R28 ;  /* 0x0014a01c01007387 */ /* 0x0003e80000100a00 */
[----:B------:R1:W-:Y:S01]  /*a2b00*/  STL.64 [R1+0x14a8], R30 ;  /* 0x0014a81e01007387 */ /* 0x0003e20000100a00 */
[C---:B---3--:R-:W-:Y:S06]  /*a2b10*/  HMMA.16816.F32 R24, R32.reuse, R48, R24 ;  /* 0x000000302018723c */ /* 0x048fec0000001818 */
[----:B------:R-:W-:Y:S01]  /*a2b20*/  HMMA.16816.F32 R20, R32, R50, R20 ;  /* 0x000000322014723c */ /* 0x000fe20000001814 */
[----:B------:R-:W-:-:S05]  /*a2b30*/  IMAD.MOV.U32 R0, RZ, RZ, R49 ;  /* 0x000000ffff007224 */ /* 0x000fca00078e0031 */
[----:B------:R-:W-:Y:S11]  /*a2b40*/  STL [R1+0xa9a0], R0 ;  /* 0x00a9a00001007387 */ /* 0x000ff60000100800 */
[----:B------:R3:W-:Y:S04]  /*a2b50*/  STL.64 [R1+0x1490], R24 ;  /* 0x0014901801007387 */ /* 0x0007e80000100a00 */
[----:B------:R3:W-:Y:S04]  /*a2b60*/  STL.64 [R1+0x1498], R26 ;  /* 0x0014981a01007387 */ /* 0x0007e80000100a00 */
[----:B------:R-:W-:Y:S04]  /*a2b70*/  STL.64 [R1+0x1480], R20 ;  /* 0x0014801401007387 */ /* 0x000fe80000100a00 */
[----:B------:R-:W-:Y:S01]  /*a2b80*/  STL.64 [R1+0x1488], R22 ;  /* 0x0014881601007387 */ /* 0x000fe20000100a00 */
[C---:B--2---:R-:W-:Y:S06]  /*a2b90*/  HMMA.16816.F32 R16, R32.reuse, R56, R16 ;  /* 0x000000382010723c */ /* 0x044fec0000001810 */
[----:B----4-:R-:W-:-:S15]  /*a2ba0*/  HMMA.16816.F32 R8, R32, R58, R8 ;  /* 0x0000003a2008723c */ /* 0x010fde0000001808 */
[----:B------:R-:W-:-:S02]  /*a2bb0*/  NOP ;  /* 0x0000000000007918 */ /* 0x000fc40000000000 */
[----:B------:R2:W-:Y:S04]  /*a2bc0*/  STL.64 [R1+0x1470], R16 ;  /* 0x0014701001007387 */ /* 0x0005e80000100a00 */
[----:B------:R4:W-:Y:S04]  /*a2bd0*/  STL.64 [R1+0x1478], R18 ;  /* 0x0014781201007387 */ /* 0x0009e80000100a00 */
[----:B0-----:R-:W4:Y:S04]  /*a2be0*/  LDL.LU.64 R36, [R1+0x1450] ;  /* 0x0014500001247983 */ /* 0x001f280000300a00 */
[----:B------:R0:W-:Y:S04]  /*a2bf0*/  STL.64 [R1+0x1460], R8 ;  /* 0x0014600801007387 */ /* 0x0001e80000100a00 */
[----:B------:R0:W-:Y:S04]  /*a2c00*/  STL.64 [R1+0x1468], R10 ;  /* 0x0014680a01007387 */ /* 0x0001e80000100a00 */
[----:B-1----:R-:W4:Y:S04]  /*a2c10*/  LDL.LU.64 R38, [R1+0x1458] ;  /* 0x0014580001267983 */ /* 0x002f280000300a00 */
[----:B------:R-:W4:Y:S04]  /*a2c20*/  LDL.LU.64 R28, [R1+0x1440] ;  /* 0x00144000011c7983 */ /* 0x000f280000300a00 */
[----:B------:R-:W4:Y:S04]  /*a2c30*/  LDL.LU.64 R30, [R1+0x1448] ;  /* 0x00144800011e7983 */ /* 0x000f280000300a00 */
[----:B---3--:R-:W3:Y:S04]  /*a2c40*/  LDL.LU.64 R24, [R1+0x1430] ;  /* 0x0014300001187983 */ /* 0x008ee80000300a00 */
        /* <DEDUP_REMOVED lines=10> */
[----:B--2---:R-:W2:Y:S04]  /*a2cf0*/  LDL.LU.64 R16, [R1+0x13e0] ;  /* 0x0013e00001107983 */ /* 0x004ea80000300a00 */
[----:B----4-:R-:W2:Y:S04]  /*a2d00*/  LDL.LU.64 R18, [R1+0x13e8] ;  /* 0x0013e80001127983 */ /* 0x010ea80000300a00 */
[----:B------:R-:W4:Y:S04]  /*a2d10*/  LDL.LU.64 R20, [R1+0x13d0] ;  /* 0x0013d00001147983 */ /* 0x000f280000300a00 */
[----:B------:R-:W4:Y:S04]  /*a2d20*/  LDL.LU.64 R22, [R1+0x13d8] ;  /* 0x0013d80001167983 */ /* 0x000f280000300a00 */
[----:B0-----:R-:W2:Y:S04]  /*a2d30*/  LDL.LU.64 R8, [R1+0x13c0] ;  /* 0x0013c00001087983 */ /* 0x001ea80000300a00 */
[----:B------:R-:W2:Y:S04]  /*a2d40*/  LDL.LU.64 R10, [R1+0x13c8] ;  /* 0x0013c800010a7983 */ /* 0x000ea80000300a00 */
[----:B------:R0:W-:Y:S02]  /*a2d50*/  STL [R1+0xa9a4], R0 ;  /* 0x00a9a40001007387 */ /* 0x0001e40000100800 */
[----:B0-----:R-:W-:Y:S01]  /*a2d60*/  IMAD.MOV.U32 R0, RZ, RZ, R53 ;  /* 0x000000ffff007224 */ /* 0x001fe200078e0035 */
[C---:B------:R-:W-:Y:S06]  /*a2d70*/  HMMA.16816.F32 R4, R32.reuse, R6, R36 ;  /* 0x000000062004723c */ /* 0x040fec0000001824 */
[C---:B------:R-:W-:Y:S06]  /*a2d80*/  HMMA.16816.F32 R28, R32.reuse, R12, R28 ;  /* 0x0000000c201c723c */ /* 0x040fec000000181c */
[C---:B---3--:R-:W-:Y:S06]  /*a2d90*/  HMMA.16816.F32 R12, R32.reuse, R14, R24 ;  /* 0x0000000e200c723c */ /* 0x048fec0000001818 */
[C---:B------:R-:W-:Y:S06]  /*a2da0*/  HMMA.16816.F32 R44, R32.reuse, R52, R44 ;  /* 0x00000034202c723c */ /* 0x040fec000000182c */
[C---:B------:R-:W-:Y:S01]  /*a2db0*/  HMMA.16816.F32 R52, R32.reuse, R54, R48 ;  /* 0x000000362034723c */ /* 0x040fe20000001830 */
[----:B------:R-:W3:Y:S04]  /*a2dc0*/  LDL.LU.64 R38, [R1+0xaa98] ;  /* 0x00aa980001267983 */ /* 0x000ee80000300a00 */
[----:B------:R-:W3:Y:S01]  /*a2dd0*/  LDL.LU.64 R36, [R1+0xaa90] ;  /* 0x00aa900001247983 */ /* 0x000ee20000300a00 */
[C---:B------:R-:W-:Y:S03]  /*a2de0*/  HMMA.16816.F32 R56, R32.reuse, R60, R56 ;  /* 0x0000003c2038723c */ /* 0x040fe60000001838 */
[----:B------:R0:W-:Y:S04]  /*a2df0*/  STL.64 [R1+0x1450], R4 ;  /* 0x0014500401007387 */ /* 0x0001e80000100a00 */
[----:B------:R1:W-:Y:S04]  /*a2e00*/  STL.64 [R1+0x1458], R6 ;  /* 0x0014580601007387 */ /* 0x0003e80000100a00 */
[----:B0-----:R-:W3:Y:S04]  /*a2e10*/  LDL.LU.64 R4, [R1+0x13b0] ;  /* 0x0013b00001047983 */ /* 0x001ee80000300a00 */
[----:B-1----:R-:W3:Y:S04]  /*a2e20*/  LDL.LU.64 R6, [R1+0x13b8] ;  /* 0x0013b80001067983 */ /* 0x002ee80000300a00 */
[----:B------:R-:W-:Y:S04]  /*a2e30*/  STL.64 [R1+0x1440], R28 ;  /* 0x0014401c01007387 */ /* 0x000fe80000100a00 */
[----:B------:R0:W-:Y:S04]  /*a2e40*/  STL.64 [R1+0x1448], R30 ;  /* 0x0014481e01007387 */ /* 0x0001e80000100a00 */
[----:B0-----:R-:W3:Y:S04]  /*a2e50*/  LDL.LU.64 R30, [R1+0xaa88] ;  /* 0x00aa8800011e7983 */ /* 0x001ee80000300a00 */
        /* <DEDUP_REMOVED lines=15> */
[----:B0-----:R-:W4:Y:S04]  /*a2f50*/  LDL.LU.64 R54, [R1+0xaa38] ;  /* 0x00aa380001367983 */ /* 0x001f280000300a00 */
[----:B------:R-:W2:Y:S04]  /*a2f60*/  LDL.LU.64 R52, [R1+0xaa30] ;  /* 0x00aa300001347983 */ /* 0x000ea80000300a00 */
[----:B------:R-:W-:Y:S04]  /*a2f70*/  STL.64 [R1+0x1400], R56 ;  /* 0x0014003801007387 */ /* 0x000fe80000100a00 */
[----:B------:R0:W-:Y:S04]  /*a2f80*/  STL.64 [R1+0x1408], R58 ;  /* 0x0014083a01007387 */ /* 0x0001e80000100a00 */
[----:B0-----:R-:W3:Y:S04]  /*a2f90*/  LDL.LU.64 R58, [R1+0xaa28] ;  /* 0x00aa2800013a7983 */ /* 0x001ee80000300a00 */
[----:B------:R-:W2:Y:S01]  /*a2fa0*/  LDL.LU.64 R56, [R1+0xaa20] ;  /* 0x00aa200001387983 */ /* 0x000ea20000300a00 */
[C---:B---3--:R-:W-:Y:S06]  /*a2fb0*/  HMMA.16816.F32 R40, R32.reuse, R58, R40 ;  /* 0x0000003a2028723c */ /* 0x048fec0000001828 */
[C---:B----4-:R-:W-:Y:S06]  /*a2fc0*/  HMMA.16816.F32 R20, R32.reuse, R54, R20 ;  /* 0x000000362014723c */ /* 0x050fec0000001814 */
[C---:B--2---:R-:W-:Y:S06]  /*a2fd0*/  HMMA.16816.F32 R8, R32.reuse, R52, R8 ;  /* 0x000000342008723c */ /* 0x044fec0000001808 */
[C---:B------:R-:W-:Y:S05]  /*a2fe0*/  HMMA.16816.F32 R4, R32.reuse, R50, R4 ;  /* 0x000000322004723c */ /* 0x040fea0000001804 */
[----:B------:R-:W-:Y:S04]  /*a2ff0*/  STL.64 [R1+0x13f0], R40 ;  /* 0x0013f02801007387 */ /* 0x000fe80000100a00 */
[----:B------:R0:W-:Y:S02]  /*a3000*/  STL.64 [R1+0x13f8], R42 ;  /* 0x0013f82a01007387 */ /* 0x0001e40000100a00 */
[----:B0-----:R-:W-:Y:S02]  /*a3010*/  HMMA.16816.F32 R40, R32, R56, R16 ;  /* 0x000000382028723c */ /* 0x001fe40000001810 */
[----:B------:R-:W2:Y:S04]  /*a3020*/  LDL.LU.64 R16, [R1+0x13a0] ;  /* 0x0013a00001107983 */ /* 0x000ea80000300a00 */
[----:B------:R-:W2:-:S15]  /*a3030*/  LDL.LU.64 R18, [R1+0x13a8] ;  /* 0x0013a80001127983 */ /* 0x000e9e0000300a00 */
[----:B------:R-:W-:-:S02]  /*a3040*/  NOP ;  /* 0x0000000000007918 */ /* 0x000fc40000000000 */
        /* <DEDUP_REMOVED lines=10> */
[----:B0-----:R-:W3:Y:S04]  /*a30f0*/  LDL.LU.64 R8, [R1+0x1390] ;  /* 0x0013900001087983 */ /* 0x001ee80000300a00 */
[----:B-1----:R-:W3:Y:S04]  /*a3100*/  LDL.LU.64 R10, [R1+0x1398] ;  /* 0x00139800010a7983 */ /* 0x002ee80000300a00 */
[----:B------:R0:W-:Y:S04]  /*a3110*/  STL.64 [R1+0x13b0], R4 ;  /* 0x0013b00401007387 */ /* 0x0001e80000100a00 */
[----:B------:R1:W-:Y:S04]  /*a3120*/  STL.64 [R1+0x13b8], R6 ;  /* 0x0013b80601007387 */ /* 0x0003e80000100a00 */
[----:B------:R-:W4:Y:S04]  /*a3130*/  LDL.LU.64 R40, [R1+0x1380] ;  /* 0x0013800001287983 */ /* 0x000f280000300a00 */
[----:B------:R-:W4:Y:S04]  /*a3140*/  LDL.LU.64 R42, [R1+0x1388] ;  /* 0x00138800012a7983 */ /* 0x000f280000300a00 */
[----:B------:R-:W4:Y:S04]  /*a3150*/  LDL.LU.64 R56, [R1+0x1360] ;  /* 0x0013600001387983 */ /* 0x000f280000300a00 */
[----:B------:R-:W4:Y:S04]  /*a3160*/  LDL.LU.64 R58, [R1+0x1368] ;  /* 0x00136800013a7983 */ /* 0x000f280000300a00 */
[----:B------:R-:W4:Y:S04]  /*a3170*/  LDL.LU.64 R52, [R1+0x1350] ;  /* 0x0013500001347983 */ /* 0x000f280000300a00 */
[----:B------:R-:W4:Y:S04]  /*a3180*/  LDL.LU.64 R54, [R1+0x1358] ;  /* 0x0013580001367983 */ /* 0x000f280000300a00 */
[----:B0-----:R-:W4:Y:S04]  /*a3190*/  LDL.LU.64 R4, [R1+0x1340] ;  /* 0x0013400001047983 */ /* 0x001f280000300a00 */
[----:B-1----:R-:W4:Y:S04]  /*a31a0*/  LDL.LU.64 R6, [R1+0x1348] ;  /* 0x0013480001067983 */ /* 0x002f280000300a00 */
[----:B------:R-:W4:Y:S04]  /*a31b0*/  LDL.LU.64 R20, [R1+0x1330] ;  /* 0x0013300001147983 */ /* 0x000f280000300a00 */
[----:B------:R-:W4:Y:S01]  /*a31c0*/  LDL.LU.64 R22, [R1+0x1338] ;  /* 0x0013380001167983 */ /* 0x000f220000300a00 */
[----:B--2---:R-:W-:-:S15]  /*a31d0*/  HMMA.16816.F32 R16, R32, R48, R16 ;  /* 0x000000302010723c */ /* 0x004fde0000001810 */
[----:B------:R-:W-:-:S08]  /*a31e0*/  NOP ;  /* 0x0000000000007918 */ /* 0x000fd00000000000 */
[----:B------:R0:W-:Y:S04]  /*a31f0*/  STL.64 [R1+0x13a0], R16 ;  /* 0x0013a01001007387 */ /* 0x0001e80000100a00 */
[----:B------:R1:W-:Y:S04]  /*a3200*/  STL.64 [R1+0x13a8], R18 ;  /* 0x0013a81201007387 */ /* 0x0003e80000100a00 */
[----:B0-----:R-:W2:Y:S04]  /*a3210*/  LDL.LU.64 R16, [R1+0x1320] ;  /* 0x0013200001107983 */ /* 0x001ea80000300a00 */
[----:B-1----:R-:W2:Y:S01]  /*a3220*/  LDL.LU.64 R18, [R1+0x1328] ;  /* 0x0013280001127983 */ /* 0x002ea20000300a00 */
[C---:B---3--:R-:W-:Y:S06]  /*a3230*/  HMMA.16816.F32 R8, R32.reuse, R46, R8 ;  /* 0x0000002e2008723c */ /* 0x048fec0000001808 */
[C---:B----4-:R-:W-:Y:S01]  /*a3240*/  HMMA.16816.F32 R40, R32.reuse, R44, R40 ;  /* 0x0000002c2028723c */ /* 0x050fe20000001828 */
[----:B------:R-:W-:Y:S04]  /*a3250*/  STL.64 [R1+0xa8a0], R50 ;  /* 0x00a8a03201007387 */ /* 0x000fe80000100a00 */
[----:B------:R0:W-:Y:S04]  /*a3260*/  STL.64 [R1+0xa898], R48 ;  /* 0x00a8983001007387 */ /* 0x0001e80000100a00 */
[----:B0-----:R-:W3:Y:S04]  /*a3270*/  LDL.LU.64 R48, [R1+0x1370] ;  /* 0x0013700001307983 */ /* 0x001ee80000300a00 */
[----:B------:R-:W3:Y:S04]  /*a3280*/  LDL.LU.64 R50, [R1+0x1378] ;  /* 0x0013780001327983 */ /* 0x000ee80000300a00 */
[----:B------:R-:W-:Y:S04]  /*a3290*/  STL.64 [R1+0x1390], R8 ;  /* 0x0013900801007387 */ /* 0x000fe80000100a00 */
[----:B------:R0:W-:Y:S04]  /*a32a0*/  STL.64 [R1+0x1398], R10 ;  /* 0x0013980a01007387 */ /* 0x0001e80000100a00 */
[----:B0-----:R-:W2:Y:S04]  /*a32b0*/  LDL.LU.64 R10, [R1+0xaa18] ;  /* 0x00aa1800010a7983 */ /* 0x001ea80000300a00 */
[----:B------:R-:W4:Y:S04]  /*a32c0*/  LDL.LU.64 R8, [R1+0xaa10] ;  /* 0x00aa100001087983 */ /* 0x000f280000300a00 */
[----:B------:R-:W-:Y:S04]  /*a32d0*/  STL.64 [R1+0x1380], R40 ;  /* 0x0013802801007387 */ /* 0x000fe80000100a00 */
[----:B------:R0:W-:Y:S04]  /*a32e0*/  STL.64 [R1+0x1388], R42 ;  /* 0x0013882a01007387 */ /* 0x0001e80000100a00 */
[----:B0-----:R-:W3:Y:S04]  /*a32f0*/  LDL.LU.64 R42, [R1+0xaa08] ;  /* 0x00aa0800012a7983 */ /* 0x001ee80000300a00 */
[----:B------:R-:W2:Y:S04]  /*a3300*/  LDL.LU.64 R40, [R1+0xaa00] ;  /* 0x00aa000001287983 */ /* 0x000ea80000300a00 */
[----:B------:R-:W-:Y:S04]  /*a3310*/  STL.64 [R1+0xa880], R46 ;  /* 0x00a8802e01007387 */ /* 0x000fe80000100a00 */
[----:B------:R2:W-:Y:S01]  /*a3320*/  STL.64 [R1+0xa878], R44 ;  /* 0x00a8782c01007387 */ /* 0x0005e20000100a00 */
[C---:B---3--:R-:W-:Y:S06]  /*a3330*/  HMMA.16816.F32 R48, R32.reuse, R42, R48 ;  /* 0x0000002a2030723c */ /* 0x048fec0000001830 */
[C---:B--2---:R-:W-:Y:S01]  /*a3340*/  HMMA.16816.F32 R44, R32.reuse, R40, R56 ;  /* 0x00000028202c723c */ /* 0x044fe20000001838 */
[----:B------:R-:W-:Y:S05]  /*a3350*/  STL.64 [R1+0xa870], R42 ;  /* 0x00a8702a01007387 */ /* 0x000fea0000100a00 */
[C---:B----4-:R-:W-:Y:S06]  /*a3360*/  HMMA.16816.F32 R20, R32.reuse, R8, R20 ;  /* 0x000000082014723c */ /* 0x050fec0000001814 */
[C---:B------:R-:W-:Y:S05]  /*a3370*/  HMMA.16816.F32 R16, R32.reuse, R10, R16 ;  /* 0x0000000a2010723c */ /* 0x040fea0000001810 */
[----:B------:R-:W-:Y:S04]  /*a3380*/  STL.64 [R1+0x1370], R48 ;  /* 0x0013703001007387 */ /* 0x000fe80000100a00 */
[----:B------:R-:W-:Y:S04]  /*a3390*/  STL.64 [R1+0x1378], R50 ;  /* 0x0013783201007387 */ /* 0x000fe80000100a00 */
[----:B------:R-:W-:Y:S04]  /*a33a0*/  STL.64 [R1+0xa868], R40 ;  /* 0x00a8682801007387 */ /* 0x000fe80000100a00 */
[----:B------:R-:W-:Y:S04]  /*a33b0*/  STL.64 [R1+0x1360], R44 ;  /* 0x0013602c01007387 */ /* 0x000fe80000100a00 */
[----:B------:R0:W-:Y:S04]  /*a33c0*/  STL.64 [R1+0x1368], R46 ;  /* 0x0013682e01007387 */ /* 0x0001e80000100a00 */
[----:B------:R-:W2:Y:S01]  /*a33d0*/  LDL.LU R58, [R1+0x2fdc] ;  /* 0x002fdc00013a7983 */ /* 0x000ea20000300800 */
[C---:B0-----:R-:W-:Y:S06]  /*a33e0*/  HMMA.16816.F32 R44, R32.reuse, R38, R52 ;  /* 0x00000026202c723c */ /* 0x041fec0000001834 */
[----:B------:R-:W-:-:S15]  /*a33f0*/  HMMA.16816.F32 R40, R32, R2, R4 ;  /* 0x000000022028723c */ /* 0x000fde0000001804 */
[----:B------:R-:W-:-:S02]  /*a3400*/  NOP ;  /* 0x0000000000007918 */ /* 0x000fc40000000000 */
[----:B------:R-:W-:Y:S04]  /*a3410*/  STL.64 [R1+0x1350], R44 ;  /* 0x0013502c01007387 */ /* 0x000fe80000100a00 */
[----:B------:R-:W-:Y:S04]  /*a3420*/  STL.64 [R1+0x1358], R46 ;  /* 0x0013582e01007387 */ /* 0x000fe80000100a00 */
[----:B------:R-:W2:Y:S04]  /*a3430*/  LDL.LU R4, [R1+0x2fd8] ;  /* 0x002fd80001047983 */ /* 0x000ea80000300800 */
[----:B------:R-:W-:Y:S04]  /*a3440*/  STL.64 [R1+0x1340], R40 ;  /* 0x0013402801007387 */ /* 0x000fe80000100a00 */
[----:B------:R-:W-:Y:S04]  /*a3450*/  STL.64 [R1+0x1348], R42 ;  /* 0x0013482a01007387 */ /* 0x000fe80000100a00 */
[----:B------:R-:W3:Y:S04]  /*a3460*/  LDL.LU R59, [R1+0x2fe4] ;  /* 0x002fe400013b7983 */ /* 0x000ee80000300800 */
[----:B------:R-:W3:Y:S04]  /*a3470*/  LDL.LU R5, [R1+0x2fe0] ;  /* 0x002fe00001057983 */ /* 0x000ee80000300800 */
[----:B------:R0:W-:Y:S04]  /*a3480*/  STL.64 [R1+0x1330], R20 ;  /* 0x0013301401007387 */ /* 0x0001e80000100a00 */
[----:B------:R1:W-:Y:S04]  /*a3490*/  STL.64 [R1+0x1338], R22 ;  /* 0x0013381601007387 */ /* 0x0003e80000100a00 */
[----:B0-----:R-:W4:Y:S04]  /*a34a0*/  LDL.LU.64 R20, [R1+0x1310] ;  /* 0x0013100001147983 */ /* 0x001f280000300a00 */
[----:B-1----:R-:W4:Y:S04]  /*a34b0*/  LDL.LU.64 R22, [R1+0x1318] ;  /* 0x0013180001167983 */ /* 0x002f280000300a00 */
[----:B------:R0:W-:Y:S04]  /*a34c0*/  STL.64 [R1+0x1320], R16 ;  /* 0x0013201001007387 */ /* 0x0001e80000100a00 */
[----:B------:R1:W-:Y:S04]  /*a34d0*/  STL.64 [R1+0x1328], R18 ;  /* 0x0013281201007387 */ /* 0x0003e80000100a00 */
[----:B0-----:R-:W2:Y:S04]  /*a34e0*/  LDL.LU.64 R16, [R1+0x1300] ;  /* 0x0013000001107983 */ /* 0x001ea80000300a00 */
[----:B-1----:R-:W2:Y:S04]  /*a34f0*/  LDL.LU.64 R18, [R1+0x1308] ;  /* 0x0013080001127983 */ /* 0x002ea80000300a00 */
        /* <DEDUP_REMOVED lines=8> */
[----:B------:R-:W3:Y:S04]  /*a3580*/  LDL.LU R56, [R1+0x2fec] ;  /* 0x002fec0001387983 */ /* 0x000ee80000300800 */
[----:B------:R-:W3:Y:S04]  /*a3590*/  LDL.LU R6, [R1+0x2fe8] ;  /* 0x002fe80001067983 */ /* 0x000ee80000300800 */
[----:B------:R-:W3:Y:S04]  /*a35a0*/  LDL.LU R57, [R1+0x2ff4] ;  /* 0x002ff40001397983 */ /* 0x000ee80000300800 */
[----:B------:R-:W3:Y:S04]  /*a35b0*/  LDL.LU R7, [R1+0x2ff0] ;  /* 0x002ff00001077983 */ /* 0x000ee80000300800 */
[----:B------:R-:W-:Y:S04]  /*a35c0*/  STL.64 [R1+0xa890], R10 ;  /* 0x00a8900a01007387 */ /* 0x000fe80000100a00 */
[----:B------:R0:W-:Y:S04]  /*a35d0*/  STL.64 [R1+0xa888], R8 ;  /* 0x00a8880801007387 */ /* 0x0001e80000100a00 */
[----:B0-----:R-:W3:Y:S04]  /*a35e0*/  LDL.LU.64 R8, [R1+0x12e0] ;  /* 0x0012e00001087983 */ /* 0x001ee80000300a00 */
[----:B------:R-:W3:Y:S01]  /*a35f0*/  LDL.LU.64 R10, [R1+0x12e8] ;  /* 0x0012e800010a7983 */ /* 0x000ee20000300a00 */
[C---:B----4-:R-:W-:Y:S06]  /*a3600*/  HMMA.16816.F32 R20, R32.reuse, R12, R20 ;  /* 0x0000000c2014723c */ /* 0x050fec0000001814 */
[----:B--2---:R-:W-:-:S15]  /*a3610*/  HMMA.16816.F32 R16, R32, R14, R16 ;  /* 0x0000000e2010723c */ /* 0x004fde0000001810 */
[----:B------:R-:W-:-:S02]  /*a3620*/  NOP ;  /* 0x0000000000007918 */ /* 0x000fc40000000000 */
        /* <DEDUP_REMOVED lines=9> */
[----:B------:R0:W-:Y:S04]  /*a36c0*/  STL.64 [R1+0xa8c8], R12 ;  /* 0x00a8c80c01007387 */ /* 0x0001e80000100a00 */
[----:B0-----:R-:W2:Y:S04]  /*a36d0*/  LDL.LU.64 R12, [R1+0x12f0] ;  /* 0x0012f000010c7983 */ /* 0x001ea80000300a00 */
[----:B------:R-:W2:Y:S02]  /*a36e0*/  LDL.LU.64 R14, [R1+0x12f8] ;  /* 0x0012f800010e7983 */ /* 0x000ea40000300a00 */
        /* <DEDUP_REMOVED lines=8> */
[----:B------:R-:W-:Y:S04]  /*a3770*/  STL.64 [R1+0x12e0], R12 ;  /* 0x0012e00c01007387 */ /* 0x000fe80000100a00 */
[----:B------:R-:W-:Y:S04]  /*a3780*/  STL.64 [R1+0x12e8], R14 ;  /* 0x0012e80e01007387 */ /* 0x000fe80000100a00 */
[----:B------:R-:W-:Y:S04]  /*a3790*/  STL.64 [R1+0xa8e0], R18 ;  /* 0x00a8e01201007387 */ /* 0x000fe80000100a00 */
[----:B------:R4:W-:Y:S02]  /*a37a0*/  STL.64 [R1+0xa8d8], R16 ;  /* 0x00a8d81001007387 */ /* 0x0009e40000100a00 */
[C---:B----4-:R-:W-:Y:S02]  /*a37b0*/  HMMA.16816.F32 R16, R32.reuse, R20, R52 ;  /* 0x000000142010723c */ /* 0x050fe40000001834 */
[----:B------:R-:W-:Y:S04]  /*a37c0*/  STL.64 [R1+0xa8f0], R22 ;  /* 0x00a8f01601007387 */ /* 0x000fe80000100a00 */
[----:B------:R-:W-:-:S15]  /*a37d0*/  HMMA.16816.F32 R12, R32, R22, R48 ;  /* 0x00000016200c723c */ /* 0x000fde0000001830 */
[----:B------:R-:W-:-:S02]  /*a37e0*/  NOP ;  /* 0x0000000000007918 */ /* 0x000fc40000000000 */
[----:B------:R-:W-:Y:S04]  /*a37f0*/  STL.64 [R1+0x12d0], R16 ;  /* 0x0012d01001007387 */ /* 0x000fe80000100a00 */
[----:B------:R-:W-:Y:S04]  /*a3800*/  STL.64 [R1+0x12d8], R18 ;  /* 0x0012d81201007387 */ /* 0x000fe80000100a00 */
[----:B------:R0:W-:Y:S02]  /*a3810*/  STL.64 [R1+0xa8e8], R20 ;  /* 0x00a8e81401007387 */ /* 0x0001e40000100a00 */
[C---:B0-----:R-:W-:Y:S06]  /*a3820*/  HMMA.16816.F32 R20, R32.reuse, R24, R44 ;  /* 0x000000182014723c */ /* 0x041fec000000182c */
[----:B------:R-:W-:Y:S01]  /*a3830*/  HMMA.16816.F32 R16, R32, R26, R40 ;  /* 0x0000001a2010723c */ /* 0x000fe20000001828 */
[----:B------:R0:W-:Y:S04]  /*a3840*/  STL.64 [R1+0x12c0], R12 ;  /* 0x0012c00c01007387 */ /* 0x0001e80000100a00 */
[----:B------:R1:W-:Y:S04]  /*a3850*/  STL.64 [R1+0x12c8], R14 ;  /* 0x0012c80e01007387 */ /* 0x0003e80000100a00 */
[----:B0-----:R-:W3:Y:S08]  /*a3860*/  LDL.LU.64 R12, [R1+0x2980] ;  /* 0x00298000010c7983 */ /* 0x001ef00000300a00 */
[----:B------:R-:W-:Y:S04]  /*a3870*/  STL.64 [R1+0x12b0], R20 ;  /* 0x0012b01401007387 */ /* 0x000fe80000100a00 */
[----:B------:R-:W-:Y:S04]  /*a3880*/  STL.64 [R1+0x12b8], R22 ;  /* 0x0012b81601007387 */ /* 0x000fe80000100a00 */
[----:B-1----:R-:W3:Y:S04]  /*a3890*/  LDL.LU.64 R14, [R1+0x2988] ;  /* 0x00298800010e7983 */ /* 0x002ee80000300a00 */
[----:B------:R-:W-:Y:S04]  /*a38a0*/  STL.64 [R1+0x12a0], R16 ;  /* 0x0012a01001007387 */ /* 0x000fe80000100a00 */
[----:B------:R2:W-:Y:S04]  /*a38b0*/  STL.64 [R1+0x12a8], R18 ;  /* 0x0012a81201007387 */ /* 0x0005e80000100a00 */
[----:B------:R-:W-:Y:S04]  /*a38c0*/  STL.64 [R1+0xa900], R26 ;  /* 0x00a9001a01007387 */ /* 0x000fe80000100a00 */
[----:B------:R-:W-:Y:S04]  /*a38d0*/  STL.64 [R1+0xa8f8], R24 ;  /* 0x00a8f81801007387 */ /* 0x000fe80000100a00 */
[----:B------:R-:W4:Y:S01]  /*a38e0*/  LDL R54, [R1+0x128] ;  /* 0x0001280001367983 */ /* 0x000f220000100800 */
[----:B------:R-:W-:-:S03]  /*a38f0*/  IMAD.MOV.U32 R55, RZ, RZ, R30 ;  /* 0x000000ffff377224 */ /* 0x000fc600078e001e */
[----:B------:R-:W3:Y:S01]  /*a3900*/  LDL.LU R30, [R1+0xa9dc] ;  /* 0x00a9dc00011e7983 */ /* 0x000ee20000300800 */
[----:B------:R-:W-:Y:S02]  /*a3910*/  IMAD R4, R4, 0x100, R58 ;  /* 0x0000010004047824 */ /* 0x000fe400078e023a */
[----:B------:R-:W-:Y:S02]  /*a3920*/  IMAD.MOV.U32 R58, RZ, RZ, R31 ;  /* 0x000000ffff3a7224 */ /* 0x000fe400078e001f */
[----:B------:R-:W-:Y:S02]  /*a3930*/  IMAD R5, R5, 0x100, R59 ;  /* 0x0000010005057824 */ /* 0x000fe400078e023b */
[----:B------:R-:W-:Y:S02]  /*a3940*/  IMAD R6, R6, 0x100, R56 ;  /* 0x0000010006067824 */ /* 0x000fe400078e0238 */
[----:B------:R-:W-:Y:S02]  /*a3950*/  IMAD R7, R7, 0x100, R57 ;  /* 0x0000010007077824 */ /* 0x000fe400078e0239 */
[----:B------:R-:W-:-:S02]  /*a3960*/  IMAD.MOV.U32 R56, RZ, RZ, R36 ;  /* 0x000000ffff387224 */ /* 0x000fc400078e0024 */
[----:B------:R-:W-:Y:S01]  /*a3970*/  IMAD.MOV.U32 R57, RZ, RZ, R37 ;  /* 0x000000ffff397224 */ /* 0x000fe200078e0025 */
[----:B--2---:R-:W-:Y:S01]  /*a3980*/  HMMA.16816.F32 R16, R32, R28, R8 ;  /* 0x0000001c2010723c */ /* 0x004fe20000001808 */
[----:B------:R-:W2:Y:S04]  /*a3990*/  LDL.LU.64 R8, [R1+0x2970] ;  /* 0x0029700001087983 */ /* 0x000ea80000300a00 */
[----:B------:R-:W2:-:S15]  /*a39a0*/  LDL.LU.64 R10, [R1+0x2978] ;  /* 0x00297800010a7983 */ /* 0x000e9e0000300a00 */
[----:B------:R-:W-:-:S03]  /*a39b0*/  NOP ;  /* 0x0000000000007918 */ /* 0x000fc60000000000 */
[----:B------:R-:W-:Y:S04]  /*a39c0*/  STL.64 [R1+0x1290], R16 ;  /* 0x0012901001007387 */ /* 0x000fe80000100a00 */
[----:B------:R-:W-:Y:S04]  /*a39d0*/  STL.64 [R1+0x1298], R18 ;  /* 0x0012981201007387 */ /* 0x000fe80000100a00 */
[----:B------:R-:W3:Y:S04]  /*a39e0*/  LDL.LU R31, [R1+0xa9d8] ;  /* 0x00a9d800011f7983 */ /* 0x000ee80000300800 */
[----:B------:R-:W4:Y:S04]  /*a39f0*/  LDL R59, [R1+0x124] ;  /* 0x00012400013b7983 */ /* 0x000f280000100800 */
[----:B------:R-:W2:Y:S04]  /*a3a00*/  LDL.LU R36, [R1+0xa9d4] ;  /* 0x00a9d40001247983 */ /* 0x000ea80000300800 */
[----:B------:R-:W2:Y:S04]  /*a3a10*/  LDL.LU R37, [R1+0xa9d0] ;  /* 0x00a9d00001257983 */ /* 0x000ea80000300800 */
[----:B------:R-:W4:Y:S04]  /*a3a20*/  LDL.LU.64 R20, [R1+0x1280] ;  /* 0x0012800001147983 */ /* 0x000f280000300a00 */
[----:B------:R-:W4:Y:S01]  /*a3a30*/  LDL.LU.64 R22, [R1+0x1288] ;  /* 0x0012880001167983 */ /* 0x000f220000300a00 */
[C---:B---3--:R-:W-:Y:S06]  /*a3a40*/  HMMA.16816.F32 R12, R32.reuse, R30, R12 ;  /* 0x0000001e200c723c */ /* 0x048fec000000180c */
[----:B--2---:R-:W-:-:S15]  /*a3a50*/  HMMA.16816.F32 R8, R32, R36, R8 ;  /* 0x000000242008723c */ /* 0x004fde0000001808 */
[----:B------:R-:W-:-:S02]  /*a3a60*/  NOP ;  /* 0x0000000000007918 */ /* 0x000fc40000000000 */
[----:B------:R0:W-:Y:S04]  /*a3a70*/  STL.64 [R1+0x2260], R12 ;  /* 0x0022600c01007387 */ /* 0x0001e80000100a00 */
[----:B------:R1:W-:Y:S04]  /*a3a80*/  STL.64 [R1+0x2268], R14 ;  /* 0x0022680e01007387 */ /* 0x0003e80000100a00 */
[----:B------:R-:W-:Y:S04]  /*a3a90*/  STL [R1+0xa854], R30 ;  /* 0x00a8541e01007387 */ /* 0x000fe80000100800 */
[----:B------:R-:W-:Y:S04]  /*a3aa0*/  STL [R1+0xa850], R31 ;  /* 0x00a8501f01007387 */ /* 0x000fe80000100800 */
[----:B------:R-:W-:Y:S04]  /*a3ab0*/  STL.64 [R1+0xa9a8], R28 ;  /* 0x00a9a81c01007387 */ /* 0x000fe80000100a00 */
[----:B0-----:R-:W2:Y:S04]  /*a3ac0*/  LDL.LU.64 R12, [R1+0x1270] ;  /* 0x00127000010c7983 */ /* 0x001ea80000300a00 */
[----:B-1----:R-:W2:Y:S04]  /*a3ad0*/  LDL.LU.64 R14, [R1+0x1278] ;  /* 0x00127800010e7983 */ /* 0x002ea80000300a00 */
[----:B------:R0:W-:Y:S04]  /*a3ae0*/  STL.64 [R1+0x2250], R8 ;  /* 0x0022500801007387 */ /* 0x0001e80000100a00 */
[----:B------:R1:W-:Y:S04]  /*a3af0*/  STL.64 [R1+0x2258], R10 ;  /* 0x0022580a01007387 */ /* 0x0003e80000100a00 */
[----:B0-----:R-:W3:Y:S04]  /*a3b00*/  LDL.LU.64 R8, [R1+0x1260] ;  /* 0x0012600001087983 */ /* 0x001ee80000300a00 */
[----:B-1----:R-:W3:Y:S04]  /*a3b10*/  LDL.LU.64 R10, [R1+0x1268] ;  /* 0x00126800010a7983 */ /* 0x002ee80000300a00 */
[----:B------:R-:W2:Y:S04]  /*a3b20*/  LDL.64 R42, [R1+0xe0] ;  /* 0x0000e000012a7983 */ /* 0x000ea80000100a00 */
[----:B------:R-:W3:Y:S04]  /*a3b30*/  LDL R40, [R1+0xe8] ;  /* 0x0000e80001287983 */ /* 0x000ee80000100800 */
[----:B------:R-:W3:Y:S01]  /*a3b40*/  LDL R41, [R1+0xec] ;  /* 0x0000ec0001297983 */ /* 0x000ee20000100800 */
[----:B----4-:R-:W-:Y:S03]  /*a3b50*/  HMMA.16816.F32 R20, R32, R54, R20 ;  /* 0x000000362014723c */ /* 0x010fe60000001814 */
[----:B------:R-:W4:Y:S04]  /*a3b60*/  LDL R18, [R1+0xf0] ;  /* 0x0000f00001127983 */ /* 0x000f280000100800 */
[----:B------:R-:W4:Y:S01]  /*a3b70*/  LDL R19, [R1+0xf4] ;  /* 0x0000f40001137983 */ /* 0x000f220000100800 */
[----:B------:R-:W-:-:S02]  /*a3b80*/  F2FP.F16.E5M2.UNPACK_B R4, R4 ;  /* 0x00000004ff04723e */ /* 0x000fc400020004ff */
[----:B------:R-:W-:Y:S02]  /*a3b90*/  F2FP.F16.E5M2.UNPACK_B R5, R5 ;  /* 0x00000005ff05723e */ /* 0x000fe400020004ff */
[----:B------:R-:W-:Y:S02]  /*a3ba0*/  F2FP.F16.E5M2.UNPACK_B R6, R6 ;  /* 0x00000006ff06723e */ /* 0x000fe400020004ff */
[----:B------:R-:W-:Y:S01]  /*a3bb0*/  F2FP.F16.E5M2.UNPACK_B R7, R7 ;  /* 0x00000007ff07723e */ /* 0x000fe200020004ff */
[----:B--2---:R-:W-:Y:S04]  /*a3bc0*/  STL.64 [R1+0xa9b8], R42 ;  /* 0x00a9b82a01007387 */ /* 0x004fe80000100a00 */
[----:B---3--:R-:W-:Y:S04]  /*a3bd0*/  STL.64 [R1+0xa9b0], R40 ;  /* 0x00a9b02801007387 */ /* 0x008fe80000100a00 */
[----:B------:R-:W-:Y:S04]  /*a3be0*/  STL.64 [R1+0xa910], R38 ;  /* 0x00a9102601007387 */ /* 0x000fe80000100a00 */
[----:B------:R0:W-:Y:S04]  /*a3bf0*/  STL.64 [R1+0xa908], R36 ;  /* 0x00a9082401007387 */ /* 0x0001e80000100a00 */
[----:B------:R-:W2:Y:S04]  /*a3c00*/  LDL R16, [R1+0xf8] ;  /* 0x0000f80001107983 */ /* 0x000ea80000100800 */
[----:B------:R-:W-:Y:S04]  /*a3c10*/  STL.64 [R1+0x1280], R20 ;  /* 0x0012801401007387 */ /* 0x000fe80000100a00 */
[----:B------:R-:W-:Y:S04]  /*a3c20*/  STL.64 [R1+0x1288], R22 ;  /* 0x0012881601007387 */ /* 0x000fe80000100a00 */
[----:B------:R-:W2:Y:S01]  /*a3c30*/  LDL R17, [R1+0xfc] ;  /* 0x0000fc0001117983 */ /* 0x000ea20000100800 */
[C---:B------:R-:W-:Y:S03]  /*a3c40*/  HMMA.16816.F32 R12, R4.reuse, R58, R12 ;  /* 0x0000003a040c723c */ /* 0x040fe6000000180c */
[----:B----4-:R-:W-:Y:S03]  /*a3c50*/  STL.64 [R1+0xa9c8], R18 ;  /* 0x00a9c81201007387 */ /* 0x010fe60000100a00 */
[C---:B------:R-:W-:Y:S01]  /*a3c60*/  HMMA.16816.F32 R8, R4.reuse, R56, R8 ;  /* 0x000000380408723c */ /* 0x040fe20000001808 */
[----:B--2---:R1:W-:Y:S04]  /*a3c70*/  STL.64 [R1+0xa9c0], R16 ;  /* 0x00a9c01001007387 */ /* 0x0043e80000100a00 */
[----:B0-----:R-:W2:Y:S04]  /*a3c80*/  LDL.64 R36, [R1+0x108] ;  /* 0x0001080001247983 */ /* 0x001ea80000100a00 */
[----:B------:R-:W3:Y:S08]  /*a3c90*/  LDL R42, [R1+0x110] ;  /* 0x00011000012a7983 */ /* 0x000ef00000100800 */
[----:B------:R0:W-:Y:S04]  /*a3ca0*/  STL.64 [R1+0x1270], R12 ;  /* 0x0012700c01007387 */ /* 0x0001e80000100a00 */
[----:B------:R4:W-:Y:S04]  /*a3cb0*/  STL.64 [R1+0x1278], R14 ;  /* 0x0012780e01007387 */ /* 0x0009e80000100a00 */
[----:B------:R-:W3:Y:S04]  /*a3cc0*/  LDL R43, [R1+0x114] ;  /* 0x00011400012b7983 */ /* 0x000ee80000100800 */
[----:B------:R-:W2:Y:S04]  /*a3cd0*/  LDL R38, [R1+0x100] ;  /* 0x0001000001267983 */ /* 0x000ea80000100800 */
[----:B------:R-:W2:Y:S04]  /*a3ce0*/  LDL R39, [R1+0x104] ;  /* 0x0001040001277983 */ /* 0x000ea80000100800 */
[----:B------:R-:W2:Y:S04]  /*a3cf0*/  LDL R58, [R1+0xa8] ;  /* 0x0000a800013a7983 */ /* 0x000ea80000100800 */
[----:B------:R-:W2:Y:S04]  /*a3d00*/  LDL R59, [R1+0xac] ;  /* 0x0000ac00013b7983 */ /* 0x000ea80000100800 */
[----:B-1----:R-:W3:Y:S04]  /*a3d10*/  LDL.LU.64 R16, [R1+0x1250] ;  /* 0x0012500001107983 */ /* 0x002ee80000300a00 */
[----:B------:R-:W3:Y:S04]  /*a3d20*/  LDL.LU.64 R18, [R1+0x1258] ;  /* 0x0012580001127983 */ /* 0x000ee80000300a00 */
[----:B------:R1:W-:Y:S04]  /*a3d30*/  STL.64 [R1+0x1260], R8 ;  /* 0x0012600801007387 */ /* 0x0003e80000100a00 */
[----:B------:R1:W-:Y:S04]  /*a3d40*/  STL.64 [R1+0x1268], R10 ;  /* 0x0012680a01007387 */ /* 0x0003e80000100a00 */
[----:B------:R-:W2:Y:S04]  /*a3d50*/  LDL R54, [R1+0xb0] ;  /* 0x0000b00001367983 */ /* 0x000ea80000100800 */
[----:B------:R-:W2:Y:S04]  /*a3d60*/  LDL R55, [R1+0xb4] ;  /* 0x0000b40001377983 */ /* 0x000ea80000100800 */
[----:B------:R-:W2:Y:S04]  /*a3d70*/  LDL R52, [R1+0xb8] ;  /* 0x0000b80001347983 */ /* 0x000ea80000100800 */
[----:B------:R-:W2:Y:S04]  /*a3d80*/  LDL R53, [R1+0xbc] ;  /* 0x0000bc0001357983 */ /* 0x000ea80000100800 */
[----:B------:R-:W2:Y:S04]  /*a3d90*/  LDL.64 R48, [R1+0xc8] ;  /* 0x0000c80001307983 */ /* 0x000ea80000100a00 */
        /* <DEDUP_REMOVED lines=11> */
[----:B----4-:R-:W4:Y:S04]  /*a3e50*/  LDL.LU.64 R14, [R1+0x1208] ;  /* 0x00120800010e7983 */ /* 0x010f280000300a00 */
[----:B-1----:R-:W4:Y:S04]  /*a3e60*/  LDL.LU.64 R8, [R1+0x11f0] ;  /* 0x0011f00001087983 */ /* 0x002f280000300a00 */
[----:B------:R-:W4:Y:S04]  /*a3e70*/  LDL.LU.64 R10, [R1+0x11f8] ;  /* 0x0011f800010a7983 */ /* 0x000f280000300a00 */
[----:B------:R-:W4:Y:S04]  /*a3e80*/  LDL R46, [R1+0xd0] ;  /* 0x0000d000012e7983 */ /* 0x000f280000100800 */
[----:B------:R-:W4:Y:S04]  /*a3e90*/  LDL R47, [R1+0xd4] ;  /* 0x0000d400012f7983 */ /* 0x000f280000100800 */
[----:B------:R-:W4:Y:S04]  /*a3ea0*/  LDL R44, [R1+0xd8] ;  /* 0x0000d800012c7983 */ /* 0x000f280000100800 */
[----:B------:R-:W4:Y:S04]  /*a3eb0*/  LDL R45, [R1+0xdc] ;  /* 0x0000dc00012d7983 */ /* 0x000f280000100800 */
[----:B------:R-:W4:Y:S04]  /*a3ec0*/  LDL R50, [R1+0xc0] ;  /* 0x0000c00001327983 */ /* 0x000f280000100800 */
[----:B------:R-:W4:Y:S01]  /*a3ed0*/  LDL R51, [R1+0xc4] ;  /* 0x0000c40001337983 */ /* 0x000f220000100800 */
[----:B---3--:R-:W-:Y:S03]  /*a3ee0*/  HMMA.16816.F32 R40, R4, R42, R16 ;  /* 0x0000002a0428723c */ /* 0x008fe60000001810 */
[----:B------:R-:W3:Y:S04]  /*a3ef0*/  LDL.LU.64 R18, [R1+0xa9c8] ;  /* 0x00a9c80001127983 */ /* 0x000ee80000300a00 */
[----:B------:R-:W4:-:S15]  /*a3f00*/  LDL.LU.64 R16, [R1+0xa9c0] ;  /* 0x00a9c00001107983 */ /* 0x000f1e0000300a00 */
[----:B------:R-:W-:-:S01]  /*a3f10*/  NOP ;  /* 0x0000000000007918 */ /* 0x000fc20000000000 */
[----:B------:R-:W-:Y:S04]  /*a3f20*/  STL.64 [R1+0x1250], R40 ;  /* 0x0012502801007387 */ /* 0x000fe80000100a00 */
[----:B------:R0:W-:Y:S04]  /*a3f30*/  STL.64 [R1+0x1258], R42 ;  /* 0x0012582a01007387 */ /* 0x0001e80000100a00 */
[----:B0-----:R-:W3:Y:S04]  /*a3f40*/  LDL.LU.64 R42, [R1+0xa9b8] ;  /* 0x00a9b800012a7983 */ /* 0x001ee80000300a00 */
[----:B------:R-:W3:Y:S01]  /*a3f50*/  LDL.LU.64 R40, [R1+0xa9b0] ;  /* 0x00a9b00001287983 */ /* 0x000ee20000300a00 */
[C---:B--2---:R-:W-:Y:S06]  /*a3f60*/  HMMA.16816.F32 R28, R4.reuse, R36, R28 ;  /* 0x00000024041c723c */ /* 0x044fec000000181c */
[----:B------:R-:W-:-:S15]  /*a3f70*/  HMMA.16816.F32 R32, R4, R38, R32 ;  /* 0x000000260420723c */ /* 0x000fde0000001820 */
[----:B------:R-:W-:-:S02]  /*a3f80*/  NOP ;  /* 0x0000000000007918 */ /* 0x000fc40000000000 */
[----:B------:R0:W-:Y:S04]  /*a3f90*/  STL.64 [R1+0x1240], R28 ;  /* 0x0012401c01007387 */ /* 0x0001e80000100a00 */
[----:B------:R1:W-:Y:S04]  /*a3fa0*/  STL.64 [R1+0x1248], R30 ;  /* 0x0012481e01007387 */ /* 0x0003e80000100a00 */
[----:B0-----:R-:W2:Y:S01]  /*a3fb0*/  LDL.LU.64 R28, [R1+0xa9a8] ;  /* 0x00a9a800011c7983 */ /* 0x001ea20000300a00 */
[----:B-1----:R-:W-:Y:S02]  /*a3fc0*/  IMAD.MOV.U32 R31, RZ, RZ, R37 ;  /* 0x000000ffff1f7224 */ /* 0x002fe400078e0025 */
[----:B------:R-:W-:-:S03]  /*a3fd0*/  IMAD.MOV.U32 R30, RZ, RZ, R36 ;  /* 0x000000ffff1e7224 */ /* 0x000fc600078e0024 */
[----:B------:R0:W-:Y:S04]  /*a3fe0*/  STL [R1+0xa85c], R31 ;  /* 0x00a85c1f01007387 */ /* 0x0001e80000100800 */
[----:B------:R1:W-:Y:S04]  /*a3ff0*/  STL [R1+0xa858], R30 ;  /* 0x00a8581e01007387 */ /* 0x0003e80000100800 */
[----:B------:R1:W-:Y:S04]  /*a4000*/  STL.64 [R1+0x1230], R32 ;  /* 0x0012302001007387 */ /* 0x0003e80000100a00 */
[----:B------:R1:W-:Y:S01]  /*a4010*/  STL.64 [R1+0x1238], R34 ;  /* 0x0012382201007387 */ /* 0x0003e20000100a00 */
[C---:B----4-:R-:W-:Y:S06]  /*a4020*/  HMMA.16816.F32 R24, R4.reuse, R16, R24 ;  /* 0x000000100418723c */ /* 0x050fec0000001818 */
[C---:B---3--:R-:W-:Y:S06]  /*a4030*/  HMMA.16816.F32 R16, R4.reuse, R18, R20 ;  /* 0x000000120410723c */ /* 0x048fec0000001814 */
[C---:B------:R-:W-:Y:S06]  /*a4040*/  HMMA.16816.F32 R12, R4.reuse, R40, R12 ;  /* 0x00000028040c723c */ /* 0x040fec000000180c */
[----:B------:R-:W-:Y:S05]  /*a4050*/  HMMA.16816.F32 R8, R4, R42, R8 ;  /* 0x0000002a0408723c */ /* 0x000fea0000001808 */
[----:B------:R3:W-:Y:S04]  /*a4060*/  STL.64 [R1+0x1220], R24 ;  /* 0x0012201801007387 */ /* 0x0007e80000100a00 */
[----:B------:R4:W-:Y:S04]  /*a4070*/  STL.64 [R1+0x1228], R26 ;  /* 0x0012281a01007387 */ /* 0x0009e80000100a00 */
[----:B------:R2:W-:Y:S04]  /*a4080*/  STL.64 [R1+0x1210], R16 ;  /* 0x0012101001007387 */ /* 0x0005e80000100a00 */
[----:B------:R2:W-:Y:S01]  /*a4090*/  STL.64 [R1+0x1218], R18 ;  /* 0x0012181201007387 */ /* 0x0005e20000100a00 */
[----:B0-----:R-:W-:-:S02]  /*a40a0*/  IMAD.MOV.U32 R31, RZ, RZ, R42 ;  /* 0x000000ffff1f7224 */ /* 0x001fc400078e002a */
[----:B-1----:R-:W-:Y:S01]  /*a40b0*/  IMAD.MOV.U32 R30, RZ, RZ, R43 ;  /* 0x000000ffff1e7224 */ /* 0x002fe200078e002b */
[----:B------:R0:W-:Y:S04]  /*a40c0*/  STL.64 [R1+0x1200], R12 ;  /* 0x0012000c01007387 */ /* 0x0001e80000100a00 */
[----:B------:R1:W-:Y:S04]  /*a40d0*/  STL.64 [R1+0x1208], R14 ;  /* 0x0012080e01007387 */ /* 0x0003e80000100a00 */
        /* <DEDUP_REMOVED lines=8> */
[----:B---3--:R-:W3:Y:S04]  /*a4160*/  LDL.LU.64 R24, [R1+0x11b0] ;  /* 0x0011b00001187983 */ /* 0x008ee80000300a00 */
[----:B----4-:R-:W3:Y:S04]  /*a4170*/  LDL.LU.64 R26, [R1+0x11b8] ;  /* 0x0011b800011a7983 */ /* 0x010ee80000300a00 */
[----:B------:R-:W4:Y:S04]  /*a4180*/  LDL.LU.64 R20, [R1+0x11a0] ;  /* 0x0011a00001147983 */ /* 0x000f280000300a00 */
[----:B------:R-:W4:Y:S04]  /*a4190*/  LDL.LU.64 R22, [R1+0x11a8] ;  /* 0x0011a80001167983 */ /* 0x000f280000300a00 */
[----:B--2---:R-:W2:Y:S04]  /*a41a0*/  LDL.LU.64 R16, [R1+0x1190] ;  /* 0x0011900001107983 */ /* 0x004ea80000300a00 */
[----:B------:R-:W2:Y:S04]  /*a41b0*/  LDL.LU.64 R18, [R1+0x1198] ;  /* 0x0011980001127983 */ /* 0x000ea80000300a00 */
[----:B0-----:R-:W2:Y:S04]  /*a41c0*/  LDL.LU.64 R12, [R1+0x1180] ;  /* 0x00118000010c7983 */ /* 0x001ea80000300a00 */
[----:B-1----:R-:W2:Y:S04]  /*a41d0*/  LDL.LU.64 R14, [R1+0x1188] ;  /* 0x00118800010e7983 */ /* 0x002ea80000300a00 */
[----:B------:R-:W2:Y:S04]  /*a41e0*/  LDL.LU.64 R8, [R1+0x1170] ;  /* 0x0011700001087983 */ /* 0x000ea80000300a00 */
[----:B------:R-:W2:Y:S04]  /*a41f0*/  LDL.LU.64 R10, [R1+0x1178] ;  /* 0x00117800010a7983 */ /* 0x000ea80000300a00 */
[----:B------:R0:W-:Y:S04]  /*a4200*/  STL [R1+0xa864], R31 ;  /* 0x00a8641f01007387 */ /* 0x0001e80000100800 */
[----:B------:R1:W-:Y:S01]  /*a4210*/  STL [R1+0xa860], R30 ;  /* 0x00a8601e01007387 */ /* 0x0003e20000100800 */
[----:B0-----:R-:W-:-:S02]  /*a4220*/  IMAD.MOV.U32 R31, RZ, RZ, R48 ;  /* 0x000000ffff1f7224 */ /* 0x001fc400078e0030 */
[----:B-1----:R-:W-:Y:S01]  /*a4230*/  IMAD.MOV.U32 R30, RZ, RZ, R49 ;  /* 0x000000ffff1e7224 */ /* 0x002fe200078e0031 */
[C---:B------:R-:W-:Y:S06]  /*a4240*/  HMMA.16816.F32 R40, R4.reuse, R44, R40 ;  /* 0x0000002c0428723c */ /* 0x040fec0000001828 */
[C---:B------:R-:W-:Y:S06]  /*a4250*/  HMMA.16816.F32 R36, R4.reuse, R46, R36 ;  /* 0x0000002e0424723c */ /* 0x040fec0000001824 */
[C---:B------:R-:W-:Y:S06]  /*a4260*/  HMMA.16816.F32 R32, R4.reuse, R48, R32 ;  /* 0x000000300420723c */ /* 0x040fec0000001820 */
[C---:B---3--:R-:W-:Y:S06]  /*a4270*/  HMMA.16816.F32 R24, R4.reuse, R50, R24 ;  /* 0x000000320418723c */ /* 0x048fec0000001818 */
[C---:B----4-:R-:W-:Y:S06]  /*a4280*/  HMMA.16816.F32 R20, R4.reuse, R52, R20 ;  /* 0x000000340414723c */ /* 0x050fec0000001814 */
[C---:B--2---:R-:W-:Y:S06]  /*a4290*/  HMMA.16816.F32 R16, R4.reuse, R54, R16 ;  /* 0x000000360410723c */ /* 0x044fec0000001810 */
[C---:B------:R-:W-:Y:S06]  /*a42a0*/  HMMA.16816.F32 R12, R4.reuse, R58, R12 ;  /* 0x0000003a040c723c */ /* 0x040fec000000180c */
[----:B------:R-:W-:Y:S01]  /*a42b0*/  HMMA.16816.F32 R8, R4, R56, R8 ;  /* 0x000000380408723c */ /* 0x000fe20000001808 */
[----:B------:R-:W-:Y:S04]  /*a42c0*/  STL.64 [R1+0x11e0], R40 ;  /* 0x0011e02801007387 */ /* 0x000fe80000100a00 */
[----:B------:R-:W-:Y:S04]  /*a42d0*/  STL.64 [R1+0x11e8], R42 ;  /* 0x0011e82a01007387 */ /* 0x000fe80000100a00 */
[----:B------:R-:W-:Y:S04]  /*a42e0*/  STL.64 [R1+0x11d0], R36 ;  /* 0x0011d02401007387 */ /* 0x000fe80000100a00 */
[----:B------:R0:W-:Y:S04]  /*a42f0*/  STL.64 [R1+0x11d8], R38 ;  /* 0x0011d82601007387 */ /* 0x0001e80000100a00 */
        /* <DEDUP_REMOVED lines=8> */
[----:B------:R-:W2:Y:S04]  /*a4380*/  LDL R58, [R1] ;  /* 0x00000000013a7983 */ /* 0x000ea80000100800 */
        /* <DEDUP_REMOVED lines=8> */
[----:B------:R-:W-:Y:S04]  /*a4410*/  STL.64 [R1+0x1170], R8 ;  /* 0x0011700801007387 */ /* 0x000fe80000100a00 */
[----:B------:R-:W-:Y:S04]  /*a4420*/  STL.64 [R1+0x1178], R10 ;  /* 0x0011780a01007387 */ /* 0x000fe80000100a00 */
        /* <DEDUP_REMOVED lines=10> */
[----:B------:R-:W3:Y:S04]  /*a44d0*/  LDL R49, [R1+0x1c] ;  /* 0x00001c0001317983 */ /* 0x000ee80000100800 */
[----:B--2---:R-:W-:Y:S04]  /*a44e0*/  STL.64 [R1+0xa970], R46 ;  /* 0x00a9702e01007387 */ /* 0x004fe80000100a00 */
[----:B----4-:R-:W-:Y:S04]  /*a44f0*/  STL.64 [R1+0xa968], R44 ;  /* 0x00a9682c01007387 */ /* 0x010fe80000100a00 */
[----:B0-----:R-:W2:Y:S04]  /*a4500*/  LDL R38, [R1+0x68] ;  /* 0x0000680001267983 */ /* 0x001ea80000100800 */
[----:B------:R-:W2:Y:S04]  /*a4510*/  LDL R39, [R1+0x6c] ;  /* 0x00006c0001277983 */ /* 0x000ea80000100800 */
[----:B------:R-:W4:Y:S04]  /*a4520*/  LDL R36, [R1+0x70] ;  /* 0x0000700001247983 */ /* 0x000f280000100800 */
[----:B------:R-:W4:Y:S04]  /*a4530*/  LDL R37, [R1+0x74] ;  /* 0x0000740001257983 */ /* 0x000f280000100800 */
[----:B--2---:R-:W-:Y:S04]  /*a4540*/  STL.64 [R1+0xa980], R38 ;  /* 0x00a9802601007387 */ /* 0x004fe80000100a00 */
[----:B----4-:R-:W-:Y:S04]  /*a4550*/  STL.64 [R1+0xa978], R36 ;  /* 0x00a9782401007387 */ /* 0x010fe80000100a00 */
[----:B---3--:R0:W-:Y:S04]  /*a4560*/  STL.64 [R1+0xa930], R50 ;  /* 0x00a9303201007387 */ /* 0x0081e80000100a00 */
[----:B------:R2:W-:Y:S04]  /*a4570*/  STL.64 [R1+0xa928], R48 ;  /* 0x00a9283001007387 */ /* 0x0005e80000100a00 */
[----:B-1----:R-:W3:Y:S04]  /*a4580*/  LDL R22, [R1+0x20] ;  /* 0x0000200001167983 */ /* 0x002ee80000100800 */
[----:B------:R-:W3:Y:S04]  /*a4590*/  LDL R23, [R1+0x24] ;  /* 0x0000240001177983 */ /* 0x000ee80000100800 */
[----:B0-----:R-:W4:Y:S04]  /*a45a0*/  LDL R50, [R1+0x78] ;  /* 0x0000780001327983 */ /* 0x001f280000100800 */
[----:B------:R-:W4:Y:S01]  /*a45b0*/  LDL R51, [R1+0x7c] ;  /* 0x00007c0001337983 */ /* 0x000f220000100800 */
[----:B------:R-:W-:-:S03]  /*a45c0*/  IMAD.MOV.U32 R57, RZ, RZ, R0 ;  /* 0x000000ffff397224 */ /* 0x000fc600078e0000 */
[----:B----4-:R0:W-:Y:S04]  /*a45d0*/  STL.64 [R1+0xa988], R50 ;  /* 0x00a9883201007387 */ /* 0x0101e80000100a00 */
[----:B------:R-:W4:Y:S04]  /*a45e0*/  LDL R54, [R1+0x80] ;  /* 0x0000800001367983 */ /* 0x000f280000100800 */
[----:B------:R-:W4:Y:S04]  /*a45f0*/  LDL R55, [R1+0x84] ;  /* 0x0000840001377983 */ /* 0x000f280000100800 */
[----:B------:R-:W3:Y:S04]  /*a4600*/  LDL R56, [R1+0x8] ;  /* 0x0000080001387983 */ /* 0x000ee80000100800 */
[----:B------:R-:W3:Y:S04]  /*a4610*/  LDL.LU R0, [R1+0xa9a4] ;  /* 0x00a9a40001007983 */ /* 0x000ee80000300800 */
[----:B------:R-:W2:Y:S04]  /*a4620*/  LDL R52, [R1+0x88] ;  /* 0x0000880001347983 */ /* 0x000ea80000100800 */
[----:B------:R-:W2:Y:S04]  /*a4630*/  LDL R53, [R1+0x8c] ;  /* 0x00008c0001357983 */ /* 0x000ea80000100800 */
[----:B----4-:R-:W-:Y:S04]  /*a4640*/  STL.64 [R1+0xa998], R54 ;  /* 0x00a9983601007387 */ /* 0x010fe80000100a00 */
[----:B--2---:R-:W-:Y:S04]  /*a4650*/  STL.64 [R1+0xa990], R52 ;  /* 0x00a9903401007387 */ /* 0x004fe80000100a00 */
[----:B------:R-:W2:Y:S04]  /*a4660*/  LDL R48, [R1+0x90] ;  /* 0x0000900001307983 */ /* 0x000ea80000100800 */
[----:B------:R-:W2:Y:S04]  /*a4670*/  LDL R49, [R1+0x94] ;  /* 0x0000940001317983 */ /* 0x000ea80000100800 */
[----:B0-----:R-:W4:Y:S04]  /*a4680*/  LDL R50, [R1+0x98] ;  /* 0x0000980001327983 */ /* 0x001f280000100800 */
[----:B------:R-:W4:Y:S04]  /*a4690*/  LDL R51, [R1+0x9c] ;  /* 0x00009c0001337983 */ /* 0x000f280000100800 */
[----:B------:R-:W-:Y:S04]  /*a46a0*/  STL.64 [R1+0xa940], R58 ;  /* 0x00a9403a01007387 */ /* 0x000fe80000100a00 */
[----:B---3--:R0:W-:Y:S04]  /*a46b0*/  STL.64 [R1+0xa938], R56 ;  /* 0x00a9383801007387 */ /* 0x0081e80000100a00 */
[----:B0-----:R-:W4:Y:S04]  /*a46c0*/  LDL.LU.64 R56, [R1+0x1160] ;  /* 0x0011600001387983 */ /* 0x001f280000300a00 */
[----:B------:R-:W4:Y:S04]  /*a46d0*/  LDL.LU.64 R58, [R1+0x1168] ;  /* 0x00116800013a7983 */ /* 0x000f280000300a00 */
[----:B------:R-:W3:Y:S04]  /*a46e0*/  LDL R20, [R1+0x28] ;  /* 0x0000280001147983 */ /* 0x000ee80000100800 */
[----:B------:R-:W2:Y:S04]  /*a46f0*/  LDL R42, [R1+0x30] ;  /* 0x00003000012a7983 */ /* 0x000ea80000100800 */
[----:B------:R-:W2:Y:S01]  /*a4700*/  LDL R43, [R1+0x34] ;  /* 0x00003400012b7983 */ /* 0x000ea20000100800 */
[----:B------:R-:W-:-:S03]  /*a4710*/  IMAD.MOV.U32 R21, RZ, RZ, R0 ;  /* 0x000000ffff157224 */ /* 0x000fc600078e0000 */
[----:B------:R-:W2:Y:S04]  /*a4720*/  LDL.LU R0, [R1+0xa9a0] ;  /* 0x00a9a00001007983 */ /* 0x000ea80000300800 */
        /* <DEDUP_REMOVED lines=18> */
[----:B------:R-:W-:Y:S01]  /*a4850*/  STL.64 [R1+0xa950], R22 ;  /* 0x00a9501601007387 */ /* 0x000fe20000100a00 */
[C---:B----4-:R-:W-:Y:S03]  /*a4860*/  HMMA.16816.F32 R56, R4.reuse, R50, R56 ;  /* 0x000000320438723c */ /* 0x050fe60000001838 */
[----:B---3--:R0:W-:Y:S03]  /*a4870*/  STL.64 [R1+0xa948], R20 ;  /* 0x00a9481401007387 */ /* 0x0081e60000100a00 */
[C---:B--2---:R-:W-:Y:S01]  /*a4880*/  HMMA.16816.F32 R48, R4.reuse, R48, R52 ;  /* 0x000000300430723c */ /* 0x044fe20000001834 */
[----:B0-----:R-:W2:Y:S04]  /*a4890*/  LDL.LU.64 R20, [R1+0x1120] ;  /* 0x0011200001147983 */ /* 0x001ea80000300a00 */
[----:B------:R-:W2:Y:S04]  /*a48a0*/  LDL.LU.64 R22, [R1+0x1128] ;  /* 0x0011280001167983 */ /* 0x000ea80000300a00 */
[----:B------:R-:W3:Y:S04]  /*a48b0*/  LDL R40, [R1+0x38] ;  /* 0x0000380001287983 */ /* 0x000ee80000100800 */
[----:B------:R-:W3:Y:S04]  /*a48c0*/  LDL R41, [R1+0x3c] ;  /* 0x00003c0001297983 */ /* 0x000ee80000100800 */
[----:B------:R-:W-:Y:S04]  /*a48d0*/  STL.64 [R1+0x1160], R56 ;  /* 0x0011603801007387 */ /* 0x000fe80000100a00 */
[----:B------:R0:W-:Y:S04]  /*a48e0*/  STL.64 [R1+0x1168], R58 ;  /* 0x0011683a01007387 */ /* 0x0001e80000100a00 */
[----:B0-----:R-:W4:Y:S04]  /*a48f0*/  LDL R58, [R1+0x40] ;  /* 0x00004000013a7983 */ /* 0x001f280000100800 */
[----:B------:R-:W2:Y:S04]  /*a4900*/  LDL.LU.64 R54, [R1+0xa998] ;  /* 0x00a9980001367983 */ /* 0x000ea80000300a00 */
[----:B------:R-:W3:Y:S04]  /*a4910*/  LDL.LU.64 R52, [R1+0xa990] ;  /* 0x00a9900001347983 */ /* 0x000ee80000300a00 */
[----:B------:R-:W-:Y:S04]  /*a4920*/  STL.64 [R1+0x1150], R48 ;  /* 0x0011503001007387 */ /* 0x000fe80000100a00 */
[----:B------:R0:W-:Y:S04]  /*a4930*/  STL.64 [R1+0x1158], R50 ;  /* 0x0011583201007387 */ /* 0x0001e80000100a00 */
[----:B0-----:R-:W4:Y:S01]  /*a4940*/  LDL.LU.64 R50, [R1+0xa988] ;  /* 0x00a9880001327983 */ /* 0x001f220000300a00 */
[C---:B---3--:R-:W-:Y:S06]  /*a4950*/  HMMA.16816.F32 R36, R4.reuse, R52, R36 ;  /* 0x000000340424723c */ /* 0x048fec0000001824 */
[----:B--2---:R-:W-:-:S15]  /*a4960*/  HMMA.16816.F32 R52, R4, R54, R44 ;  /* 0x000000360434723c */ /* 0x004fde000000182c */
[----:B------:R-:W-:-:S02]  /*a4970*/  NOP ;  /* 0x0000000000007918 */ /* 0x000fc40000000000 */
[----:B------:R-:W-:Y:S04]  /*a4980*/  STL.64 [R1+0x1140], R36 ;  /* 0x0011402401007387 */ /* 0x000fe80000100a00 */
[----:B------:R0:W-:Y:S04]  /*a4990*/  STL.64 [R1+0x1148], R38 ;  /* 0x0011482601007387 */ /* 0x0001e80000100a00 */
[----:B0-----:R-:W2:Y:S04]  /*a49a0*/  LDL.LU.64 R38, [R1+0xa980] ;  /* 0x00a9800001267983 */ /* 0x001ea80000300a00 */
[----:B------:R-:W3:Y:S04]  /*a49b0*/  LDL.LU.64 R36, [R1+0xa978] ;  /* 0x00a9780001247983 */ /* 0x000ee80000300a00 */
[----:B------:R-:W2:Y:S04]  /*a49c0*/  LDL.LU.64 R46, [R1+0xa970] ;  /* 0x00a97000012e7983 */ /* 0x000ea80000300a00 */
[----:B------:R-:W2:Y:S04]  /*a49d0*/  LDL.LU.64 R44, [R1+0xa968] ;  /* 0x00a96800012c7983 */ /* 0x000ea80000300a00 */
[----:B------:R-:W-:Y:S04]  /*a49e0*/  STL.64 [R1+0x1130], R52 ;  /* 0x0011303401007387 */ /* 0x000fe80000100a00 */
[----:B------:R0:W-:Y:S04]  /*a49f0*/  STL.64 [R1+0x1138], R54 ;  /* 0x0011383601007387 */ /* 0x0001e80000100a00 */
[----:B0-----:R-:W2:Y:S04]  /*a4a00*/  LDL.LU.64 R54, [R1+0xa960] ;  /* 0x00a9600001367983 */ /* 0x001ea80000300a00 */
[----:B------:R-:W2:Y:S01]  /*a4a10*/  LDL.LU.64 R52, [R1+0xa958] ;  /* 0x00a9580001347983 */ /* 0x000ea20000300a00 */
[----:B----4-:R-:W-:-:S15]  /*a4a20*/  HMMA.16816.F32 R20, R4, R50, R20 ;  /* 0x000000320414723c */ /* 0x010fde0000001814 */
[----:B------:R-:W-:-:S08]  /*a4a30*/  NOP ;  /* 0x0000000000007918 */ /* 0x000fd00000000000 */
[----:B------:R-:W-:Y:S04]  /*a4a40*/  STL.64 [R1+0x1120], R20 ;  /* 0x0011201401007387 */ /* 0x000fe80000100a00 */
[----:B------:R0:W-:Y:S01]  /*a4a50*/  STL.64 [R1+0x1128], R22 ;  /* 0x0011281601007387 */ /* 0x0001e20000100a00 */
[C---:B---3--:R-:W-:Y:S06]  /*a4a60*/  HMMA.16816.F32 R32, R4.reuse, R36, R32 ;  /* 0x000000240420723c */ /* 0x048fec0000001820 */
[C---:B--2---:R-:W-:Y:S06]  /*a4a70*/  HMMA.16816.F32 R28, R4.reuse, R38, R28 ;  /* 0x00000026041c723c */ /* 0x044fec000000181c */
[C---:B0-----:R-:W-:Y:S06]  /*a4a80*/  HMMA.16816.F32 R20, R4.reuse, R44, R24 ;  /* 0x0000002c0414723c */ /* 0x041fec0000001818 */
[C---:B------:R-:W-:Y:S06]  /*a4a90*/  HMMA.16816.F32 R16, R4.reuse, R46, R16 ;  /* 0x0000002e0410723c */ /* 0x040fec0000001810 */
[C---:B------:R-:W-:Y:S06]  /*a4aa0*/  HMMA.16816.F32 R12, R4.reuse, R52, R12 ;  /* 0x00000034040c723c */ /* 0x040fec000000180c */
[----:B------:R-:W-:Y:S01]  /*a4ab0*/  HMMA.16816.F32 R8, R4, R54, R8 ;  /* 0x000000360408723c */ /* 0x000fe20000001808 */
[----:B------:R-:W-:Y:S04]  /*a4ac0*/  STL.64 [R1+0x1110], R32 ;  /* 0x0011102001007387 */ /* 0x000fe80000100a00 */
[----:B------:R-:W-:Y:S04]  /*a4ad0*/  STL.64 [R1+0x1118], R34 ;  /* 0x0011182201007387 */ /* 0x000fe80000100a00 */
[----:B------:R-:W-:Y:S04]  /*a4ae0*/  STL.64 [R1+0x1100], R28 ;  /* 0x0011001c01007387 */ /* 0x000fe80000100a00 */
[----:B------:R-:W-:Y:S04]  /*a4af0*/  STL.64 [R1+0x1108], R30 ;  /* 0x0011081e01007387 */ /* 0x000fe80000100a00 */
[----:B------:R0:W-:Y:S04]  /*a4b00*/  STL.64 [R1+0x10f0], R20 ;  /* 0x0010f01401007387 */ /* 0x0001e80000100a00 */
[----:B------:R1:W-:Y:S04]  /*a4b10*/  STL.64 [R1+0x10f8], R22 ;  /* 0x0010f81601007387 */ /* 0x0003e80000100a00 */
[----:B------:R2:W-:Y:S04]  /*a4b20*/  STL.64 [R1+0x10e0], R16 ;  /* 0x0010e01001007387 */ /* 0x0005e80000100a00 */
[----:B------:R3:W-:Y:S04]  /*a4b30*/  STL.64 [R1+0x10e8], R18 ;  /* 0x0010e81201007387 */ /* 0x0007e80000100a00 */
[----:B0-----:R-:W4:Y:S04]  /*a4b40*/  LDL.LU.64 R20, [R1+0x10b0] ;  /* 0x0010b00001147983 */ /* 0x001f280000300a00 */
[----:B------:R0:W-:Y:S04]  /*a4b50*/  STL.64 [R1+0x10d0], R12 ;  /* 0x0010d00c01007387 */ /* 0x0001e80000100a00 */
[----:B------:R0:W-:Y:S04]  /*a4b60*/  STL.64 [R1+0x10d8], R14 ;  /* 0x0010d80e01007387 */ /* 0x0001e80000100a00 */
[----:B-1----:R-:W4:Y:S04]  /*a4b70*/  LDL.LU.64 R22, [R1+0x10b8] ;  /* 0x0010b80001167983 */ /* 0x002f280000300a00 */
[----:B------:R1:W-:Y:S04]  /*a4b80*/  STL.64 [R1+0x10c0], R8 ;  /* 0x0010c00801007387 */ /* 0x0003e80000100a00 */
[----:B------:R1:W-:Y:S04]  /*a4b90*/  STL.64 [R1+0x10c8], R10 ;  /* 0x0010c80a01007387 */ /* 0x0003e80000100a00 */
[----:B------:R-:W4:Y:S04]  /*a4ba0*/  LDL.LU.64 R48, [R1+0x10a0] ;  /* 0x0010a00001307983 */ /* 0x000f280000300a00 */
[----:B------:R-:W4:Y:S01]  /*a4bb0*/  LDL.LU.64 R50, [R1+0x10a8] ;  /* 0x0010a80001327983 */ /* 0x000f220000300a00 */
[----:B------:R-:W-:-:S03]  /*a4bc0*/  IMAD.MOV.U32 R59, RZ, RZ, R0 ;  /* 0x000000ffff3b7224 */ /* 0x000fc600078e0000 */
[----:B------:R-:W4:Y:S04]  /*a4bd0*/  LDL.LU.64 R28, [R1+0x1090] ;  /* 0x00109000011c7983 */ /* 0x000f280000300a00 */
[----:B------:R-:W4:Y:S04]  /*a4be0*/  LDL.LU.64 R30, [R1+0x1098] ;  /* 0x00109800011e7983 */ /* 0x000f280000300a00 */
[----:B------:R-:W4:Y:S04]  /*a4bf0*/  LDL.LU.64 R36, [R1+0x1080] ;  /* 0x0010800001247983 */ /* 0x000f280000300a00 */
[----:B------:R-:W4:Y:S04]  /*a4c00*/  LDL.LU.64 R38, [R1+0x1088] ;  /* 0x0010880001267983 */ /* 0x000f280000300a00 */
[----:B------:R-:W4:Y:S04]  /*a4c10*/  LDL.LU.64 R24, [R1+0x1070] ;  /* 0x0010700001187983 */ /* 0x000f280000300a00 */
[----:B------:R-:W4:Y:S04]  /*a4c20*/  LDL.LU.64 R26, [R1+0x1078] ;  /* 0x00107800011a7983 */ /* 0x000f280000300a00 */
[----:B--2---:R-:W2:Y:S04]  /*a4c30*/  LDL.LU.64 R16, [R1+0x1060] ;  /* 0x0010600001107983 */ /* 0x004ea80000300a00 */
[----:B---3--:R-:W2:Y:S04]  /*a4c40*/  LDL.LU.64 R18, [R1+0x1068] ;  /* 0x0010680001127983 */ /* 0x008ea80000300a00 */
[----:B------:R-:W3:Y:S04]  /*a4c50*/  LDL.LU.64 R32, [R1+0x1050] ;  /* 0x0010500001207983 */ /* 0x000ee80000300a00 */
[----:B------:R-:W3:Y:S04]  /*a4c60*/  LDL.LU.64 R34, [R1+0x1058] ;  /* 0x0010580001227983 */ /* 0x000ee80000300a00 */
[----:B0-----:R-:W2:Y:S04]  /*a4c70*/  LDL.LU.64 R12, [R1+0x1040] ;  /* 0x00104000010c7983 */ /* 0x001ea80000300a00 */
[----:B------:R-:W2:Y:S04]  /*a4c80*/  LDL.LU.64 R14, [R1+0x1048] ;  /* 0x00104800010e7983 */ /* 0x000ea80000300a00 */
[----:B------:R-:W3:Y:S04]  /*a4c90*/  LDL.LU.64 R52, [R1+0x1030] ;  /* 0x0010300001347983 */ /* 0x000ee80000300a00 */
[----:B------:R-:W3:Y:S04]  /*a4ca0*/  LDL.LU.64 R54, [R1+0x1038] ;  /* 0x0010380001367983 */ /* 0x000ee80000300a00 */
[----:B------:R-:W3:Y:S04]  /*a4cb0*/  LDL.LU.64 R44, [R1+0x1020] ;  /* 0x00102000012c7983 */ /* 0x000ee80000300a00 */
[----:B------:R-:W3:Y:S04]  /*a4cc0*/  LDL.LU.64 R46, [R1+0x1028] ;  /* 0x00102800012e7983 */ /* 0x000ee80000300a00 */
[----:B-1----:R-:W3:Y:S04]  /*a4cd0*/  LDL.LU.64 R8, [R1+0x1010] ;  /* 0x0010100001087983 */ /* 0x002ee80000300a00 */
[----:B------:R-:W3:Y:S01]  /*a4ce0*/  LDL.LU.64 R10, [R1+0x1018] ;  /* 0x00101800010a7983 */ /* 0x000ee20000300a00 */
[C---:B----4-:R-:W-:Y:S06]  /*a4cf0*/  HMMA.16816.F32 R56, R4.reuse, R58, R20 ;  /* 0x0000003a0438723c */ /* 0x050fec0000001814 */
[----:B------:R-:W-:Y:S01]  /*a4d00*/  HMMA.16816.F32 R48, R4, R40, R48 ;  /* 0x000000280430723c */ /* 0x000fe20000001830 */
[----:B------:R-:W4:Y:S04]  /*a4d10*/  LDL.LU.64 R22, [R1+0xa950] ;  /* 0x00a9500001167983 */ /* 0x000f280000300a00 */
[----:B------:R-:W2:-:S12]  /*a4d20*/  LDL.LU.64 R20, [R1+0xa948] ;  /* 0x00a9480001147983 */ /* 0x000e980000300a00 */
[----:B------:R-:W-:Y:S04]  /*a4d30*/  STL.64 [R1+0x10b0], R56 ;  /* 0x0010b03801007387 */ /* 0x000fe80000100a00 */
[----:B------:R0:W-:Y:S04]  /*a4d40*/  STL.64 [R1+0x10b8], R58 ;  /* 0x0010b83a01007387 */ /* 0x0001e80000100a00 */
[----:B0-----:R-:W3:Y:S04]  /*a4d50*/  LDL.LU.64 R58, [R1+0xa940] ;  /* 0x00a94000013a7983 */ /* 0x001ee80000300a00 */
[----:B------:R-:W3:Y:S04]  /*a4d60*/  LDL.LU.64 R56, [R1+0xa938] ;  /* 0x00a9380001387983 */ /* 0x000ee80000300a00 */
[----:B------:R-:W-:Y:S04]  /*a4d70*/  STL.64 [R1+0x10a0], R48 ;  /* 0x0010a03001007387 */ /* 0x000fe80000100a00 */
[----:B------:R0:W-:Y:S04]  /*a4d80*/  STL.64 [R1+0x10a8], R50 ;  /* 0x0010a83201007387 */ /* 0x0001e80000100a00 */
[----:B0-----:R-:W3:Y:S04]  /*a4d90*/  LDL.LU.64 R50, [R1+0xa930] ;  /* 0x00a9300001327983 */ /* 0x001ee80000300a00 */
[----:B------:R-:W3:Y:S01]  /*a4da0*/  LDL.LU.64 R48, [R1+0xa928] ;  /* 0x00a9280001307983 */ /* 0x000ee20000300a00 */
[----:B------:R-:W-:Y:S03]  /*a4db0*/  HMMA.16816.F32 R40, R4, R42, R28 ;  /* 0x0000002a0428723c */ /* 0x000fe6000000181c */
[----:B------:R-:W3:Y:S04]  /*a4dc0*/  LDL.LU.64 R30, [R1+0xa920] ;  /* 0x00a92000011e7983 */ /* 0x000ee80000300a00 */
[----:B------:R-:W3:-:S15]  /*a4dd0*/  LDL.LU.64 R28, [R1+0xa918] ;  /* 0x00a91800011c7983 */ /* 0x000ede0000300a00 */
[----:B------:R-:W-:-:S01]  /*a4de0*/  NOP ;  /* 0x0000000000007918 */ /* 0x000fc20000000000 */
[----:B------:R0:W-:Y:S04]  /*a4df0*/  STL.64 [R1+0x1090], R40 ;  /* 0x0010902801007387 */ /* 0x0001e80000100a00 */
[----:B------:R1:W-:Y:S04]  /*a4e00*/  STL.64 [R1+0x1098], R42 ;  /* 0x0010982a01007387 */ /* 0x0003e80000100a00 */
[----:B0-----:R-:W3:Y:S04]  /*a4e10*/  LDL.LU.64 R40, [R1+0x1000] ;  /* 0x0010000001287983 */ /* 0x001ee80000300a00 */
[----:B-1----:R-:W3:Y:S01]  /*a4e20*/  LDL.LU.64 R42, [R1+0x1008] ;  /* 0x00100800012a7983 */ /* 0x002ee20000300a00 */
[C---:B--2---:R-:W-:Y:S06]  /*a4e30*/  HMMA.16816.F32 R36, R4.reuse, R20, R36 ;  /* 0x000000140424723c */ /* 0x044fec0000001824 */
[----:B----4-:R-:W-:-:S15]  /*a4e40*/  HMMA.16816.F32 R20, R4, R22, R24 ;  /* 0x000000160414723c */ /* 0x010fde0000001818 */
[----:B------:R-:W-:-:S02]  /*a4e50*/  NOP ;  /* 0x0000000000007918 */ /* 0x000fc40000000000 */
[----:B------:R-:W-:Y:S04]  /*a4e60*/  STL.64 [R1+0x1080], R36 ;  /* 0x0010802401007387 */ /* 0x000fe80000100a00 */
[----:B------:R0:W-:Y:S01]  /*a4e70*/  STL.64 [R1+0x1088], R38 ;  /* 0x0010882601007387 */ /* 0x0001e20000100a00 */
[C---:B---3--:R-:W-:Y:S06]  /*a4e80*/  HMMA.16816.F32 R12, R4.reuse, R56, R12 ;  /* 0x00000038040c723c */ /* 0x048fec000000180c */
[C---:B------:R-:W-:Y:S06]  /*a4e90*/  HMMA.16816.F32 R16, R4.reuse, R48, R16 ;  /* 0x000000300410723c */ /* 0x040fec0000001810 */
[C---:B------:R-:W-:Y:S01]  /*a4ea0*/  HMMA.16816.F32 R32, R4.reuse, R50, R32 ;  /* 0x000000320420723c */ /* 0x040fe20000001820 */
[----:B0-----:R-:W2:Y:S04]  /*a4eb0*/  LDL.LU.64 R38, [R1+0xa910] ;  /* 0x00a9100001267983 */ /* 0x001ea80000300a00 */
[----:B------:R-:W3:Y:S01]  /*a4ec0*/  LDL.LU.64 R36, [R1+0xa908] ;  /* 0x00a9080001247983 */ /* 0x000ee20000300a00 */
[C---:B------:R-:W-:Y:S03]  /*a4ed0*/  HMMA.16816.F32 R56, R4.reuse, R58, R52 ;  /* 0x0000003a0438723c */ /* 0x040fe60000001834 */
[----:B------:R-:W4:Y:S04]  /*a4ee0*/  LDL.LU.64 R26, [R1+0xa900] ;  /* 0x00a90000011a7983 */ /* 0x000f280000300a00 */
[----:B------:R-:W4:Y:S04]  /*a4ef0*/  LDL.LU.64 R24, [R1+0xa8f8] ;  /* 0x00a8f80001187983 */ /* 0x000f280000300a00 */
[----:B------:R-:W-:Y:S04]  /*a4f00*/  STL.64 [R1+0x1070], R20 ;  /* 0x0010701401007387 */ /* 0x000fe80000100a00 */
[----:B------:R0:W-:Y:S04]  /*a4f10*/  STL.64 [R1+0x1078], R22 ;  /* 0x0010781601007387 */ /* 0x0001e80000100a00 */
[----:B0-----:R-:W4:Y:S04]  /*a4f20*/  LDL.LU.64 R22, [R1+0xa8f0] ;  /* 0x00a8f00001167983 */ /* 0x001f280000300a00 */
[----:B------:R-:W4:Y:S04]  /*a4f30*/  LDL.LU.64 R20, [R1+0xa8e8] ;  /* 0x00a8e80001147983 */ /* 0x000f280000300a00 */
[----:B------:R-:W-:Y:S04]  /*a4f40*/  STL.64 [R1+0x1060], R16 ;  /* 0x0010601001007387 */ /* 0x000fe80000100a00 */
[----:B------:R0:W-:Y:S04]  /*a4f50*/  STL.64 [R1+0x1068], R18 ;  /* 0x0010681201007387 */ /* 0x0001e80000100a00 */
[----:B0-----:R-:W4:Y:S04]  /*a4f60*/  LDL.LU.64 R18, [R1+0xa8e0] ;  /* 0x00a8e00001127983 */ /* 0x001f280000300a00 */
[----:B------:R-:W4:Y:S04]  /*a4f70*/  LDL.LU.64 R16, [R1+0xa8d8] ;  /* 0x00a8d80001107983 */ /* 0x000f280000300a00 */
[----:B------:R-:W2:Y:S04]  /*a4f80*/  LDL.LU.64 R48, [R1+0xff0] ;  /* 0x000ff00001307983 */ /* 0x000ea80000300a00 */
[----:B------:R-:W2:Y:S04]  /*a4f90*/  LDL.LU.64 R50, [R1+0xff8] ;  /* 0x000ff80001327983 */ /* 0x000ea80000300a00 */
        /* <DEDUP_REMOVED lines=8> */
[----:B------:R-:W2:Y:S04]  /*a5020*/  LDL.LU.64 R54, [R1+0xa8c0] ;  /* 0x00a8c00001367983 */ /* 0x000ea80000300a00 */
[----:B------:R-:W3:Y:S04]  /*a5030*/  LDL.LU.64 R52, [R1+0xa8b8] ;  /* 0x00a8b80001347983 */ /* 0x000ee80000300a00 */
[----:B------:R-:W-:Y:S04]  /*a5040*/  STL.64 [R1+0x1030], R56 ;  /* 0x0010303801007387 */ /* 0x000fe80000100a00 */
[----:B------:R0:W-:Y:S04]  /*a5050*/  STL.64 [R1+0x1038], R58 ;  /* 0x0010383a01007387 */ /* 0x0001e80000100a00 */
[----:B0-----:R-:W4:Y:S04]  /*a5060*/  LDL.LU.64 R58, [R1+0xa8b0] ;  /* 0x00a8b000013a7983 */ /* 0x001f280000300a00 */
[----:B------:R-:W3:Y:S01]  /*a5070*/  LDL.LU.64 R56, [R1+0xa8a8] ;  /* 0x00a8a80001387983 */ /* 0x000ee20000300a00 */
[----:B------:R-:W-:-:S15]  /*a5080*/  HMMA.16816.F32 R44, R4, R60, R44 ;  /* 0x0000003c042c723c */ /* 0x000fde000000182c */
[----:B------:R-:W-:-:S08]  /*a5090*/  NOP ;  /* 0x0000000000007918 */ /* 0x000fd00000000000 */
[----:B------:R-:W-:Y:S04]  /*a50a0*/  STL.64 [R1+0x1020], R44 ;  /* 0x0010202c01007387 */ /* 0x000fe80000100a00 */
[----:B------:R4:W-:Y:S01]  /*a50b0*/  STL.64 [R1+0x1028], R46 ;  /* 0x0010282e01007387 */ /* 0x0009e20000100a00 */
[C---:B--2---:R-:W-:Y:S06]  /*a50c0*/  HMMA.16816.F32 R48, R4.reuse, R54, R48 ;  /* 0x000000360430723c */ /* 0x044fec0000001830 */
[C---:B----4-:R-:W-:Y:S06]  /*a50d0*/  HMMA.16816.F32 R44, R4.reuse, R58, R8 ;  /* 0x0000003a042c723c */ /* 0x050fec0000001808 */
[----:B---3--:R-:W-:Y:S01]  /*a50e0*/  HMMA.16816.F32 R40, R4, R56, R40 ;  /* 0x000000380428723c */ /* 0x008fe20000001828 */
[----:B------:R-:W2:Y:S04]  /*a50f0*/  LDL.LU.64 R8, [R1+0xfd0] ;  /* 0x000fd00001087983 */ /* 0x000ea80000300a00 */
[----:B------:R-:W2:-:S12]  /*a5100*/  LDL.LU.64 R10, [R1+0xfd8] ;  /* 0x000fd800010a7983 */ /* 0x000e980000300a00 */
        /* <DEDUP_REMOVED lines=12> */
[----:B------:R-:W-:Y:S04]  /*a51d0*/  STL.64 [R1+0xff0], R48 ;  /* 0x000ff03001007387 */ /* 0x000fe80000100a00 */
[----:B------:R0:W-:Y:S04]  /*a51e0*/  STL.64 [R1+0xff8], R50 ;  /* 0x000ff83201007387 */ /* 0x0001e80000100a00 */
[----:B0-----:R-:W2:Y:S04]  /*a51f0*/  LDL.LU.64 R50, [R1+0xa8a0] ;  /* 0x00a8a00001327983 */ /* 0x001ea80000300a00 */
[----:B------:R-:W3:Y:S01]  /*a5200*/  LDL.LU.64 R48, [R1+0xa898] ;  /* 0x00a8980001307983 */ /* 0x000ee20000300a00 */
[----:B------:R-:W-:-:S15]  /*a5210*/  HMMA.16816.F32 R32, R4, R52, R32 ;  /* 0x000000340420723c */ /* 0x000fde0000001820 */
[----:B------:R-:W-:-:S08]  /*a5220*/  NOP ;  /* 0x0000000000007918 */ /* 0x000fd00000000000 */
[----:B------:R0:W-:Y:S04]  /*a5230*/  STL.64 [R1+0xfe0], R32 ;  /* 0x000fe02001007387 */ /* 0x0001e80000100a00 */
[----:B------:R1:W-:Y:S04]  /*a5240*/  STL.64 [R1+0xfe8], R34 ;  /* 0x000fe82201007387 */ /* 0x0003e80000100a00 */
[----:B0-----:R-:W4:Y:S04]  /*a5250*/  LDL.LU.64 R32, [R1+0xf70] ;  /* 0x000f700001207983 */ /* 0x001f280000300a00 */
[----:B-1----:R-:W4:Y:S04]  /*a5260*/  LDL.LU.64 R34, [R1+0xf78] ;  /* 0x000f780001227983 */ /* 0x002f280000300a00 */
        /* <DEDUP_REMOVED lines=22> */
[----:B------:R0:W-:Y:S04]  /*a53d0*/  STL.64 [R1+0xfb8], R42 ;  /* 0x000fb82a01007387 */ /* 0x0001e80000100a00 */
[----:B0-----:R-:W4:Y:S04]  /*a53e0*/  LDL.LU.64 R42, [R1+0xa870] ;  /* 0x00a87000012a7983 */ /* 0x001f280000300a00 */
[----:B------:R-:W3:Y:S01]  /*a53f0*/  LDL.LU.64 R40, [R1+0xa868] ;  /* 0x00a8680001287983 */ /* 0x000ee20000300a00 */
[C---:B--2---:R-:W-:Y:S03]  /*a5400*/  HMMA.16816.F32 R48, R4.reuse, R44, R48 ;  /* 0x0000002c0430723c */ /* 0x044fe60000001830 */
[----:B------:R-:W-:Y:S04]  /*a5410*/  STL.64 [R1+0xa718], R46 ;  /* 0x00a7182e01007387 */ /* 0x000fe80000100a00 */
[----:B------:R-:W-:Y:S01]  /*a5420*/  STL.64 [R1+0xa710], R44 ;  /* 0x00a7102c01007387 */ /* 0x000fe20000100a00 */
[----:B------:R-:W-:-:S15]  /*a5430*/  HMMA.16816.F32 R32, R4, R38, R32 ;  /* 0x000000260420723c */ /* 0x000fde0000001820 */
[----:B------:R-:W-:Y:S04]  /*a5440*/  STL.64 [R1+0xfa0], R48 ;  /* 0x000fa03001007387 */ /* 0x000fe80000100a00 */
[----:B------:R4:W-:Y:S02]  /*a5450*/  STL.64 [R1+0xfa8], R50 ;  /* 0x000fa83201007387 */ /* 0x0009e40000100a00 */
[C---:B----4-:R-:W-:Y:S06]  /*a5460*/  HMMA.16816.F32 R48, R4.reuse, R42, R52 ;  /* 0x0000002a0430723c */ /* 0x050fec0000001834 */
[----:B---3--:R-:W-:-:S15]  /*a5470*/  HMMA.16816.F32 R44, R4, R40, R56 ;  /* 0x00000028042c723c */ /* 0x008fde0000001838 */
[----:B------:R-:W-:-:S08]  /*a5480*/  NOP ;  /* 0x0000000000007918 */ /* 0x000fd00000000000 */
[----:B------:R-:W-:Y:S04]  /*a5490*/  STL.64 [R1+0xf80], R44 ;  /* 0x000f802c01007387 */ /* 0x000fe80000100a00 */
[----:B------:R0:W-:Y:S01]  /*a54a0*/  STL.64 [R1+0xf90], R48 ;  /* 0x000f903001007387 */ /* 0x0001e20000100a00 */
[----:B------:R-:W-:-:S03]  /*a54b0*/  IMAD.MOV.U32 R0, RZ, RZ, R47 ;  /* 0x000000ffff007224 */ /* 0x000fc600078e002f */
[----:B------:R1:W-:Y:S04]  /*a54c0*/  STL.64 [R1+0xf98], R50 ;  /* 0x000f983201007387 */ /* 0x0003e80000100a00 */
[----:B------:R2:W-:Y:S04]  /*a54d0*/  STL [R1+0xf88], R46 ;  /* 0x000f882e01007387 */ /* 0x0005e80000100800 */
[----:B------:R-:W-:Y:S04]  /*a54e0*/  STL.64 [R1+0xa728], R42 ;  /* 0x00a7282a01007387 */ /* 0x000fe80000100a00 */
[----:B------:R3:W-:Y:S04]  /*a54f0*/  STL.64 [R1+0xa720], R40 ;  /* 0x00a7202801007387 */ /* 0x0007e80000100a00 */
[----:B------:R-:W-:Y:S04]  /*a5500*/  STL [R1+0x95f0], R0 ;  /* 0x0095f00001007387 */ /* 0x000fe80000100800 */
[----:B------:R-:W4:Y:S04]  /*a5510*/  LDL.LU.64 R52, [R1+0xf60] ;  /* 0x000f600001347983 */ /* 0x000f280000300a00 */
[----:B------:R-:W4:Y:S04]  /*a5520*/  LDL.LU.64 R54, [R1+0xf68] ;  /* 0x000f680001367983 */ /* 0x000f280000300a00 */
[----:B------:R3:W-:Y:S04]  /*a5530*/  STL.64 [R1+0xf70], R32 ;  /* 0x000f702001007387 */ /* 0x0007e80000100a00 */
[----:B------:R3:W-:Y:S04]  /*a5540*/  STL.64 [R1+0xf78], R34 ;  /* 0x000f782201007387 */ /* 0x0007e80000100a00 */
[----:B0-----:R-:W4:Y:S04]  /*a5550*/  LDL.LU.64 R48, [R1+0xf50] ;  /* 0x000f500001307983 */ /* 0x001f280000300a00 */
[----:B-1----:R-:W4:Y:S04]  /*a5560*/  LDL.LU.64 R50, [R1+0xf58] ;  /* 0x000f580001327983 */ /* 0x002f280000300a00 */
[----:B------:R-:W4:Y:S04]  /*a5570*/  LDL.LU.64 R44, [R1+0xf40] ;  /* 0x000f4000012c7983 */ /* 0x000f280000300a00 */
[----:B--2---:R-:W2:Y:S04]  /*a5580*/  LDL.LU.64 R46, [R1+0xf48] ;  /* 0x000f4800012e7983 */ /* 0x004ea80000300a00 */
[----:B---3--:R-:W3:Y:S04]  /*a5590*/  LDL.LU.64 R40, [R1+0xf30] ;  /* 0x000f300001287983 */ /* 0x008ee80000300a00 */
[----:B------:R-:W3:Y:S04]  /*a55a0*/  LDL.LU.64 R42, [R1+0xf38] ;  /* 0x000f3800012a7983 */ /* 0x000ee80000300a00 */
        /* <DEDUP_REMOVED lines=8> */
[----:B------:R-:W-:Y:S04]  /*a5630*/  STL.64 [R1+0xa848], R38 ;  /* 0x00a8482601007387 */ /* 0x000fe80000100a00 */
[----:B------:R2:W-:Y:S01]  /*a5640*/  STL.64 [R1+0xa840], R36 ;  /* 0x00a8402401007387 */ /* 0x0005e20000100a00 */
[C---:B----4-:R-:W-:Y:S06]  /*a5650*/  HMMA.16816.F32 R52, R4.reuse, R2, R52 ;  /* 0x000000020434723c */ /* 0x050fec0000001834 */
[C---:B------:R-:W-:Y:S06]  /*a5660*/  HMMA.16816.F32 R48, R4.reuse, R8, R48 ;  /* 0x000000080430723c */ /* 0x040fec0000001830 */
[----:B--2---:R-:W-:-:S12]  /*a5670*/  HMMA.16816.F32 R36, R4, R10, R44 ;  /* 0x0000000a0424723c */ /* 0x004fd8000000182c */
[----:B------:R-:W-:Y:S01]  /*a5680*/  IMAD.MOV.U32 R0, RZ, RZ, R55 ;  /* 0x000000ffff007224 */ /* 0x000fe200078e0037 */
[----:B------:R-:W-:Y:S04]  /*a5690*/  STL.64 [R1+0xf60], R52 ;  /* 0x000f603401007387 */ /* 0x000fe80000100a00 */
[----:B------:R-:W-:Y:S04]  /*a56a0*/  STL [R1+0xf68], R54 ;  /* 0x000f683601007387 */ /* 0x000fe80000100800 */
[----:B------:R-:W-:Y:S04]  /*a56b0*/  STL [R1+0x9618], R0 ;  /* 0x0096180001007387 */ /* 0x000fe80000100800 */
[----:B------:R-:W-:Y:S04]  /*a56c0*/  STL.64 [R1+0xa748], R10 ;  /* 0x00a7480a01007387 */ /* 0x000fe80000100a00 */
[----:B------:R-:W-:Y:S04]  /*a56d0*/  STL.64 [R1+0xf50], R48 ;  /* 0x000f503001007387 */ /* 0x000fe80000100a00 */
[----:B------:R-:W-:Y:S04]  /*a56e0*/  STL.64 [R1+0xf58], R50 ;  /* 0x000f583201007387 */ /* 0x000fe80000100a00 */
[----:B------:R0:W-:Y:S04]  /*a56f0*/  STL.64 [R1+0xa740], R8 ;  /* 0x00a7400801007387 */ /* 0x0001e80000100a00 */
[----:B------:R-:W-:Y:S04]  /*a5700*/  STL.64 [R1+0xf40], R36 ;  /* 0x000f402401007387 */ /* 0x000fe80000100a00 */
[----:B------:R3:W-:Y:S04]  /*a5710*/  STL.64 [R1+0xf48], R38 ;  /* 0x000f482601007387 */ /* 0x0007e80000100a00 */
[----:B0-----:R-:W2:Y:S04]  /*a5720*/  LDL.LU.64 R8, [R1+0xf20] ;  /* 0x000f200001087983 */ /* 0x001ea80000300a00 */
[----:B------:R-:W2:Y:S01]  /*a5730*/  LDL.LU.64 R10, [R1+0xf28] ;  /* 0x000f2800010a7983 */ /* 0x000ea20000300a00 */
[----:B---3--:R-:W-:Y:S03]  /*a5740*/  HMMA.16816.F32 R36, R4, R12, R40 ;  /* 0x0000000c0424723c */ /* 0x008fe60000001828 */
[----:B------:R-:W3:Y:S04]  /*a5750*/  LDL.LU.64 R52, [R1+0xf00] ;  /* 0x000f000001347983 */ /* 0x000ee80000300a00 */
[----:B------:R-:W3:-:S15]  /*a5760*/  LDL.LU.64 R54, [R1+0xf08] ;  /* 0x000f080001367983 */ /* 0x000ede0000300a00 */
[----:B------:R-:W-:-:S01]  /*a5770*/  NOP ;  /* 0x0000000000007918 */ /* 0x000fc20000000000 */
        /* <DEDUP_REMOVED lines=9> */
[----:B-1----:R-:W4:Y:S01]  /*a5810*/  LDL.LU.64 R38, [R1+0xec8] ;  /* 0x000ec80001267983 */ /* 0x002f220000300a00 */
[----:B--2---:R-:W-:-:S15]  /*a5820*/  HMMA.16816.F32 R8, R4, R14, R8 ;  /* 0x0000000e0408723c */ /* 0x004fde0000001808 */
[----:B------:R-:W-:-:S08]  /*a5830*/  NOP ;  /* 0x0000000000007918 */ /* 0x000fd00000000000 */
[----:B------:R0:W-:Y:S04]  /*a5840*/  STL.64 [R1+0xf20], R8 ;  /* 0x000f200801007387 */ /* 0x0001e80000100a00 */
[----:B------:R1:W-:Y:S01]  /*a5850*/  STL [R1+0xf28], R10 ;  /* 0x000f280a01007387 */ /* 0x0003e20000100800 */
[----:B------:R-:W-:-:S03]  /*a5860*/  IMAD.MOV.U32 R0, RZ, RZ, R11 ;  /* 0x000000ffff007224 */ /* 0x000fc600078e000b */
[----:B0-----:R-:W2:Y:S04]  /*a5870*/  LDL.LU.64 R8, [R1+0xeb0] ;  /* 0x000eb00001087983 */ /* 0x001ea80000300a00 */
[----:B-1----:R-:W2:Y:S04]  /*a5880*/  LDL.LU.64 R10, [R1+0xeb8] ;  /* 0x000eb800010a7983 */ /* 0x002ea80000300a00 */
[----:B------:R-:W-:Y:S04]  /*a5890*/  STL.64 [R1+0xa778], R14 ;  /* 0x00a7780e01007387 */ /* 0x000fe80000100a00 */
[----:B------:R0:W-:Y:S04]  /*a58a0*/  STL.64 [R1+0xa770], R12 ;  /* 0x00a7700c01007387 */ /* 0x0001e80000100a00 */
[----:B0-----:R-:W3:Y:S04]  /*a58b0*/  LDL.LU.64 R12, [R1+0xf10] ;  /* 0x000f1000010c7983 */ /* 0x001ee80000300a00 */
[----:B------:R-:W3:Y:S04]  /*a58c0*/  LDL.LU.64 R14, [R1+0xf18] ;  /* 0x000f1800010e7983 */ /* 0x000ee80000300a00 */
[----:B------:R-:W-:Y:S01]  /*a58d0*/  STL [R1+0x9830], R0 ;  /* 0x0098300001007387 */ /* 0x000fe20000100800 */
[----:B---3--:R-:W-:-:S15]  /*a58e0*/  HMMA.16816.F32 R12, R4, R16, R12 ;  /* 0x00000010040c723c */ /* 0x008fde000000180c */
[----:B------:R-:W-:-:S08]  /*a58f0*/  NOP ;  /* 0x0000000000007918 */ /* 0x000fd00000000000 */
[----:B------:R-:W-:Y:S04]  /*a5900*/  STL.64 [R1+0xf10], R12 ;  /* 0x000f100c01007387 */ /* 0x000fe80000100a00 */
[----:B------:R0:W-:Y:S02]  /*a5910*/  STL.64 [R1+0xf18], R14 ;  /* 0x000f180e01007387 */ /* 0x0001e40000100a00 */
[C---:B0-----:R-:W-:Y:S06]  /*a5920*/  HMMA.16816.F32 R12, R4.reuse, R18, R52 ;  /* 0x00000012040c723c */ /* 0x041fec0000001834 */
[----:B------:R-:W-:Y:S04]  /*a5930*/  STL.64 [R1+0xa788], R18 ;  /* 0x00a7881201007387 */ /* 0x000fe80000100a00 */
[----:B------:R4:W-:Y:S02]  /*a5940*/  STL.64 [R1+0xa780], R16 ;  /* 0x00a7801001007387 */ /* 0x0009e40000100a00 */
[C---:B----4-:R-:W-:Y:S11]  /*a5950*/  HMMA.16816.F32 R16, R4.reuse, R20, R48 ;  /* 0x000000140410723c */ /* 0x050ff60000001830 */
[----:B------:R-:W-:Y:S04]  /*a5960*/  STL.64 [R1+0xf00], R12 ;  /* 0x000f000c01007387 */ /* 0x000fe80000100a00 */
[----:B------:R0:W-:Y:S02]  /*a5970*/  STL.64 [R1+0xf08], R14 ;  /* 0x000f080e01007387 */ /* 0x0001e40000100a00 */
[C---:B0-----:R-:W-:Y:S06]  /*a5980*/  HMMA.16816.F32 R12, R4.reuse, R22, R44 ;  /* 0x00000016040c723c */ /* 0x041fec000000182c */
[----:B------:R-:W-:Y:S04]  /*a5990*/  STL.64 [R1+0xa708], R22 ;  /* 0x00a7081601007387 */ /* 0x000fe80000100a00 */
[----:B------:R-:W-:Y:S04]  /*a59a0*/  STL.64 [R1+0xef0], R16 ;  /* 0x000ef01001007387 */ /* 0x000fe80000100a00 */
[----:B------:R0:W-:Y:S04]  /*a59b0*/  STL.64 [R1+0xef8], R18 ;  /* 0x000ef81201007387 */ /* 0x0001e80000100a00 */
[----:B------:R-:W-:Y:S01]  /*a59c0*/  STL.64 [R1+0xa700], R20 ;  /* 0x00a7001401007387 */ /* 0x000fe20000100a00 */
[C---:B--2---:R-:W-:Y:S06]  /*a59d0*/  HMMA.16816.F32 R8, R4.reuse, R28, R8 ;  /* 0x0000001c0408723c */ /* 0x044fec0000001808 */
[C---:B0-----:R-:W-:Y:S01]  /*a59e0*/  HMMA.16816.F32 R16, R4.reuse, R24, R40 ;  /* 0x000000180410723c */ /* 0x041fe20000001828 */
[----:B------:R-:W-:Y:S04]  /*a59f0*/  STL.64 [R1+0xee0], R12 ;  /* 0x000ee00c01007387 */ /* 0x000fe80000100a00 */
[----:B------:R0:W-:Y:S02]  /*a5a00*/  STL.64 [R1+0xee8], R14 ;  /* 0x000ee80e01007387 */ /* 0x0001e40000100a00 */
[----:B0-----:R-:W-:Y:S06]  /*a5a10*/  HMMA.16816.F32 R12, R4, R26, R36 ;  /* 0x0000001a040c723c */ /* 0x001fec0000001824 */
[----:B------:R-:W-:Y:S10]  /*a5a20*/  STL.64 [R1+0xa798], R26 ;  /* 0x00a7981a01007387 */ /* 0x000ff40000100a00 */
[----:B------:R-:W-:Y:S04]  /*a5a30*/  STL.64 [R1+0xed0], R16 ;  /* 0x000ed01001007387 */ /* 0x000fe80000100a00 */
[----:B------:R-:W-:Y:S04]  /*a5a40*/  STL.64 [R1+0xed8], R18 ;  /* 0x000ed81201007387 */ /* 0x000fe80000100a00 */
[----:B------:R-:W-:Y:S01]  /*a5a50*/  STL.64 [R1+0xa790], R24 ;  /* 0x00a7901801007387 */ /* 0x000fe20000100a00 */
[----:B------:R-:W-:-:S02]  /*a5a60*/  IMAD.MOV.U32 R54, RZ, RZ, R31 ;  /* 0x000000ffff367224 */ /* 0x000fc400078e001f */
[----:B------:R-:W-:Y:S01]  /*a5a70*/  IMAD.MOV.U32 R55, RZ, RZ, R30 ;  /* 0x000000ffff377224 */ /* 0x000fe200078e001e */
[----:B------:R-:W-:Y:S04]  /*a5a80*/  STL.64 [R1+0xec0], R12 ;  /* 0x000ec00c01007387 */ /* 0x000fe80000100a00 */
[----:B------:R-:W-:Y:S04]  /*a5a90*/  STL.64 [R1+0xec8], R14 ;  /* 0x000ec80e01007387 */ /* 0x000fe80000100a00 */
[----:B------:R-:W-:Y:S04]  /*a5aa0*/  STL.64 [R1+0xeb0], R8 ;  /* 0x000eb00801007387 */ /* 0x000fe80000100a00 */
[----:B------:R0:W-:Y:S04]  /*a5ab0*/  STL.64 [R1+0xeb8], R10 ;  /* 0x000eb80a01007387 */ /* 0x0001e80000100a00 */
[----:B------:R-:W2:Y:S04]  /*a5ac0*/  LDL.LU R31, [R1+0xa864] ;  /* 0x00a86400011f7983 */ /* 0x000ea80000300800 */
[----:B------:R-:W3:Y:S04]  /*a5ad0*/  LDL.LU R30, [R1+0xa860] ;  /* 0x00a86000011e7983 */ /* 0x000ee80000300800 */
[----:B------:R-:W4:Y:S04]  /*a5ae0*/  LDL R50, [R1+0xd8] ;  /* 0x0000d80001327983 */ /* 0x000f280000100800 */
[----:B------:R-:W4:Y:S04]  /*a5af0*/  LDL R51, [R1+0xdc] ;  /* 0x0000dc0001337983 */ /* 0x000f280000100800 */
[----:B0-----:R-:W4:Y:S04]  /*a5b00*/  LDL R10, [R1+0x110] ;  /* 0x00011000010a7983 */ /* 0x001f280000100800 */
[----:B------:R-:W4:Y:S01]  /*a5b10*/  LDL R11, [R1+0x114] ;  /* 0x00011400010b7983 */ /* 0x000f220000100800 */
[----:B--2---:R-:W-:-:S02]  /*a5b20*/  IMAD.MOV.U32 R48, RZ, RZ, R31 ;  /* 0x000000ffff307224 */ /* 0x004fc400078e001f */
[----:B---3--:R-:W-:Y:S01]  /*a5b30*/  IMAD.MOV.U32 R49, RZ, RZ, R30 ;  /* 0x000000ffff317224 */ /* 0x008fe200078e001e */
[----:B------:R-:W2:Y:S04]  /*a5b40*/  LDL.LU R31, [R1+0xa85c] ;  /* 0x00a85c00011f7983 */ /* 0x000ea80000300800 */
[----:B------:R-:W3:Y:S04]  /*a5b50*/  LDL.LU R30, [R1+0xa858] ;  /* 0x00a85800011e7983 */ /* 0x000ee80000300800 */
[----:B------:R-:W3:Y:S04]  /*a5b60*/  LDL R22, [R1+0x120] ;  /* 0x0001200001167983 */ /* 0x000ee80000100800 */
[----:B------:R-:W3:Y:S04]  /*a5b70*/  LDL R23, [R1+0x124] ;  /* 0x0001240001177983 */ /* 0x000ee80000100800 */
[----:B------:R-:W3:Y:S04]  /*a5b80*/  LDL.LU.64 R36, [R1+0x2960] ;  /* 0x0029600001247983 */ /* 0x000ee80000300a00 */
[----:B------:R-:W3:Y:S04]  /*a5b90*/  LDL.LU.64 R38, [R1+0x2968] ;  /* 0x0029680001267983 */ /* 0x000ee80000300a00 */
[----:B------:R-:W3:Y:S04]  /*a5ba0*/  LDL R8, [R1+0x118] ;  /* 0x0001180001087983 */ /* 0x000ee80000100800 */
[----:B------:R-:W3:Y:S04]  /*a5bb0*/  LDL R9, [R1+0x11c] ;  /* 0x00011c0001097983 */ /* 0x000ee80000100800 */
[----:B------:R-:W3:Y:S04]  /*a5bc0*/  LDL R20, [R1+0x128] ;  /* 0x0001280001147983 */ /* 0x000ee80000100800 */
[----:B------:R-:W3:Y:S04]  /*a5bd0*/  LDL R21, [R1+0x12c] ;  /* 0x00012c0001157983 */ /* 0x000ee80000100800 */
[----:B----4-:R-:W-:Y:S01]  /*a5be0*/  STL.64 [R1+0xa828], R50 ;  /* 0x00a8283201007387 */ /* 0x010fe20000100a00 */
[----:B------:R-:W-:-:S03]  /*a5bf0*/  IMAD R32, R32, 0x100, R56 ;  /* 0x0000010020207824 */ /* 0x000fc600078e0238 */
[----:B------:R0:W-:Y:S01]  /*a5c00*/  STL.64 [R1+0xa820], R48 ;  /* 0x00a8203001007387 */ /* 0x0001e20000100a00 */
[----:B------:R-:W-:-:S03]  /*a5c10*/  IMAD R33, R33, 0x100, R57 ;  /* 0x0000010021217824 */ /* 0x000fc600078e0239 */
[----:B------:R-:W4:Y:S04]  /*a5c20*/  LDL R44, [R1+0xf0] ;  /* 0x0000f000012c7983 */ /* 0x000f280000100800 */
[----:B------:R-:W4:Y:S04]  /*a5c30*/  LDL R45, [R1+0xf4] ;  /* 0x0000f400012d7983 */ /* 0x000f280000100800 */
[----:B------:R-:W4:Y:S04]  /*a5c40*/  LDL R42, [R1+0xf8] ;  /* 0x0000f800012a7983 */ /* 0x000f280000100800 */
[----:B------:R-:W4:Y:S01]  /*a5c50*/  LDL R43, [R1+0xfc] ;  /* 0x0000fc00012b7983 */ /* 0x000f220000100800 */
[----:B--2---:R-:W-:-:S02]  /*a5c60*/  IMAD.MOV.U32 R57, RZ, RZ, R31 ;  /* 0x000000ffff397224 */ /* 0x004fc400078e001f */
[----:B---3--:R-:W-:Y:S02]  /*a5c70*/  IMAD.MOV.U32 R56, RZ, RZ, R30 ;  /* 0x000000ffff387224 */ /* 0x008fe400078e001e */
[----:B------:R-:W2:Y:S04]  /*a5c80*/  LDL.LU R30, [R1+0xa854] ;  /* 0x00a85400011e7983 */ /* 0x000ea80000300800 */
[----:B------:R-:W2:Y:S04]  /*a5c90*/  LDL.LU R31, [R1+0xa850] ;  /* 0x00a85000011f7983 */ /* 0x000ea80000300800 */
[----:B0-----:R-:W3:Y:S04]  /*a5ca0*/  LDL.LU.64 R48, [R1+0xea0] ;  /* 0x000ea00001307983 */ /* 0x001ee80000300a00 */
[----:B------:R-:W3:Y:S04]  /*a5cb0*/  LDL.LU.64 R50, [R1+0xea8] ;  /* 0x000ea80001327983 */ /* 0x000ee80000300a00 */
[----:B------:R-:W3:Y:S04]  /*a5cc0*/  LDL.LU.64 R24, [R1+0xe90] ;  /* 0x000e900001187983 */ /* 0x000ee80000300a00 */
[----:B------:R-:W3:Y:S04]  /*a5cd0*/  LDL.LU.64 R26, [R1+0xe98] ;  /* 0x000e9800011a7983 */ /* 0x000ee80000300a00 */
[----:B------:R-:W3:Y:S04]  /*a5ce0*/  LDL.LU.64 R16, [R1+0xe80] ;  /* 0x000e800001107983 */ /* 0x000ee80000300a00 */
[----:B------:R-:W3:Y:S04]  /*a5cf0*/  LDL.LU.64 R18, [R1+0xe88] ;  /* 0x000e880001127983 */ /* 0x000ee80000300a00 */
[----:B------:R-:W3:Y:S04]  /*a5d00*/  LDL.LU.64 R12, [R1+0xe70] ;  /* 0x000e7000010c7983 */ /* 0x000ee80000300a00 */
[----:B------:R-:W3:Y:S04]  /*a5d10*/  LDL.LU.64 R14, [R1+0xe78] ;  /* 0x000e7800010e7983 */ /* 0x000ee80000300a00 */
[----:B------:R-:W4:Y:S04]  /*a5d20*/  LDL.64 R46, [R1+0xe8] ;  /* 0x0000e800012e7983 */ /* 0x000f280000100a00 */
[----:B------:R-:W3:Y:S01]  /*a5d30*/  LDL.64 R40, [R1+0x100] ;  /* 0x0001000001287983 */ /* 0x000ee20000100a00 */
[----:B------:R-:W-:-:S02]  /*a5d40*/  IMAD R34, R34, 0x100, R58 ;  /* 0x0000010022227824 */ /* 0x000fc400078e023a */
[----:B------:R-:W-:Y:S01]  /*a5d50*/  IMAD R35, R35, 0x100, R59 ;  /* 0x0000010023237824 */ /* 0x000fe200078e023b */
[----:B--2---:R-:W-:Y:S01]  /*a5d60*/  HMMA.16816.F32 R36, R4, R30, R36 ;  /* 0x0000001e0424723c */ /* 0x004fe20000001824 */
[----:B----4-:R-:W-:Y:S04]  /*a5d70*/  STL.64 [R1+0xa838], R46 ;  /* 0x00a8382e01007387 */ /* 0x010fe80000100a00 */
[----:B------:R0:W-:Y:S04]  /*a5d80*/  STL.64 [R1+0xa830], R44 ;  /* 0x00a8302c01007387 */ /* 0x0001e80000100a00 */
[----:B0-----:R-:W2:Y:S04]  /*a5d90*/  LDL.LU.64 R44, [R1+0x2950] ;  /* 0x00295000012c7983 */ /* 0x001ea80000300a00 */
[----:B------:R-:W2:Y:S04]  /*a5da0*/  LDL.LU.64 R46, [R1+0x2958] ;  /* 0x00295800012e7983 */ /* 0x000ea80000300a00 */
[----:B------:R-:W4:Y:S04]  /*a5db0*/  LDL.64 R52, [R1+0xd0] ;  /* 0x0000d00001347983 */ /* 0x000f280000100a00 */
[----:B------:R-:W4:Y:S04]  /*a5dc0*/  LDL.LU.64 R58, [R1+0xc0] ;  /* 0x0000c000013a7983 */ /* 0x000f280000300a00 */
[----:B------:R-:W-:Y:S04]  /*a5dd0*/  STL.64 [R1+0x2240], R36 ;  /* 0x0022402401007387 */ /* 0x000fe80000100a00 */
[----:B------:R0:W-:Y:S04]  /*a5de0*/  STL.64 [R1+0x2248], R38 ;  /* 0x0022482601007387 */ /* 0x0001e80000100a00 */
[----:B0-----:R-:W4:Y:S04]  /*a5df0*/  LDL.LU.64 R38, [R1+0xa848] ;  /* 0x00a8480001267983 */ /* 0x001f280000300a00 */
[----:B------:R-:W2:Y:S04]  /*a5e00*/  LDL.LU.64 R36, [R1+0xa840] ;  /* 0x00a8400001247983 */ /* 0x000ea80000300a00 */
[----:B------:R-:W-:Y:S04]  /*a5e10*/  STL.64 [R1+0xa7a8], R30 ;  /* 0x00a7a81e01007387 */ /* 0x000fe80000100a00 */
[----:B------:R2:W-:Y:S01]  /*a5e20*/  STL.64 [R1+0xa7a0], R28 ;  /* 0x00a7a01c01007387 */ /* 0x0005e20000100a00 */
[----:B------:R-:W-:-:S02]  /*a5e30*/  F2FP.F16.E5M2.UNPACK_B R32, R32 ;  /* 0x00000020ff20723e */ /* 0x000fc400020004ff */
[----:B------:R-:W-:Y:S02]  /*a5e40*/  F2FP.F16.E5M2.UNPACK_B R33, R33 ;  /* 0x00000021ff21723e */ /* 0x000fe400020004ff */
[----:B------:R-:W-:Y:S02]  /*a5e50*/  F2FP.F16.E5M2.UNPACK_B R34, R34 ;  /* 0x00000022ff22723e */ /* 0x000fe400020004ff */
[----:B------:R-:W-:-:S07]  /*a5e60*/  F2FP.F16.E5M2.UNPACK_B R35, R35 ;  /* 0x00000023ff23723e */ /* 0x000fce00020004ff */
[C---:B---3--:R-:W-:Y:S06]  /*a5e70*/  HMMA.16816.F32 R16, R32.reuse, R8, R16 ;  /* 0x000000082010723c */ /* 0x048fec0000001810 */
[----:B------:R-:W-:Y:S06]  /*a5e80*/  HMMA.16816.F32 R8, R32, R10, R12 ;  /* 0x0000000a2008723c */ /* 0x000fec000000180c */
[----:B--2---:R-:W-:Y:S06]  /*a5e90*/  HMMA.16816.F32 R28, R4, R36, R44 ;  /* 0x00000024041c723c */ /* 0x004fec000000182c */
[----:B------:R-:W-:Y:S04]  /*a5ea0*/  STL [R1+0xa6f4], R36 ;  /* 0x00a6f42401007387 */ /* 0x000fe80000100800 */
[----:B------:R-:W-:-:S13]  /*a5eb0*/  STL [R1+0xa6f0], R37 ;  /* 0x00a6f02501007387 */ /* 0x000fda0000100800 */
[----:B------:R-:W-:Y:S04]  /*a5ec0*/  STL.64 [R1+0x2230], R28 ;  /* 0x0022301c01007387 */ /* 0x000fe80000100a00 */
[----:B------:R0:W-:Y:S02]  /*a5ed0*/  STL.64 [R1+0x2238], R30 ;  /* 0x0022381e01007387 */ /* 0x0001e40000100a00 */
[----:B0-----:R-:W-:Y:S06]  /*a5ee0*/  HMMA.16816.F32 R28, R4, R20, R48 ;  /* 0x00000014041c723c */ /* 0x001fec0000001830 */
[----:B------:R-:W-:Y:S01]  /*a5ef0*/  HMMA.16816.F32 R20, R32, R22, R24 ;  /* 0x000000162014723c */ /* 0x000fe20000001818 */
[----:B------:R-:W2:-:S15]  /*a5f00*/  LDL.LU.64 R4, [R1+0xe60] ;  /* 0x000e600001047983 */ /* 0x000e9e0000300a00 */
[----:B------:R-:W-:-:S01]  /*a5f10*/  NOP ;  /* 0x0000000000007918 */ /* 0x000fc20000000000 */
[----:B------:R0:W-:Y:S04]  /*a5f20*/  STL.64 [R1+0xea0], R28 ;  /* 0x000ea01c01007387 */ /* 0x0001e80000100a00 */
[----:B------:R1:W-:Y:S04]  /*a5f30*/  STL.64 [R1+0xea8], R30 ;  /* 0x000ea81e01007387 */ /* 0x0003e80000100a00 */
[----:B------:R-:W2:Y:S04]  /*a5f40*/  LDL.LU.64 R6, [R1+0xe68] ;  /* 0x000e680001067983 */ /* 0x000ea80000300a00 */
[----:B------:R3:W-:Y:S04]  /*a5f50*/  STL.64 [R1+0xe90], R20 ;  /* 0x000e901401007387 */ /* 0x0007e80000100a00 */
[----:B------:R4:W-:Y:S04]  /*a5f60*/  STL.64 [R1+0xe98], R22 ;  /* 0x000e981601007387 */ /* 0x0009e80000100a00 */
[----:B------:R-:W2:Y:S04]  /*a5f70*/  LDL.LU.64 R44, [R1+0xe50] ;  /* 0x000e5000012c7983 */ /* 0x000ea80000300a00 */
[----:B------:R4:W-:Y:S04]  /*a5f80*/  STL.64 [R1+0xe80], R16 ;  /* 0x000e801001007387 */ /* 0x0009e80000100a00 */
[----:B------:R4:W-:Y:S04]  /*a5f90*/  STL.64 [R1+0xe88], R18 ;  /* 0x000e881201007387 */ /* 0x0009e80000100a00 */
[----:B------:R-:W2:Y:S04]  /*a5fa0*/  LDL.LU.64 R46, [R1+0xe58] ;  /* 0x000e5800012e7983 */ /* 0x000ea80000300a00 */
[----:B------:R-:W-:Y:S04]  /*a5fb0*/  STL.64 [R1+0xe70], R8 ;  /* 0x000e700801007387 */ /* 0x000fe80000100a00 */
[----:B------:R2:W-:Y:S04]  /*a5fc0*/  STL.64 [R1+0xe78], R10 ;  /* 0x000e780a01007387 */ /* 0x0005e80000100a00 */
[----:B------:R-:W2:Y:S04]  /*a5fd0*/  LDL.LU.64 R48, [R1+0xe40] ;  /* 0x000e400001307983 */ /* 0x000ea80000300a00 */
[----:B------:R-:W2:Y:S04]  /*a5fe0*/  LDL.LU.64 R50, [R1+0xe48] ;  /* 0x000e480001327983 */ /* 0x000ea80000300a00 */
[----:B0-----:R-:W2:Y:S04]  /*a5ff0*/  LDL.LU.64 R28, [R1+0xe30] ;  /* 0x000e3000011c7983 */ /* 0x001ea80000300a00 */
[----:B-1----:R-:W2:Y:S04]  /*a6000*/  LDL.LU.64 R30, [R1+0xe38] ;  /* 0x000e3800011e7983 */ /* 0x002ea80000300a00 */
[----:B------:R-:W2:Y:S04]  /*a6010*/  LDL.LU.64 R24, [R1+0xe20] ;  /* 0x000e200001187983 */ /* 0x000ea80000300a00 */
[----:B------:R-:W2:Y:S04]  /*a6020*/  LDL.LU.64 R26, [R1+0xe28] ;  /* 0x000e2800011a7983 */ /* 0x000ea80000300a00 */
[----:B---3--:R-:W3:Y:S04]  /*a6030*/  LDL.LU.64 R20, [R1+0xe10] ;  /* 0x000e100001147983 */ /* 0x008ee80000300a00 */
[----:B----4-:R-:W3:Y:S04]  /*a6040*/  LDL.LU.64 R22, [R1+0xe18] ;  /* 0x000e180001167983 */ /* 0x010ee80000300a00 */
[----:B------:R-:W4:Y:S04]  /*a6050*/  LDL.LU.64 R16, [R1+0xe00] ;  /* 0x000e000001107983 */ /* 0x000f280000300a00 */
[----:B------:R-:W4:Y:S04]  /*a6060*/  LDL.LU.64 R18, [R1+0xe08] ;  /* 0x000e080001127983 */ /* 0x000f280000300a00 */
[----:B------:R-:W3:Y:S04]  /*a6070*/  LDL.LU.64 R12, [R1+0xdf0] ;  /* 0x000df000010c7983 */ /* 0x000ee80000300a00 */
[----:B------:R-:W3:Y:S01]  /*a6080*/  LDL.LU.64 R14, [R1+0xdf8] ;  /* 0x000df800010e7983 */ /* 0x000ee20000300a00 */
[----:B------:R-:W-:Y:S01]  /*a6090*/  IMAD.MOV.U32 R0, RZ, RZ, R41 ;  /* 0x000000ffff007224 */ /* 0x000fe200078e0029 */
[C---:B--2---:R-:W-:Y:S02]  /*a60a0*/  HMMA.16816.F32 R8, R32.reuse, R56, R4 ;  /* 0x000000382008723c */ /* 0x044fe40000001804 */
[----:B------:R-:W2:Y:S04]  /*a60b0*/  LDL.LU.64 R4, [R1+0xde0] ;  /* 0x000de00001047983 */ /* 0x000ea80000300a00 */
[----:B------:R-:W2:Y:S01]  /*a60c0*/  LDL.LU.64 R6, [R1+0xde8] ;  /* 0x000de80001067983 */ /* 0x000ea20000300a00 */
[C---:B------:R-:W-:Y:S06]  /*a60d0*/  HMMA.16816.F32 R44, R32.reuse, R40, R44 ;  /* 0x00000028202c723c */ /* 0x040fec000000182c */
[C---:B------:R-:W-:Y:S10]  /*a60e0*/  HMMA.16816.F32 R40, R32.reuse, R42, R48 ;  /* 0x0000002a2028723c */ /* 0x040ff40000001830 */
[----:B------:R0:W-:Y:S04]  /*a60f0*/  STL.64 [R1+0xe60], R8 ;  /* 0x000e600801007387 */ /* 0x0001e80000100a00 */
[----:B------:R1:W-:Y:S04]  /*a6100*/  STL.64 [R1+0xe68], R10 ;  /* 0x000e680a01007387 */ /* 0x0003e80000100a00 */
[----:B0-----:R-:W2:Y:S04]  /*a6110*/  LDL.LU.64 R8, [R1+0xdd0] ;  /* 0x000dd00001087983 */ /* 0x001ea80000300a00 */
[----:B-1----:R-:W2:Y:S04]  /*a6120*/  LDL.LU.64 R10, [R1+0xdd8] ;  /* 0x000dd800010a7983 */ /* 0x002ea80000300a00 */
[----:B------:R-:W2:Y:S04]  /*a6130*/  LDL.64 R56, [R1+0xb8] ;  /* 0x0000b80001387983 */ /* 0x000ea80000100a00 */
[----:B------:R-:W-:Y:S04]  /*a6140*/  STL.64 [R1+0xe50], R44 ;  /* 0x000e502c01007387 */ /* 0x000fe80000100a00 */
[----:B------:R0:W-:Y:S04]  /*a6150*/  STL.64 [R1+0xe58], R46 ;  /* 0x000e582e01007387 */ /* 0x0001e80000100a00 */
[----:B0-----:R-:W4:Y:S04]  /*a6160*/  LDL.LU.64 R46, [R1+0xa838] ;  /* 0x00a83800012e7983 */ /* 0x001f280000300a00 */
[----:B------:R-:W2:Y:S04]  /*a6170*/  LDL.LU.64 R44, [R1+0xa830] ;  /* 0x00a83000012c7983 */ /* 0x000ea80000300a00 */
[----:B------:R0:W-:Y:S04]  /*a6180*/  STL [R1+0xa6e8], R0 ;  /* 0x00a6e80001007387 */ /* 0x0001e80000100800 */
[----:B------:R-:W4:Y:S04]  /*a6190*/  LDL.LU.64 R50, [R1+0xa828] ;  /* 0x00a8280001327983 */ /* 0x000f280000300a00 */
[----:B------:R-:W4:Y:S01]  /*a61a0*/  LDL.LU.64 R48, [R1+0xa820] ;  /* 0x00a8200001307983 */ /* 0x000f220000300a00 */
[----:B---3--:R-:W-:Y:S03]  /*a61b0*/  HMMA.16816.F32 R12, R32, R52, R12 ;  /* 0x00000034200c723c */ /* 0x008fe6000000180c */
[----:B------:R-:W-:Y:S04]  /*a61c0*/  STL.64 [R1+0xe40], R40 ;  /* 0x000e402801007387 */ /* 0x000fe80000100a00 */
[----:B------:R-:W-:Y:S01]  /*a61d0*/  STL.64 [R1+0xe48], R42 ;  /* 0x000e482a01007387 */ /* 0x000fe20000100a00 */
[----:B------:R-:W-:-:S02]  /*a61e0*/  IMAD.MOV.U32 R36, RZ, RZ, R58 ;  /* 0x000000ffff247224 */ /* 0x000fc400078e003a */
[----:B------:R-:W-:Y:S01]  /*a61f0*/  IMAD.MOV.U32 R37, RZ, RZ, R59 ;  /* 0x000000ffff257224 */ /* 0x000fe200078e003b */
[C---:B--2---:R-:W-:Y:S06]  /*a6200*/  HMMA.16816.F32 R28, R32.reuse, R44, R28 ;  /* 0x0000002c201c723c */ /* 0x044fec000000181c */
[C---:B----4-:R-:W-:Y:S06]  /*a6210*/  HMMA.16816.F32 R24, R32.reuse, R46, R24 ;  /* 0x0000002e2018723c */ /* 0x050fec0000001818 */
[C---:B------:R-:W-:Y:S06]  /*a6220*/  HMMA.16816.F32 R20, R32.reuse, R48, R20 ;  /* 0x000000302014723c */ /* 0x040fec0000001814 */
[----:B------:R-:W-:Y:S01]  /*a6230*/  HMMA.16816.F32 R16, R32, R50, R16 ;  /* 0x000000322010723c */ /* 0x000fe20000001810 */
[----:B0-----:R-:W-:-:S05]  /*a6240*/  IMAD.MOV.U32 R0, RZ, RZ, R47 ;  /* 0x000000ffff007224 */ /* 0x001fca00078e002f */
[----:B------:R-:W-:Y:S01]  /*a6250*/  HMMA.16816.F32 R8, R32, R58, R8 ;  /* 0x0000003a2008723c */ /* 0x000fe20000001808 */
[----:B------:R-:W-:Y:S04]  /*a6260*/  STL.64 [R1+0xe30], R28 ;  /* 0x000e301c01007387 */ /* 0x000fe80000100a00 */
[----:B------:R-:W-:Y:S04]  /*a6270*/  STL.64 [R1+0xe38], R30 ;  /* 0x000e381e01007387 */ /* 0x000fe80000100a00 */
[----:B------:R0:W-:Y:S04]  /*a6280*/  STL [R1+0xa6ec], R0 ;  /* 0x00a6ec0001007387 */ /* 0x0001e80000100800 */
[----:B------:R-:W-:Y:S04]  /*a6290*/  STL.64 [R1+0xe20], R24 ;  /* 0x000e201801007387 */ /* 0x000fe80000100a00 */
[----:B------:R-:W-:Y:S04]  /*a62a0*/  STL.64 [R1+0xe28], R26 ;  /* 0x000e281a01007387 */ /* 0x000fe80000100a00 */
[----:B------:R-:W-:Y:S04]  /*a62b0*/  STL.64 [R1+0xe10], R20 ;  /* 0x000e101401007387 */ /* 0x000fe80000100a00 */
[----:B------:R-:W-:Y:S04]  /*a62c0*/  STL.64 [R1+0xe18], R22 ;  /* 0x000e181601007387 */ /* 0x000fe80000100a00 */
[----:B------:R-:W-:Y:S04]  /*a62d0*/  STL.64 [R1+0xe00], R16 ;  /* 0x000e001001007387 */ /* 0x000fe80000100a00 */
[----:B------:R-:W-:Y:S01]  /*a62e0*/  STL.64 [R1+0xe08], R18 ;  /* 0x000e081201007387 */ /* 0x000fe20000100a00 */
[----:B0-----:R-:W-:-:S05]  /*a62f0*/  IMAD.MOV.U32 R0, RZ, RZ, R52 ;  /* 0x000000ffff007224 */ /* 0x001fca00078e0034 */
[----:B------:R-:W-:Y:S04]  /*a6300*/  STL [R1+0xa6f8], R0 ;  /* 0x00a6f80001007387 */ /* 0x000fe80000100800 */
        /* <DEDUP_REMOVED lines=8> */
[----:B------:R0:W-:Y:S04]  /*a6390*/  STL.64 [R1+0xdd0], R8 ;  /* 0x000dd00801007387 */ /* 0x0001e80000100a00 */
[----:B------:R1:W-:Y:S04]  /*a63a0*/  STL.64 [R1+0xdd8], R10 ;  /* 0x000dd80a01007387 */ /* 0x0003e80000100a00 */
[----:B------:R-:W-:Y:S04]  /*a63b0*/  STL.64 [R1+0xa7b8], R38 ;  /* 0x00a7b82601007387 */ /* 0x000fe80000100a00 */
[----:B------:R-:W-:Y:S04]  /*a63c0*/  STL.64 [R1+0xa7b0], R36 ;  /* 0x00a7b02401007387 */ /* 0x000fe80000100a00 */
[----:B------:R-:W3:Y:S04]  /*a63d0*/  LDL R50, [R1] ;  /* 0x0000000001327983 */ /* 0x000ee80000100800 */
[----:B------:R-:W3:Y:S04]  /*a63e0*/  LDL R51, [R1+0x4] ;  /* 0x0000040001337983 */ /* 0x000ee80000100800 */
[----:B------:R-:W4:Y:S04]  /*a63f0*/  LDL R48, [R1+0x8] ;  /* 0x0000080001307983 */ /* 0x000f280000100800 */
[----:B------:R-:W4:Y:S04]  /*a6400*/  LDL R49, [R1+0xc] ;  /* 0x00000c0001317983 */ /* 0x000f280000100800 */
[----:B------:R-:W4:Y:S04]  /*a6410*/  LDL R52, [R1+0xb0] ;  /* 0x0000b00001347983 */ /* 0x000f280000100800 */
[----:B------:R-:W4:Y:S01]  /*a6420*/  LDL R53, [R1+0xb4] ;  /* 0x0000b40001357983 */ /* 0x000f220000100800 */
[----:B--2---:R-:W-:Y:S03]  /*a6430*/  HMMA.16816.F32 R4, R32, R56, R4 ;  /* 0x000000382004723c */ /* 0x004fe60000001804 */
[----:B---3--:R-:W-:Y:S04]  /*a6440*/  STL.64 [R1+0xa7c8], R50 ;  /* 0x00a7c83201007387 */ /* 0x008fe80000100a00 */
[----:B----4-:R-:W-:Y:S04]  /*a6450*/  STL.64 [R1+0xa7c0], R48 ;  /* 0x00a7c03001007387 */ /* 0x010fe80000100a00 */
[----:B------:R-:W2:Y:S04]  /*a6460*/  LDL R54, [R1+0x10] ;  /* 0x0000100001367983 */ /* 0x000ea80000100800 */
[----:B------:R-:W2:Y:S04]  /*a6470*/  LDL R55, [R1+0x14] ;  /* 0x0000140001377983 */ /* 0x000ea80000100800 */
[----:B------:R-:W3:Y:S04]  /*a6480*/  LDL R58, [R1+0x18] ;  /* 0x00001800013a7983 */ /* 0x000ee80000100800 */
[----:B------:R-:W3:Y:S04]  /*a6490*/  LDL R59, [R1+0x1c] ;  /* 0x00001c00013b7983 */ /* 0x000ee80000100800 */
[----:B------:R-:W4:Y:S04]  /*a64a0*/  LDL.LU.64 R16, [R1+0xdb0] ;  /* 0x000db00001107983 */ /* 0x000f280000300a00 */
[----:B------:R1:W-:Y:S04]  /*a64b0*/  STL.64 [R1+0xdc0], R4 ;  /* 0x000dc00401007387 */ /* 0x0003e80000100a00 */
[----:B------:R1:W-:Y:S04]  /*a64c0*/  STL.64 [R1+0xdc8], R6 ;  /* 0x000dc80601007387 */ /* 0x0003e80000100a00 */
[----:B------:R-:W4:Y:S04]  /*a64d0*/  LDL.LU.64 R18, [R1+0xdb8] ;  /* 0x000db80001127983 */ /* 0x000f280000300a00 */
[----:B------:R-:W2:Y:S04]  /*a64e0*/  LDL R46, [R1+0x58] ;  /* 0x00005800012e7983 */ /* 0x000ea80000100800 */
[----:B------:R-:W2:Y:S04]  /*a64f0*/  LDL R47, [R1+0x5c] ;  /* 0x00005c00012f7983 */ /* 0x000ea80000100800 */
[----:B0-----:R-:W3:Y:S04]  /*a6500*/  LDL R8, [R1+0xa8] ;  /* 0x0000a80001087983 */ /* 0x001ee80000100800 */
[----:B------:R-:W3:Y:S04]  /*a6510*/  LDL R9, [R1+0xac] ;  /* 0x0000ac0001097983 */ /* 0x000ee80000100800 */
[----:B------:R-:W3:Y:S04]  /*a6520*/  LDL.LU.64 R12, [R1+0xda0] ;  /* 0x000da000010c7983 */ /* 0x000ee80000300a00 */
[----:B------:R-:W3:Y:S04]  /*a6530*/  LDL.LU.64 R14, [R1+0xda8] ;  /* 0x000da800010e7983 */ /* 0x000ee80000300a00 */
[----:B------:R-:W4:Y:S04]  /*a6540*/  LDL R44, [R1+0x60] ;  /* 0x00006000012c7983 */ /* 0x000f280000100800 */
[----:B------:R-:W4:Y:S01]  /*a6550*/  LDL R45, [R1+0x64] ;  /* 0x00006400012d7983 */ /* 0x000f220000100800 */
[----:B------:R-:W-:-:S03]  /*a6560*/  IMAD.MOV.U32 R0, RZ, RZ, R57 ;  /* 0x000000ffff007224 */ /* 0x000fc600078e0039 */
[----:B-1----:R-:W3:Y:S04]  /*a6570*/  LDL R10, [R1+0xa0] ;  /* 0x0000a000010a7983 */ /* 0x002ee80000100800 */
[----:B------:R-:W3:Y:S04]  /*a6580*/  LDL R11, [R1+0xa4] ;  /* 0x0000a400010b7983 */ /* 0x000ee80000100800 */
[----:B------:R-:W3:Y:S04]  /*a6590*/  LDL R56, [R1+0x20] ;  /* 0x0000200001387983 */ /* 0x000ee80000100800 */
[----:B------:R-:W3:Y:S04]  /*a65a0*/  LDL R57, [R1+0x24] ;  /* 0x0000240001397983 */ /* 0x000ee80000100800 */
[----:B------:R-:W3:Y:S04]  /*a65b0*/  LDL.LU.64 R4, [R1+0xd90] ;  /* 0x000d900001047983 */ /* 0x000ee80000300a00 */
[----:B------:R-:W3:Y:S04]  /*a65c0*/  LDL.LU.64 R6, [R1+0xd98] ;  /* 0x000d980001067983 */ /* 0x000ee80000300a00 */
[----:B--2---:R-:W-:Y:S04]  /*a65d0*/  STL.64 [R1+0xa808], R46 ;  /* 0x00a8082e01007387 */ /* 0x004fe80000100a00 */
[----:B----4-:R-:W-:Y:S04]  /*a65e0*/  STL.64 [R1+0xa800], R44 ;  /* 0x00a8002c01007387 */ /* 0x010fe80000100a00 */
[----:B------:R-:W2:Y:S04]  /*a65f0*/  LDL R42, [R1+0x68] ;  /* 0x00006800012a7983 */ /* 0x000ea80000100800 */
[----:B------:R-:W2:Y:S04]  /*a6600*/  LDL R43, [R1+0x6c] ;  /* 0x00006c00012b7983 */ /* 0x000ea80000100800 */
[----:B------:R-:W4:Y:S04]  /*a6610*/  LDL R40, [R1+0x70] ;  /* 0x0000700001287983 */ /* 0x000f280000100800 */
[----:B------:R-:W4:Y:S01]  /*a6620*/  LDL R41, [R1+0x74] ;  /* 0x0000740001297983 */ /* 0x000f220000100800 */
[C---:B------:R-:W-:Y:S06]  /*a6630*/  HMMA.16816.F32 R16, R32.reuse, R52, R16 ;  /* 0x000000342010723c */ /* 0x040fec0000001810 */
[C---:B---3--:R-:W-:Y:S01]  /*a6640*/  HMMA.16816.F32 R12, R32.reuse, R8, R12 ;  /* 0x00000008200c723c */ /* 0x048fe2000000180c */
[----:B--2---:R-:W-:Y:S04]  /*a6650*/  STL.64 [R1+0xa818], R42 ;  /* 0x00a8182a01007387 */ /* 0x004fe80000100a00 */
[----:B----4-:R-:W-:Y:S04]  /*a6660*/  STL.64 [R1+0xa810], R40 ;  /* 0x00a8102801007387 */ /* 0x010fe80000100a00 */
[----:B------:R-:W-:Y:S04]  /*a6670*/  STL.64 [R1+0xa7d8], R58 ;  /* 0x00a7d83a01007387 */ /* 0x000fe80000100a00 */
[----:B------:R0:W-:Y:S04]  /*a6680*/  STL.64 [R1+0xa7d0], R56 ;  /* 0x00a7d03801007387 */ /* 0x0001e80000100a00 */
[----:B------:R-:W2:Y:S04]  /*a6690*/  LDL R26, [R1+0x78] ;  /* 0x00007800011a7983 */ /* 0x000ea80000100800 */
[----:B------:R-:W-:Y:S04]  /*a66a0*/  STL.64 [R1+0xdb0], R16 ;  /* 0x000db01001007387 */ /* 0x000fe80000100a00 */
[----:B------:R-:W-:Y:S04]  /*a66b0*/  STL.64 [R1+0xdb8], R18 ;  /* 0x000db81201007387 */ /* 0x000fe80000100a00 */
[----:B------:R-:W3:Y:S04]  /*a66c0*/  LDL R52, [R1+0x28] ;  /* 0x0000280001347983 */ /* 0x000ee80000100800 */
[----:B------:R-:W3:Y:S04]  /*a66d0*/  LDL R53, [R1+0x2c] ;  /* 0x00002c0001357983 */ /* 0x000ee80000100800 */
[----:B------:R-:W2:Y:S04]  /*a66e0*/  LDL R27, [R1+0x7c] ;  /* 0x00007c00011b7983 */ /* 0x000ea80000100800 */
[----:B------:R-:W4:Y:S04]  /*a66f0*/  LDL R24, [R1+0x80] ;  /* 0x0000800001187983 */ /* 0x000f280000100800 */
[----:B------:R-:W4:Y:S04]  /*a6700*/  LDL R25, [R1+0x84] ;  /* 0x0000840001197983 */ /* 0x000f280000100800 */
[----:B------:R-:W2:Y:S04]  /*a6710*/  LDL R20, [R1+0x98] ;  /* 0x0000980001147983 */ /* 0x000ea80000100800 */
[----:B0-----:R-:W4:Y:S04]  /*a6720*/  LDL R56, [R1+0x88] ;  /* 0x0000880001387983 */ /* 0x001f280000100800 */
[----:B------:R-:W4:Y:S04]  /*a6730*/  LDL R57, [R1+0x8c] ;  /* 0x00008c0001397983 */ /* 0x000f280000100800 */
[----:B------:R-:W2:Y:S04]  /*a6740*/  LDL R21, [R1+0x9c] ;  /* 0x00009c0001157983 */ /* 0x000ea80000100800 */
[----:B------:R-:W-:Y:S01]  /*a6750*/  STL.64 [R1+0xa7e8], R54 ;  /* 0x00a7e83601007387 */ /* 0x000fe20000100a00 */
[C---:B------:R-:W-:Y:S03]  /*a6760*/  HMMA.16816.F32 R4, R32.reuse, R10, R4 ;  /* 0x0000000a2004723c */ /* 0x040fe60000001804 */
[----:B---3--:R0:W-:Y:S04]  /*a6770*/  STL.64 [R1+0xa7e0], R52 ;  /* 0x00a7e03401007387 */ /* 0x0081e80000100a00 */
[----:B------:R-:W3:Y:S04]  /*a6780*/  LDL R30, [R1+0x30] ;  /* 0x00003000011e7983 */ /* 0x000ee80000100800 */
[----:B------:R1:W-:Y:S04]  /*a6790*/  STL.64 [R1+0xda0], R12 ;  /* 0x000da00c01007387 */ /* 0x0003e80000100a00 */
[----:B------:R4:W-:Y:S04]  /*a67a0*/  STL.64 [R1+0xda8], R14 ;  /* 0x000da80e01007387 */ /* 0x0009e80000100a00 */
[----:B------:R-:W3:Y:S04]  /*a67b0*/  LDL R31, [R1+0x34] ;  /* 0x00003400011f7983 */ /* 0x000ee80000100800 */
[----:B------:R-:W2:Y:S04]  /*a67c0*/  LDL.LU.64 R40, [R1+0xd80] ;  /* 0x000d800001287983 */ /* 0x000ea80000300a00 */
[----:B------:R-:W2:Y:S04]  /*a67d0*/  LDL.LU.64 R42, [R1+0xd88] ;  /* 0x000d8800012a7983 */ /* 0x000ea80000300a00 */
[----:B------:R4:W-:Y:S04]  /*a67e0*/  STL.64 [R1+0xd90], R4 ;  /* 0x000d900401007387 */ /* 0x0009e80000100a00 */
[----:B------:R4:W-:Y:S04]  /*a67f0*/  STL.64 [R1+0xd98], R6 ;  /* 0x000d980601007387 */ /* 0x0009e80000100a00 */
[----:B------:R-:W2:Y:S04]  /*a6800*/  LDL R28, [R1+0x38] ;  /* 0x00003800011c7983 */ /* 0x000ea80000100800 */
[----:B------:R-:W2:Y:S04]  /*a6810*/  LDL R29, [R1+0x3c] ;  /* 0x00003c00011d7983 */ /* 0x000ea80000100800 */
[----:B------:R-:W2:Y:S04]  /*a6820*/  LDL.LU.64 R44, [R1+0xd70] ;  /* 0x000d7000012c7983 */ /* 0x000ea80000300a00 */
[----:B------:R-:W2:Y:S04]  /*a6830*/  LDL.LU.64 R46, [R1+0xd78] ;  /* 0x000d7800012e7983 */ /* 0x000ea80000300a00 */
        /* <DEDUP_REMOVED lines=8> */
[----:B-1----:R-:W2:Y:S04]  /*a68c0*/  LDL.LU.64 R12, [R1+0xd20] ;  /* 0x000d2000010c7983 */ /* 0x002ea80000300a00 */
[----:B----4-:R-:W4:Y:S04]  /*a68d0*/  LDL.LU.64 R14, [R1+0xd28] ;  /* 0x000d2800010e7983 */ /* 0x010f280000300a00 */
[----:B------:R-:W4:Y:S04]  /*a68e0*/  LDL.LU.64 R8, [R1+0xd10] ;  /* 0x000d100001087983 */ /* 0x000f280000300a00 */
[----:B------:R-:W4:Y:S04]  /*a68f0*/  LDL.LU.64 R10, [R1+0xd18] ;  /* 0x000d1800010a7983 */ /* 0x000f280000300a00 */
[----:B------:R-:W4:Y:S04]  /*a6900*/  LDL.LU.64 R4, [R1+0xd00] ;  /* 0x000d000001047983 */ /* 0x000f280000300a00 */
[----:B------:R-:W4:Y:S04]  /*a6910*/  LDL.LU.64 R6, [R1+0xd08] ;  /* 0x000d080001067983 */ /* 0x000f280000300a00 */
[----:B---3--:R0:W-:Y:S04]  /*a6920*/  STL.64 [R1+0xa7f8], R30 ;  /* 0x00a7f81e01007387 */ /* 0x0081e80000100a00 */
[----:B0-----:R-:W3:Y:S04]  /*a6930*/  LDL R30, [R1+0x90] ;  /* 0x00009000011e7983 */ /* 0x001ee80000100800 */
[----:B------:R-:W3:Y:S01]  /*a6940*/  LDL R31, [R1+0x94] ;  /* 0x00009400011f7983 */ /* 0x000ee20000100800 */
[----:B--2---:R-:W-:Y:S03]  /*a6950*/  HMMA.16816.F32 R40, R32, R20, R40 ;  /* 0x000000142028723c */ /* 0x004fe60000001828 */
[----:B------:R-:W-:Y:S04]  /*a6960*/  STL.64 [R1+0xa7f0], R28 ;  /* 0x00a7f01c01007387 */ /* 0x000fe80000100a00 */
[----:B------:R-:W2:Y:S04]  /*a6970*/  LDL R22, [R1+0x48] ;  /* 0x0000480001167983 */ /* 0x000ea80000100800 */
[----:B------:R-:W2:-:S12]  /*a6980*/  LDL R23, [R1+0x4c] ;  /* 0x00004c0001177983 */ /* 0x000e980000100800 */
[----:B------:R-:W-:Y:S04]  /*a6990*/  STL.64 [R1+0xd80], R40 ;  /* 0x000d802801007387 */ /* 0x000fe80000100a00 */
[----:B------:R0:W-:Y:S04]  /*a69a0*/  STL.64 [R1+0xd88], R42 ;  /* 0x000d882a01007387 */ /* 0x0001e80000100a00 */
[----:B0-----:R-:W4:Y:S04]  /*a69b0*/  LDL.LU.64 R42, [R1+0xa818] ;  /* 0x00a81800012a7983 */ /* 0x001f280000300a00 */
[----:B------:R-:W2:Y:S04]  /*a69c0*/  LDL.LU.64 R40, [R1+0xa810] ;  /* 0x00a8100001287983 */ /* 0x000ea80000300a00 */
[----:B------:R-:W4:Y:S04]  /*a69d0*/  LDL R20, [R1+0x50] ;  /* 0x0000500001147983 */ /* 0x000f280000100800 */
[----:B------:R-:W4:Y:S04]  /*a69e0*/  LDL R21, [R1+0x54] ;  /* 0x0000540001157983 */ /* 0x000f280000100800 */
[----:B------:R-:W4:Y:S04]  /*a69f0*/  LDL R58, [R1+0x40] ;  /* 0x00004000013a7983 */ /* 0x000f280000100800 */
[----:B------:R-:W4:Y:S01]  /*a6a00*/  LDL R59, [R1+0x44] ;  /* 0x00004400013b7983 */ /* 0x000f220000100800 */
[C---:B---3--:R-:W-:Y:S03]  /*a6a10*/  HMMA.16816.F32 R28, R32.reuse, R30, R44 ;  /* 0x0000001e201c723c */ /* 0x048fe6000000182c */
[----:B------:R-:W3:Y:S04]  /*a6a20*/  LDL.LU.64 R46, [R1+0xa808] ;  /* 0x00a80800012e7983 */ /* 0x000ee80000300a00 */
[----:B------:R-:W3:Y:S01]  /*a6a30*/  LDL.LU.64 R44, [R1+0xa800] ;  /* 0x00a80000012c7983 */ /* 0x000ee20000300a00 */
[----:B------:R-:W-:-:S15]  /*a6a40*/  HMMA.16816.F32 R52, R32, R56, R52 ;  /* 0x000000382034723c */ /* 0x000fde0000001834 */
[----:B------:R-:W-:Y:S04]  /*a6a50*/  STL.64 [R1+0xd70], R28 ;  /* 0x000d701c01007387 */ /* 0x000fe80000100a00 */
[----:B------:R0:W-:Y:S02]  /*a6a60*/  STL.64 [R1+0xd78], R30 ;  /* 0x000d781e01007387 */ /* 0x0001e40000100a00 */
[C---:B0-----:R-:W-:Y:S06]  /*a6a70*/  HMMA.16816.F32 R28, R32.reuse, R24, R48 ;  /* 0x00000018201c723c */ /* 0x041fec0000001830 */
[C---:B------:R-:W-:Y:S06]  /*a6a80*/  HMMA.16816.F32 R24, R32.reuse, R26, R36 ;  /* 0x0000001a2018723c */ /* 0x040fec0000001824 */
[C---:B--2---:R-:W-:Y:S06]  /*a6a90*/  HMMA.16816.F32 R16, R32.reuse, R40, R16 ;  /* 0x000000282010723c */ /* 0x044fec0000001810 */
[C---:B----4-:R-:W-:Y:S01]  /*a6aa0*/  HMMA.16816.F32 R12, R32.reuse, R42, R12 ;  /* 0x0000002a200c723c */ /* 0x050fe2000000180c */
[----:B------:R-:W-:Y:S04]  /*a6ab0*/  STL.64 [R1+0xd60], R52 ;  /* 0x000d603401007387 */ /* 0x000fe80000100a00 */
[----:B------:R-:W-:Y:S04]  /*a6ac0*/  STL.64 [R1+0xd68], R54 ;  /* 0x000d683601007387 */ /* 0x000fe80000100a00 */
[----:B------:R0:W-:Y:S04]  /*a6ad0*/  STL.64 [R1+0xd50], R28 ;  /* 0x000d501c01007387 */ /* 0x0001e80000100a00 */
[----:B------:R1:W-:Y:S04]  /*a6ae0*/  STL.64 [R1+0xd58], R30 ;  /* 0x000d581e01007387 */ /* 0x0003e80000100a00 */
[----:B------:R-:W-:Y:S04]  /*a6af0*/  STL.64 [R1+0xd40], R24 ;  /* 0x000d401801007387 */ /* 0x000fe80000100a00 */
[----:B------:R-:W-:Y:S04]  /*a6b00*/  STL.64 [R1+0xd48], R26 ;  /* 0x000d481a01007387 */ /* 0x000fe80000100a00 */
[----:B------:R-:W-:Y:S04]  /*a6b10*/  STL.64 [R1+0xd30], R16 ;  /* 0x000d301001007387 */ /* 0x000fe80000100a00 */
[----:B------:R-:W-:Y:S04]  /*a6b20*/  STL.64 [R1+0xd38], R18 ;  /* 0x000d381201007387 */ /* 0x000fe80000100a00 */
[----:B------:R-:W-:Y:S04]  /*a6b30*/  STL.64 [R1+0xd20], R12 ;  /* 0x000d200c01007387 */ /* 0x000fe80000100a00 */
[----:B------:R-:W-:Y:S04]  /*a6b40*/  STL.64 [R1+0xd28], R14 ;  /* 0x000d280e01007387 */ /* 0x000fe80000100a00 */
[----:B0-----:R-:W2:Y:S01]  /*a6b50*/  LDL.LU.64 R28, [R1+0xcf0] ;  /* 0x000cf000011c7983 */ /* 0x001ea20000300a00 */
[C---:B---3--:R-:W-:Y:S06]  /*a6b60*/  HMMA.16816.F32 R8, R32.reuse, R44, R8 ;  /* 0x0000002c2008723c */ /* 0x048fec0000001808 */
[----:B------:R-:W-:-:S15]  /*a6b70*/  HMMA.16816.F32 R4, R32, R46, R4 ;  /* 0x0000002e2004723c */ /* 0x000fde0000001804 */
[----:B------:R-:W-:-:S02]  /*a6b80*/  NOP ;  /* 0x0000000000007918 */ /* 0x000fc40000000000 */
[----:B------:R-:W-:Y:S04]  /*a6b90*/  STL.64 [R1+0xd10], R8 ;  /* 0x000d100801007387 */ /* 0x000fe80000100a00 */
[----:B------:R-:W-:Y:S04]  /*a6ba0*/  STL.64 [R1+0xd18], R10 ;  /* 0x000d180a01007387 */ /* 0x000fe80000100a00 */
[----:B-1----:R-:W2:Y:S04]  /*a6bb0*/  LDL.LU.64 R30, [R1+0xcf8] ;  /* 0x000cf800011e7983 */ /* 0x002ea80000300a00 */
[----:B------:R0:W-:Y:S04]  /*a6bc0*/  STL.64 [R1+0xd00], R4 ;  /* 0x000d000401007387 */ /* 0x0001e80000100a00 */
[----:B------:R1:W-:Y:S04]  /*a6bd0*/  STL.64 [R1+0xd08], R6 ;  /* 0x000d080601007387 */ /* 0x0003e80000100a00 */
[----:B0-----:R-:W3:Y:S04]  /*a6be0*/  LDL.LU.64 R4, [R1+0xce0] ;  /* 0x000ce00001047983 */ /* 0x001ee80000300a00 */
[----:B-1----:R-:W3:Y:S04]  /*a6bf0*/  LDL.LU.64 R6, [R1+0xce8] ;  /* 0x000ce80001067983 */ /* 0x002ee80000300a00 */
        /* <DEDUP_REMOVED lines=17> */
[----:B------:R-:W4:Y:S01]  /*a6d10*/  LDL.LU.64 R10, [R1+0xc58] ;  /* 0x000c5800010a7983 */ /* 0x000f220000300a00 */
[C---:B--2---:R-:W-:Y:S06]  /*a6d20*/  HMMA.16816.F32 R28, R32.reuse, R20, R28 ;  /* 0x00000014201c723c */ /* 0x044fec000000181c */
[C---:B---3--:R-:W-:Y:S06]  /*a6d30*/  HMMA.16816.F32 R4, R32.reuse, R22, R4 ;  /* 0x000000162004723c */ /* 0x048fec0000001804 */
[C---:B----4-:R-:W-:Y:S11]  /*a6d40*/  HMMA.16816.F32 R56, R32.reuse, R58, R52 ;  /* 0x0000003a2038723c */ /* 0x050ff60000001834 */
[----:B------:R-:W-:Y:S04]  /*a6d50*/  STL.64 [R1+0xcf0], R28 ;  /* 0x000cf01c01007387 */ /* 0x000fe80000100a00 */
[----:B------:R0:W-:Y:S04]  /*a6d60*/  STL.64 [R1+0xcf8], R30 ;  /* 0x000cf81e01007387 */ /* 0x0001e80000100a00 */
[----:B0-----:R-:W2:Y:S04]  /*a6d70*/  LDL.LU.64 R30, [R1+0xa7f8] ;  /* 0x00a7f800011e7983 */ /* 0x001ea80000300a00 */
[----:B------:R-:W3:Y:S04]  /*a6d80*/  LDL.LU.64 R28, [R1+0xa7f0] ;  /* 0x00a7f000011c7983 */ /* 0x000ee80000300a00 */
        /* <DEDUP_REMOVED lines=8> */
[----:B------:R-:W-:Y:S04]  /*a6e10*/  STL.64 [R1+0xcd0], R56 ;  /* 0x000cd03801007387 */ /* 0x000fe80000100a00 */
[----:B------:R0:W-:Y:S04]  /*a6e20*/  STL.64 [R1+0xcd8], R58 ;  /* 0x000cd83a01007387 */ /* 0x0001e80000100a00 */
[----:B0-----:R-:W4:Y:S04]  /*a6e30*/  LDL.LU.64 R58, [R1+0xa7d8] ;  /* 0x00a7d800013a7983 */ /* 0x001f280000300a00 */
[----:B------:R-:W4:Y:S01]  /*a6e40*/  LDL.LU.64 R56, [R1+0xa7d0] ;  /* 0x00a7d00001387983 */ /* 0x000f220000300a00 */
[C---:B---3--:R-:W-:Y:S06]  /*a6e50*/  HMMA.16816.F32 R48, R32.reuse, R28, R48 ;  /* 0x0000001c2030723c */ /* 0x048fec0000001830 */
[C---:B--2---:R-:W-:Y:S06]  /*a6e60*/  HMMA.16816.F32 R28, R32.reuse, R30, R36 ;  /* 0x0000001e201c723c */ /* 0x044fec0000001824 */
[C---:B----4-:R-:W-:Y:S11]  /*a6e70*/  HMMA.16816.F32 R24, R32.reuse, R52, R24 ;  /* 0x000000342018723c */ /* 0x050ff60000001818 */
[----:B------:R-:W-:Y:S01]  /*a6e80*/  STL.64 [R1+0xcc0], R48 ;  /* 0x000cc03001007387 */ /* 0x000fe20000100a00 */
[C---:B------:R-:W-:Y:S06]  /*a6e90*/  HMMA.16816.F32 R16, R32.reuse, R56, R16 ;  /* 0x000000382010723c */ /* 0x040fec0000001810 */
[C---:B------:R-:W-:Y:S01]  /*a6ea0*/  HMMA.16816.F32 R56, R32.reuse, R58, R12 ;  /* 0x0000003a2038723c */ /* 0x040fe2000000180c */
        /* <DEDUP_REMOVED lines=21> */
[C---:B------:R-:W-:Y:S03]  /*a7000*/  HMMA.16816.F32 R44, R32.reuse, R54, R44 ;  /* 0x00000036202c723c */ /* 0x040fe6000000182c */
[----:B0-----:R-:W4:Y:S04]  /*a7010*/  LDL.LU.64 R58, [R1+0xa768] ;  /* 0x00a76800013a7983 */ /* 0x001f280000300a00 */
[----:B------:R-:W4:Y:S04]  /*a7020*/  LDL.LU.64 R56, [R1+0xa760] ;  /* 0x00a7600001387983 */ /* 0x000f280000300a00 */
[----:B------:R-:W4:Y:S04]  /*a7030*/  LDL.LU.64 R52, [R1+0xc20] ;  /* 0x000c200001347983 */ /* 0x000f280000300a00 */
[----:B------:R-:W4:Y:S08]  /*a7040*/  LDL.LU.64 R54, [R1+0xc28] ;  /* 0x000c280001367983 */ /* 0x000f300000300a00 */
[----:B------:R-:W-:Y:S04]  /*a7050*/  STL.64 [R1+0xc70], R44 ;  /* 0x000c702c01007387 */ /* 0x000fe80000100a00 */
[----:B------:R3:W-:Y:S01]  /*a7060*/  STL.64 [R1+0xc78], R46 ;  /* 0x000c782e01007387 */ /* 0x0007e20000100a00 */
[C---:B------:R-:W-:Y:S06]  /*a7070*/  HMMA.16816.F32 R20, R32.reuse, R60, R20 ;  /* 0x0000003c2014723c */ /* 0x040fec0000001814 */
[C---:B---3--:R-:W-:Y:S06]  /*a7080*/  HMMA.16816.F32 R44, R32.reuse, R48, R40 ;  /* 0x00000030202c723c */ /* 0x048fec0000001828 */
[----:B--2---:R-:W-:Y:S01]  /*a7090*/  HMMA.16816.F32 R40, R32, R50, R8 ;  /* 0x000000322028723c */ /* 0x004fe20000001808 */
[----:B------:R-:W2:-:S15]  /*a70a0*/  LDL.LU.64 R8, [R1+0xc10] ;  /* 0x000c100001087983 */ /* 0x000e9e0000300a00 */
[----:B------:R-:W-:-:S01]  /*a70b0*/  NOP ;  /* 0x0000000000007918 */ /* 0x000fc20000000000 */
[----:B------:R-:W-:Y:S04]  /*a70c0*/  STL.64 [R1+0xc60], R44 ;  /* 0x000c602c01007387 */ /* 0x000fe80000100a00 */
[----:B------:R-:W-:Y:S04]  /*a70d0*/  STL.64 [R1+0xc68], R46 ;  /* 0x000c682e01007387 */ /* 0x000fe80000100a00 */
[----:B------:R-:W2:Y:S04]  /*a70e0*/  LDL.LU.64 R10, [R1+0xc18] ;  /* 0x000c1800010a7983 */ /* 0x000ea80000300a00 */
[----:B------:R0:W-:Y:S04]  /*a70f0*/  STL.64 [R1+0xc50], R40 ;  /* 0x000c502801007387 */ /* 0x0001e80000100a00 */
[----:B------:R1:W-:Y:S04]  /*a7100*/  STL.64 [R1+0xc58], R42 ;  /* 0x000c582a01007387 */ /* 0x0003e80000100a00 */
[----:B------:R-:W3:Y:S04]  /*a7110*/  LDL.LU.64 R48, [R1+0xc00] ;  /* 0x000c000001307983 */ /* 0x000ee80000300a00 */
[----:B------:R-:W3:Y:S04]  /*a7120*/  LDL.LU.64 R50, [R1+0xc08] ;  /* 0x000c080001327983 */ /* 0x000ee80000300a00 */
[----:B0-----:R-:W3:Y:S04]  /*a7130*/  LDL.LU.64 R40, [R1+0xbf0] ;  /* 0x000bf00001287983 */ /* 0x001ee80000300a00 */
[----:B------:R0:W-:Y:S04]  /*a7140*/  STL.64 [R1+0xc40], R20 ;  /* 0x000c401401007387 */ /* 0x0001e80000100a00 */
[----:B------:R0:W-:Y:S04]  /*a7150*/  STL.64 [R1+0xc48], R22 ;  /* 0x000c481601007387 */ /* 0x0001e80000100a00 */
[----:B-1----:R-:W3:Y:S01]  /*a7160*/  LDL.LU.64 R42, [R1+0xbf8] ;  /* 0x000bf800012a7983 */ /* 0x002ee20000300a00 */
[C---:B----4-:R-:W-:Y:S06]  /*a7170*/  HMMA.16816.F32 R4, R32.reuse, R58, R4 ;  /* 0x0000003a2004723c */ /* 0x050fec0000001804 */
[----:B------:R-:W-:-:S15]  /*a7180*/  HMMA.16816.F32 R52, R32, R56, R52 ;  /* 0x000000382034723c */ /* 0x000fde0000001834 */
[----:B------:R-:W-:-:S02]  /*a7190*/  NOP ;  /* 0x0000000000007918 */ /* 0x000fc40000000000 */
[----:B------:R1:W-:Y:S04]  /*a71a0*/  STL.64 [R1+0xc30], R4 ;  /* 0x000c300401007387 */ /* 0x0003e80000100a00 */
[----:B------:R4:W-:Y:S04]  /*a71b0*/  STL.64 [R1+0xc38], R6 ;  /* 0x000c380601007387 */ /* 0x0009e80000100a00 */
[----:B------:R-:W3:Y:S04]  /*a71c0*/  LDL.LU.64 R44, [R1+0xbe0] ;  /* 0x000be000012c7983 */ /* 0x000ee80000300a00 */
[----:B------:R-:W3:Y:S04]  /*a71d0*/  LDL.LU.64 R46, [R1+0xbe8] ;  /* 0x000be800012e7983 */ /* 0x000ee80000300a00 */
[----:B0-----:R-:W3:Y:S04]  /*a71e0*/  LDL.LU.64 R20, [R1+0xbb0] ;  /* 0x000bb00001147983 */ /* 0x001ee80000300a00 */
[----:B------:R-:W3:Y:S04]  /*a71f0*/  LDL.LU.64 R22, [R1+0xbb8] ;  /* 0x000bb80001167983 */ /* 0x000ee80000300a00 */
[----:B-1----:R-:W3:Y:S04]  /*a7200*/  LDL.LU.64 R4, [R1+0xba0] ;  /* 0x000ba00001047983 */ /* 0x002ee80000300a00 */
[----:B----4-:R-:W4:Y:S04]  /*a7210*/  LDL.LU.64 R6, [R1+0xba8] ;  /* 0x000ba80001067983 */ /* 0x010f280000300a00 */
        /* <DEDUP_REMOVED lines=33> */
[----:B------:R-:W3:Y:S04]  /*a7430*/  LDL.LU.64 R44, [R1+0xa710] ;  /* 0x00a71000012c7983 */ /* 0x000ee80000300a00 */
[----:B------:R-:W-:Y:S04]  /*a7440*/  STL.64 [R1+0xa5a0], R50 ;  /* 0x00a5a03201007387 */ /* 0x000fe80000100a00 */
[----:B------:R0:W-:Y:S01]  /*a7450*/  STL.64 [R1+0xa598], R48 ;  /* 0x00a5983001007387 */ /* 0x0001e20000100a00 */
[C---:B--2---:R-:W-:Y:S06]  /*a7460*/  HMMA.16816.F32 R20, R32.reuse, R42, R20 ;  /* 0x0000002a2014723c */ /* 0x044fec0000001814 */
[C---:B----4-:R-:W-:Y:S06]  /*a7470*/  HMMA.16816.F32 R4, R32.reuse, R40, R4 ;  /* 0x000000282004723c */ /* 0x050fec0000001804 */
[C---:B---3--:R-:W-:Y:S06]  /*a7480*/  HMMA.16816.F32 R52, R32.reuse, R46, R52 ;  /* 0x0000002e2034723c */ /* 0x048fec0000001834 */
[----:B0-----:R-:W-:Y:S01]  /*a7490*/  HMMA.16816.F32 R48, R32, R44, R56 ;  /* 0x0000002c2030723c */ /* 0x001fe20000001838 */
        /* <DEDUP_REMOVED lines=13> */
[----:B--2---:R-:W2:Y:S04]  /*a7570*/  LDL.LU.64 R48, [R1+0xb70] ;  /* 0x000b700001307983 */ /* 0x004ea80000300a00 */
[----:B---3--:R-:W2:Y:S04]  /*a7580*/  LDL.LU.64 R50, [R1+0xb78] ;  /* 0x000b780001327983 */ /* 0x008ea80000300a00 */
[----:B0-----:R-:W3:Y:S04]  /*a7590*/  LDL.LU.64 R20, [R1+0xb60] ;  /* 0x000b600001147983 */ /* 0x001ee80000300a00 */
[----:B------:R-:W3:Y:S04]  /*a75a0*/  LDL.LU.64 R22, [R1+0xb68] ;  /* 0x000b680001167983 */ /* 0x000ee80000300a00 */
[----:B------:R-:W3:Y:S04]  /*a75b0*/  LDL.LU.64 R44, [R1+0xb50] ;  /* 0x000b5000012c7983 */ /* 0x000ee80000300a00 */
[----:B------:R-:W3:Y:S04]  /*a75c0*/  LDL.LU.64 R46, [R1+0xb58] ;  /* 0x000b5800012e7983 */ /* 0x000ee80000300a00 */
[----:B------:R-:W3:Y:S04]  /*a75d0*/  LDL.LU R56, [R1+0x301c] ;  /* 0x00301c0001387983 */ /* 0x000ee80000300800 */
[----:B-1----:R-:W3:Y:S04]  /*a75e0*/  LDL.LU R4, [R1+0x3018] ;  /* 0x0030180001047983 */ /* 0x002ee80000300800 */
[----:B------:R-:W3:Y:S04]  /*a75f0*/  LDL.LU R57, [R1+0x3024] ;  /* 0x0030240001397983 */ /* 0x000ee80000300800 */
[----:B------:R-:W3:Y:S04]  /*a7600*/  LDL.LU R5, [R1+0x3020] ;  /* 0x0030200001057983 */ /* 0x000ee80000300800 */
[----:B------:R-:W3:Y:S04]  /*a7610*/  LDL.LU R58, [R1+0x302c] ;  /* 0x00302c00013a7983 */ /* 0x000ee80000300800 */
[----:B------:R-:W3:Y:S04]  /*a7620*/  LDL.LU R6, [R1+0x3028] ;  /* 0x0030280001067983 */ /* 0x000ee80000300800 */
        /* <DEDUP_REMOVED lines=9> */
[----:B------:R0:W-:Y:S04]  /*a76c0*/  STL.64 [R1+0xb90], R40 ;  /* 0x000b902801007387 */ /* 0x0001e80000100a00 */
[----:B------:R1:W-:Y:S04]  /*a76d0*/  STL.64 [R1+0xb98], R42 ;  /* 0x000b982a01007387 */ /* 0x0003e80000100a00 */
[----:B0-----:R-:W2:Y:S04]  /*a76e0*/  LDL.LU.64 R40, [R1+0xb40] ;  /* 0x000b400001287983 */ /* 0x001ea80000300a00 */
[----:B-1----:R-:W2:Y:S04]  /*a76f0*/  LDL.LU.64 R42, [R1+0xb48] ;  /* 0x000b4800012a7983 */ /* 0x002ea80000300a00 */
[----:B------:R-:W-:Y:S04]  /*a7700*/  STL.64 [R1+0xb80], R52 ;  /* 0x000b803401007387 */ /* 0x000fe80000100a00 */
[----:B------:R0:W-:Y:S02]  /*a7710*/  STL.64 [R1+0xb88], R54 ;  /* 0x000b883601007387 */ /* 0x0001e40000100a00 */
[C---:B0-----:R-:W-:Y:S06]  /*a7720*/  HMMA.16816.F32 R52, R32.reuse, R8, R48 ;  /* 0x000000082034723c */ /* 0x041fec0000001830 */
[----:B---3--:R-:W-:Y:S01]  /*a7730*/  HMMA.16816.F32 R48, R32, R10, R20 ;  /* 0x0000000a2030723c */ /* 0x008fe20000001814 */
[----:B------:R-:W3:-:S15]  /*a7740*/  LDL.LU.64 R20, [R1+0xb30] ;  /* 0x000b300001147983 */ /* 0x000ede0000300a00 */
[----:B------:R-:W-:-:S01]  /*a7750*/  NOP ;  /* 0x0000000000007918 */ /* 0x000fc20000000000 */
[----:B------:R0:W-:Y:S04]  /*a7760*/  STL.64 [R1+0xb70], R52 ;  /* 0x000b703401007387 */ /* 0x0001e80000100a00 */
[----:B------:R1:W-:Y:S04]  /*a7770*/  STL.64 [R1+0xb78], R54 ;  /* 0x000b783601007387 */ /* 0x0003e80000100a00 */
[----:B------:R-:W3:Y:S01]  /*a7780*/  LDL.LU.64 R22, [R1+0xb38] ;  /* 0x000b380001167983 */ /* 0x000ee20000300a00 */
[C---:B------:R-:W-:Y:S03]  /*a7790*/  HMMA.16816.F32 R44, R32.reuse, R12, R44 ;  /* 0x0000000c202c723c */ /* 0x040fe6000000182c */
[----:B------:R-:W-:Y:S04]  /*a77a0*/  STL.64 [R1+0xb60], R48 ;  /* 0x000b603001007387 */ /* 0x000fe80000100a00 */
[----:B------:R-:W-:Y:S04]  /*a77b0*/  STL.64 [R1+0xb68], R50 ;  /* 0x000b683201007387 */ /* 0x000fe80000100a00 */
        /* <DEDUP_REMOVED lines=8> */
[----:B------:R0:W-:Y:S04]  /*a7840*/  STL.64 [R1+0xb50], R44 ;  /* 0x000b502c01007387 */ /* 0x0001e80000100a00 */
[----:B------:R1:W-:Y:S04]  /*a7850*/  STL.64 [R1+0xb58], R46 ;  /* 0x000b582e01007387 */ /* 0x0003e80000100a00 */
[----:B0-----:R-:W4:Y:S04]  /*a7860*/  LDL.LU.64 R44, [R1+0xae0] ;  /* 0x000ae000012c7983 */ /* 0x001f280000300a00 */
[----:B-1----:R-:W4:Y:S01]  /*a7870*/  LDL.LU.64 R46, [R1+0xae8] ;  /* 0x000ae800012e7983 */ /* 0x002f220000300a00 */
[----:B--2---:R-:W-:-:S15]  /*a7880*/  HMMA.16816.F32 R40, R32, R14, R40 ;  /* 0x0000000e2028723c */ /* 0x004fde0000001828 */
[----:B------:R-:W-:-:S08]  /*a7890*/  NOP ;  /* 0x0000000000007918 */ /* 0x000fd00000000000 */
[----:B------:R0:W-:Y:S01]  /*a78a0*/  STL.64 [R1+0xb40], R40 ;  /* 0x000b402801007387 */ /* 0x0001e20000100a00 */
[C---:B---3--:R-:W-:Y:S03]  /*a78b0*/  HMMA.16816.F32 R20, R32.reuse, R16, R20 ;  /* 0x000000102014723c */ /* 0x048fe60000001814 */
[----:B------:R1:W-:Y:S04]  /*a78c0*/  STL.64 [R1+0xb48], R42 ;  /* 0x000b482a01007387 */ /* 0x0003e80000100a00 */
[----:B0-----:R-:W2:Y:S04]  /*a78d0*/  LDL.LU.64 R40, [R1+0xad0] ;  /* 0x000ad00001287983 */ /* 0x001ea80000300a00 */
[----:B-1----:R-:W2:Y:S04]  /*a78e0*/  LDL.LU.64 R42, [R1+0xad8] ;  /* 0x000ad800012a7983 */ /* 0x002ea80000300a00 */
        /* <DEDUP_REMOVED lines=9> */
[----:B------:R4:W-:Y:S01]  /*a7980*/  STL.64 [R1+0xa540], R16 ;  /* 0x00a5401001007387 */ /* 0x0009e20000100a00 */
[C---:B---3--:R-:W-:Y:S06]  /*a7990*/  HMMA.16816.F32 R12, R32.reuse, R18, R12 ;  /* 0x00000012200c723c */ /* 0x048fec000000180c */
[----:B----4-:R-:W-:-:S15]  /*a79a0*/  HMMA.16816.F32 R16, R32, R20, R8 ;  /* 0x000000142010723c */ /* 0x010fde0000001808 */
[----:B------:R-:W-:-:S02]  /*a79b0*/  NOP ;  /* 0x0000000000007918 */ /* 0x000fc40000000000 */
[----:B------:R-:W-:Y:S04]  /*a79c0*/  STL.64 [R1+0xb20], R12 ;  /* 0x000b200c01007387 */ /* 0x000fe80000100a00 */
[----:B------:R2:W-:Y:S04]  /*a79d0*/  STL.64 [R1+0xb28], R14 ;  /* 0x000b280e01007387 */ /* 0x0005e80000100a00 */
[----:B------:R-:W3:Y:S04]  /*a79e0*/  LDL.LU.64 R8, [R1+0x2940] ;  /* 0x0029400001087983 */ /* 0x000ee80000300a00 */
[----:B------:R-:W-:Y:S04]  /*a79f0*/  STL.64 [R1+0xb10], R16 ;  /* 0x000b101001007387 */ /* 0x000fe80000100a00 */
[----:B------:R0:W-:Y:S04]  /*a7a00*/  STL.64 [R1+0xb18], R18 ;  /* 0x000b181201007387 */ /* 0x0001e80000100a00 */
[----:B------:R-:W3:Y:S01]  /*a7a10*/  LDL.LU.64 R10, [R1+0x2948] ;  /* 0x00294800010a7983 */ /* 0x000ee20000300a00 */
[C---:B--2---:R-:W-:Y:S06]  /*a7a20*/  HMMA.16816.F32 R12, R32.reuse, R22, R52 ;  /* 0x00000016200c723c */ /* 0x044fec0000001834 */
[----:B0-----:R-:W-:-:S15]  /*a7a30*/  HMMA.16816.F32 R16, R32, R24, R48 ;  /* 0x000000182010723c */ /* 0x001fde0000001830 */
[----:B------:R-:W-:-:S02]  /*a7a40*/  NOP ;  /* 0x0000000000007918 */ /* 0x000fc40000000000 */
[----:B------:R-:W-:Y:S04]  /*a7a50*/  STL.64 [R1+0xb00], R12 ;  /* 0x000b000c01007387 */ /* 0x000fe80000100a00 */
[----:B------:R0:W-:Y:S04]  /*a7a60*/  STL.64 [R1+0xb08], R14 ;  /* 0x000b080e01007387 */ /* 0x0001e80000100a00 */
[----:B------:R-:W-:Y:S04]  /*a7a70*/  STL.64 [R1+0xa558], R22 ;  /* 0x00a5581601007387 */ /* 0x000fe80000100a00 */
[----:B------:R-:W-:Y:S04]  /*a7a80*/  STL.64 [R1+0xa550], R20 ;  /* 0x00a5501401007387 */ /* 0x000fe80000100a00 */
[----:B------:R-:W-:Y:S04]  /*a7a90*/  STL.64 [R1+0xa518], R26 ;  /* 0x00a5181a01007387 */ /* 0x000fe80000100a00 */
[----:B------:R-:W-:Y:S04]  /*a7aa0*/  STL.64 [R1+0xaf0], R16 ;  /* 0x000af01001007387 */ /* 0x000fe80000100a00 */
[----:B------:R1:W-:Y:S01]  /*a7ab0*/  STL.64 [R1+0xaf8], R18 ;  /* 0x000af81201007387 */ /* 0x0003e20000100a00 */
[C---:B0-----:R-:W-:Y:S06]  /*a7ac0*/  HMMA.16816.F32 R12, R32.reuse, R26, R44 ;  /* 0x0000001a200c723c */ /* 0x041fec000000182c */
[----:B-1----:R-:W-:Y:S01]  /*a7ad0*/  HMMA.16816.F32 R16, R32, R28, R40 ;  /* 0x0000001c2010723c */ /* 0x002fe20000001828 */
[----:B------:R-:W-:Y:S01]  /*a7ae0*/  STL.64 [R1+0xa510], R24 ;  /* 0x00a5101801007387 */ /* 0x000fe20000100a00 */
[----:B------:R-:W-:-:S02]  /*a7af0*/  IMAD.MOV.U32 R55, RZ, RZ, R0 ;  /* 0x000000ffff377224 */ /* 0x000fc400078e0000 */
[----:B------:R-:W-:-:S13]  /*a7b00*/  IMAD.MOV.U32 R52, RZ, RZ, R36 ;  /* 0x000000ffff347224 */ /* 0x000fda00078e0024 */
[----:B------:R0:W-:Y:S04]  /*a7b10*/  STL.64 [R1+0xae0], R12 ;  /* 0x000ae00c01007387 */ /* 0x0001e80000100a00 */
[----:B------:R1:W-:Y:S01]  /*a7b20*/  STL.64 [R1+0xae8], R14 ;  /* 0x000ae80e01007387 */ /* 0x0003e20000100a00 */
[----:B------:R-:W-:-:S03]  /*a7b30*/  IMAD.MOV.U32 R53, RZ, RZ, R37 ;  /* 0x000000ffff357224 */ /* 0x000fc600078e0025 */
[----:B0-----:R-:W2:Y:S04]  /*a7b40*/  LDL.LU.64 R12, [R1+0x2930] ;  /* 0x00293000010c7983 */ /* 0x001ea80000300a00 */
[----:B------:R-:W-:Y:S04]  /*a7b50*/  STL.64 [R1+0xad0], R16 ;  /* 0x000ad01001007387 */ /* 0x000fe80000100a00 */
[----:B------:R-:W-:Y:S04]  /*a7b60*/  STL.64 [R1+0xad8], R18 ;  /* 0x000ad81201007387 */ /* 0x000fe80000100a00 */
[----:B-1----:R-:W2:Y:S04]  /*a7b70*/  LDL.LU.64 R14, [R1+0x2938] ;  /* 0x00293800010e7983 */ /* 0x002ea80000300a00 */
[----:B------:R-:W4:Y:S01]  /*a7b80*/  LDL.LU R54, [R1+0xb8] ;  /* 0x0000b80001367983 */ /* 0x000f220000300800 */
[----:B---3--:R-:W-:-:S15]  /*a7b90*/  HMMA.16816.F32 R8, R32, R30, R8 ;  /* 0x0000001e2008723c */ /* 0x008fde0000001808 */
[----:B------:R-:W-:-:S08]  /*a7ba0*/  NOP ;  /* 0x0000000000007918 */ /* 0x000fd00000000000 */
[----:B------:R0:W-:Y:S04]  /*a7bb0*/  STL.64 [R1+0x2220], R8 ;  /* 0x0022200801007387 */ /* 0x0001e80000100a00 */
[----:B------:R1:W-:Y:S04]  /*a7bc0*/  STL.64 [R1+0x2228], R10 ;  /* 0x0022280a01007387 */ /* 0x0003e80000100a00 */
[----:B------:R-:W3:Y:S04]  /*a7bd0*/  LDL.LU R0, [R1+0xa6f8] ;  /* 0x00a6f80001007983 */ /* 0x000ee80000300800 */
[----:B------:R-:W2:Y:S04]  /*a7be0*/  LDL.LU R36, [R1+0xa6f4] ;  /* 0x00a6f40001247983 */ /* 0x000ea80000300800 */
[----:B------:R-:W2:Y:S01]  /*a7bf0*/  LDL.LU R37, [R1+0xa6f0] ;  /* 0x00a6f00001257983 */ /* 0x000ea20000300800 */
[----:B------:R-:W-:-:S02]  /*a7c00*/  IMAD R6, R6, 0x100, R58 ;  /* 0x0000010006067824 */ /* 0x000fc400078e023a */
[----:B------:R-:W-:Y:S01]  /*a7c10*/  IMAD R7, R7, 0x100, R59 ;  /* 0x0000010007077824 */ /* 0x000fe200078e023b */
[----:B0-----:R-:W3:Y:S04]  /*a7c20*/  LDL.LU.64 R8, [R1+0xac0] ;  /* 0x000ac00001087983 */ /* 0x001ee80000300a00 */
[----:B-1----:R-:W3:Y:S04]  /*a7c30*/  LDL.LU.64 R10, [R1+0xac8] ;  /* 0x000ac800010a7983 */ /* 0x002ee80000300a00 */
[----:B------:R-:W3:Y:S04]  /*a7c40*/  LDL.LU.64 R58, [R1+0x128] ;  /* 0x00012800013a7983 */ /* 0x000ee80000300a00 */
[----:B----4-:R-:W-:Y:S04]  /*a7c50*/  STL.64 [R1+0xa658], R54 ;  /* 0x00a6583601007387 */ /* 0x010fe80000100a00 */
[----:B------:R-:W-:Y:S04]  /*a7c60*/  STL.64 [R1+0xa650], R52 ;  /* 0x00a6503401007387 */ /* 0x000fe80000100a00 */
[----:B------:R-:W4:Y:S04]  /*a7c70*/  LDL.LU R50, [R1+0xc8] ;  /* 0x0000c80001327983 */ /* 0x000f280000300800 */
[----:B------:R-:W4:Y:S04]  /*a7c80*/  LDL.LU R51, [R1+0xcc] ;  /* 0x0000cc0001337983 */ /* 0x000f280000300800 */
[----:B------:R0:W-:Y:S04]  /*a7c90*/  STL.64 [R1+0xa4f8], R30 ;  /* 0x00a4f81e01007387 */ /* 0x0001e80000100a00 */
[----:B------:R-:W-:Y:S04]  /*a7ca0*/  STL.64 [R1+0xa4f0], R28 ;  /* 0x00a4f01c01007387 */ /* 0x000fe80000100a00 */
[----:B------:R-:W4:Y:S01]  /*a7cb0*/  LDL.LU R44, [R1+0xd8] ;  /* 0x0000d800012c7983 */ /* 0x000f220000300800 */
[----:B--2---:R-:W-:Y:S01]  /*a7cc0*/  HMMA.16816.F32 R12, R32, R36, R12 ;  /* 0x00000024200c723c */ /* 0x004fe2000000180c */
[----:B---3--:R-:W-:-:S15]  /*a7cd0*/  IMAD.MOV.U32 R46, RZ, RZ, R0 ;  /* 0x000000ffff2e7224 */ /* 0x008fde00078e0000 */
[----:B------:R-:W-:-:S07]  /*a7ce0*/  NOP ;  /* 0x0000000000007918 */ /* 0x000fce0000000000 */
[----:B------:R-:W-:Y:S04]  /*a7cf0*/  STL.64 [R1+0x2210], R12 ;  /* 0x0022100c01007387 */ /* 0x000fe80000100a00 */
[----:B------:R-:W-:Y:S04]  /*a7d00*/  STL.64 [R1+0x2218], R14 ;  /* 0x0022180e01007387 */ /* 0x000fe80000100a00 */
[----:B------:R-:W4:Y:S04]  /*a7d10*/  LDL.LU R45, [R1+0xdc] ;  /* 0x0000dc00012d7983 */ /* 0x000f280000300800 */
[----:B------:R-:W2:Y:S04]  /*a7d20*/  LDL.LU R0, [R1+0xa6ec] ;  /* 0x00a6ec0001007983 */ /* 0x000ea80000300800 */
[----:B------:R-:W3:Y:S04]  /*a7d30*/  LDL.LU R47, [R1+0xd4] ;  /* 0x0000d400012f7983 */ /* 0x000ee80000300800 */
[----:B---3--:R1:W-:Y:S04]  /*a7d40*/  STL.64 [R1+0xa668], R46 ;  /* 0x00a6682e01007387 */ /* 0x0083e80000100a00 */
[----:B----4-:R3:W-:Y:S04]  /*a7d50*/  STL.64 [R1+0xa660], R44 ;  /* 0x00a6602c01007387 */ /* 0x0107e80000100a00 */
[----:B------:R-:W4:Y:S04]  /*a7d60*/  LDL.LU R42, [R1+0xe0] ;  /* 0x0000e000012a7983 */ /* 0x000f280000300800 */
[----:B------:R-:W4:Y:S04]  /*a7d70*/  LDL.LU R43, [R1+0xe4] ;  /* 0x0000e400012b7983 */ /* 0x000f280000300800 */
[----:B------:R-:W3:Y:S01]  /*a7d80*/  LDL.LU R40, [R1+0xe8] ;  /* 0x0000e80001287983 */ /* 0x000ee20000300800 */
[----:B--2---:R-:W-:-:S03]  /*a7d90*/  IMAD.MOV.U32 R41, RZ, RZ, R0 ;  /* 0x000000ffff297224 */ /* 0x004fc600078e0000 */
[----:B------:R-:W2:Y:S01]  /*a7da0*/  LDL.LU R0, [R1+0xa6e8] ;  /* 0x00a6e80001007983 */ /* 0x000ea20000300800 */
[----:B------:R-:W-:Y:S03]  /*a7db0*/  HMMA.16816.F32 R8, R32, R58, R8 ;  /* 0x0000003a2008723c */ /* 0x000fe60000001808 */
[----:B----4-:R-:W-:Y:S04]  /*a7dc0*/  STL.64 [R1+0xa678], R42 ;  /* 0x00a6782a01007387 */ /* 0x010fe80000100a00 */
[----:B---3--:R-:W-:Y:S04]  /*a7dd0*/  STL.64 [R1+0xa670], R40 ;  /* 0x00a6702801007387 */ /* 0x008fe80000100a00 */
[----:B0-----:R-:W3:Y:S04]  /*a7de0*/  LDL.LU R30, [R1+0xf0] ;  /* 0x0000f000011e7983 */ /* 0x001ee80000300800 */
[----:B------:R-:W3:Y:S04]  /*a7df0*/  LDL.LU R31, [R1+0xf4] ;  /* 0x0000f400011f7983 */ /* 0x000ee80000300800 */
[----:B-1----:R-:W4:Y:S04]  /*a7e00*/  LDL.LU R46, [R1+0xf8] ;  /* 0x0000f800012e7983 */ /* 0x002f280000300800 */
[----:B------:R-:W4:Y:S04]  /*a7e10*/  LDL.LU R47, [R1+0xfc] ;  /* 0x0000fc00012f7983 */ /* 0x000f280000300800 */
[----:B------:R-:W3:Y:S01]  /*a7e20*/  LDL.LU R44, [R1+0x100] ;  /* 0x00010000012c7983 */ /* 0x000ee20000300800 */
[----:B--2---:R-:W-:-:S03]  /*a7e30*/  IMAD.MOV.U32 R45, RZ, RZ, R0 ;  /* 0x000000ffff2d7224 */ /* 0x004fc600078e0000 */
[----:B----4-:R0:W-:Y:S04]  /*a7e40*/  STL.64 [R1+0xa680], R46 ;  /* 0x00a6802e01007387 */ /* 0x0101e80000100a00 */
[----:B---3--:R1:W-:Y:S04]  /*a7e50*/  STL.64 [R1+0xa698], R44 ;  /* 0x00a6982c01007387 */ /* 0x0083e80000100a00 */
[----:B------:R-:W-:Y:S04]  /*a7e60*/  STL.64 [R1+0xa578], R38 ;  /* 0x00a5782601007387 */ /* 0x000fe80000100a00 */
[----:B------:R-:W-:Y:S04]  /*a7e70*/  STL.64 [R1+0xa570], R36 ;  /* 0x00a5702401007387 */ /* 0x000fe80000100a00 */
[----:B------:R-:W-:Y:S04]  /*a7e80*/  STL.64 [R1+0xac0], R8 ;  /* 0x000ac00801007387 */ /* 0x000fe80000100a00 */
[----:B------:R-:W-:Y:S04]  /*a7e90*/  STL.64 [R1+0xac8], R10 ;  /* 0x000ac80a01007387 */ /* 0x000fe80000100a00 */
[----:B------:R-:W2:Y:S04]  /*a7ea0*/  LDL.LU R48, [R1+0xb0] ;  /* 0x0000b00001307983 */ /* 0x000ea80000300800 */
[----:B------:R-:W2:Y:S04]  /*a7eb0*/  LDL.LU R49, [R1+0xb4] ;  /* 0x0000b40001317983 */ /* 0x000ea80000300800 */
[----:B0-----:R-:W3:Y:S04]  /*a7ec0*/  LDL.LU R46, [R1+0x108] ;  /* 0x00010800012e7983 */ /* 0x001ee80000300800 */
[----:B------:R-:W3:Y:S04]  /*a7ed0*/  LDL.LU R47, [R1+0x10c] ;  /* 0x00010c00012f7983 */ /* 0x000ee80000300800 */
[----:B-1----:R-:W4:Y:S04]  /*a7ee0*/  LDL.LU R44, [R1+0x110] ;  /* 0x00011000012c7983 */ /* 0x002f280000300800 */
[----:B------:R-:W4:Y:S01]  /*a7ef0*/  LDL.LU R45, [R1+0x114] ;  /* 0x00011400012d7983 */ /* 0x000f220000300800 */
[----:B------:R-:W-:-:S02]  /*a7f00*/  IMAD.MOV.U32 R28, RZ, RZ, R58 ;  /* 0x000000ffff1c7224 */ /* 0x000fc400078e003a */
[----:B------:R-:W-:Y:S02]  /*a7f10*/  IMAD.MOV.U32 R0, RZ, RZ, R59 ;  /* 0x000000ffff007224 */ /* 0x000fe400078e003b */
[----:B------:R-:W-:Y:S02]  /*a7f20*/  IMAD R4, R4, 0x100, R56 ;  /* 0x0000010004047824 */ /* 0x000fe400078e0238 */
[----:B------:R-:W-:Y:S01]  /*a7f30*/  IMAD R5, R5, 0x100, R57 ;  /* 0x0000010005057824 */ /* 0x000fe200078e0239 */
[----:B---3--:R0:W-:Y:S04]  /*a7f40*/  STL.64 [R1+0xa6b0], R46 ;  /* 0x00a6b02e01007387 */ /* 0x0081e80000100a00 */
[----:B----4-:R1:W-:Y:S04]  /*a7f50*/  STL.64 [R1+0xa6c8], R44 ;  /* 0x00a6c82c01007387 */ /* 0x0103e80000100a00 */
[----:B------:R-:W-:Y:S04]  /*a7f60*/  STL.64 [R1+0xa690], R50 ;  /* 0x00a6903201007387 */ /* 0x000fe80000100a00 */
[----:B--2---:R-:W-:Y:S04]  /*a7f70*/  STL.64 [R1+0xa688], R48 ;  /* 0x00a6883001007387 */ /* 0x004fe80000100a00 */
[----:B------:R-:W2:Y:S04]  /*a7f80*/  LDL.LU R58, [R1+0xa0] ;  /* 0x0000a000013a7983 */ /* 0x000ea80000300800 */
[----:B------:R-:W2:Y:S04]  /*a7f90*/  LDL.LU R59, [R1+0xa4] ;  /* 0x0000a400013b7983 */ /* 0x000ea80000300800 */
[----:B------:R-:W3:Y:S04]  /*a7fa0*/  LDL.LU R56, [R1+0xa8] ;  /* 0x0000a80001387983 */ /* 0x000ee80000300800 */
[----:B------:R-:W3:Y:S04]  /*a7fb0*/  LDL.LU R57, [R1+0xac] ;  /* 0x0000ac0001397983 */ /* 0x000ee80000300800 */
[----:B0-----:R-:W4:Y:S04]  /*a7fc0*/  LDL.LU R46, [R1+0x118] ;  /* 0x00011800012e7983 */ /* 0x001f280000300800 */
[----:B------:R-:W4:Y:S04]  /*a7fd0*/  LDL.LU R47, [R1+0x11c] ;  /* 0x00011c00012f7983 */ /* 0x000f280000300800 */
[----:B----4-:R0:W-:Y:S04]  /*a7fe0*/  STL.64 [R1+0xa6e0], R46 ;  /* 0x00a6e02e01007387 */ /* 0x0101e80000100a00 */
[----:B------:R-:W4:Y:S04]  /*a7ff0*/  LDL.LU R10, [R1+0x120] ;  /* 0x00012000010a7983 */ /* 0x000f280000300800 */
[----:B------:R-:W4:Y:S04]  /*a8000*/  LDL.LU R11, [R1+0x124] ;  /* 0x00012400010b7983 */ /* 0x000f280000300800 */
[----:B-1----:R-:W4:Y:S04]  /*a8010*/  LDL.LU.64 R44, [R1+0xaa0] ;  /* 0x000aa000012c7983 */ /* 0x002f280000300a00 */
[----:B0-----:R-:W4:Y:S04]  /*a8020*/  LDL.LU.64 R46, [R1+0xaa8] ;  /* 0x000aa800012e7983 */ /* 0x001f280000300a00 */
[----:B--2---:R-:W-:Y:S04]  /*a8030*/  STL.64 [R1+0xa6a8], R58 ;  /* 0x00a6a83a01007387 */ /* 0x004fe80000100a00 */
[----:B---3--:R0:W-:Y:S04]  /*a8040*/  STL.64 [R1+0xa6a0], R56 ;  /* 0x00a6a03801007387 */ /* 0x0081e80000100a00 */
[----:B0-----:R-:W2:Y:S04]  /*a8050*/  LDL.LU.64 R56, [R1+0xa20] ;  /* 0x000a200001387983 */ /* 0x001ea80000300a00 */
[----:B------:R-:W3:Y:S04]  /*a8060*/  LDL.LU.64 R58, [R1+0xa28] ;  /* 0x000a2800013a7983 */ /* 0x000ee80000300a00 */
[----:B---3--:R-:W-:Y:S04]  /*a8070*/  STL.64 [R1+0xa6c0], R58 ;  /* 0x00a6c03a01007387 */ /* 0x008fe80000100a00 */
[----:B--2---:R0:W-:Y:S04]  /*a8080*/  STL.64 [R1+0xa6b8], R56 ;  /* 0x00a6b83801007387 */ /* 0x0041e80000100a00 */
[----:B0-----:R-:W2:Y:S04]  /*a8090*/  LDL.LU.64 R56, [R1+0xa50] ;  /* 0x000a500001387983 */ /* 0x001ea80000300a00 */
[----:B------:R-:W3:Y:S01]  /*a80a0*/  LDL.LU.64 R58, [R1+0xa58] ;  /* 0x000a5800013a7983 */ /* 0x000ee20000300a00 */
[----:B------:R-:W-:-:S02]  /*a80b0*/  F2FP.F16.E5M2.UNPACK_B R4, R4 ;  /* 0x00000004ff04723e */ /* 0x000fc400020004ff */
[----:B------:R-:W-:Y:S02]  /*a80c0*/  F2FP.F16.E5M2.UNPACK_B R5, R5 ;  /* 0x00000005ff05723e */ /* 0x000fe400020004ff */
[----:B------:R-:W-:Y:S02]  /*a80d0*/  F2FP.F16.E5M2.UNPACK_B R6, R6 ;  /* 0x00000006ff06723e */ /* 0x000fe400020004ff */
[----:B------:R-:W-:-:S07]  /*a80e0*/  F2FP.F16.E5M2.UNPACK_B R7, R7 ;  /* 0x00000007ff07723e */ /* 0x000fce00020004ff */
[C---:B----4-:R-:W-:Y:S01]  /*a80f0*/  HMMA.16816.F32 R8, R4.reuse, R10, R44 ;  /* 0x0000000a0408723c */ /* 0x050fe2000000182c */
[----:B---3--:R-:W-:Y:S04]  /*a8100*/  STL.64 [R1+0xa6d8], R58 ;  /* 0x00a6d83a01007387 */ /* 0x008fe80000100a00 */
[----:B--2---:R0:W-:Y:S04]  /*a8110*/  STL.64 [R1+0xa6d0], R56 ;  /* 0x00a6d03801007387 */ /* 0x0041e80000100a00 */
[----:B0-----:R-:W2:Y:S04]  /*a8120*/  LDL.LU.64 R56, [R1+0xa80] ;  /* 0x000a800001387983 */ /* 0x001ea80000300a00 */
[----:B------:R-:W2:Y:S04]  /*a8130*/  LDL.LU.64 R58, [R1+0xa88] ;  /* 0x000a8800013a7983 */ /* 0x000ea80000300a00 */
[----:B------:R-:W3:Y:S04]  /*a8140*/  LDL.LU.64 R48, [R1+0x9f0] ;  /* 0x0009f00001307983 */ /* 0x000ee80000300a00 */
[----:B------:R-:W3:Y:S04]  /*a8150*/  LDL.LU.64 R50, [R1+0x9f8] ;  /* 0x0009f80001327983 */ /* 0x000ee80000300a00 */
        /* <DEDUP_REMOVED lines=16> */
[----:B------:R-:W-:Y:S04]  /*a8260*/  STL [R1+0xa590], R28 ;  /* 0x00a5901c01007387 */ /* 0x000fe80000100800 */
[----:B------:R-:W2:Y:S04]  /*a8270*/  LDL.LU.64 R46, [R1+0xa6e0] ;  /* 0x00a6e000012e7983 */ /* 0x000ea80000300a00 */
[----:B------:R0:W-:Y:S04]  /*a8280*/  STL.64 [R1+0xaa0], R8 ;  /* 0x000aa00801007387 */ /* 0x0001e80000100a00 */
[----:B------:R1:W-:Y:S04]  /*a8290*/  STL.64 [R1+0xaa8], R10 ;  /* 0x000aa80a01007387 */ /* 0x0003e80000100a00 */
[----:B0-----:R-:W4:Y:S04]  /*a82a0*/  LDL.LU.64 R8, [R1+0x880] ;  /* 0x0008800001087983 */ /* 0x001f280000300a00 */
[----:B-1----:R-:W4:Y:S01]  /*a82b0*/  LDL.LU.64 R10, [R1+0x888] ;  /* 0x00088800010a7983 */ /* 0x002f220000300a00 */
        /* <DEDUP_REMOVED lines=18> */
[----:B------:R0:W-:Y:S04]  /*a83e0*/  STL.64 [R1+0xa20], R44 ;  /* 0x000a202c01007387 */ /* 0x0001e80000100a00 */
[----:B------:R3:W-:Y:S04]  /*a83f0*/  STL.64 [R1+0xa28], R46 ;  /* 0x000a282e01007387 */ /* 0x0007e80000100a00 */
[----:B0-----:R-:W3:Y:S02]  /*a8400*/  LDL.LU.64 R44, [R1+0xa698] ;  /* 0x00a69800012c7983 */ /* 0x001ee40000300a00 */
[----:B---3--:R-:W-:Y:S02]  /*a8410*/  HMMA.16816.F32 R44, R4, R44, R48 ;  /* 0x0000002c042c723c */ /* 0x008fe40000001830 */
[----:B------:R-:W3:Y:S04]  /*a8420*/  LDL.LU.64 R50, [R1+0xa690] ;  /* 0x00a6900001327983 */ /* 0x000ee80000300a00 */
[----:B------:R-:W2:-:S15]  /*a8430*/  LDL.LU.64 R48, [R1+0xa688] ;  /* 0x00a6880001307983 */ /* 0x000e9e0000300a00 */
[----:B------:R-:W-:-:S02]  /*a8440*/  NOP ;  /* 0x0000000000007918 */ /* 0x000fc40000000000 */
[----:B------:R-:W-:Y:S04]  /*a8450*/  STL.64 [R1+0x9f0], R44 ;  /* 0x0009f02c01007387 */ /* 0x000fe80000100a00 */
[----:B------:R0:W-:Y:S04]  /*a8460*/  STL.64 [R1+0x9f8], R46 ;  /* 0x0009f82e01007387 */ /* 0x0001e80000100a00 */
[----:B0-----:R-:W3:Y:S01]  /*a8470*/  LDL.LU.64 R46, [R1+0xa680] ;  /* 0x00a68000012e7983 */ /* 0x001ee20000300a00 */
[C---:B----4-:R-:W-:Y:S06]  /*a8480*/  HMMA.16816.F32 R28, R4.reuse, R30, R52 ;  /* 0x0000001e041c723c */ /* 0x050fec0000001834 */
[----:B---3--:R-:W-:Y:S01]  /*a8490*/  HMMA.16816.F32 R44, R4, R46, R40 ;  /* 0x0000002e042c723c */ /* 0x008fe20000001828 */
[----:B------:R-:W3:Y:S04]  /*a84a0*/  LDL.LU.64 R42, [R1+0xa678] ;  /* 0x00a67800012a7983 */ /* 0x000ee80000300a00 */
[----:B------:R-:W4:-:S15]  /*a84b0*/  LDL.LU.64 R40, [R1+0xa670] ;  /* 0x00a6700001287983 */ /* 0x000f1e0000300a00 */
[----:B------:R-:W-:-:S03]  /*a84c0*/  NOP ;  /* 0x0000000000007918 */ /* 0x000fc60000000000 */
[----:B------:R-:W-:Y:S04]  /*a84d0*/  STL.64 [R1+0x9c0], R44 ;  /* 0x0009c02c01007387 */ /* 0x000fe80000100a00 */
[----:B------:R0:W-:Y:S04]  /*a84e0*/  STL.64 [R1+0x9c8], R46 ;  /* 0x0009c82e01007387 */ /* 0x0001e80000100a00 */
[----:B0-----:R-:W2:Y:S04]  /*a84f0*/  LDL.LU.64 R46, [R1+0xa668] ;  /* 0x00a66800012e7983 */ /* 0x001ea80000300a00 */
[----:B------:R-:W2:Y:S04]  /*a8500*/  LDL.LU.64 R44, [R1+0xa660] ;  /* 0x00a66000012c7983 */ /* 0x000ea80000300a00 */
[----:B------:R-:W2:Y:S04]  /*a8510*/  LDL.LU.64 R54, [R1+0xa658] ;  /* 0x00a6580001367983 */ /* 0x000ea80000300a00 */
[----:B------:R-:W2:Y:S04]  /*a8520*/  LDL.LU.64 R52, [R1+0xa650] ;  /* 0x00a6500001347983 */ /* 0x000ea80000300a00 */
[----:B------:R-:W-:Y:S04]  /*a8530*/  STL.64 [R1+0x990], R28 ;  /* 0x0009901c01007387 */ /* 0x000fe80000100a00 */
[----:B------:R2:W-:Y:S01]  /*a8540*/  STL.64 [R1+0x998], R30 ;  /* 0x0009981e01007387 */ /* 0x0005e20000100a00 */
[C---:B----4-:R-:W-:Y:S06]  /*a8550*/  HMMA.16816.F32 R36, R4.reuse, R40, R36 ;  /* 0x000000280424723c */ /* 0x050fec0000001824 */
[----:B---3--:R-:W-:-:S15]  /*a8560*/  HMMA.16816.F32 R32, R4, R42, R32 ;  /* 0x0000002a0420723c */ /* 0x008fde0000001820 */
[----:B------:R-:W-:-:S02]  /*a8570*/  NOP ;  /* 0x0000000000007918 */ /* 0x000fc40000000000 */
[----:B------:R-:W-:Y:S04]  /*a8580*/  STL.64 [R1+0x970], R36 ;  /* 0x0009702401007387 */ /* 0x000fe80000100a00 */
[----:B------:R-:W-:Y:S01]  /*a8590*/  STL.64 [R1+0x978], R38 ;  /* 0x0009782601007387 */ /* 0x000fe20000100a00 */
[C---:B--2---:R-:W-:Y:S03]  /*a85a0*/  HMMA.16816.F32 R28, R4.reuse, R44, R16 ;  /* 0x0000002c041c723c */ /* 0x044fe60000001810 */
[----:B------:R-:W2:Y:S04]  /*a85b0*/  LDL.LU.64 R16, [R1+0x850] ;  /* 0x0008500001107983 */ /* 0x000ea80000300a00 */
[----:B------:R-:W-:Y:S04]  /*a85c0*/  STL.64 [R1+0x940], R32 ;  /* 0x0009402001007387 */ /* 0x000fe80000100a00 */
[----:B------:R-:W-:Y:S04]  /*a85d0*/  STL.64 [R1+0x948], R34 ;  /* 0x0009482201007387 */ /* 0x000fe80000100a00 */
[----:B------:R-:W2:Y:S08]  /*a85e0*/  LDL.LU.64 R18, [R1+0x858] ;  /* 0x0008580001127983 */ /* 0x000eb00000300a00 */
[----:B------:R-:W-:Y:S04]  /*a85f0*/  STL.64 [R1+0x920], R28 ;  /* 0x0009201c01007387 */ /* 0x000fe80000100a00 */
[----:B------:R0:W-:Y:S02]  /*a8600*/  STL.64 [R1+0x928], R30 ;  /* 0x0009281e01007387 */ /* 0x0001e40000100a00 */
[C---:B0-----:R-:W-:Y:S06]  /*a8610*/  HMMA.16816.F32 R28, R4.reuse, R46, R24 ;  /* 0x0000002e041c723c */ /* 0x041fec0000001818 */
[C---:B------:R-:W-:Y:S06]  /*a8620*/  HMMA.16816.F32 R24, R4.reuse, R50, R20 ;  /* 0x000000320418723c */ /* 0x040fec0000001814 */
[C---:B------:R-:W-:Y:S11]  /*a8630*/  HMMA.16816.F32 R20, R4.reuse, R52, R12 ;  /* 0x000000340414723c */ /* 0x040ff6000000180c */
[----:B------:R-:W-:Y:S04]  /*a8640*/  STL.64 [R1+0x8f0], R28 ;  /* 0x0008f01c01007387 */ /* 0x000fe80000100a00 */
[----:B------:R-:W-:Y:S04]  /*a8650*/  STL.64 [R1+0x8f8], R30 ;  /* 0x0008f81e01007387 */ /* 0x000fe80000100a00 */
[----:B------:R-:W3:Y:S04]  /*a8660*/  LDL.LU.64 R12, [R1+0x830] ;  /* 0x00083000010c7983 */ /* 0x000ee80000300a00 */
[----:B------:R-:W-:Y:S04]  /*a8670*/  STL.64 [R1+0x8d0], R24 ;  /* 0x0008d01801007387 */ /* 0x000fe80000100a00 */
[----:B------:R-:W-:Y:S04]  /*a8680*/  STL.64 [R1+0x8d8], R26 ;  /* 0x0008d81a01007387 */ /* 0x000fe80000100a00 */
[----:B------:R-:W3:Y:S04]  /*a8690*/  LDL.LU.64 R14, [R1+0x838] ;  /* 0x00083800010e7983 */ /* 0x000ee80000300a00 */
[----:B------:R-:W-:Y:S04]  /*a86a0*/  STL.64 [R1+0x8a0], R20 ;  /* 0x0008a01401007387 */ /* 0x000fe80000100a00 */
[----:B------:R0:W-:Y:S02]  /*a86b0*/  STL.64 [R1+0x8a8], R22 ;  /* 0x0008a81601007387 */ /* 0x0001e40000100a00 */
[----:B0-----:R-:W-:Y:S02]  /*a86c0*/  HMMA.16816.F32 R20, R4, R54, R8 ;  /* 0x000000360414723c */ /* 0x001fe40000001808 */
[----:B------:R-:W4:Y:S04]  /*a86d0*/  LDL.LU.64 R8, [R1+0x800] ;  /* 0x0008000001087983 */ /* 0x000f280000300a00 */
[----:B------:R-:W4:-:S15]  /*a86e0*/  LDL.LU.64 R10, [R1+0x808] ;  /* 0x00080800010a7983 */ /* 0x000f1e0000300a00 */
[----:B------:R-:W-:-:S02]  /*a86f0*/  NOP ;  /* 0x0000000000007918 */ /* 0x000fc40000000000 */
[----:B------:R0:W-:Y:S04]  /*a8700*/  STL.64 [R1+0x880], R20 ;  /* 0x0008801401007387 */ /* 0x0001e80000100a00 */
[----:B------:R1:W-:Y:S04]  /*a8710*/  STL.64 [R1+0x888], R22 ;  /* 0x0008881601007387 */ /* 0x0003e80000100a00 */
[----:B------:R-:W4:Y:S04]  /*a8720*/  LDL.LU R52, [R1+0x88] ;  /* 0x0000880001347983 */ /* 0x000f280000300800 */
[----:B------:R-:W4:Y:S04]  /*a8730*/  LDL.LU R53, [R1+0x8c] ;  /* 0x00008c0001357983 */ /* 0x000f280000300800 */
[----:B------:R-:W4:Y:S04]  /*a8740*/  LDL.LU R42, [R1+0x98] ;  /* 0x00009800012a7983 */ /* 0x000f280000300800 */
[----:B------:R-:W4:Y:S04]  /*a8750*/  LDL.LU R43, [R1+0x9c] ;  /* 0x00009c00012b7983 */ /* 0x000f280000300800 */
[----:B------:R-:W4:Y:S04]  /*a8760*/  LDL.LU R54, [R1+0x90] ;  /* 0x0000900001367983 */ /* 0x000f280000300800 */
[----:B------:R-:W4:Y:S04]  /*a8770*/  LDL.LU R55, [R1+0x94] ;  /* 0x0000940001377983 */ /* 0x000f280000300800 */
[----:B------:R-:W4:Y:S04]  /*a8780*/  LDL.LU R50, [R1] ;  /* 0x0000000001327983 */ /* 0x000f280000300800 */
[----:B------:R-:W4:Y:S01]  /*a8790*/  LDL.LU R51, [R1+0x4] ;  /* 0x0000040001337983 */ /* 0x000f220000300800 */
[----:B--2---:R-:W-:Y:S03]  /*a87a0*/  HMMA.16816.F32 R16, R4, R48, R16 ;  /* 0x000000300410723c */ /* 0x004fe60000001810 */
[----:B------:R-:W2:-:S15]  /*a87b0*/  LDL.LU R48, [R1+0x8] ;  /* 0x0000080001307983 */ /* 0x000e9e0000300800 */
[----:B------:R-:W-:-:S05]  /*a87c0*/  NOP ;  /* 0x0000000000007918 */ /* 0x000fca0000000000 */
[----:B------:R-:W-:Y:S04]  /*a87d0*/  STL.64 [R1+0x850], R16 ;  /* 0x0008501001007387 */ /* 0x000fe80000100a00 */
[----:B------:R-:W-:Y:S04]  /*a87e0*/  STL.64 [R1+0x858], R18 ;  /* 0x0008581201007387 */ /* 0x000fe80000100a00 */
[----:B------:R-:W2:Y:S01]  /*a87f0*/  LDL.LU R49, [R1+0xc] ;  /* 0x00000c0001317983 */ /* 0x000ea20000300800 */
[C---:B---3--:R-:W-:Y:S06]  /*a8800*/  HMMA.16816.F32 R12, R4.reuse, R56, R12 ;  /* 0x00000038040c723c */ /* 0x048fec000000180c */
[C---:B----4-:R-:W-:Y:S01]  /*a8810*/  HMMA.16816.F32 R8, R4.reuse, R58, R8 ;  /* 0x0000003a0408723c */ /* 0x050fe20000001808 */
[----:B------:R-:W-:Y:S04]  /*a8820*/  STL.64 [R1+0xa5d0], R50 ;  /* 0x00a5d03201007387 */ /* 0x000fe80000100a00 */
[----:B--2---:R-:W-:Y:S04]  /*a8830*/  STL.64 [R1+0xa5c8], R48 ;  /* 0x00a5c83001007387 */ /* 0x004fe80000100a00 */
[----:B------:R-:W2:Y:S08]  /*a8840*/  LDL.LU R46, [R1+0x10] ;  /* 0x00001000012e7983 */ /* 0x000eb00000300800 */
[----:B------:R3:W-:Y:S04]  /*a8850*/  STL.64 [R1+0x830], R12 ;  /* 0x0008300c01007387 */ /* 0x0007e80000100a00 */
[----:B------:R4:W-:Y:S04]  /*a8860*/  STL.64 [R1+0x838], R14 ;  /* 0x0008380e01007387 */ /* 0x0009e80000100a00 */
[----:B------:R-:W2:Y:S04]  /*a8870*/  LDL.LU R47, [R1+0x14] ;  /* 0x00001400012f7983 */ /* 0x000ea80000300800 */
[----:B0-----:R-:W2:Y:S04]  /*a8880*/  LDL.LU.64 R20, [R1+0x7e0] ;  /* 0x0007e00001147983 */ /* 0x001ea80000300a00 */
[----:B-1----:R-:W2:Y:S04]  /*a8890*/  LDL.LU.64 R22, [R1+0x7e8] ;  /* 0x0007e80001167983 */ /* 0x002ea80000300a00 */
[----:B------:R0:W-:Y:S04]  /*a88a0*/  STL.64 [R1+0x800], R8 ;  /* 0x0008000801007387 */ /* 0x0001e80000100a00 */
[----:B------:R1:W-:Y:S04]  /*a88b0*/  STL.64 [R1+0x808], R10 ;  /* 0x0008080a01007387 */ /* 0x0003e80000100a00 */
[----:B---3--:R-:W3:Y:S04]  /*a88c0*/  LDL.LU.64 R12, [R1+0x7b0] ;  /* 0x0007b000010c7983 */ /* 0x008ee80000300a00 */
[----:B----4-:R-:W3:Y:S04]  /*a88d0*/  LDL.LU.64 R14, [R1+0x7b8] ;  /* 0x0007b800010e7983 */ /* 0x010ee80000300a00 */
[----:B0-----:R-:W4:Y:S04]  /*a88e0*/  LDL.LU.64 R8, [R1+0x790] ;  /* 0x0007900001087983 */ /* 0x001f280000300a00 */
[----:B-1----:R-:W4:Y:S04]  /*a88f0*/  LDL.LU.64 R10, [R1+0x798] ;  /* 0x00079800010a7983 */ /* 0x002f280000300a00 */
        /* <DEDUP_REMOVED lines=12> */
[C---:B--2---:R-:W-:Y:S06]  /*a89c0*/  HMMA.16816.F32 R20, R4.reuse, R42, R20 ;  /* 0x0000002a0414723c */ /* 0x044fec0000001814 */
[C---:B---3--:R-:W-:Y:S06]  /*a89d0*/  HMMA.16816.F32 R12, R4.reuse, R54, R12 ;  /* 0x00000036040c723c */ /* 0x048fec000000180c */
[C---:B----4-:R-:W-:Y:S01]  /*a89e0*/  HMMA.16816.F32 R8, R4.reuse, R52, R8 ;  /* 0x000000340408723c */ /* 0x050fe20000001808 */
[----:B------:R-:W-:Y:S04]  /*a89f0*/  STL.64 [R1+0xa5e0], R46 ;  /* 0x00a5e02e01007387 */ /* 0x000fe80000100a00 */
[----:B------:R-:W-:Y:S04]  /*a8a00*/  STL.64 [R1+0xa5d8], R44 ;  /* 0x00a5d82c01007387 */ /* 0x000fe80000100a00 */
[----:B------:R-:W2:Y:S04]  /*a8a10*/  LDL.LU R42, [R1+0x20] ;  /* 0x00002000012a7983 */ /* 0x000ea80000300800 */
[----:B------:R0:W-:Y:S04]  /*a8a20*/  STL.64 [R1+0x7e0], R20 ;  /* 0x0007e01401007387 */ /* 0x0001e80000100a00 */
[----:B------:R1:W-:Y:S04]  /*a8a30*/  STL.64 [R1+0x7e8], R22 ;  /* 0x0007e81601007387 */ /* 0x0003e80000100a00 */
[----:B------:R-:W2:Y:S04]  /*a8a40*/  LDL.LU R43, [R1+0x24] ;  /* 0x00002400012b7983 */ /* 0x000ea80000300800 */
[----:B------:R-:W3:Y:S04]  /*a8a50*/  LDL.LU R54, [R1+0x28] ;  /* 0x0000280001367983 */ /* 0x000ee80000300800 */
[----:B------:R4:W-:Y:S04]  /*a8a60*/  STL.64 [R1+0x7b0], R12 ;  /* 0x0007b00c01007387 */ /* 0x0009e80000100a00 */
[----:B------:R4:W-:Y:S04]  /*a8a70*/  STL.64 [R1+0x7b8], R14 ;  /* 0x0007b80e01007387 */ /* 0x0009e80000100a00 */
[----:B------:R-:W3:Y:S04]  /*a8a80*/  LDL.LU R55, [R1+0x2c] ;  /* 0x00002c0001377983 */ /* 0x000ee80000300800 */
[----:B------:R-:W3:Y:S04]  /*a8a90*/  LDL.LU.64 R32, [R1+0x760] ;  /* 0x0007600001207983 */ /* 0x000ee80000300a00 */
[----:B------:R-:W3:Y:S04]  /*a8aa0*/  LDL.LU.64 R34, [R1+0x768] ;  /* 0x0007680001227983 */ /* 0x000ee80000300a00 */
[----:B------:R4:W-:Y:S04]  /*a8ab0*/  STL.64 [R1+0x790], R8 ;  /* 0x0007900801007387 */ /* 0x0009e80000100a00 */
[----:B------:R4:W-:Y:S04]  /*a8ac0*/  STL.64 [R1+0x798], R10 ;  /* 0x0007980a01007387 */ /* 0x0009e80000100a00 */
[----:B------:R-:W3:Y:S04]  /*a8ad0*/  LDL.LU.64 R24, [R1+0x740] ;  /* 0x0007400001187983 */ /* 0x000ee80000300a00 */
[----:B------:R-:W3:Y:S04]  /*a8ae0*/  LDL.LU.64 R26, [R1+0x748] ;  /* 0x00074800011a7983 */ /* 0x000ee80000300a00 */
[----:B0-----:R-:W3:Y:S04]  /*a8af0*/  LDL.LU.64 R20, [R1+0x710] ;  /* 0x0007100001147983 */ /* 0x001ee80000300a00 */
[----:B-1----:R-:W3:Y:S04]  /*a8b00*/  LDL.LU.64 R22, [R1+0x718] ;  /* 0x0007180001167983 */ /* 0x002ee80000300a00 */
[----:B----4-:R-:W4:Y:S04]  /*a8b10*/  LDL.LU.64 R12, [R1+0x6f0] ;  /* 0x0006f000010c7983 */ /* 0x010f280000300a00 */
[----:B------:R-:W4:Y:S04]  /*a8b20*/  LDL.LU.64 R14, [R1+0x6f8] ;  /* 0x0006f800010e7983 */ /* 0x000f280000300a00 */
[----:B------:R-:W3:Y:S04]  /*a8b30*/  LDL.LU R40, [R1+0x38] ;  /* 0x0000380001287983 */ /* 0x000ee80000300800 */
[----:B------:R-:W3:Y:S04]  /*a8b40*/  LDL.LU R41, [R1+0x3c] ;  /* 0x00003c0001297983 */ /* 0x000ee80000300800 */
[----:B------:R-:W4:Y:S04]  /*a8b50*/  LDL.LU.64 R8, [R1+0x6c0] ;  /* 0x0006c00001087983 */ /* 0x000f280000300a00 */
[----:B------:R-:W4:Y:S04]  /*a8b60*/  LDL.LU.64 R10, [R1+0x6c8] ;  /* 0x0006c800010a7983 */ /* 0x000f280000300a00 */
[----:B--2---:R0:W-:Y:S04]  /*a8b70*/  STL.64 [R1+0xa5f0], R42 ;  /* 0x00a5f02a01007387 */ /* 0x0041e80000100a00 */
[----:B---3--:R1:W-:Y:S04]  /*a8b80*/  STL.64 [R1+0xa5e8], R40 ;  /* 0x00a5e82801007387 */ /* 0x0083e80000100a00 */
[----:B------:R-:W2:Y:S04]  /*a8b90*/  LDL.LU R52, [R1+0x30] ;  /* 0x0000300001347983 */ /* 0x000ea80000300800 */
[----:B------:R-:W2:Y:S04]  /*a8ba0*/  LDL.LU R53, [R1+0x34] ;  /* 0x0000340001357983 */ /* 0x000ea80000300800 */
[----:B------:R-:W-:Y:S01]  /*a8bb0*/  STL.64 [R1+0xa600], R54 ;  /* 0x00a6003601007387 */ /* 0x000fe20000100a00 */
[C---:B------:R-:W-:Y:S03]  /*a8bc0*/  HMMA.16816.F32 R28, R4.reuse, R30, R32 ;  /* 0x0000001e041c723c */ /* 0x040fe60000001820 */
[----:B--2---:R-:W-:Y:S04]  /*a8bd0*/  STL.64 [R1+0xa5f8], R52 ;  /* 0x00a5f83401007387 */ /* 0x004fe80000100a00 */
[----:B0-----:R-:W2:Y:S04]  /*a8be0*/  LDL.LU R42, [R1+0x40] ;  /* 0x00004000012a7983 */ /* 0x001ea80000300800 */
[----:B------:R-:W2:Y:S01]  /*a8bf0*/  LDL.LU R43, [R1+0x44] ;  /* 0x00004400012b7983 */ /* 0x000ea20000300800 */
[C---:B------:R-:W-:Y:S06]  /*a8c00*/  HMMA.16816.F32 R24, R4.reuse, R16, R24 ;  /* 0x000000100418723c */ /* 0x040fec0000001818 */
[C---:B------:R-:W-:Y:S06]  /*a8c10*/  HMMA.16816.F32 R16, R4.reuse, R18, R20 ;  /* 0x000000120410723c */ /* 0x040fec0000001814 */
[C---:B----4-:R-:W-:Y:S01]  /*a8c20*/  HMMA.16816.F32 R12, R4.reuse, R56, R12 ;  /* 0x00000038040c723c */ /* 0x050fe2000000180c */
[----:B--2---:R0:W-:Y:S04]  /*a8c30*/  STL.64 [R1+0xa608], R42 ;  /* 0x00a6082a01007387 */ /* 0x0041e80000100a00 */
[----:B-1----:R-:W2:Y:S04]  /*a8c40*/  LDL.LU R40, [R1+0x48] ;  /* 0x0000480001287983 */ /* 0x002ea80000300800 */
[----:B------:R-:W-:Y:S04]  /*a8c50*/  STL.64 [R1+0x760], R28 ;  /* 0x0007601c01007387 */ /* 0x000fe80000100a00 */
[----:B------:R-:W-:Y:S04]  /*a8c60*/  STL.64 [R1+0x768], R30 ;  /* 0x0007681e01007387 */ /* 0x000fe80000100a00 */
[----:B------:R-:W2:Y:S01]  /*a8c70*/  LDL.LU R41, [R1+0x4c] ;  /* 0x00004c0001297983 */ /* 0x000ea20000300800 */
[C---:B------:R-:W-:Y:S03]  /*a8c80*/  HMMA.16816.F32 R8, R4.reuse, R58, R8 ;  /* 0x0000003a0408723c */ /* 0x040fe60000001808 */
[----:B--2---:R1:W-:Y:S04]  /*a8c90*/  STL.64 [R1+0xa620], R40 ;  /* 0x00a6202801007387 */ /* 0x0043e80000100a00 */
[----:B------:R-:W-:Y:S04]  /*a8ca0*/  STL.64 [R1+0x740], R24 ;  /* 0x0007401801007387 */ /* 0x000fe80000100a00 */
[----:B------:R-:W-:Y:S04]  /*a8cb0*/  STL.64 [R1+0x748], R26 ;  /* 0x0007481a01007387 */ /* 0x000fe80000100a00 */
[----:B0-----:R-:W2:Y:S04]  /*a8cc0*/  LDL.LU R42, [R1+0x50] ;  /* 0x00005000012a7983 */ /* 0x001ea80000300800 */
[----:B------:R-:W-:Y:S04]  /*a8cd0*/  STL.64 [R1+0x710], R16 ;  /* 0x0007101001007387 */ /* 0x000fe80000100a00 */
[----:B------:R-:W-:Y:S04]  /*a8ce0*/  STL.64 [R1+0x718], R18 ;  /* 0x0007181201007387 */ /* 0x000fe80000100a00 */
[----:B------:R-:W-:Y:S04]  /*a8cf0*/  STL.64 [R1+0x6f0], R12 ;  /* 0x0006f00c01007387 */ /* 0x000fe80000100a00 */
[----:B------:R-:W-:Y:S04]  /*a8d00*/  STL.64 [R1+0x6f8], R14 ;  /* 0x0006f80e01007387 */ /* 0x000fe80000100a00 */
[----:B------:R-:W2:Y:S04]  /*a8d10*/  LDL.LU R43, [R1+0x54] ;  /* 0x00005400012b7983 */ /* 0x000ea80000300800 */
[----:B--2---:R-:W-:Y:S04]  /*a8d20*/  STL.64 [R1+0xa638], R42 ;  /* 0x00a6382a01007387 */ /* 0x004fe80000100a00 */
[----:B-1----:R-:W2:Y:S04]  /*a8d30*/  LDL.LU R40, [R1+0x58] ;  /* 0x0000580001287983 */ /* 0x002ea80000300800 */
[----:B------:R-:W-:Y:S04]  /*a8d40*/  STL.64 [R1+0x6c0], R8 ;  /* 0x0006c00801007387 */ /* 0x000fe80000100a00 */
[----:B------:R-:W-:Y:S04]  /*a8d50*/  STL.64 [R1+0x6c8], R10 ;  /* 0x0006c80a01007387 */ /* 0x000fe80000100a00 */
[----:B------:R-:W2:Y:S04]  /*a8d60*/  LDL.LU R41, [R1+0x5c] ;  /* 0x00005c0001297983 */ /* 0x000ea80000300800 */
[----:B------:R-:W3:Y:S04]  /*a8d70*/  LDL.LU.64 R52, [R1+0x2310] ;  /* 0x0023100001347983 */ /* 0x000ee80000300a00 */
[----:B------:R-:W4:Y:S04]  /*a8d80*/  LDL.LU.64 R54, [R1+0x2318] ;  /* 0x0023180001367983 */ /* 0x000f280000300a00 */
[----:B----4-:R-:W-:Y:S04]  /*a8d90*/  STL.64 [R1+0xa618], R54 ;  /* 0x00a6183601007387 */ /* 0x010fe80000100a00 */
[----:B---3--:R0:W-:Y:S04]  /*a8da0*/  STL.64 [R1+0xa610], R52 ;  /* 0x00a6103401007387 */ /* 0x0081e80000100a00 */
[----:B0-----:R-:W3:Y:S04]  /*a8db0*/  LDL.LU.64 R52, [R1+0x650] ;  /* 0x0006500001347983 */ /* 0x001ee80000300a00 */
[----:B------:R-:W4:Y:S04]  /*a8dc0*/  LDL.LU.64 R54, [R1+0x658] ;  /* 0x0006580001367983 */ /* 0x000f280000300a00 */
[----:B----4-:R-:W-:Y:S04]  /*a8dd0*/  STL.64 [R1+0xa630], R54 ;  /* 0x00a6303601007387 */ /* 0x010fe80000100a00 */
[----:B---3--:R0:W-:Y:S04]  /*a8de0*/  STL.64 [R1+0xa628], R52 ;  /* 0x00a6283401007387 */ /* 0x0081e80000100a00 */
[----:B0-----:R-:W3:Y:S04]  /*a8df0*/  LDL.LU.64 R52, [R1+0x670] ;  /* 0x0006700001347983 */ /* 0x001ee80000300a00 */
[----:B------:R-:W4:Y:S04]  /*a8e00*/  LDL.LU.64 R54, [R1+0x678] ;  /* 0x0006780001367983 */ /* 0x000f280000300a00 */
[----:B----4-:R-:W-:Y:S04]  /*a8e10*/  STL.64 [R1+0xa648], R54 ;  /* 0x00a6483601007387 */ /* 0x010fe80000100a00 */
[----:B---3--:R0:W-:Y:S04]  /*a8e20*/  STL.64 [R1+0xa640], R52 ;  /* 0x00a6403401007387 */ /* 0x0081e80000100a00 */
        /* <DEDUP_REMOVED lines=23> */
[----:B------:R-:W3:Y:S01]  /*a8fa0*/  LDL.LU.64 R14, [R1+0xa98] ;  /* 0x000a9800010e7983 */ /* 0x000ee20000300a00 */
[----:B--2---:R-:W-:Y:S03]  /*a8fb0*/  HMMA.16816.F32 R40, R4, R40, R52 ;  /* 0x000000280428723c */ /* 0x004fe60000001834 */
[----:B------:R-:W2:Y:S04]  /*a8fc0*/  LDL.LU.64 R54, [R1+0xa648] ;  /* 0x00a6480001367983 */ /* 0x000ea80000300a00 */
[----:B------:R-:W2:-:S15]  /*a8fd0*/  LDL.LU.64 R52, [R1+0xa640] ;  /* 0x00a6400001347983 */ /* 0x000e9e0000300a00 */
[----:B------:R-:W-:-:S01]  /*a8fe0*/  NOP ;  /* 0x0000000000007918 */ /* 0x000fc20000000000 */
        /* <DEDUP_REMOVED lines=18> */
[----:B------:R-:W3:Y:S04]  /*a9110*/  LDL.LU.64 R54, [R1+0xa600] ;  /* 0x00a6000001367983 */ /* 0x000ee80000300a00 */
[----:B------:R-:W4:-:S15]  /*a9120*/  LDL.LU.64 R52, [R1+0xa5f8] ;  /* 0x00a5f80001347983 */ /* 0x000f1e0000300a00 */
[----:B------:R-:W-:-:S02]  /*a9130*/  NOP ;  /* 0x0000000000007918 */ /* 0x000fc40000000000 */
[----:B------:R-:W-:Y:S04]  /*a9140*/  STL.64 [R1+0x630], R40 ;  /* 0x0006302801007387 */ /* 0x000fe80000100a00 */
[----:B------:R0:W-:Y:S04]  /*a9150*/  STL.64 [R1+0x638], R42 ;  /* 0x0006382a01007387 */ /* 0x0001e80000100a00 */
[----:B0-----:R-:W2:Y:S04]  /*a9160*/  LDL.LU.64 R42, [R1+0xa5f0] ;  /* 0x00a5f000012a7983 */ /* 0x001ea80000300a00 */
[----:B------:R-:W2:Y:S01]  /*a9170*/  LDL.LU.64 R40, [R1+0xa5e8] ;  /* 0x00a5e80001287983 */ /* 0x000ea20000300a00 */
[C---:B----4-:R-:W-:Y:S06]  /*a9180*/  HMMA.16816.F32 R44, R4.reuse, R52, R44 ;  /* 0x00000034042c723c */ /* 0x050fec000000182c */
[C---:B---3--:R-:W-:Y:S06]  /*a9190*/  HMMA.16816.F32 R52, R4.reuse, R54, R48 ;  /* 0x000000360434723c */ /* 0x048fec0000001830 */
[C---:B--2---:R-:W-:Y:S06]  /*a91a0*/  HMMA.16816.F32 R8, R4.reuse, R40, R8 ;  /* 0x000000280408723c */ /* 0x044fec0000001808 */
[----:B------:R-:W-:-:S15]  /*a91b0*/  HMMA.16816.F32 R40, R4, R42, R56 ;  /* 0x0000002a0428723c */ /* 0x000fde0000001838 */
        /* <DEDUP_REMOVED lines=8> */
[----:B------:R-:W4:Y:S04]  /*a9240*/  LDL.LU.64 R44, [R1+0xa5d8] ;  /* 0x00a5d800012c7983 */ /* 0x000f280000300a00 */
[----:B------:R-:W2:Y:S04]  /*a9250*/  LDL.LU.64 R50, [R1+0xa5d0] ;  /* 0x00a5d00001327983 */ /* 0x000ea80000300a00 */
[----:B------:R-:W2:Y:S04]  /*a9260*/  LDL.LU.64 R48, [R1+0xa5c8] ;  /* 0x00a5c80001307983 */ /* 0x000ea80000300a00 */
[----:B------:R-:W-:Y:S04]  /*a9270*/  STL.64 [R1+0x5c0], R52 ;  /* 0x0005c03401007387 */ /* 0x000fe80000100a00 */
[----:B------:R0:W-:Y:S04]  /*a9280*/  STL.64 [R1+0x5c8], R54 ;  /* 0x0005c83601007387 */ /* 0x0001e80000100a00 */
[----:B0-----:R-:W2:Y:S04]  /*a9290*/  LDL.LU.64 R54, [R1+0xa5c0] ;  /* 0x00a5c00001367983 */ /* 0x001ea80000300a00 */
[----:B------:R-:W2:Y:S04]  /*a92a0*/  LDL.LU.64 R52, [R1+0xa5b8] ;  /* 0x00a5b80001347983 */ /* 0x000ea80000300a00 */
[----:B------:R-:W2:Y:S04]  /*a92b0*/  LDL.LU.64 R58, [R1+0xa5b0] ;  /* 0x00a5b000013a7983 */ /* 0x000ea80000300a00 */
[----:B------:R-:W2:Y:S01]  /*a92c0*/  LDL.LU.64 R56, [R1+0xa5a8] ;  /* 0x00a5a80001387983 */ /* 0x000ea20000300a00 */
[C---:B------:R-:W-:Y:S03]  /*a92d0*/  HMMA.16816.F32 R20, R4.reuse, R60, R20 ;  /* 0x0000003c0414723c */ /* 0x040fe60000001814 */
[----:B------:R-:W-:Y:S04]  /*a92e0*/  STL.64 [R1+0x590], R40 ;  /* 0x0005902801007387 */ /* 0x000fe80000100a00 */
[----:B------:R-:W-:Y:S01]  /*a92f0*/  STL.64 [R1+0x598], R42 ;  /* 0x0005982a01007387 */ /* 0x000fe20000100a00 */
[C---:B----4-:R-:W-:Y:S06]  /*a9300*/  HMMA.16816.F32 R36, R4.reuse, R44, R36 ;  /* 0x0000002c0424723c */ /* 0x050fec0000001824 */
[C---:B---3--:R-:W-:Y:S06]  /*a9310*/  HMMA.16816.F32 R32, R4.reuse, R46, R32 ;  /* 0x0000002e0420723c */ /* 0x048fec0000001820 */
        /* <DEDUP_REMOVED lines=8> */
[----:B------:R-:W-:Y:S04]  /*a93a0*/  STL.64 [R1+0x530], R28 ;  /* 0x0005301c01007387 */ /* 0x000fe80000100a00 */
[----:B------:R-:W-:Y:S04]  /*a93b0*/  STL.64 [R1+0x538], R30 ;  /* 0x0005381e01007387 */ /* 0x000fe80000100a00 */
[----:B------:R2:W-:Y:S04]  /*a93c0*/  STL.64 [R1+0x500], R24 ;  /* 0x0005001801007387 */ /* 0x0005e80000100a00 */
[----:B------:R3:W-:Y:S04]  /*a93d0*/  STL.64 [R1+0x508], R26 ;  /* 0x0005081a01007387 */ /* 0x0007e80000100a00 */
[----:B------:R4:W-:Y:S04]  /*a93e0*/  STL.64 [R1+0x4e0], R20 ;  /* 0x0004e01401007387 */ /* 0x0009e80000100a00 */
[----:B------:R4:W-:Y:S04]  /*a93f0*/  STL.64 [R1+0x4e8], R22 ;  /* 0x0004e81601007387 */ /* 0x0009e80000100a00 */
[----:B------:R-:W4:Y:S04]  /*a9400*/  LDL.LU.64 R56, [R1+0x780] ;  /* 0x0007800001387983 */ /* 0x000f280000300a00 */
[----:B------:R4:W-:Y:S04]  /*a9410*/  STL.64 [R1+0x4c0], R16 ;  /* 0x0004c01001007387 */ /* 0x0009e80000100a00 */
[----:B------:R4:W-:Y:S04]  /*a9420*/  STL.64 [R1+0x4c8], R18 ;  /* 0x0004c81201007387 */ /* 0x0009e80000100a00 */
[----:B------:R-:W4:Y:S04]  /*a9430*/  LDL.LU.64 R58, [R1+0x788] ;  /* 0x00078800013a7983 */ /* 0x000f280000300a00 */
[----:B------:R4:W-:Y:S04]  /*a9440*/  STL.64 [R1+0x490], R12 ;  /* 0x0004900c01007387 */ /* 0x0009e80000100a00 */
[----:B------:R4:W-:Y:S04]  /*a9450*/  STL.64 [R1+0x498], R14 ;  /* 0x0004980e01007387 */ /* 0x0009e80000100a00 */
[----:B0-----:R-:W4:Y:S04]  /*a9460*/  LDL.LU.64 R32, [R1+0x250] ;  /* 0x0002500001207983 */ /* 0x001f280000300a00 */
[----:B-1----:R-:W4:Y:S04]  /*a9470*/  LDL.LU.64 R34, [R1+0x258] ;  /* 0x0002580001227983 */ /* 0x002f280000300a00 */
[----:B--2---:R-:W2:Y:S04]  /*a9480*/  LDL.LU.64 R24, [R1+0x730] ;  /* 0x0007300001187983 */ /* 0x004ea80000300a00 */
[----:B---3--:R-:W2:Y:S04]  /*a9490*/  LDL.LU.64 R26, [R1+0x738] ;  /* 0x00073800011a7983 */ /* 0x008ea80000300a00 */
[----:B------:R-:W3:Y:S04]  /*a94a0*/  LDL.LU.64 R48, [R1+0x450] ;  /* 0x0004500001307983 */ /* 0x000ee80000300a00 */
[----:B------:R-:W3:Y:S01]  /*a94b0*/  LDL.LU.64 R50, [R1+0x458] ;  /* 0x0004580001327983 */ /* 0x000ee20000300a00 */
[----:B------:R-:W-:-:S15]  /*a94c0*/  HMMA.16816.F32 R8, R4, R54, R8 ;  /* 0x000000360408723c */ /* 0x000fde0000001808 */
[----:B------:R-:W-:-:S08]  /*a94d0*/  NOP ;  /* 0x0000000000007918 */ /* 0x000fd00000000000 */
        /* <DEDUP_REMOVED lines=10> */
[----:B----4-:R-:W4:Y:S04]  /*a9580*/  LDL.LU.64 R20, [R1+0x960] ;  /* 0x0009600001147983 */ /* 0x010f280000300a00 */
[----:B------:R-:W4:Y:S04]  /*a9590*/  LDL.LU.64 R22, [R1+0x968] ;  /* 0x0009680001167983 */ /* 0x000f280000300a00 */
[----:B------:R-:W4:Y:S04]  /*a95a0*/  LDL.LU.64 R16, [R1+0x8c0] ;  /* 0x0008c00001107983 */ /* 0x000f280000300a00 */
[----:B------:R-:W4:Y:S04]  /*a95b0*/  LDL.LU.64 R18, [R1+0x8c8] ;  /* 0x0008c80001127983 */ /* 0x000f280000300a00 */
[----:B------:R-:W4:Y:S04]  /*a95c0*/  LDL.LU.64 R12, [R1+0x910] ;  /* 0x00091000010c7983 */ /* 0x000f280000300a00 */
[----:B------:R-:W4:Y:S04]  /*a95d0*/  LDL.LU.64 R14, [R1+0x918] ;  /* 0x00091800010e7983 */ /* 0x000f280000300a00 */
[----:B0-----:R-:W4:Y:S04]  /*a95e0*/  LDL.LU.64 R8, [R1+0x870] ;  /* 0x0008700001087983 */ /* 0x001f280000300a00 */
[----:B-1----:R-:W4:Y:S01]  /*a95f0*/  LDL.LU.64 R10, [R1+0x878] ;  /* 0x00087800010a7983 */ /* 0x002f220000300a00 */
[----:B---3--:R-:W-:Y:S03]  /*a9600*/  HMMA.16816.F32 R52, R4, R52, R48 ;  /* 0x000000340434723c */ /* 0x008fe60000001830 */
[----:B------:R-:W2:Y:S04]  /*a9610*/  LDL.LU.64 R50, [R1+0xa5a0] ;  /* 0x00a5a00001327983 */ /* 0x000ea80000300a00 */
[----:B------:R-:W3:-:S15]  /*a9620*/  LDL.LU.64 R48, [R1+0xa598] ;  /* 0x00a5980001307983 */ /* 0x000ede0000300a00 */
[----:B------:R-:W-:-:S01]  /*a9630*/  NOP ;  /* 0x0000000000007918 */ /* 0x000fc20000000000 */
[----:B------:R0:W-:Y:S04]  /*a9640*/  STL.64 [R1+0x450], R52 ;  /* 0x0004503401007387 */ /* 0x0001e80000100a00 */
[----:B------:R1:W-:Y:S04]  /*a9650*/  STL.64 [R1+0x458], R54 ;  /* 0x0004583601007387 */ /* 0x0003e80000100a00 */
[----:B0-----:R-:W4:Y:S04]  /*a9660*/  LDL.LU.64 R52, [R1+0x7d0] ;  /* 0x0007d00001347983 */ /* 0x001f280000300a00 */
[----:B-1----:R-:W4:Y:S01]  /*a9670*/  LDL.LU.64 R54, [R1+0x7d8] ;  /* 0x0007d80001367983 */ /* 0x002f220000300a00 */
[C---:B--2---:R-:W-:Y:S06]  /*a9680*/  HMMA.16816.F32 R28, R4.reuse, R50, R28 ;  /* 0x00000032041c723c */ /* 0x044fec000000181c */
[----:B---3--:R-:W-:-:S15]  /*a9690*/  HMMA.16816.F32 R48, R4, R48, R44 ;  /* 0x000000300430723c */ /* 0x008fde000000182c */
[----:B------:R-:W-:-:S02]  /*a96a0*/  NOP ;  /* 0x0000000000007918 */ /* 0x000fc40000000000 */
[----:B------:R0:W-:Y:S04]  /*a96b0*/  STL.64 [R1+0x420], R28 ;  /* 0x0004201c01007387 */ /* 0x0001e80000100a00 */
[----:B------:R-:W-:Y:S04]  /*a96c0*/  STL.64 [R1+0x428], R30 ;  /* 0x0004281e01007387 */ /* 0x000fe80000100a00 */
[----:B0-----:R-:W2:Y:S04]  /*a96d0*/  LDL.LU R28, [R1+0xa590] ;  /* 0x00a59000011c7983 */ /* 0x001ea80000300800 */
[----:B------:R-:W3:Y:S04]  /*a96e0*/  LDL.LU.64 R46, [R1+0xa588] ;  /* 0x00a58800012e7983 */ /* 0x000ee80000300a00 */
[----:B------:R-:W4:Y:S04]  /*a96f0*/  LDL.LU.64 R44, [R1+0xa580] ;  /* 0x00a58000012c7983 */ /* 0x000f280000300a00 */
[----:B------:R0:W-:Y:S04]  /*a9700*/  STL.64 [R1+0x400], R48 ;  /* 0x0004003001007387 */ /* 0x0001e80000100a00 */
[----:B------:R1:W-:Y:S04]  /*a9710*/  STL.64 [R1+0x408], R50 ;  /* 0x0004083201007387 */ /* 0x0003e80000100a00 */
[----:B0-----:R-:W2:Y:S04]  /*a9720*/  LDL.LU.64 R48, [R1+0x820] ;  /* 0x0008200001307983 */ /* 0x001ea80000300a00 */
[----:B-1----:R-:W2:Y:S01]  /*a9730*/  LDL.LU.64 R50, [R1+0x828] ;  /* 0x0008280001327983 */ /* 0x002ea20000300a00 */
[C---:B---3--:R-:W-:Y:S06]  /*a9740*/  HMMA.16816.F32 R36, R4.reuse, R46, R36 ;  /* 0x0000002e0424723c */ /* 0x048fec0000001824 */
[----:B----4-:R-:W-:-:S15]  /*a9750*/  HMMA.16816.F32 R44, R4, R44, R40 ;  /* 0x0000002c042c723c */ /* 0x010fde0000001828 */
[----:B------:R-:W-:-:S02]  /*a9760*/  NOP ;  /* 0x0000000000007918 */ /* 0x000fc40000000000 */
[----:B------:R-:W-:Y:S04]  /*a9770*/  STL.64 [R1+0x3e0], R36 ;  /* 0x0003e02401007387 */ /* 0x000fe80000100a00 */
[----:B------:R0:W-:Y:S04]  /*a9780*/  STL.64 [R1+0x3e8], R38 ;  /* 0x0003e82601007387 */ /* 0x0001e80000100a00 */
[----:B0-----:R-:W3:Y:S04]  /*a9790*/  LDL.LU.64 R38, [R1+0xa578] ;  /* 0x00a5780001267983 */ /* 0x001ee80000300a00 */
[----:B------:R-:W4:Y:S04]  /*a97a0*/  LDL.LU.64 R36, [R1+0xa570] ;  /* 0x00a5700001247983 */ /* 0x000f280000300a00 */
[----:B------:R-:W2:Y:S04]  /*a97b0*/  LDL.LU.64 R42, [R1+0xa568] ;  /* 0x00a56800012a7983 */ /* 0x000ea80000300a00 */
[----:B------:R-:W3:Y:S01]  /*a97c0*/  LDL.LU.64 R40, [R1+0xa560] ;  /* 0x00a5600001287983 */ /* 0x000ee20000300a00 */
[C---:B------:R-:W-:Y:S03]  /*a97d0*/  HMMA.16816.F32 R8, R4.reuse, R2, R8 ;  /* 0x000000020408723c */ /* 0x040fe60000001808 */
[----:B------:R0:W-:Y:S04]  /*a97e0*/  STL.64 [R1+0x3c0], R44 ;  /* 0x0003c02c01007387 */ /* 0x0001e80000100a00 */
[----:B------:R1:W-:Y:S04]  /*a97f0*/  STL.64 [R1+0x3c8], R46 ;  /* 0x0003c82e01007387 */ /* 0x0003e80000100a00 */
[----:B0-----:R-:W4:Y:S04]  /*a9800*/  LDL.LU.64 R44, [R1+0x2c0] ;  /* 0x0002c000012c7983 */ /* 0x001f280000300a00 */
[----:B-1----:R-:W4:Y:S01]  /*a9810*/  LDL.LU.64 R46, [R1+0x2c8] ;  /* 0x0002c800012e7983 */ /* 0x002f220000300a00 */
[C---:B--2---:R-:W-:Y:S06]  /*a9820*/  HMMA.16816.F32 R20, R4.reuse, R42, R20 ;  /* 0x0000002a0414723c */ /* 0x044fec0000001814 */
[C---:B---3--:R-:W-:Y:S06]  /*a9830*/  HMMA.16816.F32 R40, R4.reuse, R40, R16 ;  /* 0x000000280428723c */ /* 0x048fec0000001810 */
[C---:B------:R-:W-:Y:S11]  /*a9840*/  HMMA.16816.F32 R12, R4.reuse, R38, R12 ;  /* 0x00000026040c723c */ /* 0x040ff6000000180c */
[----:B------:R-:W-:Y:S04]  /*a9850*/  STL.64 [R1+0x390], R20 ;  /* 0x0003901401007387 */ /* 0x000fe80000100a00 */
[----:B------:R0:W-:Y:S04]  /*a9860*/  STL.64 [R1+0x398], R22 ;  /* 0x0003981601007387 */ /* 0x0001e80000100a00 */
[----:B0-----:R-:W2:Y:S04]  /*a9870*/  LDL.LU.64 R22, [R1+0xa558] ;  /* 0x00a5580001167983 */ /* 0x001ea80000300a00 */
[----:B------:R-:W3:Y:S04]  /*a9880*/  LDL.LU.64 R20, [R1+0xa550] ;  /* 0x00a5500001147983 */ /* 0x000ee80000300a00 */
[----:B------:R-:W2:Y:S04]  /*a9890*/  LDL.LU.64 R18, [R1+0xa548] ;  /* 0x00a5480001127983 */ /* 0x000ea80000300a00 */
[----:B------:R-:W3:Y:S04]  /*a98a0*/  LDL.LU.64 R16, [R1+0xa540] ;  /* 0x00a5400001107983 */ /* 0x000ee80000300a00 */
[----:B------:R0:W-:Y:S04]  /*a98b0*/  STL.64 [R1+0x370], R40 ;  /* 0x0003702801007387 */ /* 0x0001e80000100a00 */
[----:B------:R1:W-:Y:S04]  /*a98c0*/  STL.64 [R1+0x378], R42 ;  /* 0x0003782a01007387 */ /* 0x0003e80000100a00 */
[----:B0-----:R-:W4:Y:S04]  /*a98d0*/  LDL.LU.64 R40, [R1+0x310] ;  /* 0x0003100001287983 */ /* 0x001f280000300a00 */
[----:B-1----:R-:W4:Y:S04]  /*a98e0*/  LDL.LU.64 R42, [R1+0x318] ;  /* 0x00031800012a7983 */ /* 0x002f280000300a00 */
[----:B------:R-:W-:Y:S04]  /*a98f0*/  STL.64 [R1+0x350], R12 ;  /* 0x0003500c01007387 */ /* 0x000fe80000100a00 */
[----:B------:R0:W-:Y:S04]  /*a9900*/  STL.64 [R1+0x358], R14 ;  /* 0x0003580e01007387 */ /* 0x0001e80000100a00 */
[----:B0-----:R-:W2:Y:S04]  /*a9910*/  LDL.LU.64 R14, [R1+0xa538] ;  /* 0x00a53800010e7983 */ /* 0x001ea80000300a00 */
[----:B------:R-:W3:Y:S04]  /*a9920*/  LDL.LU.64 R12, [R1+0xa530] ;  /* 0x00a53000010c7983 */ /* 0x000ee80000300a00 */
[----:B------:R-:W-:Y:S04]  /*a9930*/  STL.64 [R1+0x330], R8 ;  /* 0x0003300801007387 */ /* 0x000fe80000100a00 */
[----:B------:R0:W-:Y:S04]  /*a9940*/  STL.64 [R1+0x338], R10 ;  /* 0x0003380a01007387 */ /* 0x0001e80000100a00 */
[----:B0-----:R-:W2:Y:S04]  /*a9950*/  LDL.LU.64 R10, [R1+0xa528] ;  /* 0x00a52800010a7983 */ /* 0x001ea80000300a00 */
[----:B------:R-:W4:Y:S02]  /*a9960*/  LDL.LU.64 R8, [R1+0xa520] ;  /* 0x00a5200001087983 */ /* 0x000f240000300a00 */
[----:B----4-:R-:W-:-:S15]  /*a9970*/  HMMA.16816.F32 R40, R4, R8, R40 ;  /* 0x000000080428723c */ /* 0x010fde0000001828 */
[----:B------:R-:W-:-:S08]  /*a9980*/  NOP ;  /* 0x0000000000007918 */ /* 0x000fd00000000000 */
[----:B------:R-:W-:Y:S04]  /*a9990*/  STL.64 [R1+0x310], R40 ;  /* 0x0003102801007387 */ /* 0x000fe80000100a00 */
[----:B------:R2:W-:Y:S02]  /*a99a0*/  STL.64 [R1+0x318], R42 ;  /* 0x0003182a01007387 */ /* 0x0005e40000100a00 */
[C---:B--2---:R-:W-:Y:S06]  /*a99b0*/  HMMA.16816.F32 R40, R4.reuse, R10, R44 ;  /* 0x0000000a0428723c */ /* 0x044fec000000182c */
[C---:B---3--:R-:W-:Y:S06]  /*a99c0*/  HMMA.16816.F32 R44, R4.reuse, R12, R48 ;  /* 0x0000000c042c723c */ /* 0x048fec0000001830 */
[C---:B------:R-:W-:Y:S06]  /*a99d0*/  HMMA.16816.F32 R8, R4.reuse, R14, R52 ;  /* 0x0000000e0408723c */ /* 0x040fec0000001834 */
[C---:B------:R-:W-:Y:S05]  /*a99e0*/  HMMA.16816.F32 R12, R4.reuse, R18, R32 ;  /* 0x00000012040c723c */ /* 0x040fea0000001820 */
[----:B------:R-:W-:Y:S04]  /*a99f0*/  STL.64 [R1+0x2e0], R40 ;  /* 0x0002e02801007387 */ /* 0x000fe80000100a00 */
[----:B------:R0:W-:Y:S04]  /*a9a00*/  STL.64 [R1+0x2e8], R42 ;  /* 0x0002e82a01007387 */ /* 0x0001e80000100a00 */
[----:B------:R-:W-:Y:S04]  /*a9a10*/  STL.64 [R1+0x2c0], R44 ;  /* 0x0002c02c01007387 */ /* 0x000fe80000100a00 */
[----:B------:R-:W-:Y:S04]  /*a9a20*/  STL.64 [R1+0x2c8], R46 ;  /* 0x0002c82e01007387 */ /* 0x000fe80000100a00 */
[----:B------:R-:W-:Y:S04]  /*a9a30*/  STL.64 [R1+0x2a0], R8 ;  /* 0x0002a00801007387 */ /* 0x000fe80000100a00 */
[----:B------:R1:W-:Y:S01]  /*a9a40*/  STL.64 [R1+0x2a8], R10 ;  /* 0x0002a80a01007387 */ /* 0x0003e20000100a00 */
[C---:B0-----:R-:W-:Y:S06]  /*a9a50*/  HMMA.16816.F32 R40, R4.reuse, R16, R56 ;  /* 0x000000100428723c */ /* 0x041fec0000001838 */
[----:B-1----:R-:W-:-:S15]  /*a9a60*/  HMMA.16816.F32 R8, R4, R20, R24 ;  /* 0x000000140408723c */ /* 0x002fde0000001818 */
[----:B------:R-:W-:-:S02]  /*a9a70*/  NOP ;  /* 0x0000000000007918 */ /* 0x000fc40000000000 */
[----:B------:R-:W-:Y:S04]  /*a9a80*/  STL.64 [R1+0x270], R40 ;  /* 0x0002702801007387 */ /* 0x000fe80000100a00 */
[----:B------:R-:W-:Y:S04]  /*a9a90*/  STL.64 [R1+0x278], R42 ;  /* 0x0002782a01007387 */ /* 0x000fe80000100a00 */
[----:B------:R-:W2:Y:S04]  /*a9aa0*/  LDL.LU R52, [R1+0x1d0] ;  /* 0x0001d00001347983 */ /* 0x000ea80000300800 */
[----:B------:R-:W-:Y:S04]  /*a9ab0*/  STL.64 [R1+0x250], R12 ;  /* 0x0002500c01007387 */ /* 0x000fe80000100a00 */
[----:B------:R-:W-:Y:S04]  /*a9ac0*/  STL.64 [R1+0x258], R14 ;  /* 0x0002580e01007387 */ /* 0x000fe80000100a00 */
[----:B------:R-:W-:Y:S04]  /*a9ad0*/  STL.64 [R1+0x220], R8 ;  /* 0x0002200801007387 */ /* 0x000fe80000100a00 */
[----:B------:R0:W-:Y:S04]  /*a9ae0*/  STL.64 [R1+0x228], R10 ;  /* 0x0002280a01007387 */ /* 0x0001e80000100a00 */
[----:B------:R-:W2:Y:S04]  /*a9af0*/  LDL.LU R53, [R1+0x1d4] ;  /* 0x0001d40001357983 */ /* 0x000ea80000300800 */
[----:B------:R-:W3:Y:S04]  /*a9b00*/  LDL.LU R54, [R1+0x1d8] ;  /* 0x0001d80001367983 */ /* 0x000ee80000300800 */
[----:B------:R-:W3:Y:S04]  /*a9b10*/  LDL.LU R55, [R1+0x1dc] ;  /* 0x0001dc0001377983 */ /* 0x000ee80000300800 */
[----:B---3--:R-:W-:Y:S04]  /*a9b20*/  STL.64 [R1+0xa4e8], R54 ;  /* 0x00a4e83601007387 */ /* 0x008fe80000100a00 */
[----:B--2---:R-:W-:Y:S04]  /*a9b30*/  STL.64 [R1+0xa4e0], R52 ;  /* 0x00a4e03401007387 */ /* 0x004fe80000100a00 */
[----:B------:R-:W2:Y:S04]  /*a9b40*/  LDL.LU R49, [R1+0x3710] ;  /* 0x0037100001317983 */ /* 0x000ea80000300800 */
[----:B------:R-:W3:Y:S04]  /*a9b50*/  LDL.LU R44, [R1+0x1b0] ;  /* 0x0001b000012c7983 */ /* 0x000ee80000300800 */
[----:B------:R-:W3:Y:S04]  /*a9b60*/  LDL.LU R45, [R1+0x1b4] ;  /* 0x0001b400012d7983 */ /* 0x000ee80000300800 */
[----:B------:R-:W4:Y:S04]  /*a9b70*/  LDL.LU R46, [R1+0x1b8] ;  /* 0x0001b800012e7983 */ /* 0x000f280000300800 */
[----:B------:R-:W4:Y:S04]  /*a9b80*/  LDL.LU R47, [R1+0x1bc] ;  /* 0x0001bc00012f7983 */ /* 0x000f280000300800 */
[----:B------:R-:W2:Y:S04]  /*a9b90*/  LDL.LU.64 R24, [R1+0x6e0] ;  /* 0x0006e00001187983 */ /* 0x000ea80000300a00 */
[----:B------:R-:W2:Y:S01]  /*a9ba0*/  LDL.LU.64 R26, [R1+0x6e8] ;  /* 0x0006e800011a7983 */ /* 0x000ea20000300a00 */
[----:B------:R-:W-:-:S02]  /*a9bb0*/  IMAD.MOV.U32 R2, RZ, RZ, R28 ;  /* 0x000000ffff027224 */ /* 0x000fc400078e001c */
[----:B------:R-:W-:Y:S01]  /*a9bc0*/  IMAD.MOV.U32 R3, RZ, RZ, R0 ;  /* 0x000000ffff037224 */ /* 0x000fe200078e0000 */
[----:B----4-:R-:W-:Y:S04]  /*a9bd0*/  STL.64 [R1+0xa508], R46 ;  /* 0x00a5082e01007387 */ /* 0x010fe80000100a00 */
[----:B---3--:R1:W-:Y:S04]  /*a9be0*/  STL.64 [R1+0xa500], R44 ;  /* 0x00a5002c01007387 */ /* 0x0083e80000100a00 */
[----:B------:R-:W3:Y:S04]  /*a9bf0*/  LDL.LU R21, [R1+0x303c] ;  /* 0x00303c0001157983 */ /* 0x000ee80000300800 */
[----:B------:R-:W3:Y:S04]  /*a9c00*/  LDL.LU R32, [R1+0x3038] ;  /* 0x0030380001207983 */ /* 0x000ee80000300800 */
        /* <DEDUP_REMOVED lines=11> */
[C---:B--2---:R-:W-:Y:S03]  /*a9cc0*/  HMMA.16816.F32 R24, R4.reuse, R22, R24 ;  /* 0x000000160418723c */ /* 0x044fe60000001818 */
[----:B------:R-:W2:Y:S04]  /*a9cd0*/  LDL.LU R41, [R1+0x184] ;  /* 0x0001840001297983 */ /* 0x000ea80000300800 */
[----:B------:R-:W2:Y:S04]  /*a9ce0*/  LDL.LU R42, [R1+0x188] ;  /* 0x00018800012a7983 */ /* 0x000ea80000300800 */
[----:B------:R-:W2:Y:S04]  /*a9cf0*/  LDL.LU R43, [R1+0x18c] ;  /* 0x00018c00012b7983 */ /* 0x000ea80000300800 */
[----:B-1----:R-:W3:Y:S04]  /*a9d00*/  LDL.LU.64 R44, [R1+0x690] ;  /* 0x00069000012c7983 */ /* 0x002ee80000300a00 */
[----:B------:R-:W3:Y:S04]  /*a9d10*/  LDL.LU.64 R46, [R1+0x698] ;  /* 0x00069800012e7983 */ /* 0x000ee80000300a00 */
[----:B------:R-:W4:Y:S04]  /*a9d20*/  LDL.LU.64 R28, [R1+0x1c0] ;  /* 0x0001c000011c7983 */ /* 0x000f280000300a00 */
[----:B------:R-:W4:Y:S04]  /*a9d30*/  LDL.LU.64 R30, [R1+0x1c8] ;  /* 0x0001c800011e7983 */ /* 0x000f280000300a00 */
[----:B------:R-:W2:Y:S04]  /*a9d40*/  LDL.LU.64 R52, [R1+0x620] ;  /* 0x0006200001347983 */ /* 0x000ea80000300a00 */
[----:B------:R-:W2:Y:S04]  /*a9d50*/  LDL.LU.64 R54, [R1+0x628] ;  /* 0x0006280001367983 */ /* 0x000ea80000300a00 */
[----:B------:R-:W2:Y:S04]  /*a9d60*/  LDL.LU.64 R16, [R1+0x130] ;  /* 0x0001300001107983 */ /* 0x000ea80000300a00 */
[----:B------:R-:W2:Y:S04]  /*a9d70*/  LDL.LU.64 R18, [R1+0x138] ;  /* 0x0001380001127983 */ /* 0x000ea80000300a00 */
        /* <DEDUP_REMOVED lines=9> */
[----:B------:R-:W2:Y:S04]  /*a9e10*/  LDL.LU.64 R12, [R1+0x520] ;  /* 0x00052000010c7983 */ /* 0x000ea80000300a00 */
[----:B------:R-:W2:Y:S04]  /*a9e20*/  LDL.LU.64 R14, [R1+0x528] ;  /* 0x00052800010e7983 */ /* 0x000ea80000300a00 */
[----:B------:R-:W-:Y:S04]  /*a9e30*/  STL.64 [R1+0x200], R24 ;  /* 0x0002001801007387 */ /* 0x000fe80000100a00 */
[----:B------:R0:W-:Y:S04]  /*a9e40*/  STL.64 [R1+0x208], R26 ;  /* 0x0002081a01007387 */ /* 0x0001e80000100a00 */
[----:B0-----:R-:W4:Y:S04]  /*a9e50*/  LDL.LU.64 R26, [R1+0xa518] ;  /* 0x00a51800011a7983 */ /* 0x001f280000300a00 */
[----:B------:R-:W3:Y:S02]  /*a9e60*/  LDL.LU.64 R24, [R1+0xa510] ;  /* 0x00a5100001187983 */ /* 0x000ee40000300a00 */
[C---:B---3--:R-:W-:Y:S06]  /*a9e70*/  HMMA.16816.F32 R44, R4.reuse, R24, R44 ;  /* 0x00000018042c723c */ /* 0x048fec000000182c */
[----:B----4-:R-:W-:-:S15]  /*a9e80*/  HMMA.16816.F32 R24, R4, R26, R28 ;  /* 0x0000001a0418723c */ /* 0x010fde000000181c */
[----:B------:R-:W-:-:S02]  /*a9e90*/  NOP ;  /* 0x0000000000007918 */ /* 0x000fc40000000000 */
[----:B------:R-:W-:Y:S04]  /*a9ea0*/  STL.64 [R1+0x1e0], R44 ;  /* 0x0001e02c01007387 */ /* 0x000fe80000100a00 */
[----:B------:R0:W-:Y:S04]  /*a9eb0*/  STL.64 [R1+0x1e8], R46 ;  /* 0x0001e82e01007387 */ /* 0x0001e80000100a00 */
[----:B0-----:R-:W3:Y:S04]  /*a9ec0*/  LDL.LU.64 R46, [R1+0xa508] ;  /* 0x00a50800012e7983 */ /* 0x001ee80000300a00 */
[----:B------:R-:W3:Y:S04]  /*a9ed0*/  LDL.LU.64 R44, [R1+0xa500] ;  /* 0x00a50000012c7983 */ /* 0x000ee80000300a00 */
[----:B------:R-:W4:Y:S04]  /*a9ee0*/  LDL.LU.64 R30, [R1+0xa4f8] ;  /* 0x00a4f800011e7983 */ /* 0x000f280000300a00 */
[----:B------:R-:W3:Y:S04]  /*a9ef0*/  LDL.LU.64 R28, [R1+0xa4f0] ;  /* 0x00a4f000011c7983 */ /* 0x000ee80000300a00 */
[----:B------:R0:W-:Y:S04]  /*a9f00*/  STL.64 [R1+0x1c0], R24 ;  /* 0x0001c01801007387 */ /* 0x0001e80000100a00 */
[----:B------:R1:W-:Y:S04]  /*a9f10*/  STL.64 [R1+0x1c8], R26 ;  /* 0x0001c81a01007387 */ /* 0x0003e80000100a00 */
[----:B0-----:R-:W4:Y:S04]  /*a9f20*/  LDL.LU.64 R24, [R1+0x5b0] ;  /* 0x0005b00001187983 */ /* 0x001f280000300a00 */
[----:B-1----:R-:W4:Y:S01]  /*a9f30*/  LDL.LU.64 R26, [R1+0x5b8] ;  /* 0x0005b800011a7983 */ /* 0x002f220000300a00 */
[----:B--2---:R-:W-:Y:S01]  /*a9f40*/  HMMA.16816.F32 R16, R4, R36, R16 ;  /* 0x000000240410723c */ /* 0x004fe20000001810 */
[----:B------:R-:W-:-:S02]  /*a9f50*/  IMAD R32, R32, 0x100, R21 ;  /* 0x0000010020207824 */ /* 0x000fc400078e0215 */
[----:B------:R-:W-:Y:S02]  /*a9f60*/  IMAD R33, R33, 0x100, R10 ;  /* 0x0000010021217824 */ /* 0x000fe400078e020a */
[----:B------:R-:W-:Y:S02]  /*a9f70*/  IMAD R34, R34, 0x100, R11 ;  /* 0x0000010022227824 */ /* 0x000fe400078e020b */
[----:B------:R-:W-:Y:S01]  /*a9f80*/  IMAD R35, R35, 0x100, R8 ;  /* 0x0000010023237824 */ /* 0x000fe200078e0208 */
[----:B------:R-:W-:Y:S02]  /*a9f90*/  F2FP.F16.E5M2.UNPACK_B R8, R9.H1 ;  /* 0x00000009ff08723e */ /* 0x000fe400030004ff */
[----:B------:R-:W-:Y:S02]  /*a9fa0*/  F2FP.F16.E5M2.UNPACK_B R32, R32 ;  /* 0x00000020ff20723e */ /* 0x000fe400020004ff */
[----:B------:R-:W-:Y:S02]  /*a9fb0*/  F2FP.F16.E5M2.UNPACK_B R33, R33 ;  /* 0x00000021ff21723e */ /* 0x000fe400020004ff */
[----:B------:R-:W-:-:S02]  /*a9fc0*/  F2FP.F16.E5M2.UNPACK_B R34, R34 ;  /* 0x00000022ff22723e */ /* 0x000fc400020004ff */
[----:B------:R-:W-:Y:S02]  /*a9fd0*/  F2FP.F16.E5M2.UNPACK_B R35, R35 ;  /* 0x00000023ff23723e */ /* 0x000fe400020004ff */
[----:B------:R-:W-:Y:S01]  /*a9fe0*/  F2FP.F16.E5M2.UNPACK_B R9, R38.H1 ;  /* 0x00000026ff09723e */ /* 0x000fe200030004ff */
[----:B---3--:R-:W-:-:S15]  /*a9ff0*/  HMMA.16816.F32 R52, R4, R28, R52 ;  /* 0x0000001c0434723c */ /* 0x008fde0000001834 */
[----:B------:R-:W-:-:S08]  /*aa000*/  NOP ;  /* 0x0000000000007918 */ /* 0x000fd00000000000 */
[----:B------:R-:W-:Y:S04]  /*aa010*/  STL.64 [R1+0x1a0], R52 ;  /* 0x0001a03401007387 */ /* 0x000fe80000100a00 */
[----:B------:R0:W-:Y:S04]  /*aa020*/  STL.64 [R1+0x1a8], R54 ;  /* 0x0001a83601007387 */ /* 0x0001e80000100a00 */
[----:B0-----:R-:W2:Y:S04]  /*aa030*/  LDL.LU.64 R54, [R1+0xa4e8] ;  /* 0x00a4e80001367983 */ /* 0x001ea80000300a00 */
[----:B------:R-:W2:Y:S01]  /*aa040*/  LDL.LU.64 R52, [R1+0xa4e0] ;  /* 0x00a4e00001347983 */ /* 0x000ea20000300a00 */
[C---:B----4-:R-:W-:Y:S06]  /*aa050*/  HMMA.16816.F32 R24, R4.reuse, R30, R24 ;  /* 0x0000001e0418723c */ /* 0x050fec0000001818 */
[----:B------:R-:W-:-:S15]  /*aa060*/  HMMA.16816.F32 R4, R4, R2, R12 ;  /* 0x000000020404723c */ /* 0x000fde000000180c */
[----:B------:R-:W-:-:S02]  /*aa070*/  NOP ;  /* 0x0000000000007918 */ /* 0x000fc40000000000 */
[----:B------:R-:W-:Y:S04]  /*aa080*/  STL.64 [R1+0x170], R24 ;  /* 0x0001701801007387 */ /* 0x000fe80000100a00 */
[----:B------:R-:W-:Y:S04]  /*aa090*/  STL.64 [R1+0x178], R26 ;  /* 0x0001781a01007387 */ /* 0x000fe80000100a00 */
[----:B------:R-:W-:Y:S04]  /*aa0a0*/  STL.64 [R1+0x160], R16 ;  /* 0x0001601001007387 */ /* 0x000fe80000100a00 */
[----:B------:R-:W-:Y:S04]  /*aa0b0*/  STL.64 [R1+0x168], R18 ;  /* 0x0001681201007387 */ /* 0x000fe80000100a00 */
[----:B------:R-:W-:Y:S04]  /*aa0c0*/  STL [R1+0x130], R8 ;  /* 0x0001300801007387 */ /* 0x000fe80000100800 */
[----:B------:R-:W-:Y:S04]  /*aa0d0*/  STL.64 [R1+0x190], R4 ;  /* 0x0001900401007387 */ /* 0x000fe80000100a00 */
[----:B------:R-:W-:Y:S04]  /*aa0e0*/  STL.64 [R1+0x198], R6 ;  /* 0x0001980601007387 */ /* 0x000fe80000100a00 */
[----:B------:R0:W-:Y:S02]  /*aa0f0*/  STL [R1+0x134], R9 ;  /* 0x0001340901007387 */ /* 0x0001e40000100800 */
[----:B0-----:R-:W-:Y:S01]  /*aa100*/  HMMA.16816.F32 R8, R32, R8, R40 ;  /* 0x000000082008723c */ /* 0x001fe20000001828 */
[----:B------:R-:W-:-:S02]  /*aa110*/  F2FP.F16.E5M2.UNPACK_B R2, R39.H1 ;  /* 0x00000027ff02723e */ /* 0x000fc400030004ff */
[----:B------:R-:W-:-:S03]  /*aa120*/  F2FP.F16.E5M2.UNPACK_B R3, R48.H1 ;  /* 0x00000030ff03723e */ /* 0x000fc600030004ff */
[----:B------:R-:W-:-:S15]  /*aa130*/  STL [R1+0x118], R2 ;  /* 0x0001180201007387 */ /* 0x000fde0000100800 */
[----:B------:R-:W-:-:S02]  /*aa140*/  NOP ;  /* 0x0000000000007918 */ /* 0x000fc40000000000 */
[----:B------:R-:W-:Y:S04]  /*aa150*/  STL.64 [R1+0x240], R8 ;  /* 0x0002400801007387 */ /* 0x000fe80000100a00 */
[----:B------:R0:W-:Y:S02]  /*aa160*/  STL.64 [R1+0x248], R10 ;  /* 0x0002480a01007387 */ /* 0x0001e40000100a00 */
[----:B0-----:R-:W-:Y:S01]  /*aa170*/  HMMA.16816.F32 R8, R32, R2, R44 ;  /* 0x000000022008723c */ /* 0x001fe2000000182c */
[----:B------:R-:W-:Y:S02]  /*aa180*/  F2FP.F16.E5M2.UNPACK_B R4, R49.H1 ;  /* 0x00000031ff04723e */ /* 0x000fe400030004ff */
[----:B------:R-:W-:-:S03]  /*aa190*/  F2FP.F16.E5M2.UNPACK_B R5, R50.H1 ;  /* 0x00000032ff05723e */ /* 0x000fc600030004ff */
[----:B------:R0:W-:Y:S04]  /*aa1a0*/  STL [R1+0x11c], R3 ;  /* 0x00011c0301007387 */ /* 0x0001e80000100800 */
[----:B------:R-:W-:-:S13]  /*aa1b0*/  STL [R1+0x110], R4 ;  /* 0x0001100401007387 */ /* 0x000fda0000100800 */
[----:B------:R-:W-:Y:S04]  /*aa1c0*/  STL.64 [R1+0x300], R8 ;  /* 0x0003000801007387 */ /* 0x000fe80000100a00 */
[----:B------:R2:W-:Y:S01]  /*aa1d0*/  STL.64 [R1+0x308], R10 ;  /* 0x0003080a01007387 */ /* 0x0005e20000100a00 */
[----:B------:R-:W-:Y:S02]  /*aa1e0*/  F2FP.F16.E5M2.UNPACK_B R2, R51.H1 ;  /* 0x00000033ff02723e */ /* 0x000fe400030004ff */
[----:B0-----:R-:W-:Y:S01]  /*aa1f0*/  F2FP.F16.E5M2.UNPACK_B R3, R60.H1 ;  /* 0x0000003cff03723e */ /* 0x001fe200030004ff */
[----:B------:R-:W-:Y:S04]  /*aa200*/  STL [R1+0x114], R5 ;  /* 0x0001140501007387 */ /* 0x000fe80000100800 */
[----:B------:R-:W-:Y:S01]  /*aa210*/  STL [R1+0x108], R2 ;  /* 0x0001080201007387 */ /* 0x000fe20000100800 */
[----:B------:R-:W-:-:S02]  /*aa220*/  F2FP.F16.E5M2.UNPACK_B R6, R61.H1 ;  /* 0x0000003dff06723e */ /* 0x000fc400030004ff */
[----:B------:R-:W-:Y:S01]  /*aa230*/  F2FP.F16.E5M2.UNPACK_B R7, R0.H1 ;  /* 0x00000000ff07723e */ /* 0x000fe200030004ff */
[----:B------:R-:W-:Y:S01]  /*aa240*/  IMAD.MOV.U32 R0, RZ, RZ, R3 ;  /* 0x000000ffff007224 */ /* 0x000fe200078e0003 */
[----:B--2---:R-:W-:-:S15]  /*aa250*/  HMMA.16816.F32 R8, R32, R4, R52 ;  /* 0x000000042008723c */ /* 0x004fde0000001834 */
[----:B------:R-:W-:-:S08]  /*aa260*/  NOP ;  /* 0x0000000000007918 */ /* 0x000fd00000000000 */
[----:B------:R-:W-:Y:S04]  /*aa270*/  STL.64 [R1+0x3b0], R8 ;  /* 0x0003b00801007387 */ /* 0x000fe80000100a00 */
[----:B------:R0:W-:Y:S02]  /*aa280*/  STL.64 [R1+0x3b8], R10 ;  /* 0x0003b80a01007387 */ /* 0x0001e40000100a00 */
[----:B0-----:R-:W-:Y:S06]  /*aa290*/  HMMA.16816.F32 R8, R32, R2, R56 ;  /* 0x000000022008723c */ /* 0x001fec0000001838 */
[----:B------:R0:W-:Y:S04]  /*aa2a0*/  STL [R1+0x10c], R3 ;  /* 0x00010c0301007387 */ /* 0x0001e80000100800 */
[----:B------:R-:W-:-:S13]  /*aa2b0*/  STL [R1+0x100], R6 ;  /* 0x0001000601007387 */ /* 0x000fda0000100800 */
[----:B------:R1:W-:Y:S04]  /*aa2c0*/  STL.64 [R1+0x440], R8 ;  /* 0x0004400801007387 */ /* 0x0003e80000100a00 */
[----:B------:R2:W-:Y:S04]  /*aa2d0*/  STL.64 [R1+0x448], R10 ;  /* 0x0004480a01007387 */ /* 0x0005e80000100a00 */
[----:B------:R-:W3:Y:S04]  /*aa2e0*/  LDL.LU R40, [R1+0x290] ;  /* 0x0002900001287983 */ /* 0x000ee80000300800 */
[----:B------:R-:W-:Y:S04]  /*aa2f0*/  STL [R1+0x104], R7 ;  /* 0x0001040701007387 */ /* 0x000fe80000100800 */
[----:B------:R-:W3:Y:S04]  /*aa300*/  LDL.LU R41, [R1+0x294] ;  /* 0x0002940001297983 */ /* 0x000ee80000300800 */
[----:B------:R-:W3:Y:S04]  /*aa310*/  LDL.LU R42, [R1+0x298] ;  /* 0x00029800012a7983 */ /* 0x000ee80000300800 */
[----:B------:R-:W3:Y:S04]  /*aa320*/  LDL.LU R43, [R1+0x29c] ;  /* 0x00029c00012b7983 */ /* 0x000ee80000300800 */
[----:B------:R-:W4:Y:S04]  /*aa330*/  LDL.LU R16, [R1+0x230] ;  /* 0x0002300001107983 */ /* 0x000f280000300800 */
[----:B------:R-:W4:Y:S04]  /*aa340*/  LDL.LU R17, [R1+0x234] ;  /* 0x0002340001117983 */ /* 0x000f280000300800 */
[----:B------:R-:W4:Y:S04]  /*aa350*/  LDL.LU R18, [R1+0x238] ;  /* 0x0002380001127983 */ /* 0x000f280000300800 */
[----:B------:R-:W4:Y:S04]  /*aa360*/  LDL.LU R19, [R1+0x23c] ;  /* 0x00023c0001137983 */ /* 0x000f280000300800 */
[----:B------:R-:W3:Y:S04]  /*aa370*/  LDL.LU R20, [R1+0x210] ;  /* 0x0002100001147983 */ /* 0x000ee80000300800 */
[----:B------:R-:W3:Y:S04]  /*aa380*/  LDL.LU R21, [R1+0x214] ;  /* 0x0002140001157983 */ /* 0x000ee80000300800 */
[----:B------:R-:W3:Y:S04]  /*aa390*/  LDL.LU R22, [R1+0x218] ;  /* 0x0002180001167983 */ /* 0x000ee80000300800 */
[----:B------:R-:W3:Y:S04]  /*aa3a0*/  LDL.LU R23, [R1+0x21c] ;  /* 0x00021c0001177983 */ /* 0x000ee80000300800 */
[----:B------:R-:W4:Y:S04]  /*aa3b0*/  LDL.LU R14, [R1+0x3740] ;  /* 0x00374000010e7983 */ /* 0x000f280000300800 */
[----:B------:R-:W3:Y:S04]  /*aa3c0*/  LDL.LU R15, [R1+0x3744] ;  /* 0x00374400010f7983 */ /* 0x000ee80000300800 */
[----:B------:R-:W3:Y:S04]  /*aa3d0*/  LDL.LU R2, [R1+0x3750] ;  /* 0x0037500001027983 */ /* 0x000ee80000300800 */
[----:B0-----:R-:W3:Y:S04]  /*aa3e0*/  LDL.LU R3, [R1+0x3754] ;  /* 0x0037540001037983 */ /* 0x001ee80000300800 */
[----:B------:R-:W3:Y:S04]  /*aa3f0*/  LDL.LU R12, [R1+0x3760] ;  /* 0x00376000010c7983 */ /* 0x000ee80000300800 */
[----:B------:R-:W3:Y:S04]  /*aa400*/  LDL.LU R13, [R1+0x3764] ;  /* 0x00376400010d7983 */ /* 0x000ee80000300800 */
[----:B-1----:R-:W3:Y:S04]  /*aa410*/  LDL.LU R8, [R1+0x260] ;  /* 0x0002600001087983 */ /* 0x002ee80000300800 */
[----:B------:R-:W3:Y:S04]  /*aa420*/  LDL.LU R9, [R1+0x264] ;  /* 0x0002640001097983 */ /* 0x000ee80000300800 */
[----:B--2---:R-:W2:Y:S04]  /*aa430*/  LDL.LU R10, [R1+0x268] ;  /* 0x00026800010a7983 */ /* 0x004ea80000300800 */
        /* <DEDUP_REMOVED lines=21> */
[----:B------:R-:W-:Y:S01]  /*aa590*/  STL [R1+0xa450], R0 ;  /* 0x00a4500001007387 */ /* 0x000fe20000100800 */
[----:B----4-:R-:W-:-:S02]  /*aa5a0*/  F2FP.F16.E5M2.UNPACK_B R4, R14.H1 ;  /* 0x0000000eff04723e */ /* 0x010fc400030004ff */
[----:B---3--:R-:W-:Y:S01]  /*aa5b0*/  F2FP.F16.E5M2.UNPACK_B R5, R15.H1 ;  /* 0x0000000fff05723e */ /* 0x008fe200030004ff */
[----:B------:R-:W-:Y:S01]  /*aa5c0*/  HMMA.16816.F32 R20, R32, R6, R20 ;  /* 0x000000062014723c */ /* 0x000fe20000001814 */
[----:B------:R-:W-:Y:S02]  /*aa5d0*/  F2FP.F16.E5M2.UNPACK_B R2, R2.H1 ;  /* 0x00000002ff02723e */ /* 0x000fe400030004ff */
[----:B------:R-:W-:-:S03]  /*aa5e0*/  F2FP.F16.E5M2.UNPACK_B R3, R3.H1 ;  /* 0x00000003ff03723e */ /* 0x000fc600030004ff */
[C---:B------:R-:W-:Y:S06]  /*aa5f0*/  HMMA.16816.F32 R16, R32.reuse, R4, R16 ;  /* 0x000000042010723c */ /* 0x040fec0000001810 */
[----:B--2---:R-:W-:Y:S01]  /*aa600*/  HMMA.16816.F32 R8, R32, R2, R8 ;  /* 0x000000022008723c */ /* 0x004fe20000001808 */
[----:B------:R0:W-:Y:S02]  /*aa610*/  STL [R1+0xf8], R4 ;  /* 0x0000f80401007387 */ /* 0x0001e40000100800 */
[----:B0-----:R-:W-:-:S08]  /*aa620*/  F2FP.F16.E5M2.UNPACK_B R4, R12.H1 ;  /* 0x0000000cff04723e */ /* 0x001fd000030004ff */
[----:B------:R-:W-:Y:S04]  /*aa630*/  STL.64 [R1+0x4b0], R20 ;  /* 0x0004b01401007387 */ /* 0x000fe80000100a00 */
[----:B------:R-:W-:Y:S04]  /*aa640*/  STL.64 [R1+0x4b8], R22 ;  /* 0x0004b81601007387 */ /* 0x000fe80000100a00 */
[----:B------:R0:W-:Y:S04]  /*aa650*/  STL [R1+0xfc], R5 ;  /* 0x0000fc0501007387 */ /* 0x0001e80000100800 */
[----:B------:R-:W-:Y:S04]  /*aa660*/  STL [R1+0xf0], R2 ;  /* 0x0000f00201007387 */ /* 0x000fe80000100800 */
[----:B------:R-:W-:Y:S04]  /*aa670*/  STL.64 [R1+0x520], R16 ;  /* 0x0005201001007387 */ /* 0x000fe80000100a00 */
[----:B------:R-:W-:Y:S04]  /*aa680*/  STL.64 [R1+0x528], R18 ;  /* 0x0005281201007387 */ /* 0x000fe80000100a00 */
[----:B------:R-:W-:Y:S01]  /*aa690*/  STL [R1+0xf4], R3 ;  /* 0x0000f40301007387 */ /* 0x000fe20000100800 */
[----:B0-----:R-:W-:-:S03]  /*aa6a0*/  F2FP.F16.E5M2.UNPACK_B R5, R13.H1 ;  /* 0x0000000dff05723e */ /* 0x001fc600030004ff */
[----:B------:R-:W-:Y:S04]  /*aa6b0*/  STL [R1+0xe8], R4 ;  /* 0x0000e80401007387 */ /* 0x000fe80000100800 */
[----:B------:R-:W-:Y:S04]  /*aa6c0*/  STL.64 [R1+0x5b0], R8 ;  /* 0x0005b00801007387 */ /* 0x000fe80000100a00 */
[----:B------:R0:W-:Y:S02]  /*aa6d0*/  STL.64 [R1+0x5b8], R10 ;  /* 0x0005b80a01007387 */ /* 0x0001e40000100a00 */
[----:B0-----:R-:W-:Y:S01]  /*aa6e0*/  HMMA.16816.F32 R8, R32, R4, R40 ;  /* 0x000000042008723c */ /* 0x001fe20000001828 */
[----:B------:R-:W-:Y:S01]  /*aa6f0*/  IMAD.MOV.U32 R0, RZ, RZ, R3 ;  /* 0x000000ffff007224 */ /* 0x000fe200078e0003 */
[----:B------:R-:W-:-:S02]  /*aa700*/  F2FP.F16.E5M2.UNPACK_B R2, R38.H1 ;  /* 0x00000026ff02723e */ /* 0x000fc400030004ff */
[----:B------:R-:W-:Y:S02]  /*aa710*/  F2FP.F16.E5M2.UNPACK_B R3, R39.H1 ;  /* 0x00000027ff03723e */ /* 0x000fe400030004ff */
[----:B------:R-:W-:Y:S04]  /*aa720*/  STL [R1+0xa454], R0 ;  /* 0x00a4540001007387 */ /* 0x000fe80000100800 */
[----:B------:R-:W-:Y:S04]  /*aa730*/  STL [R1+0xec], R5 ;  /* 0x0000ec0501007387 */ /* 0x000fe80000100800 */
[----:B------:R-:W-:Y:S09]  /*aa740*/  STL [R1+0xe0], R2 ;  /* 0x0000e00201007387 */ /* 0x000ff20000100800 */
[----:B------:R-:W-:Y:S04]  /*aa750*/  STL.64 [R1+0x620], R8 ;  /* 0x0006200801007387 */ /* 0x000fe80000100a00 */
[----:B------:R0:W-:Y:S02]  /*aa760*/  STL.64 [R1+0x628], R10 ;  /* 0x0006280a01007387 */ /* 0x0001e40000100a00 */
[----:B0-----:R-:W-:Y:S01]  /*aa770*/  HMMA.16816.F32 R8, R32, R2, R44 ;  /* 0x000000022008723c */ /* 0x001fe2000000182c */
[----:B------:R-:W-:-:S02]  /*aa780*/  F2FP.F16.E5M2.UNPACK_B R4, R48.H1 ;  /* 0x00000030ff04723e */ /* 0x000fc400030004ff */
[----:B------:R-:W-:-:S03]  /*aa790*/  F2FP.F16.E5M2.UNPACK_B R5, R49.H1 ;  /* 0x00000031ff05723e */ /* 0x000fc600030004ff */
[----:B------:R-:W-:Y:S04]  /*aa7a0*/  STL [R1+0xe4], R3 ;  /* 0x0000e40301007387 */ /* 0x000fe80000100800 */
[----:B------:R-:W-:Y:S01]  /*aa7b0*/  STL [R1+0xd8], R4 ;  /* 0x0000d80401007387 */ /* 0x000fe20000100800 */
[----:B------:R-:W-:-:S12]  /*aa7c0*/  IMAD.MOV.U32 R0, RZ, RZ, R3 ;  /* 0x000000ffff007224 */ /* 0x000fd800078e0003 */
[----:B------:R-:W-:Y:S04]  /*aa7d0*/  STL.64 [R1+0x690], R8 ;  /* 0x0006900801007387 */ /* 0x000fe80000100a00 */
[----:B------:R0:W-:Y:S02]  /*aa7e0*/  STL.64 [R1+0x698], R10 ;  /* 0x0006980a01007387 */ /* 0x0001e40000100a00 */
[----:B0-----:R-:W-:Y:S01]  /*aa7f0*/  HMMA.16816.F32 R8, R32, R4, R52 ;  /* 0x000000042008723c */ /* 0x001fe20000001834 */
[----:B------:R-:W-:Y:S02]  /*aa800*/  F2FP.F16.E5M2.UNPACK_B R2, R50.H1 ;  /* 0x00000032ff02723e */ /* 0x000fe400030004ff */
[----:B------:R-:W-:Y:S01]  /*aa810*/  F2FP.F16.E5M2.UNPACK_B R3, R51.H1 ;  /* 0x00000033ff03723e */ /* 0x000fe200030004ff */
[----:B------:R-:W-:Y:S04]  /*aa820*/  STL [R1+0xa458], R0 ;  /* 0x00a4580001007387 */ /* 0x000fe80000100800 */
[----:B------:R-:W-:Y:S01]  /*aa830*/  STL [R1+0xdc], R5 ;  /* 0x0000dc0501007387 */ /* 0x000fe20000100800 */
[----:B------:R-:W-:-:S14]  /*aa840*/  IMAD.MOV.U32 R36, RZ, RZ, R5 ;  /* 0x000000ffff247224 */ /* 0x000fdc00078e0005 */
[----:B------:R-:W-:Y:S04]  /*aa850*/  STL.64 [R1+0x6e0], R8 ;  /* 0x0006e00801007387 */ /* 0x000fe80000100a00 */
[----:B------:R0:W-:Y:S02]  /*aa860*/  STL.64 [R1+0x6e8], R10 ;  /* 0x0006e80a01007387 */ /* 0x0001e40000100a00 */
[----:B0-----:R-:W-:Y:S01]  /*aa870*/  HMMA.16816.F32 R8, R32, R2, R56 ;  /* 0x000000022008723c */ /* 0x001fe20000001838 */
[----:B------:R-:W-:-:S05]  /*aa880*/  IMAD.MOV.U32 R37, RZ, RZ, R4 ;  /* 0x000000ffff257224 */ /* 0x000fca00078e0004 */
[----:B------:R-:W-:Y:S01]  /*aa890*/  STL.64 [R1+0xd0], R2 ;  /* 0x0000d00201007387 */ /* 0x000fe20000100a00 */
[----:B------:R-:W-:Y:S02]  /*aa8a0*/  F2FP.F16.E5M2.UNPACK_B R4, R60.H1 ;  /* 0x0000003cff04723e */ /* 0x000fe400030004ff */
[----:B------:R-:W-:Y:S01]  /*aa8b0*/  F2FP.F16.E5M2.UNPACK_B R5, R61.H1 ;  /* 0x0000003dff05723e */ /* 0x000fe200030004ff */
[----:B------:R-:W-:Y:S04]  /*aa8c0*/  STL [R1+0xa460], R36 ;  /* 0x00a4602401007387 */ /* 0x000fe80000100800 */
[----:B------:R0:W-:Y:S01]  /*aa8d0*/  STL [R1+0xa45c], R37 ;  /* 0x00a45c2501007387 */ /* 0x0001e20000100800 */
[----:B------:R-:W-:-:S08]  /*aa8e0*/  IMAD.MOV.U32 R0, RZ, RZ, R3 ;  /* 0x000000ffff007224 */ /* 0x000fd000078e0003 */
[----:B------:R1:W-:Y:S04]  /*aa8f0*/  STL.64 [R1+0x730], R8 ;  /* 0x0007300801007387 */ /* 0x0003e80000100a00 */
[----:B------:R2:W-:Y:S04]  /*aa900*/  STL.64 [R1+0x738], R10 ;  /* 0x0007380a01007387 */ /* 0x0005e80000100a00 */
[----:B------:R3:W-:Y:S04]  /*aa910*/  STL.64 [R1+0xc8], R4 ;  /* 0x0000c80401007387 */ /* 0x0007e80000100a00 */
[----:B------:R-:W4:Y:S04]  /*aa920*/  LDL.LU R48, [R1+0x3a0] ;  /* 0x0003a00001307983 */ /* 0x000f280000300800 */
[----:B------:R-:W4:Y:S04]  /*aa930*/  LDL.LU R49, [R1+0x3a4] ;  /* 0x0003a40001317983 */ /* 0x000f280000300800 */
[----:B------:R-:W4:Y:S04]  /*aa940*/  LDL.LU R50, [R1+0x3a8] ;  /* 0x0003a80001327983 */ /* 0x000f280000300800 */
[----:B------:R-:W4:Y:S04]  /*aa950*/  LDL.LU R51, [R1+0x3ac] ;  /* 0x0003ac0001337983 */ /* 0x000f280000300800 */
[----:B------:R-:W3:Y:S04]  /*aa960*/  LDL.LU R16, [R1+0x320] ;  /* 0x0003200001107983 */ /* 0x000ee80000300800 */
[----:B------:R-:W3:Y:S04]  /*aa970*/  LDL.LU R17, [R1+0x324] ;  /* 0x0003240001117983 */ /* 0x000ee80000300800 */
[----:B------:R-:W3:Y:S01]  /*aa980*/  LDL.LU R18, [R1+0x328] ;  /* 0x0003280001127983 */ /* 0x000ee20000300800 */
[----:B0-----:R-:W-:-:S03]  /*aa990*/  IMAD.MOV.U32 R37, RZ, RZ, R2 ;  /* 0x000000ffff257224 */ /* 0x001fc600078e0002 */
[----:B------:R-:W3:Y:S04]  /*aa9a0*/  LDL.LU R19, [R1+0x32c] ;  /* 0x00032c0001137983 */ /* 0x000ee80000300800 */
[----:B------:R-:W4:Y:S04]  /*aa9b0*/  LDL.LU R2, [R1+0x37b0] ;  /* 0x0037b00001027983 */ /* 0x000f280000300800 */
        /* <DEDUP_REMOVED lines=28> */
[----:B------:R-:W2:Y:S01]  /*aab80*/  LDL.LU R61, [R1+0x3814] ;  /* 0x00381400013d7983 */ /* 0x000ea20000300800 */
[----:B------:R-:W-:-:S03]  /*aab90*/  IMAD.MOV.U32 R36, RZ, RZ, R5 ;  /* 0x000000ffff247224 */ /* 0x000fc600078e0005 */
[----:B------:R0:W-:Y:S04]  /*aaba0*/  STL [R1+0xa468], R0 ;  /* 0x00a4680001007387 */ /* 0x0001e80000100800 */
[----:B------:R1:W-:Y:S01]  /*aabb0*/  STL [R1+0xa464], R37 ;  /* 0x00a4642501007387 */ /* 0x0003e20000100800 */
[----:B----4-:R-:W-:Y:S02]  /*aabc0*/  F2FP.F16.E5M2.UNPACK_B R2, R2.H1 ;  /* 0x00000002ff02723e */ /* 0x010fe400030004ff */
[----:B---3--:R-:W-:Y:S01]  /*aabd0*/  F2FP.F16.E5M2.UNPACK_B R3, R3.H1 ;  /* 0x00000003ff03723e */ /* 0x008fe200030004ff */
[----:B------:R-:W-:Y:S07]  /*aabe0*/  HMMA.16816.F32 R16, R32, R4, R16 ;  /* 0x000000042010723c */ /* 0x000fee0000001810 */
[----:B------:R-:W-:-:S02]  /*aabf0*/  F2FP.F16.E5M2.UNPACK_B R4, R38.H1 ;  /* 0x00000026ff04723e */ /* 0x000fc400030004ff */
[----:B------:R-:W-:Y:S01]  /*aac00*/  F2FP.F16.E5M2.UNPACK_B R5, R39.H1 ;  /* 0x00000027ff05723e */ /* 0x000fe200030004ff */
[C---:B------:R-:W-:Y:S06]  /*aac10*/  HMMA.16816.F32 R12, R32.reuse, R2, R12 ;  /* 0x00000002200c723c */ /* 0x040fec000000180c */
[----:B--2---:R-:W-:Y:S01]  /*aac20*/  HMMA.16816.F32 R8, R32, R4, R8 ;  /* 0x000000042008723c */ /* 0x004fe20000001808 */
[----:B------:R2:W-:Y:S01]  /*aac30*/  STL [R1+0xc0], R2 ;  /* 0x0000c00201007387 */ /* 0x0005e20000100800 */
[----:B0-----:R-:W-:Y:S02]  /*aac40*/  IMAD.MOV.U32 R0, RZ, RZ, R2 ;  /* 0x000000ffff007224 */ /* 0x001fe400078e0002 */
[----:B-1----:R-:W-:-:S03]  /*aac50*/  IMAD.MOV.U32 R37, RZ, RZ, R3 ;  /* 0x000000ffff257224 */ /* 0x002fc600078e0003 */
[----:B------:R-:W-:Y:S04]  /*aac60*/  STL.64 [R1+0x780], R16 ;  /* 0x0007801001007387 */ /* 0x000fe80000100a00 */
[----:B------:R-:W-:Y:S04]  /*aac70*/  STL.64 [R1+0x788], R18 ;  /* 0x0007881201007387 */ /* 0x000fe80000100a00 */
[----:B------:R-:W-:Y:S04]  /*aac80*/  STL [R1+0xa46c], R36 ;  /* 0x00a46c2401007387 */ /* 0x000fe80000100800 */
[----:B------:R0:W-:Y:S01]  /*aac90*/  STL [R1+0xc4], R3 ;  /* 0x0000c40301007387 */ /* 0x0001e20000100800 */
[----:B--2---:R-:W-:-:S03]  /*aaca0*/  F2FP.F16.E5M2.UNPACK_B R2, R40.H1 ;  /* 0x00000028ff02723e */ /* 0x004fc600030004ff */
[----:B------:R-:W-:Y:S04]  /*aacb0*/  STL.64 [R1+0x7d0], R12 ;  /* 0x0007d00c01007387 */ /* 0x000fe80000100a00 */
[----:B------:R-:W-:Y:S01]  /*aacc0*/  STL.64 [R1+0x7d8], R14 ;  /* 0x0007d80e01007387 */ /* 0x000fe20000100a00 */
[----:B0-----:R-:W-:-:S03]  /*aacd0*/  F2FP.F16.E5M2.UNPACK_B R3, R41.H1 ;  /* 0x00000029ff03723e */ /* 0x001fc600030004ff */
[----:B------:R-:W-:Y:S04]  /*aace0*/  STL.64 [R1+0xb8], R4 ;  /* 0x0000b80401007387 */ /* 0x000fe80000100a00 */
[----:B------:R-:W-:Y:S04]  /*aacf0*/  STL [R1+0xa470], R0 ;  /* 0x00a4700001007387 */ /* 0x000fe80000100800 */
[----:B------:R-:W-:Y:S04]  /*aad00*/  STL.64 [R1+0x820], R8 ;  /* 0x0008200801007387 */ /* 0x000fe80000100a00 */
[----:B------:R0:W-:Y:S02]  /*aad10*/  STL.64 [R1+0x828], R10 ;  /* 0x0008280a01007387 */ /* 0x0001e40000100a00 */
[----:B0-----:R-:W-:Y:S01]  /*aad20*/  HMMA.16816.F32 R8, R32, R2, R44 ;  /* 0x000000022008723c */ /* 0x001fe2000000182c */
[----:B------:R-:W-:-:S02]  /*aad30*/  IMAD.MOV.U32 R0, RZ, RZ, R4 ;  /* 0x000000ffff007224 */ /* 0x000fc400078e0004 */
[----:B------:R-:W-:Y:S01]  /*aad40*/  IMAD.MOV.U32 R36, RZ, RZ, R5 ;  /* 0x000000ffff247224 */ /* 0x000fe200078e0005 */
[----:B------:R-:W-:Y:S02]  /*aad50*/  F2FP.F16.E5M2.UNPACK_B R4, R42.H1 ;  /* 0x0000002aff04723e */ /* 0x000fe400030004ff */
[----:B------:R-:W-:Y:S01]  /*aad60*/  F2FP.F16.E5M2.UNPACK_B R5, R43.H1 ;  /* 0x0000002bff05723e */ /* 0x000fe200030004ff */
[----:B------:R-:W-:Y:S04]  /*aad70*/  STL.64 [R1+0xb0], R2 ;  /* 0x0000b00201007387 */ /* 0x000fe80000100a00 */
[----:B------:R-:W-:Y:S04]  /*aad80*/  STL.64 [R1+0xa488], R36 ;  /* 0x00a4882401007387 */ /* 0x000fe80000100a00 */
[----:B------:R-:W-:Y:S08]  /*aad90*/  STL [R1+0xa8], R4 ;  /* 0x0000a80401007387 */ /* 0x000ff00000100800 */
        /* <DEDUP_REMOVED lines=13> */
[----:B------:R-:W-:Y:S04]  /*aae70*/  STL [R1+0xa4], R3 ;  /* 0x0000a40301007387 */ /* 0x000fe80000100800 */
[----:B------:R-:W2:Y:S04]  /*aae80*/  LDL.LU R60, [R1+0x38b0] ;  /* 0x0038b000013c7983 */ /* 0x000ea80000300800 */
[----:B------:R-:W-:Y:S09]  /*aae90*/  STL [R1+0x98], R36 ;  /* 0x0000982401007387 */ /* 0x000ff20000100800 */
[----:B------:R-:W-:Y:S04]  /*aaea0*/  STL.64 [R1+0x910], R4 ;  /* 0x0009100401007387 */ /* 0x000fe80000100a00 */
[----:B------:R0:W-:Y:S04]  /*aaeb0*/  STL.64 [R1+0x918], R6 ;  /* 0x0009180601007387 */ /* 0x0001e80000100a00 */
[----:B------:R-:W-:Y:S04]  /*aaec0*/  STL [R1+0x9c], R37 ;  /* 0x00009c2501007387 */ /* 0x000fe80000100800 */
[----:B------:R-:W3:Y:S04]  /*aaed0*/  LDL.LU R48, [R1+0x510] ;  /* 0x0005100001307983 */ /* 0x000ee80000300800 */
[----:B------:R-:W3:Y:S01]  /*aaee0*/  LDL.LU R49, [R1+0x514] ;  /* 0x0005140001317983 */ /* 0x000ee20000300800 */
[----:B0-----:R-:W-:-:S02]  /*aaef0*/  F2FP.F16.E5M2.UNPACK_B R6, R59.H1 ;  /* 0x0000003bff06723e */ /* 0x001fc400030004ff */
[----:B------:R-:W-:-:S03]  /*aaf00*/  F2FP.F16.E5M2.UNPACK_B R7, R61.H1 ;  /* 0x0000003dff07723e */ /* 0x000fc600030004ff */
[----:B------:R-:W-:Y:S04]  /*aaf10*/  STL [R1+0x90], R6 ;  /* 0x0000900601007387 */ /* 0x000fe80000100800 */
[----:B------:R-:W4:Y:S04]  /*aaf20*/  LDL.LU R50, [R1+0x518] ;  /* 0x0005180001327983 */ /* 0x000f280000300800 */
[----:B------:R-:W-:Y:S04]  /*aaf30*/  STL [R1+0x94], R7 ;  /* 0x0000940701007387 */ /* 0x000fe80000100800 */
[----:B------:R-:W4:Y:S04]  /*aaf40*/  LDL.LU R51, [R1+0x51c] ;  /* 0x00051c0001337983 */ /* 0x000f280000300800 */
[----:B----4-:R-:W-:Y:S04]  /*aaf50*/  STL.64 [R1+0xa4c8], R50 ;  /* 0x00a4c83201007387 */ /* 0x010fe80000100a00 */
[----:B---3--:R-:W-:Y:S04]  /*aaf60*/  STL.64 [R1+0xa4c0], R48 ;  /* 0x00a4c03001007387 */ /* 0x008fe80000100a00 */
[----:B------:R-:W3:Y:S04]  /*aaf70*/  LDL.LU R42, [R1+0x3880] ;  /* 0x00388000012a7983 */ /* 0x000ee80000300800 */
[----:B------:R-:W4:Y:S04]  /*aaf80*/  LDL.LU R44, [R1+0x4f0] ;  /* 0x0004f000012c7983 */ /* 0x000f280000300800 */
[----:B------:R-:W4:Y:S04]  /*aaf90*/  LDL.LU R45, [R1+0x4f4] ;  /* 0x0004f400012d7983 */ /* 0x000f280000300800 */
[----:B------:R-:W2:Y:S04]  /*aafa0*/  LDL.LU R46, [R1+0x4f8] ;  /* 0x0004f800012e7983 */ /* 0x000ea80000300800 */
[----:B------:R-:W2:Y:S04]  /*aafb0*/  LDL.LU R47, [R1+0x4fc] ;  /* 0x0004fc00012f7983 */ /* 0x000ea80000300800 */
[----:B--2---:R-:W-:Y:S04]  /*aafc0*/  STL.64 [R1+0xa4d8], R46 ;  /* 0x00a4d82e01007387 */ /* 0x004fe80000100a00 */
[----:B----4-:R0:W-:Y:S04]  /*aafd0*/  STL.64 [R1+0xa4d0], R44 ;  /* 0x00a4d02c01007387 */ /* 0x0101e80000100a00 */
[----:B------:R-:W2:Y:S04]  /*aafe0*/  LDL.LU R12, [R1+0x4a0] ;  /* 0x0004a000010c7983 */ /* 0x000ea80000300800 */
[----:B------:R-:W2:Y:S04]  /*aaff0*/  LDL.LU R13, [R1+0x4a4] ;  /* 0x0004a400010d7983 */ /* 0x000ea80000300800 */
[----:B------:R-:W2:Y:S04]  /*ab000*/  LDL.LU R14, [R1+0x4a8] ;  /* 0x0004a800010e7983 */ /* 0x000ea80000300800 */
[----:B------:R-:W2:Y:S04]  /*ab010*/  LDL.LU R15, [R1+0x4ac] ;  /* 0x0004ac00010f7983 */ /* 0x000ea80000300800 */
[----:B------:R-:W4:Y:S04]  /*ab020*/  LDL.LU R2, [R1+0x3850] ;  /* 0x0038500001027983 */ /* 0x000f280000300800 */
[----:B------:R-:W3:Y:S04]  /*ab030*/  LDL.LU R16, [R1+0x480] ;  /* 0x0004800001107983 */ /* 0x000ee80000300800 */
[----:B------:R-:W3:Y:S04]  /*ab040*/  LDL.LU R17, [R1+0x484] ;  /* 0x0004840001117983 */ /* 0x000ee80000300800 */
[----:B------:R-:W3:Y:S04]  /*ab050*/  LDL.LU R18, [R1+0x488] ;  /* 0x0004880001127983 */ /* 0x000ee80000300800 */
[----:B------:R-:W3:Y:S04]  /*ab060*/  LDL.LU R19, [R1+0x48c] ;  /* 0x00048c0001137983 */ /* 0x000ee80000300800 */
[----:B------:R-:W2:Y:S04]  /*ab070*/  LDL.LU R28, [R1+0x430] ;  /* 0x00043000011c7983 */ /* 0x000ea80000300800 */
[----:B------:R-:W2:Y:S04]  /*ab080*/  LDL.LU R29, [R1+0x434] ;  /* 0x00043400011d7983 */ /* 0x000ea80000300800 */
[----:B------:R-:W2:Y:S04]  /*ab090*/  LDL.LU R30, [R1+0x438] ;  /* 0x00043800011e7983 */ /* 0x000ea80000300800 */
[----:B------:R-:W2:Y:S04]  /*ab0a0*/  LDL.LU R31, [R1+0x43c] ;  /* 0x00043c00011f7983 */ /* 0x000ea80000300800 */
[----:B0-----:R-:W4:Y:S04]  /*ab0b0*/  LDL.LU R44, [R1+0x3f0] ;  /* 0x0003f000012c7983 */ /* 0x001f280000300800 */
[----:B------:R-:W4:Y:S04]  /*ab0c0*/  LDL.LU R45, [R1+0x3f4] ;  /* 0x0003f400012d7983 */ /* 0x000f280000300800 */
[----:B------:R-:W4:Y:S04]  /*ab0d0*/  LDL.LU R46, [R1+0x3f8] ;  /* 0x0003f800012e7983 */ /* 0x000f280000300800 */
[----:B------:R-:W4:Y:S04]  /*ab0e0*/  LDL.LU R47, [R1+0x3fc] ;  /* 0x0003fc00012f7983 */ /* 0x000f280000300800 */
[----:B------:R-:W3:Y:S04]  /*ab0f0*/  LDL.LU R4, [R1+0x3820] ;  /* 0x0038200001047983 */ /* 0x000ee80000300800 */
[----:B------:R-:W2:Y:S04]  /*ab100*/  LDL.LU R5, [R1+0x3824] ;  /* 0x0038240001057983 */ /* 0x000ea80000300800 */
        /* <DEDUP_REMOVED lines=31> */
[C---:B----4-:R-:W-:Y:S06]  /*ab300*/  HMMA.16816.F32 R44, R32.reuse, R36, R44 ;  /* 0x00000024202c723c */ /* 0x050fec000000182c */
[----:B---3--:R-:W-:-:S15]  /*ab310*/  HMMA.16816.F32 R48, R32, R6, R48 ;  /* 0x000000062030723c */ /* 0x008fde0000001830 */
[----:B------:R-:W-:-:S02]  /*ab320*/  NOP ;  /* 0x0000000000007918 */ /* 0x000fc40000000000 */
[----:B------:R-:W-:Y:S04]  /*ab330*/  STL.64 [R1+0x960], R44 ;  /* 0x0009602c01007387 */ /* 0x000fe80000100a00 */
[----:B------:R0:W-:Y:S04]  /*ab340*/  STL.64 [R1+0x968], R46 ;  /* 0x0009682e01007387 */ /* 0x0001e80000100a00 */
[----:B0-----:R-:W3:Y:S04]  /*ab350*/  LDL.LU.64 R46, [R1+0xa4d8] ;  /* 0x00a4d800012e7983 */ /* 0x001ee80000300a00 */
[----:B------:R-:W3:Y:S04]  /*ab360*/  LDL.LU.64 R44, [R1+0xa4d0] ;  /* 0x00a4d000012c7983 */ /* 0x000ee80000300a00 */
[----:B------:R-:W-:Y:S04]  /*ab370*/  STL.64 [R1+0x9b0], R48 ;  /* 0x0009b03001007387 */ /* 0x000fe80000100a00 */
[----:B------:R0:W-:Y:S04]  /*ab380*/  STL.64 [R1+0x9b8], R50 ;  /* 0x0009b83201007387 */ /* 0x0001e80000100a00 */
[----:B0-----:R-:W4:Y:S04]  /*ab390*/  LDL.LU.64 R50, [R1+0xa4c8] ;  /* 0x00a4c80001327983 */ /* 0x001f280000300a00 */
[----:B------:R-:W4:Y:S01]  /*ab3a0*/  LDL.LU.64 R48, [R1+0xa4c0] ;  /* 0x00a4c00001307983 */ /* 0x000f220000300a00 */
[----:B------:R-:W-:-:S02]  /*ab3b0*/  F2FP.F16.E5M2.UNPACK_B R4, R4.H1 ;  /* 0x00000004ff04723e */ /* 0x000fc400030004ff */
[----:B--2---:R-:W-:Y:S02]  /*ab3c0*/  F2FP.F16.E5M2.UNPACK_B R5, R5.H1 ;  /* 0x00000005ff05723e */ /* 0x004fe400030004ff */
[----:B------:R-:W-:Y:S02]  /*ab3d0*/  F2FP.F16.E5M2.UNPACK_B R6, R26.H1 ;  /* 0x0000001aff06723e */ /* 0x000fe400030004ff */
[----:B------:R-:W-:-:S03]  /*ab3e0*/  F2FP.F16.E5M2.UNPACK_B R7, R27.H1 ;  /* 0x0000001bff07723e */ /* 0x000fc600030004ff */
[C---:B------:R-:W-:Y:S06]  /*ab3f0*/  HMMA.16816.F32 R28, R32.reuse, R4, R28 ;  /* 0x00000004201c723c */ /* 0x040fec000000181c */
[----:B------:R-:W-:Y:S01]  /*ab400*/  HMMA.16816.F32 R20, R32, R6, R20 ;  /* 0x000000062014723c */ /* 0x000fe20000001814 */
[----:B------:R0:W-:Y:S04]  /*ab410*/  STL [R1+0x88], R4 ;  /* 0x0000880401007387 */ /* 0x0001e80000100800 */
[----:B------:R1:W-:Y:S04]  /*ab420*/  STL [R1+0x8c], R5 ;  /* 0x00008c0501007387 */ /* 0x0003e80000100800 */
[----:B------:R-:W-:Y:S01]  /*ab430*/  STL [R1+0x80], R6 ;  /* 0x0000800601007387 */ /* 0x000fe20000100800 */
[----:B------:R-:W-:-:S02]  /*ab440*/  F2FP.F16.E5M2.UNPACK_B R2, R2.H1 ;  /* 0x00000002ff02723e */ /* 0x000fc400030004ff */
[----:B------:R-:W-:Y:S02]  /*ab450*/  F2FP.F16.E5M2.UNPACK_B R3, R3.H1 ;  /* 0x00000003ff03723e */ /* 0x000fe400030004ff */
[----:B0-----:R-:W-:Y:S02]  /*ab460*/  F2FP.F16.E5M2.UNPACK_B R4, R24.H1 ;  /* 0x00000018ff04723e */ /* 0x001fe400030004ff */
[----:B-1----:R-:W-:Y:S01]  /*ab470*/  F2FP.F16.E5M2.UNPACK_B R5, R25.H1 ;  /* 0x00000019ff05723e */ /* 0x002fe200030004ff */
[----:B------:R-:W-:Y:S04]  /*ab480*/  STL.64 [R1+0x9e0], R28 ;  /* 0x0009e01c01007387 */ /* 0x000fe80000100a00 */
[----:B------:R-:W-:Y:S04]  /*ab490*/  STL.64 [R1+0x9e8], R30 ;  /* 0x0009e81e01007387 */ /* 0x000fe80000100a00 */
[----:B------:R-:W-:Y:S04]  /*ab4a0*/  STL [R1+0x84], R7 ;  /* 0x0000840701007387 */ /* 0x000fe80000100800 */
[----:B------:R0:W-:Y:S04]  /*ab4b0*/  STL [R1+0x78], R4 ;  /* 0x0000780401007387 */ /* 0x0001e80000100800 */
[----:B------:R-:W-:Y:S04]  /*ab4c0*/  STL.64 [R1+0xa10], R20 ;  /* 0x000a101401007387 */ /* 0x000fe80000100a00 */
[----:B------:R-:W-:Y:S04]  /*ab4d0*/  STL.64 [R1+0xa18], R22 ;  /* 0x000a181601007387 */ /* 0x000fe80000100a00 */
[----:B------:R1:W-:Y:S01]  /*ab4e0*/  STL [R1+0x7c], R5 ;  /* 0x00007c0501007387 */ /* 0x0003e20000100800 */
[C---:B------:R-:W-:Y:S06]  /*ab4f0*/  HMMA.16816.F32 R16, R32.reuse, R4, R16 ;  /* 0x000000042010723c */ /* 0x040fec0000001810 */
[----:B------:R-:W-:Y:S01]  /*ab500*/  HMMA.16816.F32 R12, R32, R2, R12 ;  /* 0x00000002200c723c */ /* 0x000fe2000000180c */
[----:B0-----:R-:W-:-:S02]  /*ab510*/  F2FP.F16.E5M2.UNPACK_B R4, R38.H1 ;  /* 0x00000026ff04723e */ /* 0x001fc400030004ff */
[----:B-1----:R-:W-:-:S07]  /*ab520*/  F2FP.F16.E5M2.UNPACK_B R5, R39.H1 ;  /* 0x00000027ff05723e */ /* 0x002fce00030004ff */
[----:B------:R-:W-:Y:S01]  /*ab530*/  HMMA.16816.F32 R8, R32, R4, R8 ;  /* 0x000000042008723c */ /* 0x000fe20000001808 */
[----:B------:R0:W-:Y:S06]  /*ab540*/  STL [R1+0x70], R2 ;  /* 0x0000700201007387 */ /* 0x0001ec0000100800 */
[----:B------:R-:W-:Y:S04]  /*ab550*/  STL.64 [R1+0xa40], R16 ;  /* 0x000a401001007387 */ /* 0x000fe80000100a00 */
[----:B------:R-:W-:Y:S04]  /*ab560*/  STL.64 [R1+0xa48], R18 ;  /* 0x000a481201007387 */ /* 0x000fe80000100a00 */
[----:B------:R1:W-:Y:S04]  /*ab570*/  STL [R1+0x74], R3 ;  /* 0x0000740301007387 */ /* 0x0003e80000100800 */
[----:B------:R2:W-:Y:S01]  /*ab580*/  STL [R1+0x68], R4 ;  /* 0x0000680401007387 */ /* 0x0005e20000100800 */
[----:B0-----:R-:W-:-:S03]  /*ab590*/  F2FP.F16.E5M2.UNPACK_B R2, R40.H1 ;  /* 0x00000028ff02723e */ /* 0x001fc600030004ff */
[----:B------:R-:W-:Y:S04]  /*ab5a0*/  STL.64 [R1+0xa70], R12 ;  /* 0x000a700c01007387 */ /* 0x000fe80000100a00 */
[----:B------:R-:W-:Y:S04]  /*ab5b0*/  STL.64 [R1+0xa78], R14 ;  /* 0x000a780e01007387 */ /* 0x000fe80000100a00 */
[----:B------:R0:W-:Y:S01]  /*ab5c0*/  STL [R1+0x6c], R5 ;  /* 0x00006c0501007387 */ /* 0x0001e20000100800 */
[----:B-1----:R-:W-:-:S03]  /*ab5d0*/  F2FP.F16.E5M2.UNPACK_B R3, R41.H1 ;  /* 0x00000029ff03723e */ /* 0x002fc600030004ff */
[----:B------:R-:W-:Y:S04]  /*ab5e0*/  STL [R1+0x60], R2 ;  /* 0x0000600201007387 */ /* 0x000fe80000100800 */
[----:B------:R-:W-:Y:S04]  /*ab5f0*/  STL.64 [R1+0xa90], R8 ;  /* 0x000a900801007387 */ /* 0x000fe80000100a00 */
[----:B------:R3:W-:Y:S01]  /*ab600*/  STL.64 [R1+0xa98], R10 ;  /* 0x000a980a01007387 */ /* 0x0007e20000100a00 */
[----:B--2---:R-:W-:Y:S02]  /*ab610*/  F2FP.F16.E5M2.UNPACK_B R4, R42.H1 ;  /* 0x0000002aff04723e */ /* 0x004fe400030004ff */
[----:B0-----:R-:W-:Y:S01]  /*ab620*/  F2FP.F16.E5M2.UNPACK_B R5, R43.H1 ;  /* 0x0000002bff05723e */ /* 0x001fe200030004ff */
[----:B------:R0:W-:Y:S04]  /*ab630*/  STL [R1+0x64], R3 ;  /* 0x0000640301007387 */ /* 0x0001e80000100800 */
[----:B------:R-:W-:Y:S01]  /*ab640*/  STL [R1+0x58], R4 ;  /* 0x0000580401007387 */ /* 0x000fe20000100800 */
[----:B------:R-:W-:-:S02]  /*ab650*/  F2FP.F16.E5M2.UNPACK_B R36, R54.H1 ;  /* 0x00000036ff24723e */ /* 0x000fc400030004ff */
[----:B------:R-:W-:Y:S01]  /*ab660*/  F2FP.F16.E5M2.UNPACK_B R37, R55.H1 ;  /* 0x00000037ff25723e */ /* 0x000fe200030004ff */
[----:B---3--:R-:W-:Y:S07]  /*ab670*/  HMMA.16816.F32 R8, R32, R2, R44 ;  /* 0x000000022008723c */ /* 0x008fee000000182c */
[----:B------:R-:W-:Y:S02]  /*ab680*/  F2FP.F16.E5M2.UNPACK_B R2, R52.H1 ;  /* 0x00000034ff02723e */ /* 0x000fe400030004ff */
[----:B0-----:R-:W-:-:S14]  /*ab690*/  F2FP.F16.E5M2.UNPACK_B R3, R53.H1 ;  /* 0x00000035ff03723e */ /* 0x001fdc00030004ff */
[----:B------:R-:W-:Y:S04]  /*ab6a0*/  STL.64 [R1+0x4f0], R8 ;  /* 0x0004f00801007387 */ /* 0x000fe80000100a00 */
[----:B------:R-:W-:Y:S04]  /*ab6b0*/  STL.64 [R1+0x4f8], R10 ;  /* 0x0004f80a01007387 */ /* 0x000fe80000100a00 */
[----:B------:R4:W-:Y:S02]  /*ab6c0*/  STL [R1+0x5c], R5 ;  /* 0x00005c0501007387 */ /* 0x0009e40000100800 */
[C---:B----4-:R-:W-:Y:S06]  /*ab6d0*/  HMMA.16816.F32 R4, R32.reuse, R4, R48 ;  /* 0x000000042004723c */ /* 0x050fec0000001830 */
[----:B------:R-:W-:Y:S06]  /*ab6e0*/  HMMA.16816.F32 R8, R32, R2, R56 ;  /* 0x000000022008723c */ /* 0x000fec0000001838 */
[----:B------:R-:W-:Y:S11]  /*ab6f0*/  STL [R1+0x50], R2 ;  /* 0x0000500201007387 */ /* 0x000ff60000100800 */
[----:B------:R-:W-:Y:S04]  /*ab700*/  STL.64 [R1+0x510], R4 ;  /* 0x0005100401007387 */ /* 0x000fe80000100a00 */
[----:B------:R0:W-:Y:S04]  /*ab710*/  STL.64 [R1+0x518], R6 ;  /* 0x0005180601007387 */ /* 0x0001e80000100a00 */
[----:B------:R-:W-:Y:S04]  /*ab720*/  STL [R1+0x54], R3 ;  /* 0x0000540301007387 */ /* 0x000fe80000100800 */
[----:B------:R-:W-:Y:S04]  /*ab730*/  STL [R1+0x48], R36 ;  /* 0x0000482401007387 */ /* 0x000fe80000100800 */
[----:B------:R1:W-:Y:S04]  /*ab740*/  STL.64 [R1+0x540], R8 ;  /* 0x0005400801007387 */ /* 0x0003e80000100a00 */
        /* <DEDUP_REMOVED lines=13> */
[----:B------:R-:W3:Y:S04]  /*ab820*/  LDL.LU R45, [R1+0x684] ;  /* 0x00068400012d7983 */ /* 0x000ee80000300800 */
[----:B------:R-:W4:Y:S04]  /*ab830*/  LDL.LU R46, [R1+0x688] ;  /* 0x00068800012e7983 */ /* 0x000f280000300800 */
[----:B------:R-:W4:Y:S04]  /*ab840*/  LDL.LU R47, [R1+0x68c] ;  /* 0x00068c00012f7983 */ /* 0x000f280000300800 */
[----:B----4-:R-:W-:Y:S04]  /*ab850*/  STL.64 [R1+0xa4a8], R46 ;  /* 0x00a4a82e01007387 */ /* 0x010fe80000100a00 */
[----:B---3--:R0:W-:Y:S04]  /*ab860*/  STL.64 [R1+0xa4a0], R44 ;  /* 0x00a4a02c01007387 */ /* 0x0081e80000100a00 */
[----:B------:R-:W3:Y:S04]  /*ab870*/  LDL.LU R40, [R1+0x660] ;  /* 0x0006600001287983 */ /* 0x000ee80000300800 */
[----:B------:R-:W3:Y:S04]  /*ab880*/  LDL.LU R41, [R1+0x664] ;  /* 0x0006640001297983 */ /* 0x000ee80000300800 */
[----:B------:R-:W4:Y:S04]  /*ab890*/  LDL.LU R42, [R1+0x668] ;  /* 0x00066800012a7983 */ /* 0x000f280000300800 */
[----:B------:R-:W4:Y:S04]  /*ab8a0*/  LDL.LU R43, [R1+0x66c] ;  /* 0x00066c00012b7983 */ /* 0x000f280000300800 */
[----:B----4-:R-:W-:Y:S04]  /*ab8b0*/  STL.64 [R1+0xa4b8], R42 ;  /* 0x00a4b82a01007387 */ /* 0x010fe80000100a00 */
[----:B---3--:R3:W-:Y:S04]  /*ab8c0*/  STL.64 [R1+0xa4b0], R40 ;  /* 0x00a4b02801007387 */ /* 0x0087e80000100a00 */
[----:B------:R-:W4:Y:S04]  /*ab8d0*/  LDL.LU R2, [R1+0x3910] ;  /* 0x0039100001027983 */ /* 0x000f280000300800 */
[----:B-1----:R-:W4:Y:S04]  /*ab8e0*/  LDL.LU R8, [R1+0x640] ;  /* 0x0006400001087983 */ /* 0x002f280000300800 */
[----:B------:R-:W4:Y:S04]  /*ab8f0*/  LDL.LU R9, [R1+0x644] ;  /* 0x0006440001097983 */ /* 0x000f280000300800 */
[----:B--2---:R-:W4:Y:S04]  /*ab900*/  LDL.LU R10, [R1+0x648] ;  /* 0x00064800010a7983 */ /* 0x004f280000300800 */
[----:B------:R-:W4:Y:S04]  /*ab910*/  LDL.LU R11, [R1+0x64c] ;  /* 0x00064c00010b7983 */ /* 0x000f280000300800 */
[----:B------:R-:W2:Y:S04]  /*ab920*/  LDL.LU R20, [R1+0x5f0] ;  /* 0x0005f00001147983 */ /* 0x000ea80000300800 */
[----:B------:R-:W2:Y:S04]  /*ab930*/  LDL.LU R21, [R1+0x5f4] ;  /* 0x0005f40001157983 */ /* 0x000ea80000300800 */
[----:B------:R-:W2:Y:S04]  /*ab940*/  LDL.LU R22, [R1+0x5f8] ;  /* 0x0005f80001167983 */ /* 0x000ea80000300800 */
[----:B------:R-:W2:Y:S04]  /*ab950*/  LDL.LU R23, [R1+0x5fc] ;  /* 0x0005fc0001177983 */ /* 0x000ea80000300800 */
[----:B------:R-:W4:Y:S04]  /*ab960*/  LDL.LU R28, [R1+0x38e0] ;  /* 0x0038e000011c7983 */ /* 0x000f280000300800 */
        /* <DEDUP_REMOVED lines=8> */
[----:B---3--:R-:W3:Y:S04]  /*ab9f0*/  LDL.LU R40, [R1+0x560] ;  /* 0x0005600001287983 */ /* 0x008ee80000300800 */
        /* <DEDUP_REMOVED lines=33> */
[C---:B---3--:R-:W-:Y:S06]  /*abc10*/  HMMA.16816.F32 R40, R32.reuse, R36, R40 ;  /* 0x000000242028723c */ /* 0x048fec0000001828 */
[----:B----4-:R-:W-:Y:S01]  /*abc20*/  HMMA.16816.F32 R44, R32, R6, R44 ;  /* 0x00000006202c723c */ /* 0x010fe2000000182c */
[----:B--2---:R-:W-:-:S15]  /*abc30*/  F2FP.F16.E5M2.UNPACK_B R4, R4.H1 ;  /* 0x00000004ff04723e */ /* 0x004fde00030004ff */
[----:B------:R-:W-:-:S01]  /*abc40*/  NOP ;  /* 0x0000000000007918 */ /* 0x000fc20000000000 */
[----:B------:R-:W-:Y:S04]  /*abc50*/  STL.64 [R1+0x560], R40 ;  /* 0x0005602801007387 */ /* 0x000fe80000100a00 */
[----:B------:R0:W-:Y:S04]  /*abc60*/  STL.64 [R1+0x568], R42 ;  /* 0x0005682a01007387 */ /* 0x0001e80000100a00 */
[----:B0-----:R-:W2:Y:S04]  /*abc70*/  LDL.LU.64 R42, [R1+0xa4b8] ;  /* 0x00a4b800012a7983 */ /* 0x001ea80000300a00 */
[----:B------:R-:W2:Y:S01]  /*abc80*/  LDL.LU.64 R40, [R1+0xa4b0] ;  /* 0x00a4b00001287983 */ /* 0x000ea20000300a00 */
[----:B------:R-:W-:-:S03]  /*abc90*/  F2FP.F16.E5M2.UNPACK_B R5, R5.H1 ;  /* 0x00000005ff05723e */ /* 0x000fc600030004ff */
[----:B------:R-:W-:Y:S04]  /*abca0*/  STL.64 [R1+0x580], R44 ;  /* 0x0005802c01007387 */ /* 0x000fe80000100a00 */
[----:B------:R0:W-:Y:S01]  /*abcb0*/  STL.64 [R1+0x588], R46 ;  /* 0x0005882e01007387 */ /* 0x0001e20000100a00 */
[----:B------:R-:W-:Y:S03]  /*abcc0*/  HMMA.16816.F32 R48, R32, R4, R48 ;  /* 0x000000042030723c */ /* 0x000fe60000001830 */
[----:B0-----:R-:W3:Y:S04]  /*abcd0*/  LDL.LU.64 R46, [R1+0xa4a8] ;  /* 0x00a4a800012e7983 */ /* 0x001ee80000300a00 */
[----:B------:R-:W3:Y:S04]  /*abce0*/  LDL.LU.64 R44, [R1+0xa4a0] ;  /* 0x00a4a000012c7983 */ /* 0x000ee80000300a00 */
[----:B------:R-:W-:Y:S04]  /*abcf0*/  STL [R1+0x38], R4 ;  /* 0x0000380401007387 */ /* 0x000fe80000100800 */
[----:B------:R-:W-:Y:S08]  /*abd00*/  STL [R1+0x3c], R5 ;  /* 0x00003c0501007387 */ /* 0x000ff00000100800 */
[----:B------:R-:W-:Y:S04]  /*abd10*/  STL.64 [R1+0x5a0], R48 ;  /* 0x0005a03001007387 */ /* 0x000fe80000100a00 */
[----:B------:R0:W-:Y:S04]  /*abd20*/  STL.64 [R1+0x5a8], R50 ;  /* 0x0005a83201007387 */ /* 0x0001e80000100a00 */
[----:B0-----:R-:W4:Y:S04]  /*abd30*/  LDL.LU.64 R50, [R1+0xa498] ;  /* 0x00a4980001327983 */ /* 0x001f280000300a00 */
[----:B------:R-:W4:Y:S01]  /*abd40*/  LDL.LU.64 R48, [R1+0xa490] ;  /* 0x00a4900001307983 */ /* 0x000f220000300a00 */
[----:B------:R-:W-:-:S02]  /*abd50*/  F2FP.F16.E5M2.UNPACK_B R6, R30.H1 ;  /* 0x0000001eff06723e */ /* 0x000fc400030004ff */
[----:B------:R-:W-:-:S07]  /*abd60*/  F2FP.F16.E5M2.UNPACK_B R7, R31.H1 ;  /* 0x0000001fff07723e */ /* 0x000fce00030004ff */
[----:B------:R-:W-:Y:S01]  /*abd70*/  HMMA.16816.F32 R24, R32, R6, R24 ;  /* 0x000000062018723c */ /* 0x000fe20000001818 */
[----:B------:R-:W-:Y:S02]  /*abd80*/  F2FP.F16.E5M2.UNPACK_B R4, R28.H1 ;  /* 0x0000001cff04723e */ /* 0x000fe400030004ff */
[----:B------:R-:W-:-:S03]  /*abd90*/  F2FP.F16.E5M2.UNPACK_B R5, R29.H1 ;  /* 0x0000001dff05723e */ /* 0x000fc600030004ff */
[----:B------:R0:W-:Y:S04]  /*abda0*/  STL [R1+0x30], R6 ;  /* 0x0000300601007387 */ /* 0x0001e80000100800 */
[----:B------:R1:W-:Y:S04]  /*abdb0*/  STL [R1+0x34], R7 ;  /* 0x0000340701007387 */ /* 0x0003e80000100800 */
[----:B------:R1:W-:Y:S01]  /*abdc0*/  STL [R1+0x28], R4 ;  /* 0x0000280401007387 */ /* 0x0003e20000100800 */
[----:B------:R-:W-:Y:S01]  /*abdd0*/  HMMA.16816.F32 R20, R32, R4, R20 ;  /* 0x000000042014723c */ /* 0x000fe20000001814 */
[----:B0-----:R-:W-:-:S02]  /*abde0*/  F2FP.F16.E5M2.UNPACK_B R6, R18.H1 ;  /* 0x00000012ff06723e */ /* 0x001fc400030004ff */
[----:B-1----:R-:W-:-:S04]  /*abdf0*/  F2FP.F16.E5M2.UNPACK_B R7, R19.H1 ;  /* 0x00000013ff07723e */ /* 0x002fc800030004ff */
[----:B------:R-:W-:Y:S01]  /*abe00*/  F2FP.F16.E5M2.UNPACK_B R4, R16.H1 ;  /* 0x00000010ff04723e */ /* 0x000fe200030004ff */
[----:B------:R-:W-:Y:S04]  /*abe10*/  STL.64 [R1+0x22f0], R24 ;  /* 0x0022f01801007387 */ /* 0x000fe80000100a00 */
[----:B------:R-:W-:Y:S04]  /*abe20*/  STL.64 [R1+0x22f8], R26 ;  /* 0x0022f81a01007387 */ /* 0x000fe80000100a00 */
[----:B------:R0:W-:Y:S01]  /*abe30*/  STL [R1+0x2c], R5 ;  /* 0x00002c0501007387 */ /* 0x0001e20000100800 */
[----:B------:R-:W-:Y:S01]  /*abe40*/  HMMA.16816.F32 R12, R32, R6, R12 ;  /* 0x00000006200c723c */ /* 0x000fe2000000180c */
[----:B0-----:R-:W-:-:S07]  /*abe50*/  F2FP.F16.E5M2.UNPACK_B R5, R17.H1 ;  /* 0x00000011ff05723e */ /* 0x001fce00030004ff */
[----:B------:R-:W-:Y:S01]  /*abe60*/  HMMA.16816.F32 R8, R32, R4, R8 ;  /* 0x000000042008723c */ /* 0x000fe20000001808 */
[----:B------:R-:W-:Y:S04]  /*abe70*/  STL [R1+0x20], R6 ;  /* 0x0000200601007387 */ /* 0x000fe80000100800 */
[----:B------:R-:W-:Y:S04]  /*abe80*/  STL.64 [R1+0x2300], R20 ;  /* 0x0023001401007387 */ /* 0x000fe80000100a00 */
[----:B------:R-:W-:Y:S04]  /*abe90*/  STL.64 [R1+0x2308], R22 ;  /* 0x0023081601007387 */ /* 0x000fe80000100a00 */
[----:B------:R-:W-:Y:S01]  /*abea0*/  STL [R1+0x24], R7 ;  /* 0x0000240701007387 */ /* 0x000fe20000100800 */
[----:B------:R-:W-:-:S03]  /*abeb0*/  F2FP.F16.E5M2.UNPACK_B R2, R2.H1 ;  /* 0x00000002ff02723e */ /* 0x000fc600030004ff */
[----:B------:R0:W-:Y:S01]  /*abec0*/  STL [R1+0x18], R4 ;  /* 0x0000180401007387 */ /* 0x0001e20000100800 */
[----:B------:R-:W-:-:S03]  /*abed0*/  F2FP.F16.E5M2.UNPACK_B R3, R3.H1 ;  /* 0x00000003ff03723e */ /* 0x000fc600030004ff */
[----:B------:R-:W-:Y:S04]  /*abee0*/  STL.64 [R1+0x2310], R12 ;  /* 0x0023100c01007387 */ /* 0x000fe80000100a00 */
[----:B------:R-:W-:Y:S04]  /*abef0*/  STL.64 [R1+0x2318], R14 ;  /* 0x0023180e01007387 */ /* 0x000fe80000100a00 */
[----:B------:R1:W-:Y:S04]  /*abf00*/  STL [R1+0x1c], R5 ;  /* 0x00001c0501007387 */ /* 0x0003e80000100800 */
[----:B------:R-:W-:Y:S04]  /*abf10*/  STL [R1+0x10], R2 ;  /* 0x0000100201007387 */ /* 0x000fe80000100800 */
[----:B------:R-:W-:Y:S04]  /*abf20*/  STL.64 [R1+0x2320], R8 ;  /* 0x0023200801007387 */ /* 0x000fe80000100a00 */
[----:B------:R2:W-:Y:S01]  /*abf30*/  STL.64 [R1+0x2328], R10 ;  /* 0x0023280a01007387 */ /* 0x0005e20000100a00 */
[----:B0-----:R-:W-:-:S02]  /*abf40*/  F2FP.F16.E5M2.UNPACK_B R4, R38.H1 ;  /* 0x00000026ff04723e */ /* 0x001fc400030004ff */
[----:B-1----:R-:W-:Y:S01]  /*abf50*/  F2FP.F16.E5M2.UNPACK_B R5, R39.H1 ;  /* 0x00000027ff05723e */ /* 0x002fe200030004ff */
[----:B------:R-:W-:Y:S04]  /*abf60*/  STL [R1+0x14], R3 ;  /* 0x0000140301007387 */ /* 0x000fe80000100800 */
[----:B------:R-:W-:Y:S01]  /*abf70*/  STL [R1+0x8], R4 ;  /* 0x0000080401007387 */ /* 0x000fe20000100800 */
[----:B------:R-:W-:Y:S02]  /*abf80*/  F2FP.F16.E5M2.UNPACK_B R60, R60.H1 ;  /* 0x0000003cff3c723e */ /* 0x000fe400030004ff */
[----:B------:R-:W-:Y:S01]  /*abf90*/  F2FP.F16.E5M2.UNPACK_B R61, R61.H1 ;  /* 0x0000003dff3d723e */ /* 0x000fe200030004ff */
[----:B--2---:R-:W-:-:S15]  /*abfa0*/  HMMA.16816.F32 R8, R32, R2, R40 ;  /* 0x000000022008723c */ /* 0x004fde0000001828 */
[----:B------:R-:W-:-:S08]  /*abfb0*/  NOP ;  /* 0x0000000000007918 */ /* 0x000fd00000000000 */
[----:B------:R-:W-:Y:S04]  /*abfc0*/  STL.64 [R1+0x2330], R8 ;  /* 0x0023300801007387 */ /* 0x000fe80000100a00 */
[----:B------:R-:W-:Y:S04]  /*abfd0*/  STL.64 [R1+0x2338], R10 ;  /* 0x0023380a01007387 */ /* 0x000fe80000100a00 */
[----:B------:R3:W-:Y:S02]  /*abfe0*/  STL [R1+0xc], R5 ;  /* 0x00000c0501007387 */ /* 0x0007e40000100800 */
[----:B---3--:R-:W-:Y:S01]  /*abff0*/  HMMA.16816.F32 R4, R32, R4, R44 ;  /* 0x000000042004723c */ /* 0x008fe2000000182c */
[----:B------:R-:W-:-:S02]  /*ac000*/  F2FP.F16.E5M2.UNPACK_B R2, R56.H1 ;  /* 0x00000038ff02723e */ /* 0x000fc400030004ff */
[----:B------:R-:W-:-:S03]  /*ac010*/  F2FP.F16.E5M2.UNPACK_B R3, R57.H1 ;  /* 0x00000039ff03723e */ /* 0x000fc600030004ff */
[----:B------:R-:W-:-:S15]  /*ac020*/  STL [R1], R2 ;  /* 0x0000000201007387 */ /* 0x000fde0000100800 */
[----:B------:R-:W-:-:S02]  /*ac030*/  NOP ;  /* 0x0000000000007918 */ /* 0x000fc40000000000 */
[----:B------:R-:W-:Y:S04]  /*ac040*/  STL.64 [R1+0x2340], R4 ;  /* 0x0023400401007387 */ /* 0x000fe80000100a00 */
[----:B------:R4:W-:Y:S02]  /*ac050*/  STL.64 [R1+0x2348], R6 ;  /* 0x0023480601007387 */ /* 0x0009e40000100a00 */
[----:B----4-:R-:W-:Y:S06]  /*ac060*/  HMMA.16816.F32 R4, R32, R2, R48 ;  /* 0x000000022004723c */ /* 0x010fec0000001830 */
[----:B------:R-:W-:-:S15]  /*ac070*/  STL [R1+0x4], R3 ;  /* 0x0000040301007387 */ /* 0x000fde0000100800 */
[----:B------:R-:W-:-:S02]  /*ac080*/  NOP ;  /* 0x0000000000007918 */ /* 0x000fc40000000000 */
[----:B------:R-:W-:Y:S04]  /*ac090*/  STL.64 [R1+0x6b0], R4 ;  /* 0x0006b00401007387 */ /* 0x000fe80000100a00 */
[----:B------:R0:W-:Y:S04]  /*ac0a0*/  STL.64 [R1+0x6b8], R6 ;  /* 0x0006b80601007387 */ /* 0x0001e80000100a00 */
[----:B------:R-:W2:Y:S01]  /*ac0b0*/  LDL.LU R8, [R1+0x810] ;  /* 0x0008100001087983 */ /* 0x000ea20000300800 */
[----:B0-----:R-:W-:-:S15]  /*ac0c0*/  HMMA.16816.F32 R4, R32, R60, R52 ;  /* 0x0000003c2004723c */ /* 0x001fde0000001834 */
[----:B------:R-:W-:-:S08]  /*ac0d0*/  NOP ;  /* 0x0000000000007918 */ /* 0x000fd00000000000 */
[----:B------:R0:W-:Y:S04]  /*ac0e0*/  STL.64 [R1+0x6d0], R4 ;  /* 0x0006d00401007387 */ /* 0x0001e80000100a00 */
[----:B------:R1:W-:Y:S04]  /*ac0f0*/  STL.64 [R1+0x6d8], R6 ;  /* 0x0006d80601007387 */ /* 0x0003e80000100a00 */
[----:B------:R-:W2:Y:S04]  /*ac100*/  LDL.LU R9, [R1+0x814] ;  /* 0x0008140001097983 */ /* 0x000ea80000300800 */
[----:B------:R-:W2:Y:S04]  /*ac110*/  LDL.LU R10, [R1+0x818] ;  /* 0x00081800010a7983 */ /* 0x000ea80000300800 */
[----:B------:R-:W2:Y:S04]  /*ac120*/  LDL.LU R11, [R1+0x81c] ;  /* 0x00081c00010b7983 */ /* 0x000ea80000300800 */
[----:B------:R-:W3:Y:S04]  /*ac130*/  LDL.LU R16, [R1+0x7c0] ;  /* 0x0007c00001107983 */ /* 0x000ee80000300800 */
[----:B------:R-:W3:Y:S04]  /*ac140*/  LDL.LU R17, [R1+0x7c4] ;  /* 0x0007c40001117983 */ /* 0x000ee80000300800 */
[----:B------:R-:W3:Y:S04]  /*ac150*/  LDL.LU R18, [R1+0x7c8] ;  /* 0x0007c80001127983 */ /* 0x000ee80000300800 */
[----:B------:R-:W3:Y:S04]  /*ac160*/  LDL.LU R19, [R1+0x7cc] ;  /* 0x0007cc0001137983 */ /* 0x000ee80000300800 */
[----:B------:R-:W4:Y:S04]  /*ac170*/  LDL.LU R24, [R1+0x770] ;  /* 0x0007700001187983 */ /* 0x000f280000300800 */
[----:B------:R-:W4:Y:S04]  /*ac180*/  LDL.LU R25, [R1+0x774] ;  /* 0x0007740001197983 */ /* 0x000f280000300800 */
[----:B------:R-:W4:Y:S04]  /*ac190*/  LDL.LU R26, [R1+0x778] ;  /* 0x00077800011a7983 */ /* 0x000f280000300800 */
[----:B------:R-:W4:Y:S04]  /*ac1a0*/  LDL.LU R27, [R1+0x77c] ;  /* 0x00077c00011b7983 */ /* 0x000f280000300800 */
[----:B------:R-:W2:Y:S04]  /*ac1b0*/  LDL.LU R36, [R1+0x700] ;  /* 0x0007000001247983 */ /* 0x000ea80000300800 */
[----:B------:R-:W2:Y:S04]  /*ac1c0*/  LDL.LU R37, [R1+0x704] ;  /* 0x0007040001257983 */ /* 0x000ea80000300800 */
[----:B------:R-:W2:Y:S04]  /*ac1d0*/  LDL.LU R38, [R1+0x708] ;  /* 0x0007080001267983 */ /* 0x000ea80000300800 */
[----:B------:R-:W2:Y:S04]  /*ac1e0*/  LDL.LU R39, [R1+0x70c] ;  /* 0x00070c0001277983 */ /* 0x000ea80000300800 */
[----:B------:R-:W3:Y:S04]  /*ac1f0*/  LDL.LU R56, [R1+0x3960] ;  /* 0x0039600001387983 */ /* 0x000ee80000300800 */
[----:B------:R-:W4:Y:S04]  /*ac200*/  LDL.LU R57, [R1+0x3964] ;  /* 0x0039640001397983 */ /* 0x000f280000300800 */
[----:B0-----:R-:W4:Y:S04]  /*ac210*/  LDL.LU R4, [R1+0x720] ;  /* 0x0007200001047983 */ /* 0x001f280000300800 */
[----:B------:R-:W4:Y:S04]  /*ac220*/  LDL.LU R5, [R1+0x724] ;  /* 0x0007240001057983 */ /* 0x000f280000300800 */
        /* <DEDUP_REMOVED lines=26> */
[----:B------:R-:W-:-:S02]  /*ac3d0*/  F2FP.F16.E5M2.UNPACK_B R58, R58.H1 ;  /* 0x0000003aff3a723e */ /* 0x000fc400030004ff */
[----:B------:R-:W-:Y:S01]  /*ac3e0*/  F2FP.F16.E5M2.UNPACK_B R59, R59.H1 ;  /* 0x0000003bff3b723e */ /* 0x000fe200030004ff */
[----:B------:R-:W4:Y:S04]  /*ac3f0*/  LDL.LU R42, [R1+0x39d0] ;  /* 0x0039d000012a7983 */ /* 0x000f280000300800 */
[----:B------:R-:W4:Y:S04]  /*ac400*/  LDL.LU R43, [R1+0x39d4] ;  /* 0x0039d400012b7983 */ /* 0x000f280000300800 */
[----:B------:R-:W-:Y:S01]  /*ac410*/  STL.64 [R1+0xa3e0], R60 ;  /* 0x00a3e03c01007387 */ /* 0x000fe20000100a00 */
[----:B--2---:R-:W-:Y:S01]  /*ac420*/  HMMA.16816.F32 R36, R32, R58, R36 ;  /* 0x0000003a2024723c */ /* 0x004fe20000001824 */
[----:B---3--:R-:W-:-:S02]  /*ac430*/  F2FP.F16.E5M2.UNPACK_B R56, R56.H1 ;  /* 0x00000038ff38723e */ /* 0x008fc400030004ff */
[----:B----4-:R-:W-:-:S07]  /*ac440*/  F2FP.F16.E5M2.UNPACK_B R57, R57.H1 ;  /* 0x00000039ff39723e */ /* 0x010fce00030004ff */
[----:B------:R-:W-:Y:S01]  /*ac450*/  HMMA.16816.F32 R4, R32, R56, R4 ;  /* 0x000000382004723c */ /* 0x000fe20000001804 */
[----:B------:R-:W-:Y:S02]  /*ac460*/  F2FP.F16.E5M2.UNPACK_B R54, R54.H1 ;  /* 0x00000036ff36723e */ /* 0x000fe400030004ff */
[----:B------:R-:W-:-:S10]  /*ac470*/  F2FP.F16.E5M2.UNPACK_B R55, R55.H1 ;  /* 0x00000037ff37723e */ /* 0x000fd400030004ff */
[----:B------:R0:W-:Y:S04]  /*ac480*/  STL.64 [R1+0x700], R36 ;  /* 0x0007002401007387 */ /* 0x0001e80000100a00 */
[----:B------:R-:W-:Y:S04]  /*ac490*/  STL.64 [R1+0x708], R38 ;  /* 0x0007082601007387 */ /* 0x000fe80000100a00 */
[----:B0-----:R-:W2:Y:S04]  /*ac4a0*/  LDL.LU.64 R36, [R1+0xa488] ;  /* 0x00a4880001247983 */ /* 0x001ea80000300a00 */
[----:B------:R-:W3:Y:S04]  /*ac4b0*/  LDL.LU R40, [R1+0x39e0] ;  /* 0x0039e00001287983 */ /* 0x000ee80000300800 */
[----:B------:R-:W4:Y:S04]  /*ac4c0*/  LDL.LU R41, [R1+0x39e4] ;  /* 0x0039e40001297983 */ /* 0x000f280000300800 */
[----:B------:R-:W-:Y:S04]  /*ac4d0*/  STL.64 [R1+0xa1c8], R58 ;  /* 0x00a1c83a01007387 */ /* 0x000fe80000100a00 */
[----:B------:R-:W-:Y:S04]  /*ac4e0*/  STL.64 [R1+0xa1c0], R56 ;  /* 0x00a1c03801007387 */ /* 0x000fe80000100a00 */
[----:B------:R-:W-:Y:S04]  /*ac4f0*/  STL.64 [R1+0x720], R4 ;  /* 0x0007200401007387 */ /* 0x000fe80000100a00 */
[----:B------:R0:W-:Y:S02]  /*ac500*/  STL.64 [R1+0x728], R6 ;  /* 0x0007280601007387 */ /* 0x0001e40000100a00 */
[----:B0-----:R-:W-:Y:S01]  /*ac510*/  HMMA.16816.F32 R4, R32, R54, R28 ;  /* 0x000000362004723c */ /* 0x001fe2000000181c */
[----:B------:R-:W-:-:S02]  /*ac520*/  F2FP.F16.E5M2.UNPACK_B R52, R52.H1 ;  /* 0x00000034ff34723e */ /* 0x000fc400030004ff */
[----:B------:R-:W-:Y:S02]  /*ac530*/  F2FP.F16.E5M2.UNPACK_B R53, R53.H1 ;  /* 0x00000035ff35723e */ /* 0x000fe400030004ff */
[----:B------:R-:W-:-:S15]  /*ac540*/  F2FP.F16.E5M2.UNPACK_B R50, R50.H1 ;  /* 0x00000032ff32723e */ /* 0x000fde00030004ff */
[----:B------:R-:W-:-:S03]  /*ac550*/  NOP ;  /* 0x0000000000007918 */ /* 0x000fc60000000000 */
[----:B------:R-:W-:Y:S04]  /*ac560*/  STL.64 [R1+0x750], R4 ;  /* 0x0007500401007387 */ /* 0x000fe80000100a00 */
[----:B------:R0:W-:Y:S02]  /*ac570*/  STL.64 [R1+0x758], R6 ;  /* 0x0007580601007387 */ /* 0x0001e40000100a00 */
[----:B0-----:R-:W-:Y:S01]  /*ac580*/  HMMA.16816.F32 R4, R32, R52, R24 ;  /* 0x000000342004723c */ /* 0x001fe20000001818 */
[----:B------:R-:W-:Y:S01]  /*ac590*/  F2FP.F16.E5M2.UNPACK_B R51, R51.H1 ;  /* 0x00000033ff33723e */ /* 0x000fe200030004ff */
[----:B------:R-:W-:Y:S04]  /*ac5a0*/  STL.64 [R1+0xa1d8], R54 ;  /* 0x00a1d83601007387 */ /* 0x000fe80000100a00 */
[----:B------:R-:W-:-:S15]  /*ac5b0*/  STL.64 [R1+0xa1d0], R52 ;  /* 0x00a1d03401007387 */ /* 0x000fde0000100a00 */
[----:B------:R-:W-:-:S02]  /*ac5c0*/  NOP ;  /* 0x0000000000007918 */ /* 0x000fc40000000000 */
[----:B------:R-:W-:Y:S04]  /*ac5d0*/  STL.64 [R1+0x770], R4 ;  /* 0x0007700401007387 */ /* 0x000fe80000100a00 */
[----:B------:R0:W-:Y:S02]  /*ac5e0*/  STL.64 [R1+0x778], R6 ;  /* 0x0007780601007387 */ /* 0x0001e40000100a00 */
[----:B0-----:R-:W-:Y:S01]  /*ac5f0*/  HMMA.16816.F32 R4, R32, R50, R20 ;  /* 0x000000322004723c */ /* 0x001fe20000001814 */
[----:B------:R-:W-:Y:S02]  /*ac600*/  F2FP.F16.E5M2.UNPACK_B R48, R48.H1 ;  /* 0x00000030ff30723e */ /* 0x000fe400030004ff */
        /* <DEDUP_REMOVED lines=14> */
[----:B------:R-:W-:-:S15]  /*ac6f0*/  F2FP.F16.E5M2.UNPACK_B R45, R45.H1 ;  /* 0x0000002dff2d723e */ /* 0x000fde00030004ff */
[----:B------:R-:W-:-:S05]  /*ac700*/  NOP ;  /* 0x0000000000007918 */ /* 0x000fca0000000000 */
[----:B------:R-:W-:Y:S04]  /*ac710*/  STL.64 [R1+0x7f0], R4 ;  /* 0x0007f00401007387 */ /* 0x000fe80000100a00 */
[----:B------:R0:W-:Y:S02]  /*ac720*/  STL.64 [R1+0x7f8], R6 ;  /* 0x0007f80601007387 */ /* 0x0001e40000100a00 */
[----:B0-----:R-:W-:Y:S02]  /*ac730*/  HMMA.16816.F32 R4, R32, R44, R8 ;  /* 0x0000002c2004723c */ /* 0x001fe40000001808 */
[----:B------:R-:W-:Y:S04]  /*ac740*/  STL.64 [R1+0xa1a8], R46 ;  /* 0x00a1a82e01007387 */ /* 0x000fe80000100a00 */
[----:B------:R-:W-:-:S15]  /*ac750*/  STL.64 [R1+0xa1a0], R44 ;  /* 0x00a1a02c01007387 */ /* 0x000fde0000100a00 */
[----:B------:R-:W-:-:S02]  /*ac760*/  NOP ;  /* 0x0000000000007918 */ /* 0x000fc40000000000 */
[----:B------:R0:W-:Y:S04]  /*ac770*/  STL.64 [R1+0x810], R4 ;  /* 0x0008100401007387 */ /* 0x0001e80000100a00 */
[----:B------:R1:W-:Y:S04]  /*ac780*/  STL.64 [R1+0x818], R6 ;  /* 0x0008180601007387 */ /* 0x0003e80000100a00 */
[----:B------:R-:W2:Y:S04]  /*ac790*/  LDL.LU R24, [R1+0x930] ;  /* 0x0009300001187983 */ /* 0x000ea80000300800 */
[----:B------:R-:W2:Y:S04]  /*ac7a0*/  LDL.LU R25, [R1+0x934] ;  /* 0x0009340001197983 */ /* 0x000ea80000300800 */
[----:B------:R-:W2:Y:S04]  /*ac7b0*/  LDL.LU R26, [R1+0x938] ;  /* 0x00093800011a7983 */ /* 0x000ea80000300800 */
[----:B------:R-:W2:Y:S04]  /*ac7c0*/  LDL.LU R27, [R1+0x93c] ;  /* 0x00093c00011b7983 */ /* 0x000ea80000300800 */
[----:B0-----:R-:W2:Y:S04]  /*ac7d0*/  LDL.LU R4, [R1+0x8e0] ;  /* 0x0008e00001047983 */ /* 0x001ea80000300800 */
[----:B------:R-:W2:Y:S04]  /*ac7e0*/  LDL.LU R5, [R1+0x8e4] ;  /* 0x0008e40001057983 */ /* 0x000ea80000300800 */
[----:B-1----:R-:W2:Y:S04]  /*ac7f0*/  LDL.LU R6, [R1+0x8e8] ;  /* 0x0008e80001067983 */ /* 0x002ea80000300800 */
        /* <DEDUP_REMOVED lines=39> */
[----:B------:R-:W-:-:S02]  /*aca70*/  F2FP.F16.E5M2.UNPACK_B R42, R42.H1 ;  /* 0x0000002aff2a723e */ /* 0x000fc400030004ff */
[----:B------:R-:W-:Y:S01]  /*aca80*/  F2FP.F16.E5M2.UNPACK_B R43, R43.H1 ;  /* 0x0000002bff2b723e */ /* 0x000fe200030004ff */
[----:B------:R-:W2:Y:S04]  /*aca90*/  LDL.LU R18, [R1+0x3a60] ;  /* 0x003a600001127983 */ /* 0x000ea80000300800 */
[----:B------:R-:W2:Y:S01]  /*acaa0*/  LDL.LU R19, [R1+0x3a64] ;  /* 0x003a640001137983 */ /* 0x000ea20000300800 */
[----:B---3--:R-:W-:Y:S02]  /*acab0*/  F2FP.F16.E5M2.UNPACK_B R40, R40.H1 ;  /* 0x00000028ff28723e */ /* 0x008fe400030004ff */
[----:B----4-:R-:W-:Y:S01]  /*acac0*/  F2FP.F16.E5M2.UNPACK_B R41, R41.H1 ;  /* 0x00000029ff29723e */ /* 0x010fe200030004ff */
[----:B--2---:R-:W-:Y:S01]  /*acad0*/  HMMA.16816.F32 R44, R32, R42, R44 ;  /* 0x0000002a202c723c */ /* 0x004fe2000000182c */
[----:B------:R-:W-:-:S02]  /*acae0*/  F2FP.F16.E5M2.UNPACK_B R38, R38.H1 ;  /* 0x00000026ff26723e */ /* 0x000fc400030004ff */
[----:B------:R-:W-:-:S15]  /*acaf0*/  F2FP.F16.E5M2.UNPACK_B R39, R39.H1 ;  /* 0x00000027ff27723e */ /* 0x000fde00030004ff */
[----:B------:R-:W-:-:S05]  /*acb00*/  NOP ;  /* 0x0000000000007918 */ /* 0x000fca0000000000 */
[----:B------:R-:W-:Y:S04]  /*acb10*/  STL.64 [R1+0x840], R44 ;  /* 0x0008402c01007387 */ /* 0x000fe80000100a00 */
[----:B------:R0:W-:Y:S02]  /*acb20*/  STL.64 [R1+0x848], R46 ;  /* 0x0008482e01007387 */ /* 0x0001e40000100a00 */
[----:B0-----:R-:W-:Y:S01]  /*acb30*/  HMMA.16816.F32 R44, R32, R40, R48 ;  /* 0x00000028202c723c */ /* 0x001fe20000001830 */
[----:B------:R-:W-:Y:S02]  /*acb40*/  F2FP.F16.E5M2.UNPACK_B R2, R2.H1 ;  /* 0x00000002ff02723e */ /* 0x000fe400030004ff */
[----:B------:R-:W-:Y:S01]  /*acb50*/  F2FP.F16.E5M2.UNPACK_B R3, R3.H1 ;  /* 0x00000003ff03723e */ /* 0x000fe200030004ff */
[----:B------:R-:W-:Y:S04]  /*acb60*/  STL.64 [R1+0xa188], R42 ;  /* 0x00a1882a01007387 */ /* 0x000fe80000100a00 */
[----:B------:R0:W-:Y:S01]  /*acb70*/  STL.64 [R1+0xa180], R40 ;  /* 0x00a1802801007387 */ /* 0x0001e20000100a00 */
[----:B------:R-:W-:-:S02]  /*acb80*/  F2FP.F16.E5M2.UNPACK_B R8, R8.H1 ;  /* 0x00000008ff08723e */ /* 0x000fc400030004ff */
[----:B------:R-:W-:Y:S01]  /*acb90*/  F2FP.F16.E5M2.UNPACK_B R9, R9.H1 ;  /* 0x00000009ff09723e */ /* 0x000fe200030004ff */
[C---:B0-----:R-:W-:Y:S06]  /*acba0*/  HMMA.16816.F32 R40, R32.reuse, R38, R52 ;  /* 0x000000262028723c */ /* 0x041fec0000001834 */
[C---:B------:R-:W-:Y:S05]  /*acbb0*/  HMMA.16816.F32 R4, R32.reuse, R8, R4 ;  /* 0x000000082004723c */ /* 0x040fea0000001804 */
[----:B------:R-:W-:Y:S04]  /*acbc0*/  STL.64 [R1+0x860], R44 ;  /* 0x0008602c01007387 */ /* 0x000fe80000100a00 */
[----:B------:R-:W-:Y:S04]  /*acbd0*/  STL.64 [R1+0x868], R46 ;  /* 0x0008682e01007387 */ /* 0x000fe80000100a00 */
[----:B------:R-:W-:Y:S04]  /*acbe0*/  STL.64 [R1+0xa480], R38 ;  /* 0x00a4802601007387 */ /* 0x000fe80000100a00 */
[----:B------:R0:W-:Y:S02]  /*acbf0*/  STL.64 [R1+0xa478], R36 ;  /* 0x00a4782401007387 */ /* 0x0001e40000100a00 */
[----:B0-----:R-:W-:Y:S02]  /*acc00*/  HMMA.16816.F32 R36, R32, R2, R56 ;  /* 0x000000022024723c */ /* 0x001fe40000001838 */
[----:B------:R-:W-:Y:S01]  /*acc10*/  STL.64 [R1+0x890], R40 ;  /* 0x0008902801007387 */ /* 0x000fe20000100a00 */
[----:B------:R-:W-:-:S02]  /*acc20*/  F2FP.F16.E5M2.UNPACK_B R10, R10.H1 ;  /* 0x0000000aff0a723e */ /* 0x000fc400030004ff */
[----:B------:R-:W-:Y:S01]  /*acc30*/  F2FP.F16.E5M2.UNPACK_B R11, R11.H1 ;  /* 0x0000000bff0b723e */ /* 0x000fe200030004ff */
[----:B------:R-:W-:Y:S04]  /*acc40*/  STL.64 [R1+0x898], R42 ;  /* 0x0008982a01007387 */ /* 0x000fe80000100a00 */
[----:B------:R-:W-:-:S13]  /*acc50*/  STL.64 [R1+0xa428], R2 ;  /* 0x00a4280201007387 */ /* 0x000fda0000100a00 */
[----:B------:R-:W-:Y:S04]  /*acc60*/  STL.64 [R1+0x8b0], R36 ;  /* 0x0008b02401007387 */ /* 0x000fe80000100a00 */
[----:B------:R-:W-:Y:S04]  /*acc70*/  STL.64 [R1+0x8b8], R38 ;  /* 0x0008b82601007387 */ /* 0x000fe80000100a00 */
[----:B------:R-:W-:Y:S04]  /*acc80*/  STL.64 [R1+0x8e0], R4 ;  /* 0x0008e00401007387 */ /* 0x000fe80000100a00 */
[----:B------:R0:W-:Y:S02]  /*acc90*/  STL.64 [R1+0x8e8], R6 ;  /* 0x0008e80601007387 */ /* 0x0001e40000100a00 */
[----:B0-----:R-:W-:Y:S01]  /*acca0*/  HMMA.16816.F32 R4, R32, R10, R28 ;  /* 0x0000000a2004723c */ /* 0x001fe2000000181c */
[----:B------:R-:W-:-:S02]  /*accb0*/  F2FP.F16.E5M2.UNPACK_B R12, R12.H1 ;  /* 0x0000000cff0c723e */ /* 0x000fc400030004ff */
[----:B------:R-:W-:-:S03]  /*accc0*/  F2FP.F16.E5M2.UNPACK_B R13, R13.H1 ;  /* 0x0000000dff0d723e */ /* 0x000fc600030004ff */
[----:B------:R-:W-:Y:S04]  /*accd0*/  STL.64 [R1+0xa148], R10 ;  /* 0x00a1480a01007387 */ /* 0x000fe80000100a00 */
[----:B------:R-:W-:-:S13]  /*acce0*/  STL.64 [R1+0xa140], R8 ;  /* 0x00a1400801007387 */ /* 0x000fda0000100a00 */
        /* <DEDUP_REMOVED lines=8> */
[----:B0-----:R-:W-:Y:S06]  /*acd70*/  HMMA.16816.F32 R4, R32, R14, R20 ;  /* 0x0000000e2004723c */ /* 0x001fec0000001814 */
[----:B------:R-:W-:Y:S04]  /*acd80*/  STL.64 [R1+0xa128], R14 ;  /* 0x00a1280e01007387 */ /* 0x000fe80000100a00 */
[----:B------:R0:W-:-:S13]  /*acd90*/  STL.64 [R1+0xa120], R12 ;  /* 0x00a1200c01007387 */ /* 0x0001da0000100a00 */
[----:B------:R1:W-:Y:S04]  /*acda0*/  STL.64 [R1+0x950], R4 ;  /* 0x0009500401007387 */ /* 0x0003e80000100a00 */
[----:B------:R2:W-:Y:S04]  /*acdb0*/  STL.64 [R1+0x958], R6 ;  /* 0x0009580601007387 */ /* 0x0005e80000100a00 */
        /* <DEDUP_REMOVED lines=8> */
[----:B0-----:R-:W3:Y:S04]  /*ace40*/  LDL.LU R12, [R1+0x9a0] ;  /* 0x0009a000010c7983 */ /* 0x001ee80000300800 */
        /* <DEDUP_REMOVED lines=22> */
[----:B------:R-:W3:Y:S04]  /*acfb0*/  LDL.LU R5, [R1+0x3060] ;  /* 0x0030600001057983 */ /* 0x000ee80000300800 */
[----:B------:R-:W3:Y:S04]  /*acfc0*/  LDL.LU R60, [R1+0x306c] ;  /* 0x00306c00013c7983 */ /* 0x000ee80000300800 */
[----:B--2---:R-:W2:Y:S04]  /*acfd0*/  LDL.LU R6, [R1+0x3068] ;  /* 0x0030680001067983 */ /* 0x004ea80000300800 */
        /* <DEDUP_REMOVED lines=18> */
[----:B----4-:R-:W-:-:S15]  /*ad100*/  HMMA.16816.F32 R36, R32, R16, R36 ;  /* 0x000000102024723c */ /* 0x010fde0000001824 */
[----:B------:R-:W-:-:S08]  /*ad110*/  NOP ;  /* 0x0000000000007918 */ /* 0x000fd00000000000 */
[----:B------:R-:W-:Y:S04]  /*ad120*/  STL.64 [R1+0x980], R36 ;  /* 0x0009802401007387 */ /* 0x000fe80000100a00 */
[----:B------:R0:W-:Y:S04]  /*ad130*/  STL.64 [R1+0x988], R38 ;  /* 0x0009882601007387 */ /* 0x0001e80000100a00 */
[----:B0-----:R-:W4:Y:S04]  /*ad140*/  LDL.LU.64 R38, [R1+0xa480] ;  /* 0x00a4800001267983 */ /* 0x001f280000300a00 */
[----:B------:R-:W4:Y:S01]  /*ad150*/  LDL.LU.64 R36, [R1+0xa478] ;  /* 0x00a4780001247983 */ /* 0x000f220000300a00 */
[----:B---3--:R-:W-:-:S02]  /*ad160*/  F2FP.F16.E5M2.UNPACK_B R20, R20.H1 ;  /* 0x00000014ff14723e */ /* 0x008fc400030004ff */
[----:B------:R-:W-:Y:S01]  /*ad170*/  F2FP.F16.E5M2.UNPACK_B R21, R21.H1 ;  /* 0x00000015ff15723e */ /* 0x000fe200030004ff */
[C---:B------:R-:W-:Y:S06]  /*ad180*/  HMMA.16816.F32 R12, R32.reuse, R18, R12 ;  /* 0x00000012200c723c */ /* 0x040fec000000180c */
[C---:B------:R-:W-:Y:S01]  /*ad190*/  HMMA.16816.F32 R8, R32.reuse, R20, R8 ;  /* 0x000000142008723c */ /* 0x040fe20000001808 */
[----:B------:R-:W-:Y:S02]  /*ad1a0*/  F2FP.F16.E5M2.UNPACK_B R22, R22.H1 ;  /* 0x00000016ff16723e */ /* 0x000fe400030004ff */
[----:B------:R-:W-:Y:S01]  /*ad1b0*/  F2FP.F16.E5M2.UNPACK_B R23, R23.H1 ;  /* 0x00000017ff17723e */ /* 0x000fe200030004ff */
[----:B------:R-:W-:Y:S04]  /*ad1c0*/  STL.64 [R1+0xa138], R18 ;  /* 0x00a1381201007387 */ /* 0x000fe80000100a00 */
[----:B------:R-:W-:Y:S09]  /*ad1d0*/  STL.64 [R1+0xa130], R16 ;  /* 0x00a1301001007387 */ /* 0x000ff20000100a00 */
        /* <DEDUP_REMOVED lines=13> */
[----:B------:R-:W-:Y:S02]  /*ad2b0*/  F2FP.F16.E5M2.UNPACK_B R27, R27.H1 ;  /* 0x0000001bff1b723e */ /* 0x000fe400030004ff */
[----:B--2---:R-:W-:-:S15]  /*ad2c0*/  F2FP.F16.E5M2.UNPACK_B R28, R28.H1 ;  /* 0x0000001cff1c723e */ /* 0x004fde00030004ff */
[----:B------:R-:W-:-:S03]  /*ad2d0*/  NOP ;  /* 0x0000000000007918 */ /* 0x000fc60000000000 */
[----:B------:R-:W-:Y:S04]  /*ad2e0*/  STL.64 [R1+0xa30], R8 ;  /* 0x000a300801007387 */ /* 0x000fe80000100a00 */
[----:B------:R0:W-:Y:S02]  /*ad2f0*/  STL.64 [R1+0xa38], R10 ;  /* 0x000a380a01007387 */ /* 0x0001e40000100a00 */
[----:B0-----:R-:W-:Y:S01]  /*ad300*/  HMMA.16816.F32 R8, R32, R26, R52 ;  /* 0x0000001a2008723c */ /* 0x001fe20000001834 */
[----:B------:R-:W-:-:S05]  /*ad310*/  F2FP.F16.E5M2.UNPACK_B R29, R29.H1 ;  /* 0x0000001dff1d723e */ /* 0x000fca00030004ff */
[----:B------:R-:W-:Y:S04]  /*ad320*/  STL.64 [R1+0xa168], R26 ;  /* 0x00a1681a01007387 */ /* 0x000fe80000100a00 */
[----:B------:R-:W-:-:S13]  /*ad330*/  STL.64 [R1+0xa160], R24 ;  /* 0x00a1601801007387 */ /* 0x000fda0000100a00 */
[----:B------:R-:W-:Y:S04]  /*ad340*/  STL.64 [R1+0xa60], R8 ;  /* 0x000a600801007387 */ /* 0x000fe80000100a00 */
[----:B------:R0:W-:Y:S02]  /*ad350*/  STL.64 [R1+0xa68], R10 ;  /* 0x000a680a01007387 */ /* 0x0001e40000100a00 */
[----:B0-----:R-:W-:Y:S07]  /*ad360*/  HMMA.16816.F32 R8, R32, R28, R56 ;  /* 0x0000001c2008723c */ /* 0x001fee0000001838 */
[----:B------:R-:W-:-:S02]  /*ad370*/  IMAD.MOV.U32 R58, RZ, RZ, R0 ;  /* 0x000000ffff3a7224 */ /* 0x000fc400078e0000 */
[----:B------:R-:W2:-:S14]  /*ad380*/  LDL.LU R0, [R1+0xa470] ;  /* 0x00a4700001007983 */ /* 0x000e9c0000300800 */
[----:B------:R0:W-:Y:S04]  /*ad390*/  STL.64 [R1+0xab0], R8 ;  /* 0x000ab00801007387 */ /* 0x0001e80000100a00 */
[----:B------:R1:W-:Y:S01]  /*ad3a0*/  STL.64 [R1+0xab8], R10 ;  /* 0x000ab80a01007387 */ /* 0x0003e20000100a00 */
[----:B----4-:R-:W-:-:S03]  /*ad3b0*/  IMAD.MOV.U32 R59, RZ, RZ, R36 ;  /* 0x000000ffff3b7224 */ /* 0x010fc600078e0024 */
[----:B------:R-:W3:Y:S04]  /*ad3c0*/  LDL.LU R36, [R1+0xa46c] ;  /* 0x00a46c0001247983 */ /* 0x000ee80000300800 */
[----:B------:R-:W4:Y:S04]  /*ad3d0*/  LDL.LU R52, [R1+0x2120] ;  /* 0x0021200001347983 */ /* 0x000f280000300800 */
[----:B------:R-:W4:Y:S04]  /*ad3e0*/  LDL.LU R53, [R1+0x2124] ;  /* 0x0021240001357983 */ /* 0x000f280000300800 */
[----:B------:R-:W3:Y:S04]  /*ad3f0*/  LDL.LU R54, [R1+0x2128] ;  /* 0x0021280001367983 */ /* 0x000ee80000300800 */
[----:B------:R-:W3:Y:S01]  /*ad400*/  LDL.LU R55, [R1+0x212c] ;  /* 0x00212c0001377983 */ /* 0x000ee20000300800 */
[----:B------:R-:W-:-:S02]  /*ad410*/  IMAD.MOV.U32 R57, RZ, RZ, R37 ;  /* 0x000000ffff397224 */ /* 0x000fc400078e0025 */
[----:B------:R-:W-:Y:S02]  /*ad420*/  IMAD R4, R4, 0x100, R50 ;  /* 0x0000010004047824 */ /* 0x000fe400078e0232 */
[----:B------:R-:W-:Y:S02]  /*ad430*/  IMAD R5, R5, 0x100, R51 ;  /* 0x0000010005057824 */ /* 0x000fe400078e0233 */
[----:B--2---:R-:W-:Y:S01]  /*ad440*/  IMAD.MOV.U32 R56, RZ, RZ, R0 ;  /* 0x000000ffff387224 */ /* 0x004fe200078e0000 */
[----:B---3--:R-:W-:Y:S04]  /*ad450*/  STL.64 [R1+0xa3a8], R54 ;  /* 0x00a3a83601007387 */ /* 0x008fe80000100a00 */
[----:B----4-:R2:W-:Y:S04]  /*ad460*/  STL.64 [R1+0xa3a0], R52 ;  /* 0x00a3a03401007387 */ /* 0x0105e80000100a00 */
[----:B------:R-:W3:Y:S04]  /*ad470*/  LDL.LU R0, [R1+0xa468] ;  /* 0x00a4680001007983 */ /* 0x000ee80000300800 */
[----:B------:R-:W4:Y:S04]  /*ad480*/  LDL.LU R37, [R1+0xa464] ;  /* 0x00a4640001257983 */ /* 0x000f280000300800 */
[----:B------:R2:W-:Y:S04]  /*ad490*/  STL.64 [R1+0xa3b8], R58 ;  /* 0x00a3b83a01007387 */ /* 0x0005e80000100a00 */
[----:B------:R2:W-:Y:S04]  /*ad4a0*/  STL.64 [R1+0xa3b0], R56 ;  /* 0x00a3b03801007387 */ /* 0x0005e80000100a00 */
[----:B------:R-:W2:Y:S04]  /*ad4b0*/  LDL.LU R48, [R1+0x2130] ;  /* 0x0021300001307983 */ /* 0x000ea80000300800 */
[----:B------:R-:W2:Y:S04]  /*ad4c0*/  LDL.LU R49, [R1+0x2134] ;  /* 0x0021340001317983 */ /* 0x000ea80000300800 */
[----:B------:R-:W3:Y:S04]  /*ad4d0*/  LDL.LU R50, [R1+0x2138] ;  /* 0x0021380001327983 */ /* 0x000ee80000300800 */
[----:B------:R-:W3:Y:S01]  /*ad4e0*/  LDL.LU R51, [R1+0x213c] ;  /* 0x00213c0001337983 */ /* 0x000ee20000300800 */
[----:B------:R-:W-:-:S03]  /*ad4f0*/  IMAD.MOV.U32 R47, RZ, RZ, R36 ;  /* 0x000000ffff2f7224 */ /* 0x000fc600078e0024 */
[----:B---3--:R-:W-:Y:S04]  /*ad500*/  STL.64 [R1+0xa3c8], R50 ;  /* 0x00a3c83201007387 */ /* 0x008fe80000100a00 */
[----:B--2---:R-:W-:Y:S04]  /*ad510*/  STL.64 [R1+0xa3c0], R48 ;  /* 0x00a3c03001007387 */ /* 0x004fe80000100a00 */
[----:B------:R-:W2:Y:S01]  /*ad520*/  LDL R46, [R1+0xc8] ;  /* 0x0000c800012e7983 */ /* 0x000ea20000100800 */
[----:B----4-:R-:W-:Y:S02]  /*ad530*/  IMAD.MOV.U32 R44, RZ, RZ, R37 ;  /* 0x000000ffff2c7224 */ /* 0x010fe400078e0025 */
[----:B------:R-:W-:Y:S01]  /*ad540*/  IMAD.MOV.U32 R45, RZ, RZ, R0 ;  /* 0x000000ffff2d7224 */ /* 0x000fe200078e0000 */
[----:B------:R-:W3:Y:S04]  /*ad550*/  LDL.LU R36, [R1+0xa460] ;  /* 0x00a4600001247983 */ /* 0x000ee80000300800 */
[----:B------:R-:W4:Y:S04]  /*ad560*/  LDL.LU R37, [R1+0xa45c] ;  /* 0x00a45c0001257983 */ /* 0x000f280000300800 */
[----:B------:R-:W4:Y:S04]  /*ad570*/  LDL.LU R0, [R1+0xa458] ;  /* 0x00a4580001007983 */ /* 0x000f280000300800 */
[----:B--2---:R-:W-:Y:S04]  /*ad580*/  STL.64 [R1+0xa3d8], R46 ;  /* 0x00a3d82e01007387 */ /* 0x004fe80000100a00 */
[----:B------:R-:W-:Y:S04]  /*ad590*/  STL.64 [R1+0xa3d0], R44 ;  /* 0x00a3d02c01007387 */ /* 0x000fe80000100a00 */
[----:B0-----:R-:W2:Y:S04]  /*ad5a0*/  LDL.LU R8, [R1+0x2150] ;  /* 0x0021500001087983 */ /* 0x001ea80000300800 */
[----:B------:R-:W2:Y:S04]  /*ad5b0*/  LDL.LU R9, [R1+0x2154] ;  /* 0x0021540001097983 */ /* 0x000ea80000300800 */
[----:B-1----:R-:W2:Y:S04]  /*ad5c0*/  LDL.LU R10, [R1+0x2158] ;  /* 0x00215800010a7983 */ /* 0x002ea80000300800 */
[----:B------:R-:W2:Y:S01]  /*ad5d0*/  LDL.LU R11, [R1+0x215c] ;  /* 0x00215c00010b7983 */ /* 0x000ea20000300800 */
[----:B---3--:R-:W-:-:S02]  /*ad5e0*/  IMAD.MOV.U32 R15, RZ, RZ, R36 ;  /* 0x000000ffff0f7224 */ /* 0x008fc400078e0024 */
[----:B----4-:R-:W-:Y:S01]  /*ad5f0*/  IMAD.MOV.U32 R14, RZ, RZ, R37 ;  /* 0x000000ffff0e7224 */ /* 0x010fe200078e0025 */
[----:B--2---:R-:W-:Y:S04]  /*ad600*/  STL.64 [R1+0xa3f0], R10 ;  /* 0x00a3f00a01007387 */ /* 0x004fe80000100a00 */
[----:B------:R-:W-:Y:S04]  /*ad610*/  STL.64 [R1+0xa3e8], R8 ;  /* 0x00a3e80801007387 */ /* 0x000fe80000100a00 */
[----:B------:R-:W2:Y:S04]  /*ad620*/  LDL.LU R36, [R1+0x3ad0] ;  /* 0x003ad00001247983 */ /* 0x000ea80000300800 */
[----:B------:R-:W3:Y:S04]  /*ad630*/  LDL.LU R37, [R1+0x3ad4] ;  /* 0x003ad40001257983 */ /* 0x000ee80000300800 */
[----:B------:R-:W4:Y:S04]  /*ad640*/  LDL.LU R16, [R1+0x2160] ;  /* 0x0021600001107983 */ /* 0x000f280000300800 */
[----:B------:R-:W4:Y:S04]  /*ad650*/  LDL.LU R17, [R1+0x2164] ;  /* 0x0021640001117983 */ /* 0x000f280000300800 */
[----:B------:R-:W2:Y:S04]  /*ad660*/  LDL.LU R18, [R1+0x2168] ;  /* 0x0021680001127983 */ /* 0x000ea80000300800 */
[----:B------:R-:W2:Y:S01]  /*ad670*/  LDL.LU R19, [R1+0x216c] ;  /* 0x00216c0001137983 */ /* 0x000ea20000300800 */
[----:B------:R-:W-:-:S03]  /*ad680*/  IMAD.MOV.U32 R13, RZ, RZ, R0 ;  /* 0x000000ffff0d7224 */ /* 0x000fc600078e0000 */
[----:B--2---:R-:W-:Y:S04]  /*ad690*/  STL.64 [R1+0xa400], R18 ;  /* 0x00a4001201007387 */ /* 0x004fe80000100a00 */
[----:B----4-:R-:W-:Y:S04]  /*ad6a0*/  STL.64 [R1+0xa3f8], R16 ;  /* 0x00a3f81001007387 */ /* 0x010fe80000100a00 */
[----:B------:R-:W2:Y:S04]  /*ad6b0*/  LDL R12, [R1+0xe0] ;  /* 0x0000e000010c7983 */ /* 0x000ea80000100800 */
[----:B------:R-:W4:Y:S04]  /*ad6c0*/  LDL.LU R0, [R1+0xa454] ;  /* 0x00a4540001007983 */ /* 0x000f280000300800 */
[----:B------:R-:W-:Y:S04]  /*ad6d0*/  STL.64 [R1+0xa410], R14 ;  /* 0x00a4100e01007387 */ /* 0x000fe80000100a00 */
[----:B--2---:R-:W-:Y:S04]  /*ad6e0*/  STL.64 [R1+0xa408], R12 ;  /* 0x00a4080c01007387 */ /* 0x004fe80000100a00 */
[----:B------:R-:W2:Y:S04]  /*ad6f0*/  LDL.LU R20, [R1+0x2170] ;  /* 0x0021700001147983 */ /* 0x000ea80000300800 */
[----:B------:R-:W2:Y:S04]  /*ad700*/  LDL.LU R21, [R1+0x2174] ;  /* 0x0021740001157983 */ /* 0x000ea80000300800 */
[----:B------:R-:W3:Y:S04]  /*ad710*/  LDL.LU R22, [R1+0x2178] ;  /* 0x0021780001167983 */ /* 0x000ee80000300800 */
[----:B------:R-:W3:Y:S01]  /*ad720*/  LDL.LU R23, [R1+0x217c] ;  /* 0x00217c0001177983 */ /* 0x000ee20000300800 */
[----:B----4-:R-:W-:-:S03]  /*ad730*/  IMAD.MOV.U32 R25, RZ, RZ, R0 ;  /* 0x000000ffff197224 */ /* 0x010fc600078e0000 */
[----:B---3--:R-:W-:Y:S04]  /*ad740*/  STL.64 [R1+0xa420], R22 ;  /* 0x00a4201601007387 */ /* 0x008fe80000100a00 */
[----:B--2---:R-:W-:Y:S04]  /*ad750*/  STL.64 [R1+0xa418], R20 ;  /* 0x00a4181401007387 */ /* 0x004fe80000100a00 */
[----:B------:R-:W2:Y:S04]  /*ad760*/  LDL R26, [R1+0xe8] ;  /* 0x0000e800011a7983 */ /* 0x000ea80000100800 */
[----:B------:R-:W2:Y:S04]  /*ad770*/  LDL R27, [R1+0xec] ;  /* 0x0000ec00011b7983 */ /* 0x000ea80000100800 */
[----:B------:R-:W3:Y:S04]  /*ad780*/  LDL R24, [R1+0xf0] ;  /* 0x0000f00001187983 */ /* 0x000ee80000100800 */
[----:B------:R-:W4:Y:S04]  /*ad790*/  LDL.LU R0, [R1+0xa450] ;  /* 0x00a4500001007983 */ /* 0x000f280000300800 */
[----:B--2---:R-:W-:Y:S04]  /*ad7a0*/  STL.64 [R1+0xa438], R26 ;  /* 0x00a4381a01007387 */ /* 0x004fe80000100a00 */
[----:B---3--:R-:W-:Y:S04]  /*ad7b0*/  STL.64 [R1+0xa430], R24 ;  /* 0x00a4301801007387 */ /* 0x008fe80000100a00 */
[----:B------:R-:W2:Y:S04]  /*ad7c0*/  LDL.LU R40, [R1+0x2140] ;  /* 0x0021400001287983 */ /* 0x000ea80000300800 */
[----:B------:R-:W2:Y:S04]  /*ad7d0*/  LDL.LU R41, [R1+0x2144] ;  /* 0x0021440001297983 */ /* 0x000ea80000300800 */
[----:B------:R-:W3:Y:S04]  /*ad7e0*/  LDL.LU R42, [R1+0x2148] ;  /* 0x00214800012a7983 */ /* 0x000ee80000300800 */
[----:B------:R-:W3:Y:S04]  /*ad7f0*/  LDL.LU R43, [R1+0x214c] ;  /* 0x00214c00012b7983 */ /* 0x000ee80000300800 */
[----:B---3--:R-:W-:Y:S04]  /*ad800*/  STL.64 [R1+0xa448], R42 ;  /* 0x00a4482a01007387 */ /* 0x008fe80000100a00 */
[----:B--2---:R0:W-:Y:S04]  /*ad810*/  STL.64 [R1+0xa440], R40 ;  /* 0x00a4402801007387 */ /* 0x0041e80000100a00 */
[----:B------:R-:W2:Y:S04]  /*ad820*/  LDL.LU R52, [R1+0x21a0] ;  /* 0x0021a00001347983 */ /* 0x000ea80000300800 */
[----:B------:R-:W2:Y:S04]  /*ad830*/  LDL.LU R53, [R1+0x21a4] ;  /* 0x0021a40001357983 */ /* 0x000ea80000300800 */
[----:B------:R-:W2:Y:S04]  /*ad840*/  LDL.LU R54, [R1+0x21a8] ;  /* 0x0021a80001367983 */ /* 0x000ea80000300800 */
[----:B------:R-:W2:Y:S04]  /*ad850*/  LDL.LU R55, [R1+0x21ac] ;  /* 0x0021ac0001377983 */ /* 0x000ea80000300800 */
[----:B------:R-:W3:Y:S04]  /*ad860*/  LDL R58, [R1+0x100] ;  /* 0x00010000013a7983 */ /* 0x000ee80000100800 */
[----:B------:R-:W3:Y:S04]  /*ad870*/  LDL R59, [R1+0x104] ;  /* 0x00010400013b7983 */ /* 0x000ee80000100800 */
[----:B------:R-:W2:Y:S04]  /*ad880*/  LDL R56, [R1+0x108] ;  /* 0x0001080001387983 */ /* 0x000ea80000100800 */
[----:B0-----:R-:W3:Y:S04]  /*ad890*/  LDL.LU R40, [R1+0x22e0] ;  /* 0x0022e00001287983 */ /* 0x001ee80000300800 */
[----:B------:R-:W3:Y:S04]  /*ad8a0*/  LDL.LU R41, [R1+0x22e4] ;  /* 0x0022e40001297983 */ /* 0x000ee80000300800 */
[----:B------:R-:W3:Y:S04]  /*ad8b0*/  LDL.LU R42, [R1+0x22e8] ;  /* 0x0022e800012a7983 */ /* 0x000ee80000300800 */
[----:B------:R-:W3:Y:S04]  /*ad8c0*/  LDL.LU R43, [R1+0x22ec] ;  /* 0x0022ec00012b7983 */ /* 0x000ee80000300800 */
[----:B------:R-:W2:Y:S01]  /*ad8d0*/  LDL.LU R3, [R1+0x3ae0] ;  /* 0x003ae00001037983 */ /* 0x000ea20000300800 */
[----:B------:R-:W-:-:S02]  /*ad8e0*/  F2FP.F16.E5M2.UNPACK_B R30, R30.H1 ;  /* 0x0000001eff1e723e */ /* 0x000fc400030004ff */
[----:B------:R-:W-:Y:S01]  /*ad8f0*/  F2FP.F16.E5M2.UNPACK_B R31, R31.H1 ;  /* 0x0000001fff1f723e */ /* 0x000fe200030004ff */
[----:B----4-:R-:W-:Y:S02]  /*ad900*/  IMAD.MOV.U32 R57, RZ, RZ, R0 ;  /* 0x000000ffff397224 */ /* 0x010fe400078e0000 */
[----:B------:R-:W4:Y:S04]  /*ad910*/  LDL.LU R0, [R1+0x3ae4] ;  /* 0x003ae40001007983 */ /* 0x000f280000300800 */
[----:B------:R-:W4:Y:S04]  /*ad920*/  LDL.LU R8, [R1+0x21d0] ;  /* 0x0021d00001087983 */ /* 0x000f280000300800 */
[----:B------:R-:W4:Y:S04]  /*ad930*/  LDL.LU R9, [R1+0x21d4] ;  /* 0x0021d40001097983 */ /* 0x000f280000300800 */
[----:B------:R-:W4:Y:S04]  /*ad940*/  LDL.LU R10, [R1+0x21d8] ;  /* 0x0021d800010a7983 */ /* 0x000f280000300800 */
[----:B------:R-:W4:Y:S04]  /*ad950*/  LDL.LU R11, [R1+0x21dc] ;  /* 0x0021dc00010b7983 */ /* 0x000f280000300800 */
[----:B------:R-:W4:Y:S04]  /*ad960*/  LDL R18, [R1+0x118] ;  /* 0x0001180001127983 */ /* 0x000f280000100800 */
[----:B------:R-:W4:Y:S04]  /*ad970*/  LDL R19, [R1+0x11c] ;  /* 0x00011c0001137983 */ /* 0x000f280000100800 */
        /* <DEDUP_REMOVED lines=10> */
[----:B------:R-:W4:Y:S04]  /*ada20*/  LDL.LU R12, [R1+0x21e0] ;  /* 0x0021e000010c7983 */ /* 0x000f280000300800 */
[----:B------:R-:W4:Y:S04]  /*ada30*/  LDL.LU R13, [R1+0x21e4] ;  /* 0x0021e400010d7983 */ /* 0x000f280000300800 */
[----:B------:R-:W4:Y:S01]  /*ada40*/  LDL.LU R14, [R1+0x21e8] ;  /* 0x0021e800010e7983 */ /* 0x000f220000300800 */
[----:B------:R-:W-:-:S02]  /*ada50*/  IMAD R6, R6, 0x100, R60 ;  /* 0x0000010006067824 */ /* 0x000fc400078e023c */
[----:B------:R-:W-:Y:S01]  /*ada60*/  IMAD R7, R7, 0x100, R61 ;  /* 0x0000010007077824 */ /* 0x000fe200078e023d */
[----:B------:R-:W4:Y:S04]  /*ada70*/  LDL.LU R15, [R1+0x21ec] ;  /* 0x0021ec00010f7983 */ /* 0x000f280000300800 */
[----:B------:R-:W4:Y:S04]  /*ada80*/  LDL.64 R60, [R1+0x110] ;  /* 0x00011000013c7983 */ /* 0x000f280000100a00 */
        /* <DEDUP_REMOVED lines=8> */
[----:B---3--:R-:W-:Y:S01]  /*adb10*/  HMMA.16816.F32 R40, R32, R30, R40 ;  /* 0x0000001e2028723c */ /* 0x008fe20000001828 */
[----:B--2---:R-:W-:-:S15]  /*adb20*/  F2FP.F16.E5M2.UNPACK_B R2, R3.H1 ;  /* 0x00000003ff02723e */ /* 0x004fde00030004ff */
[----:B------:R-:W-:-:S07]  /*adb30*/  NOP ;  /* 0x0000000000007918 */ /* 0x000fce0000000000 */
[----:B------:R-:W-:Y:S04]  /*adb40*/  STL.64 [R1+0x36e0], R40 ;  /* 0x0036e02801007387 */ /* 0x000fe80000100a00 */
[----:B------:R0:W-:Y:S04]  /*adb50*/  STL.64 [R1+0x36e8], R42 ;  /* 0x0036e82a01007387 */ /* 0x0001e80000100a00 */
[----:B0-----:R-:W2:Y:S04]  /*adb60*/  LDL.LU.64 R42, [R1+0xa448] ;  /* 0x00a44800012a7983 */ /* 0x001ea80000300a00 */
[----:B------:R-:W2:Y:S04]  /*adb70*/  LDL.LU.64 R40, [R1+0xa440] ;  /* 0x00a4400001287983 */ /* 0x000ea80000300a00 */
[----:B------:R-:W-:Y:S04]  /*adb80*/  STL.64 [R1+0xa108], R30 ;  /* 0x00a1081e01007387 */ /* 0x000fe80000100a00 */
[----:B------:R-:W-:Y:S04]  /*adb90*/  STL [R1+0x120], R2 ;  /* 0x0001200201007387 */ /* 0x000fe80000100800 */
[----:B------:R0:W-:Y:S04]  /*adba0*/  STL.64 [R1+0xa100], R28 ;  /* 0x00a1001c01007387 */ /* 0x0001e80000100a00 */
[----:B0-----:R-:W3:Y:S04]  /*adbb0*/  LDL.LU R28, [R1+0x2200] ;  /* 0x00220000011c7983 */ /* 0x001ee80000300800 */
[----:B------:R-:W3:Y:S04]  /*adbc0*/  LDL.LU R29, [R1+0x2204] ;  /* 0x00220400011d7983 */ /* 0x000ee80000300800 */
[----:B------:R-:W3:Y:S04]  /*adbd0*/  LDL.LU R30, [R1+0x2208] ;  /* 0x00220800011e7983 */ /* 0x000ee80000300800 */
[----:B------:R-:W3:Y:S01]  /*adbe0*/  LDL.LU R31, [R1+0x220c] ;  /* 0x00220c00011f7983 */ /* 0x000ee20000300800 */
[----:B------:R-:W-:-:S02]  /*adbf0*/  F2FP.F16.E5M2.UNPACK_B R36, R36.H1 ;  /* 0x00000024ff24723e */ /* 0x000fc400030004ff */
[----:B------:R-:W-:Y:S02]  /*adc00*/  F2FP.F16.E5M2.UNPACK_B R37, R37.H1 ;  /* 0x00000025ff25723e */ /* 0x000fe400030004ff */
[----:B----4-:R-:W-:-:S05]  /*adc10*/  F2FP.F16.E5M2.UNPACK_B R3, R0.H1 ;  /* 0x00000000ff03723e */ /* 0x010fca00030004ff */
[----:B------:R-:W-:Y:S01]  /*adc20*/  HMMA.16816.F32 R24, R32, R36, R24 ;  /* 0x000000242018723c */ /* 0x000fe20000001818 */
[----:B------:R-:W-:Y:S02]  /*adc30*/  F2FP.F16.E5M2.UNPACK_B R4, R4 ;  /* 0x00000004ff04723e */ /* 0x000fe400020004ff */
[----:B------:R-:W-:Y:S02]  /*adc40*/  F2FP.F16.E5M2.UNPACK_B R5, R5 ;  /* 0x00000005ff05723e */ /* 0x000fe400020004ff */
[----:B------:R-:W-:Y:S02]  /*adc50*/  F2FP.F16.E5M2.UNPACK_B R6, R6 ;  /* 0x00000006ff06723e */ /* 0x000fe400020004ff */
[----:B------:R-:W-:Y:S01]  /*adc60*/  F2FP.F16.E5M2.UNPACK_B R7, R7 ;  /* 0x00000007ff07723e */ /* 0x000fe200020004ff */
[----:B------:R-:W-:Y:S06]  /*adc70*/  STL [R1+0x124], R3 ;  /* 0x0001240301007387 */ /* 0x000fec0000100800 */
[C---:B------:R-:W-:Y:S06]  /*adc80*/  HMMA.16816.F32 R20, R4.reuse, R16, R20 ;  /* 0x000000100414723c */ /* 0x040fec0000001814 */
[C---:B------:R-:W-:Y:S06]  /*adc90*/  HMMA.16816.F32 R16, R4.reuse, R18, R12 ;  /* 0x000000120410723c */ /* 0x040fec000000180c */
[----:B------:R-:W-:Y:S01]  /*adca0*/  HMMA.16816.F32 R8, R4, R60, R8 ;  /* 0x0000003c0408723c */ /* 0x000fe20000001808 */
[----:B------:R-:W-:Y:S04]  /*adcb0*/  STL.64 [R1+0x36d0], R24 ;  /* 0x0036d01801007387 */ /* 0x000fe80000100a00 */
[----:B------:R0:W-:Y:S01]  /*adcc0*/  STL.64 [R1+0x36d8], R26 ;  /* 0x0036d81a01007387 */ /* 0x0001e20000100a00 */
[----:B------:R-:W-:-:S03]  /*adcd0*/  IMAD.MOV.U32 R0, RZ, RZ, R3 ;  /* 0x000000ffff007224 */ /* 0x000fc600078e0003 */
[----:B0-----:R-:W4:Y:S04]  /*adce0*/  LDL.LU.64 R26, [R1+0xa438] ;  /* 0x00a43800011a7983 */ /* 0x001f280000300a00 */
[----:B------:R-:W2:Y:S04]  /*adcf0*/  LDL.LU.64 R24, [R1+0xa430] ;  /* 0x00a4300001187983 */ /* 0x000ea80000300a00 */
[----:B------:R-:W-:Y:S04]  /*add00*/  STL.64 [R1+0xa178], R38 ;  /* 0x00a1782601007387 */ /* 0x000fe80000100a00 */
[----:B------:R0:W-:Y:S04]  /*add10*/  STL.64 [R1+0xa170], R36 ;  /* 0x00a1702401007387 */ /* 0x0001e80000100a00 */
[----:B0-----:R-:W4:Y:S04]  /*add20*/  LDL.LU R36, [R1+0x2180] ;  /* 0x0021800001247983 */ /* 0x001f280000300800 */
[----:B------:R-:W4:Y:S04]  /*add30*/  LDL.LU R37, [R1+0x2184] ;  /* 0x0021840001257983 */ /* 0x000f280000300800 */
[----:B------:R-:W4:Y:S04]  /*add40*/  LDL.LU R38, [R1+0x2188] ;  /* 0x0021880001267983 */ /* 0x000f280000300800 */
[----:B------:R-:W4:Y:S01]  /*add50*/  LDL.LU R39, [R1+0x218c] ;  /* 0x00218c0001277983 */ /* 0x000f220000300800 */
[----:B---3--:R-:W-:Y:S07]  /*add60*/  HMMA.16816.F32 R32, R32, R2, R28 ;  /* 0x000000022020723c */ /* 0x008fee000000181c */
[----:B------:R-:W-:-:S15]  /*add70*/  IMAD.MOV.U32 R28, RZ, RZ, R2 ;  /* 0x000000ffff1c7224 */ /* 0x000fde00078e0002 */
[----:B------:R-:W-:-:S01]  /*add80*/  NOP ;  /* 0x0000000000007918 */ /* 0x000fc20000000000 */
[----:B------:R0:W-:Y:S04]  /*add90*/  STL.64 [R1+0x3600], R32 ;  /* 0x0036002001007387 */ /* 0x0001e80000100a00 */
[----:B------:R1:W-:Y:S04]  /*adda0*/  STL.64 [R1+0x3608], R34 ;  /* 0x0036082201007387 */ /* 0x0003e80000100a00 */
[----:B------:R-:W3:Y:S04]  /*addb0*/  LDL.LU.64 R2, [R1+0xa428] ;  /* 0x00a4280001027983 */ /* 0x000ee80000300a00 */
[----:B0-----:R-:W2:Y:S04]  /*addc0*/  LDL.LU R32, [R1+0x2190] ;  /* 0x0021900001207983 */ /* 0x001ea80000300800 */
[----:B------:R-:W2:Y:S04]  /*addd0*/  LDL.LU R33, [R1+0x2194] ;  /* 0x0021940001217983 */ /* 0x000ea80000300800 */
[----:B-1----:R-:W2:Y:S04]  /*adde0*/  LDL.LU R34, [R1+0x2198] ;  /* 0x0021980001227983 */ /* 0x002ea80000300800 */
[----:B------:R-:W2:Y:S04]  /*addf0*/  LDL.LU R35, [R1+0x219c] ;  /* 0x00219c0001237983 */ /* 0x000ea80000300800 */
[----:B------:R-:W-:Y:S04]  /*ade00*/  STL.64 [R1+0x35f0], R20 ;  /* 0x0035f01401007387 */ /* 0x000fe80000100a00 */
[----:B------:R0:W-:Y:S01]  /*ade10*/  STL.64 [R1+0x35f8], R22 ;  /* 0x0035f81601007387 */ /* 0x0001e20000100a00 */
[----:B------:R-:W-:-:S03]  /*ade20*/  IMAD.MOV.U32 R30, RZ, RZ, R60 ;  /* 0x000000ffff1e7224 */ /* 0x000fc600078e003c */
[----:B0-----:R-:W4:Y:S04]  /*ade30*/  LDL.LU.64 R22, [R1+0xa420] ;  /* 0x00a4200001167983 */ /* 0x001f280000300a00 */
[----:B------:R-:W4:Y:S04]  /*ade40*/  LDL.LU.64 R20, [R1+0xa418] ;  /* 0x00a4180001147983 */ /* 0x000f280000300a00 */
[----:B------:R-:W3:Y:S04]  /*ade50*/  LDL.LU.64 R14, [R1+0xa410] ;  /* 0x00a41000010e7983 */ /* 0x000ee80000300a00 */
[----:B------:R-:W4:Y:S04]  /*ade60*/  LDL.LU.64 R12, [R1+0xa408] ;  /* 0x00a40800010c7983 */ /* 0x000f280000300a00 */
[----:B------:R-:W-:Y:S04]  /*ade70*/  STL.64 [R1+0x35e0], R16 ;  /* 0x0035e01001007387 */ /* 0x000fe80000100a00 */
[----:B------:R0:W-:Y:S01]  /*ade80*/  STL.64 [R1+0x35e8], R18 ;  /* 0x0035e81201007387 */ /* 0x0001e20000100a00 */
[----:B------:R-:W-:-:S03]  /*ade90*/  IMAD.MOV.U32 R29, RZ, RZ, R61 ;  /* 0x000000ffff1d7224 */ /* 0x000fc600078e003d */
[----:B0-----:R-:W3:Y:S04]  /*adea0*/  LDL.LU.64 R18, [R1+0xa400] ;  /* 0x00a4000001127983 */ /* 0x001ee80000300a00 */
[----:B------:R-:W3:Y:S04]  /*adeb0*/  LDL.LU.64 R16, [R1+0xa3f8] ;  /* 0x00a3f80001107983 */ /* 0x000ee80000300a00 */
[----:B------:R-:W-:Y:S04]  /*adec0*/  STL.64 [R1+0x35d0], R8 ;  /* 0x0035d00801007387 */ /* 0x000fe80000100a00 */
[----:B------:R0:W-:Y:S04]  /*aded0*/  STL.64 [R1+0x35d8], R10 ;  /* 0x0035d80a01007387 */ /* 0x0001e80000100a00 */
[----:B0-----:R-:W2:Y:S04]  /*adee0*/  LDL.LU.64 R10, [R1+0xa3f0] ;  /* 0x00a3f000010a7983 */ /* 0x001ea80000300a00 */
[----:B------:R-:W2:Y:S04]  /*adef0*/  LDL.LU.64 R8, [R1+0xa3e8] ;  /* 0x00a3e80001087983 */ /* 0x000ea80000300a00 */
[----:B------:R-:W2:Y:S04]  /*adf00*/  LDL.LU.64 R60, [R1+0xa3e0] ;  /* 0x00a3e000013c7983 */ /* 0x000ea80000300a00 */
[----:B------:R0:W-:Y:S04]  /*adf10*/  STL [R1+0xa198], R30 ;  /* 0x00a1981e01007387 */ /* 0x0001e80000100800 */
[----:B------:R-:W4:Y:S04]  /*adf20*/  LDL R31, [R1+0xfc] ;  /* 0x0000fc00011f7983 */ /* 0x000f280000100800 */
[----:B0-----:R-:W4:Y:S01]  /*adf30*/  LDL R30, [R1+0xf8] ;  /* 0x0000f800011e7983 */ /* 0x001f220000100800 */
[C---:B------:R-:W-:Y:S03]  /*adf40*/  HMMA.16816.F32 R44, R4.reuse, R56, R44 ;  /* 0x00000038042c723c */ /* 0x040fe6000000182c */
[----:B------:R-:W-:Y:S03]  /*adf50*/  STL.64 [R1+0xa190], R28 ;  /* 0x00a1901c01007387 */ /* 0x000fe60000100a00 */
[----:B------:R-:W-:-:S15]  /*adf60*/  HMMA.16816.F32 R56, R4, R58, R48 ;  /* 0x0000003a0438723c */ /* 0x000fde0000001830 */
[----:B------:R-:W-:-:S02]  /*adf70*/  NOP ;  /* 0x0000000000007918 */ /* 0x000fc40000000000 */
[----:B------:R-:W-:Y:S04]  /*adf80*/  STL.64 [R1+0x35c0], R44 ;  /* 0x0035c02c01007387 */ /* 0x000fe80000100a00 */
[----:B------:R0:W-:Y:S04]  /*adf90*/  STL.64 [R1+0x35c8], R46 ;  /* 0x0035c82e01007387 */ /* 0x0001e80000100a00 */
[----:B0-----:R-:W2:Y:S04]  /*adfa0*/  LDL.LU.64 R46, [R1+0xa3d8] ;  /* 0x00a3d800012e7983 */ /* 0x001ea80000300a00 */
[----:B------:R-:W2:Y:S04]  /*adfb0*/  LDL.LU.64 R44, [R1+0xa3d0] ;  /* 0x00a3d000012c7983 */ /* 0x000ea80000300a00 */
[----:B------:R-:W2:Y:S04]  /*adfc0*/  LDL.LU.64 R50, [R1+0xa3c8] ;  /* 0x00a3c80001327983 */ /* 0x000ea80000300a00 */
[----:B------:R-:W2:Y:S04]  /*adfd0*/  LDL.LU.64 R48, [R1+0xa3c0] ;  /* 0x00a3c00001307983 */ /* 0x000ea80000300a00 */
[----:B------:R-:W-:Y:S04]  /*adfe0*/  STL.64 [R1+0x35b0], R56 ;  /* 0x0035b03801007387 */ /* 0x000fe80000100a00 */
[----:B------:R0:W-:Y:S04]  /*adff0*/  STL.64 [R1+0x35b8], R58 ;  /* 0x0035b83a01007387 */ /* 0x0001e80000100a00 */
[----:B0-----:R-:W2:Y:S04]  /*ae000*/  LDL.LU.64 R58, [R1+0xa3b8] ;  /* 0x00a3b800013a7983 */ /* 0x001ea80000300a00 */
[----:B------:R-:W2:Y:S01]  /*ae010*/  LDL.LU.64 R56, [R1+0xa3b0] ;  /* 0x00a3b00001387983 */ /* 0x000ea20000300a00 */
[C---:B----4-:R-:W-:Y:S03]  /*ae020*/  HMMA.16816.F32 R28, R4.reuse, R30, R52 ;  /* 0x0000001e041c723c */ /* 0x050fe60000001834 */
[----:B------:R-:W4:Y:S04]  /*ae030*/  LDL.LU.64 R54, [R1+0xa3a8] ;  /* 0x00a3a80001367983 */ /* 0x000f280000300a00 */
[----:B------:R-:W4:Y:S01]  /*ae040*/  LDL.LU.64 R52, [R1+0xa3a0] ;  /* 0x00a3a00001347983 */ /* 0x000f220000300a00 */
[C---:B------:R-:W-:Y:S06]  /*ae050*/  HMMA.16816.F32 R20, R4.reuse, R12, R20 ;  /* 0x0000000c0414723c */ /* 0x040fec0000001814 */
[C---:B---3--:R-:W-:Y:S09]  /*ae060*/  HMMA.16816.F32 R12, R4.reuse, R14, R16 ;  /* 0x0000000e040c723c */ /* 0x048ff20000001810 */
[----:B------:R-:W-:Y:S04]  /*ae070*/  STL.64 [R1+0x35a0], R28 ;  /* 0x0035a01c01007387 */ /* 0x000fe80000100a00 */
[----:B------:R2:W-:Y:S02]  /*ae080*/  STL.64 [R1+0x35a8], R30 ;  /* 0x0035a81e01007387 */ /* 0x0005e40000100a00 */
[C---:B--2---:R-:W-:Y:S06]  /*ae090*/  HMMA.16816.F32 R28, R4.reuse, R24, R32 ;  /* 0x00000018041c723c */ /* 0x044fec0000001820 */
[C---:B------:R-:W-:Y:S06]  /*ae0a0*/  HMMA.16816.F32 R24, R4.reuse, R26, R36 ;  /* 0x0000001a0418723c */ /* 0x040fec0000001824 */
[C---:B------:R-:W-:Y:S06]  /*ae0b0*/  HMMA.16816.F32 R8, R4.reuse, R44, R8 ;  /* 0x0000002c0408723c */ /* 0x040fec0000001808 */
[C---:B------:R-:W-:Y:S05]  /*ae0c0*/  HMMA.16816.F32 R16, R4.reuse, R46, R40 ;  /* 0x0000002e0410723c */ /* 0x040fea0000001828 */
        /* <DEDUP_REMOVED lines=8> */
[----:B------:R-:W-:Y:S04]  /*ae150*/  STL.64 [R1+0x3550], R8 ;  /* 0x0035500801007387 */ /* 0x000fe80000100a00 */
[----:B------:R4:W-:Y:S01]  /*ae160*/  STL.64 [R1+0x3558], R10 ;  /* 0x0035580a01007387 */ /* 0x0009e20000100a00 */
[----:B0-----:R-:W-:Y:S03]  /*ae170*/  HMMA.16816.F32 R12, R4, R56, R48 ;  /* 0x00000038040c723c */ /* 0x001fe60000001830 */
[----:B------:R-:W-:Y:S04]  /*ae180*/  STL.64 [R1+0x3540], R16 ;  /* 0x0035401001007387 */ /* 0x000fe80000100a00 */
[----:B------:R-:W-:Y:S04]  /*ae190*/  STL.64 [R1+0x3548], R18 ;  /* 0x0035481201007387 */ /* 0x000fe80000100a00 */
[----:B------:R-:W2:-:S12]  /*ae1a0*/  LDL.LU R40, [R1+0x1f70] ;  /* 0x001f700001287983 */ /* 0x000e980000300800 */
[----:B------:R0:W-:Y:S04]  /*ae1b0*/  STL.64 [R1+0x3530], R12 ;  /* 0x0035300c01007387 */ /* 0x0001e80000100a00 */
[----:B------:R1:W-:Y:S01]  /*ae1c0*/  STL.64 [R1+0x3538], R14 ;  /* 0x0035380e01007387 */ /* 0x0003e20000100a00 */
[----:B----4-:R-:W-:-:S15]  /*ae1d0*/  HMMA.16816.F32 R8, R4, R58, R52 ;  /* 0x0000003a0408723c */ /* 0x010fde0000001834 */
[----:B------:R-:W-:-:S08]  /*ae1e0*/  NOP ;  /* 0x0000000000007918 */ /* 0x000fd00000000000 */
[----:B------:R-:W-:Y:S04]  /*ae1f0*/  STL.64 [R1+0x3520], R8 ;  /* 0x0035200801007387 */ /* 0x000fe80000100a00 */
[----:B------:R-:W-:Y:S04]  /*ae200*/  STL.64 [R1+0x3528], R10 ;  /* 0x0035280a01007387 */ /* 0x000fe80000100a00 */
[----:B------:R-:W2:Y:S04]  /*ae210*/  LDL.LU R41, [R1+0x1f74] ;  /* 0x001f740001297983 */ /* 0x000ea80000300800 */
[----:B------:R-:W3:Y:S04]  /*ae220*/  LDL.LU R42, [R1+0x1f78] ;  /* 0x001f7800012a7983 */ /* 0x000ee80000300800 */
[----:B------:R-:W3:Y:S04]  /*ae230*/  LDL.LU R43, [R1+0x1f7c] ;  /* 0x001f7c00012b7983 */ /* 0x000ee80000300800 */
[----:B---3--:R-:W-:Y:S04]  /*ae240*/  STL.64 [R1+0xa1f8], R42 ;  /* 0x00a1f82a01007387 */ /* 0x008fe80000100a00 */
[----:B--2---:R2:W-:Y:S04]  /*ae250*/  STL.64 [R1+0xa1f0], R40 ;  /* 0x00a1f02801007387 */ /* 0x0045e80000100a00 */
[----:B0-----:R-:W3:Y:S04]  /*ae260*/  LDL.LU R12, [R1+0x1f90] ;  /* 0x001f9000010c7983 */ /* 0x001ee80000300800 */
[----:B------:R-:W3:Y:S04]  /*ae270*/  LDL.LU R13, [R1+0x1f94] ;  /* 0x001f9400010d7983 */ /* 0x000ee80000300800 */
[----:B-1----:R-:W4:Y:S04]  /*ae280*/  LDL.LU R14, [R1+0x1f98] ;  /* 0x001f9800010e7983 */ /* 0x002f280000300800 */
[----:B------:R-:W4:Y:S04]  /*ae290*/  LDL.LU R15, [R1+0x1f9c] ;  /* 0x001f9c00010f7983 */ /* 0x000f280000300800 */
[----:B----4-:R0:W-:Y:S04]  /*ae2a0*/  STL.64 [R1+0xa208], R14 ;  /* 0x00a2080e01007387 */ /* 0x0101e80000100a00 */
[----:B---3--:R-:W-:Y:S04]  /*ae2b0*/  STL.64 [R1+0xa200], R12 ;  /* 0x00a2000c01007387 */ /* 0x008fe80000100a00 */
[----:B------:R-:W3:Y:S04]  /*ae2c0*/  LDL.LU R16, [R1+0x1fa0] ;  /* 0x001fa00001107983 */ /* 0x000ee80000300800 */
[----:B------:R-:W3:Y:S04]  /*ae2d0*/  LDL.LU R17, [R1+0x1fa4] ;  /* 0x001fa40001117983 */ /* 0x000ee80000300800 */
[----:B------:R-:W4:Y:S04]  /*ae2e0*/  LDL.LU R18, [R1+0x1fa8] ;  /* 0x001fa80001127983 */ /* 0x000f280000300800 */
[----:B------:R-:W4:Y:S04]  /*ae2f0*/  LDL.LU R19, [R1+0x1fac] ;  /* 0x001fac0001137983 */ /* 0x000f280000300800 */
[----:B----4-:R-:W-:Y:S04]  /*ae300*/  STL.64 [R1+0xa218], R18 ;  /* 0x00a2181201007387 */ /* 0x010fe80000100a00 */
[----:B---3--:R1:W-:Y:S04]  /*ae310*/  STL.64 [R1+0xa210], R16 ;  /* 0x00a2101001007387 */ /* 0x0083e80000100a00 */
[----:B------:R-:W3:Y:S04]  /*ae320*/  LDL R22, [R1] ;  /* 0x0000000001167983 */ /* 0x000ee80000100800 */
[----:B------:R-:W3:Y:S04]  /*ae330*/  LDL R23, [R1+0x4] ;  /* 0x0000040001177983 */ /* 0x000ee80000100800 */
[----:B------:R-:W4:Y:S04]  /*ae340*/  LDL R20, [R1+0x8] ;  /* 0x0000080001147983 */ /* 0x000f280000100800 */
[----:B------:R-:W4:Y:S04]  /*ae350*/  LDL R21, [R1+0xc] ;  /* 0x00000c0001157983 */ /* 0x000f280000100800 */
[----:B---3--:R-:W-:Y:S04]  /*ae360*/  STL.64 [R1+0xa228], R22 ;  /* 0x00a2281601007387 */ /* 0x008fe80000100a00 */
[----:B----4-:R3:W-:Y:S04]  /*ae370*/  STL.64 [R1+0xa220], R20 ;  /* 0x00a2201401007387 */ /* 0x0107e80000100a00 */
[----:B------:R-:W4:Y:S04]  /*ae380*/  LDL.LU R36, [R1+0x1fc0] ;  /* 0x001fc00001247983 */ /* 0x000f280000300800 */
[----:B------:R-:W4:Y:S04]  /*ae390*/  LDL.LU R37, [R1+0x1fc4] ;  /* 0x001fc40001257983 */ /* 0x000f280000300800 */
[----:B------:R-:W2:Y:S04]  /*ae3a0*/  LDL.LU R38, [R1+0x1fc8] ;  /* 0x001fc80001267983 */ /* 0x000ea80000300800 */
[----:B------:R-:W2:Y:S04]  /*ae3b0*/  LDL.LU R39, [R1+0x1fcc] ;  /* 0x001fcc0001277983 */ /* 0x000ea80000300800 */
[----:B--2---:R2:W-:Y:S04]  /*ae3c0*/  STL.64 [R1+0xa238], R38 ;  /* 0x00a2382601007387 */ /* 0x0045e80000100a00 */
[----:B----4-:R4:W-:Y:S04]  /*ae3d0*/  STL.64 [R1+0xa230], R36 ;  /* 0x00a2302401007387 */ /* 0x0109e80000100a00 */
[----:B------:R-:W3:Y:S04]  /*ae3e0*/  LDL R34, [R1+0x10] ;  /* 0x0000100001227983 */ /* 0x000ee80000100800 */
[----:B------:R-:W3:Y:S04]  /*ae3f0*/  LDL R35, [R1+0x14] ;  /* 0x0000140001237983 */ /* 0x000ee80000100800 */
[----:B------:R-:W2:Y:S04]  /*ae400*/  LDL.LU R28, [R1+0x1fd0] ;  /* 0x001fd000011c7983 */ /* 0x000ea80000300800 */
[----:B------:R-:W2:Y:S04]  /*ae410*/  LDL.LU R29, [R1+0x1fd4] ;  /* 0x001fd400011d7983 */ /* 0x000ea80000300800 */
[----:B------:R-:W4:Y:S04]  /*ae420*/  LDL.LU R30, [R1+0x1fd8] ;  /* 0x001fd800011e7983 */ /* 0x000f280000300800 */
[----:B------:R-:W4:Y:S04]  /*ae430*/  LDL.LU R31, [R1+0x1fdc] ;  /* 0x001fdc00011f7983 */ /* 0x000f280000300800 */
[----:B----4-:R-:W-:Y:S04]  /*ae440*/  STL.64 [R1+0xa248], R30 ;  /* 0x00a2481e01007387 */ /* 0x010fe80000100a00 */
[----:B--2---:R-:W-:Y:S04]  /*ae450*/  STL.64 [R1+0xa240], R28 ;  /* 0x00a2401c01007387 */ /* 0x004fe80000100a00 */
[----:B------:R-:W2:Y:S04]  /*ae460*/  LDL R58, [R1+0x18] ;  /* 0x00001800013a7983 */ /* 0x000ea80000100800 */
[----:B------:R-:W2:Y:S04]  /*ae470*/  LDL R59, [R1+0x1c] ;  /* 0x00001c00013b7983 */ /* 0x000ea80000100800 */
[----:B------:R-:W4:Y:S04]  /*ae480*/  LDL.LU R52, [R1+0x1fe0] ;  /* 0x001fe00001347983 */ /* 0x000f280000300800 */
[----:B------:R-:W4:Y:S04]  /*ae490*/  LDL.LU R53, [R1+0x1fe4] ;  /* 0x001fe40001357983 */ /* 0x000f280000300800 */
[----:B------:R-:W3:Y:S04]  /*ae4a0*/  LDL.LU R54, [R1+0x1fe8] ;  /* 0x001fe80001367983 */ /* 0x000ee80000300800 */
[----:B------:R-:W3:Y:S04]  /*ae4b0*/  LDL.LU R55, [R1+0x1fec] ;  /* 0x001fec0001377983 */ /* 0x000ee80000300800 */
[----:B---3--:R-:W-:Y:S04]  /*ae4c0*/  STL.64 [R1+0xa258], R54 ;  /* 0x00a2583601007387 */ /* 0x008fe80000100a00 */
[----:B----4-:R3:W-:Y:S04]  /*ae4d0*/  STL.64 [R1+0xa250], R52 ;  /* 0x00a2503401007387 */ /* 0x0107e80000100a00 */
[----:B------:R-:W4:Y:S04]  /*ae4e0*/  LDL R56, [R1+0x20] ;  /* 0x0000200001387983 */ /* 0x000f280000100800 */
[----:B------:R-:W4:Y:S04]  /*ae4f0*/  LDL R57, [R1+0x24] ;  /* 0x0000240001397983 */ /* 0x000f280000100800 */
[----:B--2---:R2:W-:Y:S04]  /*ae500*/  STL.64 [R1+0xa268], R58 ;  /* 0x00a2683a01007387 */ /* 0x0045e80000100a00 */
[----:B----4-:R-:W-:Y:S04]  /*ae510*/  STL.64 [R1+0xa260], R56 ;  /* 0x00a2603801007387 */ /* 0x010fe80000100a00 */
[----:B------:R-:W4:Y:S04]  /*ae520*/  LDL R32, [R1+0x28] ;  /* 0x0000280001207983 */ /* 0x000f280000100800 */
[----:B------:R-:W4:Y:S04]  /*ae530*/  LDL R33, [R1+0x2c] ;  /* 0x00002c0001217983 */ /* 0x000f280000100800 */
[----:B------:R-:W-:Y:S04]  /*ae540*/  STL.64 [R1+0xa278], R34 ;  /* 0x00a2782201007387 */ /* 0x000fe80000100a00 */
[----:B----4-:R4:W-:Y:S04]  /*ae550*/  STL.64 [R1+0xa270], R32 ;  /* 0x00a2702001007387 */ /* 0x0109e80000100a00 */
[----:B------:R-:W3:Y:S04]  /*ae560*/  LDL.LU R40, [R1+0x2000] ;  /* 0x0020000001287983 */ /* 0x000ee80000300800 */
[----:B------:R-:W3:Y:S04]  /*ae570*/  LDL.LU R41, [R1+0x2004] ;  /* 0x0020040001297983 */ /* 0x000ee80000300800 */
[----:B------:R-:W2:Y:S04]  /*ae580*/  LDL.LU R42, [R1+0x2008] ;  /* 0x00200800012a7983 */ /* 0x000ea80000300800 */
[----:B------:R-:W2:Y:S04]  /*ae590*/  LDL.LU R43, [R1+0x200c] ;  /* 0x00200c00012b7983 */ /* 0x000ea80000300800 */
[----:B--2---:R-:W-:Y:S04]  /*ae5a0*/  STL.64 [R1+0xa288], R42 ;  /* 0x00a2882a01007387 */ /* 0x004fe80000100a00 */
[----:B---3--:R2:W-:Y:S04]  /*ae5b0*/  STL.64 [R1+0xa280], R40 ;  /* 0x00a2802801007387 */ /* 0x0085e80000100a00 */
[----:B0-----:R-:W3:Y:S04]  /*ae5c0*/  LDL R14, [R1+0x30] ;  /* 0x00003000010e7983 */ /* 0x001ee80000100800 */
[----:B------:R-:W3:Y:S04]  /*ae5d0*/  LDL R15, [R1+0x34] ;  /* 0x00003400010f7983 */ /* 0x000ee80000100800 */
[----:B-1----:R-:W4:Y:S04]  /*ae5e0*/  LDL.LU R16, [R1+0x2010] ;  /* 0x0020100001107983 */ /* 0x002f280000300800 */
[----:B------:R-:W4:Y:S04]  /*ae5f0*/  LDL.LU R17, [R1+0x2014] ;  /* 0x0020140001117983 */ /* 0x000f280000300800 */
[----:B------:R-:W2:Y:S04]  /*ae600*/  LDL.LU R18, [R1+0x2018] ;  /* 0x0020180001127983 */ /* 0x000ea80000300800 */
[----:B------:R-:W2:Y:S04]  /*ae610*/  LDL.LU R19, [R1+0x201c] ;  /* 0x00201c0001137983 */ /* 0x000ea80000300800 */
[----:B--2---:R0:W-:Y:S04]  /*ae620*/  STL.64 [R1+0xa298], R18 ;  /* 0x00a2981201007387 */ /* 0x0041e80000100a00 */
[----:B----4-:R1:W-:Y:S04]  /*ae630*/  STL.64 [R1+0xa290], R16 ;  /* 0x00a2901001007387 */ /* 0x0103e80000100a00 */
[----:B------:R-:W2:Y:S04]  /*ae640*/  LDL R12, [R1+0x38] ;  /* 0x00003800010c7983 */ /* 0x000ea80000100800 */
[----:B------:R-:W2:Y:S04]  /*ae650*/  LDL R13, [R1+0x3c] ;  /* 0x00003c00010d7983 */ /* 0x000ea80000100800 */
[----:B---3--:R-:W-:Y:S04]  /*ae660*/  STL.64 [R1+0xa2a8], R14 ;  /* 0x00a2a80e01007387 */ /* 0x008fe80000100a00 */
[----:B--2---:R-:W-:Y:S04]  /*ae670*/  STL.64 [R1+0xa2a0], R12 ;  /* 0x00a2a00c01007387 */ /* 0x004fe80000100a00 */
[----:B------:R-:W2:Y:S04]  /*ae680*/  LDL.LU R20, [R1+0x2020] ;  /* 0x0020200001147983 */ /* 0x000ea80000300800 */
[----:B------:R-:W2:Y:S04]  /*ae690*/  LDL.LU R21, [R1+0x2024] ;  /* 0x0020240001157983 */ /* 0x000ea80000300800 */
[----:B------:R-:W3:Y:S04]  /*ae6a0*/  LDL.LU R22, [R1+0x2028] ;  /* 0x0020280001167983 */ /* 0x000ee80000300800 */
[----:B------:R-:W3:Y:S04]  /*ae6b0*/  LDL.LU R23, [R1+0x202c] ;  /* 0x00202c0001177983 */ /* 0x000ee80000300800 */
[----:B---3--:R-:W-:Y:S04]  /*ae6c0*/  STL.64 [R1+0xa2b8], R22 ;  /* 0x00a2b81601007387 */ /* 0x008fe80000100a00 */
[----:B--2---:R2:W-:Y:S04]  /*ae6d0*/  STL.64 [R1+0xa2b0], R20 ;  /* 0x00a2b01401007387 */ /* 0x0045e80000100a00 */
[----:B------:R-:W3:Y:S04]  /*ae6e0*/  LDL R38, [R1+0x40] ;  /* 0x0000400001267983 */ /* 0x000ee80000100800 */
[----:B------:R-:W3:Y:S04]  /*ae6f0*/  LDL R39, [R1+0x44] ;  /* 0x0000440001277983 */ /* 0x000ee80000100800 */
[----:B------:R-:W4:Y:S04]  /*ae700*/  LDL R36, [R1+0x48] ;  /* 0x0000480001247983 */ /* 0x000f280000100800 */
[----:B------:R-:W4:Y:S04]  /*ae710*/  LDL R37, [R1+0x4c] ;  /* 0x00004c0001257983 */ /* 0x000f280000100800 */
[----:B---3--:R3:W-:Y:S04]  /*ae720*/  STL.64 [R1+0xa2c8], R38 ;  /* 0x00a2c82601007387 */ /* 0x0087e80000100a00 */
[----:B----4-:R-:W-:Y:S04]  /*ae730*/  STL.64 [R1+0xa2c0], R36 ;  /* 0x00a2c02401007387 */ /* 0x010fe80000100a00 */
[----:B------:R-:W4:Y:S04]  /*ae740*/  LDL.LU R52, [R1+0x2040] ;  /* 0x0020400001347983 */ /* 0x000f280000300800 */
[----:B------:R-:W4:Y:S04]  /*ae750*/  LDL.LU R53, [R1+0x2044] ;  /* 0x0020440001357983 */ /* 0x000f280000300800 */
[----:B------:R-:W2:Y:S04]  /*ae760*/  LDL.LU R54, [R1+0x2048] ;  /* 0x0020480001367983 */ /* 0x000ea80000300800 */
[----:B------:R-:W2:Y:S04]  /*ae770*/  LDL.LU R55, [R1+0x204c] ;  /* 0x00204c0001377983 */ /* 0x000ea80000300800 */
[----:B--2---:R-:W-:Y:S04]  /*ae780*/  STL.64 [R1+0xa2d8], R54 ;  /* 0x00a2d83601007387 */ /* 0x004fe80000100a00 */
[----:B----4-:R2:W-:Y:S04]  /*ae790*/  STL.64 [R1+0xa2d0], R52 ;  /* 0x00a2d03401007387 */ /* 0x0105e80000100a00 */
[----:B------:R-:W4:Y:S04]  /*ae7a0*/  LDL R58, [R1+0x50] ;  /* 0x00005000013a7983 */ /* 0x000f280000100800 */
[----:B------:R-:W4:Y:S04]  /*ae7b0*/  LDL R59, [R1+0x54] ;  /* 0x00005400013b7983 */ /* 0x000f280000100800 */
[----:B------:R-:W3:Y:S04]  /*ae7c0*/  LDL.LU R32, [R1+0x2050] ;  /* 0x0020500001207983 */ /* 0x000ee80000300800 */
[----:B------:R-:W3:Y:S04]  /*ae7d0*/  LDL.LU R33, [R1+0x2054] ;  /* 0x0020540001217983 */ /* 0x000ee80000300800 */
[----:B------:R-:W2:Y:S04]  /*ae7e0*/  LDL.LU R34, [R1+0x2058] ;  /* 0x0020580001227983 */ /* 0x000ea80000300800 */
[----:B------:R-:W2:Y:S04]  /*ae7f0*/  LDL.LU R35, [R1+0x205c] ;  /* 0x00205c0001237983 */ /* 0x000ea80000300800 */
[----:B--2---:R-:W-:Y:S04]  /*ae800*/  STL.64 [R1+0xa2e8], R34 ;  /* 0x00a2e82201007387 */ /* 0x004fe80000100a00 */
[----:B---3--:R2:W-:Y:S04]  /*ae810*/  STL.64 [R1+0xa2e0], R32 ;  /* 0x00a2e02001007387 */ /* 0x0085e80000100a00 */
[----:B------:R-:W3:Y:S04]  /*ae820*/  LDL R56, [R1+0x58] ;  /* 0x0000580001387983 */ /* 0x000ee80000100800 */
[----:B------:R-:W3:Y:S04]  /*ae830*/  LDL R57, [R1+0x5c] ;  /* 0x00005c0001397983 */ /* 0x000ee80000100800 */
[----:B----4-:R4:W-:Y:S04]  /*ae840*/  STL.64 [R1+0xa2f8], R58 ;  /* 0x00a2f83a01007387 */ /* 0x0109e80000100a00 */
[----:B---3--:R3:W-:Y:S04]  /*ae850*/  STL.64 [R1+0xa2f0], R56 ;  /* 0x00a2f03801007387 */ /* 0x0087e80000100a00 */
[----:B------:R-:W2:Y:S04]  /*ae860*/  LDL.LU R40, [R1+0x2060] ;  /* 0x0020600001287983 */ /* 0x000ea80000300800 */
[----:B------:R-:W2:Y:S04]  /*ae870*/  LDL.LU R41, [R1+0x2064] ;  /* 0x0020640001297983 */ /* 0x000ea80000300800 */
[----:B------:R-:W4:Y:S04]  /*ae880*/  LDL.LU R42, [R1+0x2068] ;  /* 0x00206800012a7983 */ /* 0x000f280000300800 */
[----:B------:R-:W4:Y:S04]  /*ae890*/  LDL.LU R43, [R1+0x206c] ;  /* 0x00206c00012b7983 */ /* 0x000f280000300800 */
[----:B----4-:R-:W-:Y:S04]  /*ae8a0*/  STL.64 [R1+0xa308], R42 ;  /* 0x00a3082a01007387 */ /* 0x010fe80000100a00 */
[----:B--2---:R-:W-:Y:S04]  /*ae8b0*/  STL.64 [R1+0xa300], R40 ;  /* 0x00a3002801007387 */ /* 0x004fe80000100a00 */
[----:B0-----:R-:W2:Y:S04]  /*ae8c0*/  LDL R18, [R1+0x60] ;  /* 0x0000600001127983 */ /* 0x001ea80000100800 */
[----:B------:R-:W2:Y:S04]  /*ae8d0*/  LDL R19, [R1+0x64] ;  /* 0x0000640001137983 */ /* 0x000ea80000100800 */
[----:B-1----:R-:W4:Y:S04]  /*ae8e0*/  LDL R16, [R1+0x68] ;  /* 0x0000680001107983 */ /* 0x002f280000100800 */
[----:B------:R-:W4:Y:S04]  /*ae8f0*/  LDL R17, [R1+0x6c] ;  /* 0x00006c0001117983 */ /* 0x000f280000100800 */
[----:B--2---:R-:W-:Y:S04]  /*ae900*/  STL.64 [R1+0xa318], R18 ;  /* 0x00a3181201007387 */ /* 0x004fe80000100a00 */
[----:B----4-:R0:W-:Y:S04]  /*ae910*/  STL.64 [R1+0xa310], R16 ;  /* 0x00a3101001007387 */ /* 0x0101e80000100a00 */
[----:B------:R-:W2:Y:S04]  /*ae920*/  LDL.LU R20, [R1+0x2080] ;  /* 0x0020800001147983 */ /* 0x000ea80000300800 */
[----:B------:R-:W2:Y:S04]  /*ae930*/  LDL.LU R21, [R1+0x2084] ;  /* 0x0020840001157983 */ /* 0x000ea80000300800 */
[----:B------:R-:W4:Y:S04]  /*ae940*/  LDL.LU R22, [R1+0x2088] ;  /* 0x0020880001167983 */ /* 0x000f280000300800 */
[----:B------:R-:W4:Y:S04]  /*ae950*/  LDL.LU R23, [R1+0x208c] ;  /* 0x00208c0001177983 */ /* 0x000f280000300800 */
[----:B----4-:R1:W-:Y:S04]  /*ae960*/  STL.64 [R1+0xa328], R22 ;  /* 0x00a3281601007387 */ /* 0x0103e80000100a00 */
        /* <DEDUP_REMOVED lines=11> */
[----:B--2---:R-:W-:Y:S04]  /*aea20*/  STL.64 [R1+0xa348], R38 ;  /* 0x00a3482601007387 */ /* 0x004fe80000100a00 */
[----:B----4-:R2:W-:Y:S04]  /*aea30*/  STL.64 [R1+0xa340], R36 ;  /* 0x00a3402401007387 */ /* 0x0105e80000100a00 */
[----:B------:R-:W4:Y:S04]  /*aea40*/  LDL.LU R32, [R1+0x20a0] ;  /* 0x0020a00001207983 */ /* 0x000f280000300800 */
[----:B------:R-:W4:Y:S04]  /*aea50*/  LDL.LU R33, [R1+0x20a4] ;  /* 0x0020a40001217983 */ /* 0x000f280000300800 */
[----:B------:R-:W3:Y:S04]  /*aea60*/  LDL.LU R34, [R1+0x20a8] ;  /* 0x0020a80001227983 */ /* 0x000ee80000300800 */
[----:B------:R-:W3:Y:S04]  /*aea70*/  LDL.LU R35, [R1+0x20ac] ;  /* 0x0020ac0001237983 */ /* 0x000ee80000300800 */
[----:B---3--:R3:W-:Y:S04]  /*aea80*/  STL.64 [R1+0xa358], R34 ;  /* 0x00a3582201007387 */ /* 0x0087e80000100a00 */
[----:B----4-:R4:W-:Y:S04]  /*aea90*/  STL.64 [R1+0xa350], R32 ;  /* 0x00a3502001007387 */ /* 0x0109e80000100a00 */
[----:B------:R-:W2:Y:S04]  /*aeaa0*/  LDL R58, [R1+0x80] ;  /* 0x00008000013a7983 */ /* 0x000ea80000100800 */
[----:B------:R-:W2:Y:S04]  /*aeab0*/  LDL R59, [R1+0x84] ;  /* 0x00008400013b7983 */ /* 0x000ea80000100800 */
[----:B------:R-:W3:Y:S04]  /*aeac0*/  LDL R56, [R1+0x88] ;  /* 0x0000880001387983 */ /* 0x000ee80000100800 */
[----:B------:R-:W3:Y:S04]  /*aead0*/  LDL R57, [R1+0x8c] ;  /* 0x00008c0001397983 */ /* 0x000ee80000100800 */
[----:B--2---:R-:W-:Y:S04]  /*aeae0*/  STL.64 [R1+0xa368], R58 ;  /* 0x00a3683a01007387 */ /* 0x004fe80000100a00 */
[----:B---3--:R-:W-:Y:S04]  /*aeaf0*/  STL.64 [R1+0xa360], R56 ;  /* 0x00a3603801007387 */ /* 0x008fe80000100a00 */
[----:B0-----:R-:W2:Y:S04]  /*aeb00*/  LDL.LU R16, [R1+0x20c0] ;  /* 0x0020c00001107983 */ /* 0x001ea80000300800 */
[----:B------:R-:W2:Y:S04]  /*aeb10*/  LDL.LU R17, [R1+0x20c4] ;  /* 0x0020c40001117983 */ /* 0x000ea80000300800 */
[----:B------:R-:W3:Y:S04]  /*aeb20*/  LDL.LU R18, [R1+0x20c8] ;  /* 0x0020c80001127983 */ /* 0x000ee80000300800 */
[----:B------:R-:W3:Y:S04]  /*aeb30*/  LDL.LU R19, [R1+0x20cc] ;  /* 0x0020cc0001137983 */ /* 0x000ee80000300800 */
[----:B---3--:R-:W-:Y:S04]  /*aeb40*/  STL.64 [R1+0xa378], R18 ;  /* 0x00a3781201007387 */ /* 0x008fe80000100a00 */
[----:B--2---:R0:W-:Y:S04]  /*aeb50*/  STL.64 [R1+0xa370], R16 ;  /* 0x00a3701001007387 */ /* 0x0041e80000100a00 */
[----:B-1----:R-:W2:Y:S04]  /*aeb60*/  LDL R22, [R1+0x90] ;  /* 0x0000900001167983 */ /* 0x002ea80000100800 */
[----:B------:R-:W2:Y:S04]  /*aeb70*/  LDL R23, [R1+0x94] ;  /* 0x0000940001177983 */ /* 0x000ea80000100800 */
[----:B------:R-:W3:Y:S04]  /*aeb80*/  LDL.LU R52, [R1+0x20d0] ;  /* 0x0020d00001347983 */ /* 0x000ee80000300800 */
[----:B------:R-:W3:Y:S04]  /*aeb90*/  LDL.LU R53, [R1+0x20d4] ;  /* 0x0020d40001357983 */ /* 0x000ee80000300800 */
[----:B------:R-:W4:Y:S04]  /*aeba0*/  LDL.LU R54, [R1+0x20d8] ;  /* 0x0020d80001367983 */ /* 0x000f280000300800 */
[----:B------:R-:W4:Y:S04]  /*aebb0*/  LDL.LU R55, [R1+0x20dc] ;  /* 0x0020dc0001377983 */ /* 0x000f280000300800 */
[----:B----4-:R1:W-:Y:S04]  /*aebc0*/  STL.64 [R1+0xa388], R54 ;  /* 0x00a3883601007387 */ /* 0x0103e80000100a00 */
[----:B---3--:R-:W-:Y:S04]  /*aebd0*/  STL.64 [R1+0xa380], R52 ;  /* 0x00a3803401007387 */ /* 0x008fe80000100a00 */
[----:B------:R-:W3:Y:S04]  /*aebe0*/  LDL R20, [R1+0x98] ;  /* 0x0000980001147983 */ /* 0x000ee80000100800 */
[----:B------:R-:W3:Y:S04]  /*aebf0*/  LDL R21, [R1+0x9c] ;  /* 0x00009c0001157983 */ /* 0x000ee80000100800 */
[----:B--2---:R-:W-:Y:S04]  /*aec00*/  STL.64 [R1+0xa398], R22 ;  /* 0x00a3981601007387 */ /* 0x004fe80000100a00 */
[----:B---3--:R2:W-:Y:S04]  /*aec10*/  STL.64 [R1+0xa390], R20 ;  /* 0x00a3901401007387 */ /* 0x0085e80000100a00 */
[----:B------:R-:W3:Y:S04]  /*aec20*/  LDL.LU R36, [R1+0x20e0] ;  /* 0x0020e00001247983 */ /* 0x000ee80000300800 */
[----:B------:R-:W3:Y:S04]  /*aec30*/  LDL.LU R37, [R1+0x20e4] ;  /* 0x0020e40001257983 */ /* 0x000ee80000300800 */
[----:B------:R-:W3:Y:S04]  /*aec40*/  LDL.LU R38, [R1+0x20e8] ;  /* 0x0020e80001267983 */ /* 0x000ee80000300800 */
[----:B------:R-:W3:Y:S04]  /*aec50*/  LDL.LU R39, [R1+0x20ec] ;  /* 0x0020ec0001277983 */ /* 0x000ee80000300800 */
[----:B------:R-:W4:Y:S04]  /*aec60*/  LDL R34, [R1+0xa0] ;  /* 0x0000a00001227983 */ /* 0x000f280000100800 */
[----:B------:R-:W4:Y:S04]  /*aec70*/  LDL R35, [R1+0xa4] ;  /* 0x0000a40001237983 */ /* 0x000f280000100800 */
[----:B------:R-:W3:Y:S04]  /*aec80*/  LDL R32, [R1+0xa8] ;  /* 0x0000a80001207983 */ /* 0x000ee80000100800 */
[----:B------:R-:W3:Y:S04]  /*aec90*/  LDL R33, [R1+0xac] ;  /* 0x0000ac0001217983 */ /* 0x000ee80000100800 */
[----:B0-----:R-:W3:Y:S04]  /*aeca0*/  LDL.LU R16, [R1+0x2100] ;  /* 0x0021000001107983 */ /* 0x001ee80000300800 */
[----:B------:R-:W3:Y:S04]  /*aecb0*/  LDL.LU R17, [R1+0x2104] ;  /* 0x0021040001117983 */ /* 0x000ee80000300800 */
[----:B------:R-:W3:Y:S04]  /*aecc0*/  LDL.LU R18, [R1+0x2108] ;  /* 0x0021080001127983 */ /* 0x000ee80000300800 */
[----:B------:R-:W3:Y:S04]  /*aecd0*/  LDL.LU R19, [R1+0x210c] ;  /* 0x00210c0001137983 */ /* 0x000ee80000300800 */
[----:B-1----:R-:W4:Y:S04]  /*aece0*/  LDL R54, [R1+0xb0] ;  /* 0x0000b00001367983 */ /* 0x002f280000100800 */
[----:B------:R-:W4:Y:S04]  /*aecf0*/  LDL R55, [R1+0xb4] ;  /* 0x0000b40001377983 */ /* 0x000f280000100800 */
[----:B--2---:R-:W4:Y:S04]  /*aed00*/  LDL.LU R20, [R1+0x2110] ;  /* 0x0021100001147983 */ /* 0x004f280000300800 */
[----:B------:R-:W4:Y:S04]  /*aed10*/  LDL.LU R21, [R1+0x2114] ;  /* 0x0021140001157983 */ /* 0x000f280000300800 */
[----:B------:R-:W4:Y:S04]  /*aed20*/  LDL.LU R22, [R1+0x2118] ;  /* 0x0021180001167983 */ /* 0x000f280000300800 */
[----:B------:R-:W4:Y:S04]  /*aed30*/  LDL.LU R23, [R1+0x211c] ;  /* 0x00211c0001177983 */ /* 0x000f280000300800 */
        /* <DEDUP_REMOVED lines=32> */
[----:B----4-:R-:W-:Y:S03]  /*aef40*/  HMMA.16816.F32 R52, R4, R54, R20 ;  /* 0x000000360434723c */ /* 0x010fe60000001814 */
[----:B------:R-:W4:Y:S04]  /*aef50*/  LDL.LU.64 R22, [R1+0xa398] ;  /* 0x00a3980001167983 */ /* 0x000f280000300a00 */
[----:B------:R-:W4:-:S15]  /*aef60*/  LDL.LU.64 R20, [R1+0xa390] ;  /* 0x00a3900001147983 */ /* 0x000f1e0000300a00 */
[----:B------:R-:W-:-:S01]  /*aef70*/  NOP ;  /* 0x0000000000007918 */ /* 0x000fc20000000000 */
[----:B------:R-:W-:Y:S04]  /*aef80*/  STL.64 [R1+0x3510], R52 ;  /* 0x0035103401007387 */ /* 0x000fe80000100a00 */
[----:B------:R0:W-:Y:S04]  /*aef90*/  STL.64 [R1+0x3518], R54 ;  /* 0x0035183601007387 */ /* 0x0001e80000100a00 */
[----:B0-----:R-:W4:Y:S04]  /*aefa0*/  LDL.LU.64 R54, [R1+0xa388] ;  /* 0x00a3880001367983 */ /* 0x001f280000300a00 */
[----:B------:R-:W4:Y:S01]  /*aefb0*/  LDL.LU.64 R52, [R1+0xa380] ;  /* 0x00a3800001347983 */ /* 0x000f220000300a00 */
[C---:B---3--:R-:W-:Y:S06]  /*aefc0*/  HMMA.16816.F32 R16, R4.reuse, R32, R16 ;  /* 0x000000200410723c */ /* 0x048fec0000001810 */
[----:B--2---:R-:W-:-:S15]  /*aefd0*/  HMMA.16816.F32 R32, R4, R34, R56 ;  /* 0x000000220420723c */ /* 0x004fde0000001838 */
[----:B------:R-:W-:-:S02]  /*aefe0*/  NOP ;  /* 0x0000000000007918 */ /* 0x000fc40000000000 */
[----:B------:R-:W-:Y:S04]  /*aeff0*/  STL.64 [R1+0x3500], R16 ;  /* 0x0035001001007387 */ /* 0x000fe80000100a00 */
[----:B------:R0:W-:Y:S04]  /*af000*/  STL.64 [R1+0x3508], R18 ;  /* 0x0035081201007387 */ /* 0x0001e80000100a00 */
[----:B0-----:R-:W2:Y:S04]  /*af010*/  LDL.LU.64 R18, [R1+0xa378] ;  /* 0x00a3780001127983 */ /* 0x001ea80000300a00 */
[----:B------:R-:W2:Y:S04]  /*af020*/  LDL.LU.64 R16, [R1+0xa370] ;  /* 0x00a3700001107983 */ /* 0x000ea80000300a00 */
[----:B------:R-:W3:Y:S04]  /*af030*/  LDL.LU.64 R58, [R1+0xa368] ;  /* 0x00a36800013a7983 */ /* 0x000ee80000300a00 */
[----:B------:R-:W2:Y:S04]  /*af040*/  LDL.LU.64 R56, [R1+0xa360] ;  /* 0x00a3600001387983 */ /* 0x000ea80000300a00 */
[----:B------:R-:W-:Y:S04]  /*af050*/  STL.64 [R1+0x34f0], R32 ;  /* 0x0034f02001007387 */ /* 0x000fe80000100a00 */
[----:B------:R0:W-:Y:S04]  /*af060*/  STL.64 [R1+0x34f8], R34 ;  /* 0x0034f82201007387 */ /* 0x0001e80000100a00 */
[----:B0-----:R-:W3:Y:S04]  /*af070*/  LDL.LU.64 R34, [R1+0xa358] ;  /* 0x00a3580001227983 */ /* 0x001ee80000300a00 */
[----:B------:R-:W3:Y:S01]  /*af080*/  LDL.LU.64 R32, [R1+0xa350] ;  /* 0x00a3500001207983 */ /* 0x000ee20000300a00 */
[----:B----4-:R-:W-:-:S15]  /*af090*/  HMMA.16816.F32 R36, R4, R20, R36 ;  /* 0x000000140424723c */ /* 0x010fde0000001824 */
[----:B------:R-:W-:-:S08]  /*af0a0*/  NOP ;  /* 0x0000000000007918 */ /* 0x000fd00000000000 */
[----:B------:R-:W-:Y:S04]  /*af0b0*/  STL.64 [R1+0x34e0], R36 ;  /* 0x0034e02401007387 */ /* 0x000fe80000100a00 */
[----:B------:R0:W-:Y:S04]  /*af0c0*/  STL.64 [R1+0x34e8], R38 ;  /* 0x0034e82601007387 */ /* 0x0001e80000100a00 */
[----:B0-----:R-:W4:Y:S04]  /*af0d0*/  LDL.LU.64 R38, [R1+0xa348] ;  /* 0x00a3480001267983 */ /* 0x001f280000300a00 */
[----:B------:R-:W4:Y:S01]  /*af0e0*/  LDL.LU.64 R36, [R1+0xa340] ;  /* 0x00a3400001247983 */ /* 0x000f220000300a00 */
[C---:B------:R-:W-:Y:S03]  /*af0f0*/  HMMA.16816.F32 R20, R4.reuse, R22, R52 ;  /* 0x000000160414723c */ /* 0x040fe60000001834 */
[----:B------:R-:W4:Y:S04]  /*af100*/  LDL.LU.64 R54, [R1+0xa338] ;  /* 0x00a3380001367983 */ /* 0x000f280000300a00 */
[----:B------:R-:W4:Y:S01]  /*af110*/  LDL.LU.64 R52, [R1+0xa330] ;  /* 0x00a3300001347983 */ /* 0x000f220000300a00 */
[C---:B--2---:R-:W-:Y:S06]  /*af120*/  HMMA.16816.F32 R16, R4.reuse, R56, R16 ;  /* 0x000000380410723c */ /* 0x044fec0000001810 */
[C---:B---3--:R-:W-:Y:S09]  /*af130*/  HMMA.16816.F32 R56, R4.reuse, R58, R40 ;  /* 0x0000003a0438723c */ /* 0x048ff20000001828 */
[----:B------:R-:W-:Y:S04]  /*af140*/  STL.64 [R1+0x34d0], R20 ;  /* 0x0034d01401007387 */ /* 0x000fe80000100a00 */
[----:B------:R0:W-:Y:S04]  /*af150*/  STL.64 [R1+0x34d8], R22 ;  /* 0x0034d81601007387 */ /* 0x0001e80000100a00 */
[----:B0-----:R-:W2:Y:S04]  /*af160*/  LDL.LU.64 R22, [R1+0xa328] ;  /* 0x00a3280001167983 */ /* 0x001ea80000300a00 */
[----:B------:R-:W2:Y:S04]  /*af170*/  LDL.LU.64 R20, [R1+0xa320] ;  /* 0x00a3200001147983 */ /* 0x000ea80000300a00 */
[----:B------:R-:W-:Y:S04]  /*af180*/  STL.64 [R1+0x34c0], R16 ;  /* 0x0034c01001007387 */ /* 0x000fe80000100a00 */
[----:B------:R0:W-:Y:S04]  /*af190*/  STL.64 [R1+0x34c8], R18 ;  /* 0x0034c81201007387 */ /* 0x0001e80000100a00 */
[----:B0-----:R-:W3:Y:S04]  /*af1a0*/  LDL.LU.64 R18, [R1+0xa318] ;  /* 0x00a3180001127983 */ /* 0x001ee80000300a00 */
[----:B------:R-:W2:Y:S04]  /*af1b0*/  LDL.LU.64 R16, [R1+0xa310] ;  /* 0x00a3100001107983 */ /* 0x000ea80000300a00 */
[----:B------:R-:W3:Y:S04]  /*af1c0*/  LDL.LU.64 R42, [R1+0xa308] ;  /* 0x00a30800012a7983 */ /* 0x000ee80000300a00 */
[----:B------:R-:W3:Y:S04]  /*af1d0*/  LDL.LU.64 R40, [R1+0xa300] ;  /* 0x00a3000001287983 */ /* 0x000ee80000300a00 */
[----:B------:R-:W-:Y:S04]  /*af1e0*/  STL.64 [R1+0x34b0], R56 ;  /* 0x0034b03801007387 */ /* 0x000fe80000100a00 */
[----:B------:R0:W-:Y:S04]  /*af1f0*/  STL.64 [R1+0x34b8], R58 ;  /* 0x0034b83a01007387 */ /* 0x0001e80000100a00 */
[----:B0-----:R-:W3:Y:S04]  /*af200*/  LDL.LU.64 R58, [R1+0xa2f8] ;  /* 0x00a2f800013a7983 */ /* 0x001ee80000300a00 */
[----:B------:R-:W3:Y:S01]  /*af210*/  LDL.LU.64 R56, [R1+0xa2f0] ;  /* 0x00a2f00001387983 */ /* 0x000ee20000300a00 */
[C---:B----4-:R-:W-:Y:S06]  /*af220*/  HMMA.16816.F32 R32, R4.reuse, R36, R32 ;  /* 0x000000240420723c */ /* 0x050fec0000001820 */
[----:B------:R-:W-:-:S15]  /*af230*/  HMMA.16816.F32 R36, R4, R38, R52 ;  /* 0x000000260424723c */ /* 0x000fde0000001834 */
[----:B------:R-:W-:-:S02]  /*af240*/  NOP ;  /* 0x0000000000007918 */ /* 0x000fc40000000000 */
        /* <DEDUP_REMOVED lines=11> */
[C---:B---3--:R-:W-:Y:S06]  /*af300*/  HMMA.16816.F32 R16, R4.reuse, R18, R12 ;  /* 0x000000120410723c */ /* 0x048fec000000180c */
[C---:B------:R-:W-:Y:S11]  /*af310*/  HMMA.16816.F32 R40, R4.reuse, R56, R40 ;  /* 0x000000380428723c */ /* 0x040ff60000001828 */
        /* <DEDUP_REMOVED lines=14> */
[C---:B----4-:R-:W-:Y:S03]  /*af400*/  HMMA.16816.F32 R56, R4.reuse, R58, R32 ;  /* 0x0000003a0438723c */ /* 0x050fe60000001820 */
[----:B------:R-:W4:Y:S04]  /*af410*/  LDL.LU.64 R34, [R1+0xa278] ;  /* 0x00a2780001227983 */ /* 0x000f280000300a00 */
[----:B------:R-:W4:Y:S01]  /*af420*/  LDL.LU.64 R32, [R1+0xa270] ;  /* 0x00a2700001207983 */ /* 0x000f220000300a00 */
[----:B------:R-:W-:-:S15]  /*af430*/  HMMA.16816.F32 R52, R4, R36, R52 ;  /* 0x000000240434723c */ /* 0x000fde0000001834 */
[----:B------:R-:W-:Y:S04]  /*af440*/  STL.64 [R1+0x3450], R56 ;  /* 0x0034503801007387 */ /* 0x000fe80000100a00 */
[----:B------:R0:W-:Y:S04]  /*af450*/  STL.64 [R1+0x3458], R58 ;  /* 0x0034583a01007387 */ /* 0x0001e80000100a00 */
[----:B0-----:R-:W4:Y:S04]  /*af460*/  LDL.LU.64 R58, [R1+0xa268] ;  /* 0x00a26800013a7983 */ /* 0x001f280000300a00 */
[----:B------:R-:W4:Y:S04]  /*af470*/  LDL.LU.64 R56, [R1+0xa260] ;  /* 0x00a2600001387983 */ /* 0x000f280000300a00 */
[----:B------:R-:W-:Y:S04]  /*af480*/  STL.64 [R1+0x3440], R52 ;  /* 0x0034403401007387 */ /* 0x000fe80000100a00 */
[----:B------:R0:W-:Y:S04]  /*af490*/  STL.64 [R1+0x3448], R54 ;  /* 0x0034483601007387 */ /* 0x0001e80000100a00 */
[----:B0-----:R-:W4:Y:S04]  /*af4a0*/  LDL.LU.64 R54, [R1+0xa258] ;  /* 0x00a2580001367983 */ /* 0x001f280000300a00 */
[----:B------:R-:W4:Y:S01]  /*af4b0*/  LDL.LU.64 R52, [R1+0xa250] ;  /* 0x00a2500001347983 */ /* 0x000f220000300a00 */
[C---:B------:R-:W-:Y:S03]  /*af4c0*/  HMMA.16816.F32 R36, R4.reuse, R38, R28 ;  /* 0x000000260424723c */ /* 0x040fe6000000181c */
[----:B------:R-:W4:Y:S04]  /*af4d0*/  LDL.LU.64 R30, [R1+0xa248] ;  /* 0x00a24800011e7983 */ /* 0x000f280000300a00 */
[----:B------:R-:W4:Y:S01]  /*af4e0*/  LDL.LU.64 R28, [R1+0xa240] ;  /* 0x00a24000011c7983 */ /* 0x000f220000300a00 */
[----:B--2---:R-:W-:-:S15]  /*af4f0*/  HMMA.16816.F32 R20, R4, R12, R20 ;  /* 0x0000000c0414723c */ /* 0x004fde0000001814 */
[----:B------:R-:W-:Y:S01]  /*af500*/  STL.64 [R1+0x3430], R36 ;  /* 0x0034302401007387 */ /* 0x000fe20000100a00 */
[C---:B---3--:R-:W-:Y:S03]  /*af510*/  HMMA.16816.F32 R12, R4.reuse, R14, R16 ;  /* 0x0000000e040c723c */ /* 0x048fe60000001810 */
        /* <DEDUP_REMOVED lines=19> */
[----:B------:R-:W4:Y:S01]  /*af650*/  LDL.LU.64 R40, [R1+0xa1f0] ;  /* 0x00a1f00001287983 */ /* 0x000f220000300a00 */
[C---:B------:R-:W-:Y:S03]  /*af660*/  HMMA.16816.F32 R56, R4.reuse, R58, R52 ;  /* 0x0000003a0438723c */ /* 0x040fe60000001834 */
        /* <DEDUP_REMOVED lines=10> */
[C---:B------:R-:W-:Y:S06]  /*af710*/  HMMA.16816.F32 R32, R4.reuse, R34, R28 ;  /* 0x000000220420723c */ /* 0x040fec000000181c */
[C---:B--2---:R-:W-:Y:S06]  /*af720*/  HMMA.16816.F32 R28, R4.reuse, R20, R36 ;  /* 0x00000014041c723c */ /* 0x044fec0000001824 */
[C---:B---3--:R-:W-:Y:S06]  /*af730*/  HMMA.16816.F32 R20, R4.reuse, R22, R24 ;  /* 0x000000160414723c */ /* 0x048fec0000001818 */
        /* <DEDUP_REMOVED lines=9> */
[----:B------:R-:W-:Y:S01]  /*af7d0*/  STL.64 [R1+0x33a8], R18 ;  /* 0x0033a81201007387 */ /* 0x000fe20000100a00 */
[C---:B----4-:R-:W-:Y:S06]  /*af7e0*/  HMMA.16816.F32 R12, R4.reuse, R58, R12 ;  /* 0x0000003a040c723c */ /* 0x050fec000000180c */
[----:B------:R-:W-:Y:S01]  /*af7f0*/  HMMA.16816.F32 R8, R4, R56, R8 ;  /* 0x000000380408723c */ /* 0x000fe20000001808 */
[----:B------:R-:W-:-:S15]  /*af800*/  STL.64 [R1+0x9f68], R58 ;  /* 0x009f683a01007387 */ /* 0x000fde0000100a00 */
[----:B------:R-:W-:-:S01]  /*af810*/  NOP ;  /* 0x0000000000007918 */ /* 0x000fc20000000000 */
[----:B------:R-:W-:Y:S04]  /*af820*/  STL.64 [R1+0x3390], R12 ;  /* 0x0033900c01007387 */ /* 0x000fe80000100a00 */
[----:B------:R0:W-:Y:S04]  /*af830*/  STL.64 [R1+0x3398], R14 ;  /* 0x0033980e01007387 */ /* 0x0001e80000100a00 */
[----:B------:R-:W-:Y:S04]  /*af840*/  STL.64 [R1+0x9f60], R56 ;  /* 0x009f603801007387 */ /* 0x000fe80000100a00 */
[----:B------:R-:W-:Y:S04]  /*af850*/  STL.64 [R1+0x3380], R8 ;  /* 0x0033800801007387 */ /* 0x000fe80000100a00 */
[----:B------:R1:W-:Y:S01]  /*af860*/  STL.64 [R1+0x3388], R10 ;  /* 0x0033880a01007387 */ /* 0x0003e20000100a00 */
[C---:B0-----:R-:W-:Y:S06]  /*af870*/  HMMA.16816.F32 R12, R4.reuse, R54, R40 ;  /* 0x00000036040c723c */ /* 0x041fec0000001828 */
[----:B-1----:R-:W-:Y:S01]  /*af880*/  HMMA.16816.F32 R8, R4, R52, R44 ;  /* 0x000000340408723c */ /* 0x002fe2000000182c */
[----:B------:R-:W2:-:S15]  /*af890*/  LDL.LU R56, [R1+0x1e70] ;  /* 0x001e700001387983 */ /* 0x000e9e0000300800 */
[----:B------:R-:W-:-:S01]  /*af8a0*/  NOP ;  /* 0x0000000000007918 */ /* 0x000fc20000000000 */
[----:B------:R0:W-:Y:S04]  /*af8b0*/  STL.64 [R1+0x3370], R12 ;  /* 0x0033700c01007387 */ /* 0x0001e80000100a00 */
[----:B------:R1:W-:Y:S04]  /*af8c0*/  STL.64 [R1+0x3378], R14 ;  /* 0x0033780e01007387 */ /* 0x0003e80000100a00 */
[----:B------:R-:W-:Y:S04]  /*af8d0*/  STL.64 [R1+0x3360], R8 ;  /* 0x0033600801007387 */ /* 0x000fe80000100a00 */
[----:B------:R-:W-:Y:S04]  /*af8e0*/  STL.64 [R1+0x3368], R10 ;  /* 0x0033680a01007387 */ /* 0x000fe80000100a00 */
[----:B------:R-:W2:Y:S04]  /*af8f0*/  LDL.LU R57, [R1+0x1e74] ;  /* 0x001e740001397983 */ /* 0x000ea80000300800 */
[----:B------:R-:W3:Y:S04]  /*af900*/  LDL.LU R58, [R1+0x1e78] ;  /* 0x001e7800013a7983 */ /* 0x000ee80000300800 */
[----:B------:R-:W3:Y:S04]  /*af910*/  LDL.LU R59, [R1+0x1e7c] ;  /* 0x001e7c00013b7983 */ /* 0x000ee80000300800 */
[----:B---3--:R-:W-:Y:S04]  /*af920*/  STL.64 [R1+0xa1b8], R58 ;  /* 0x00a1b83a01007387 */ /* 0x008fe80000100a00 */
[----:B--2---:R2:W-:Y:S04]  /*af930*/  STL.64 [R1+0xa1b0], R56 ;  /* 0x00a1b03801007387 */ /* 0x0045e80000100a00 */
[----:B------:R-:W3:Y:S04]  /*af940*/  LDL.LU R32, [R1+0x1e60] ;  /* 0x001e600001207983 */ /* 0x000ee80000300800 */
[----:B------:R-:W3:Y:S04]  /*af950*/  LDL.LU R33, [R1+0x1e64] ;  /* 0x001e640001217983 */ /* 0x000ee80000300800 */
[----:B------:R-:W3:Y:S04]  /*af960*/  LDL.LU R34, [R1+0x1e68] ;  /* 0x001e680001227983 */ /* 0x000ee80000300800 */
[----:B------:R-:W3:Y:S04]  /*af970*/  LDL.LU R35, [R1+0x1e6c] ;  /* 0x001e6c0001237983 */ /* 0x000ee80000300800 */
[----:B0-----:R-:W4:Y:S04]  /*af980*/  LDL.LU R12, [R1+0x1ec0] ;  /* 0x001ec000010c7983 */ /* 0x001f280000300800 */
[----:B------:R-:W4:Y:S04]  /*af990*/  LDL.LU R13, [R1+0x1ec4] ;  /* 0x001ec400010d7983 */ /* 0x000f280000300800 */
[----:B-1----:R-:W4:Y:S04]  /*af9a0*/  LDL.LU R14, [R1+0x1ec8] ;  /* 0x001ec800010e7983 */ /* 0x002f280000300800 */
[----:B------:R-:W4:Y:S04]  /*af9b0*/  LDL.LU R15, [R1+0x1ecc] ;  /* 0x001ecc00010f7983 */ /* 0x000f280000300800 */
        /* <DEDUP_REMOVED lines=8> */
[----:B--2---:R-:W2:Y:S04]  /*afa40*/  LDL.LU R56, [R1+0x1f50] ;  /* 0x001f500001387983 */ /* 0x004ea80000300800 */
[----:B------:R-:W2:Y:S04]  /*afa50*/  LDL.LU R57, [R1+0x1f54] ;  /* 0x001f540001397983 */ /* 0x000ea80000300800 */
[----:B------:R-:W2:Y:S04]  /*afa60*/  LDL.LU R58, [R1+0x1f58] ;  /* 0x001f5800013a7983 */ /* 0x000ea80000300800 */
[----:B------:R-:W2:Y:S04]  /*afa70*/  LDL.LU R59, [R1+0x1f5c] ;  /* 0x001f5c00013b7983 */ /* 0x000ea80000300800 */
        /* <DEDUP_REMOVED lines=26> */
[----:B0-----:R-:W3:Y:S04]  /*afc20*/  LDL.LU R52, [R1+0x1e80] ;  /* 0x001e800001347983 */ /* 0x001ee80000300800 */
[----:B------:R-:W3:Y:S04]  /*afc30*/  LDL.LU R53, [R1+0x1e84] ;  /* 0x001e840001357983 */ /* 0x000ee80000300800 */
[----:B------:R-:W3:Y:S04]  /*afc40*/  LDL.LU R54, [R1+0x1e88] ;  /* 0x001e880001367983 */ /* 0x000ee80000300800 */
[----:B------:R-:W3:Y:S01]  /*afc50*/  LDL.LU R55, [R1+0x1e8c] ;  /* 0x001e8c0001377983 */ /* 0x000ee20000300800 */
[C---:B----4-:R-:W-:Y:S06]  /*afc60*/  HMMA.16816.F32 R44, R4.reuse, R48, R44 ;  /* 0x00000030042c723c */ /* 0x050fec000000182c */
[----:B--2---:R-:W-:-:S15]  /*afc70*/  HMMA.16816.F32 R56, R4, R50, R56 ;  /* 0x000000320438723c */ /* 0x004fde0000001838 */
[----:B------:R-:W-:-:S08]  /*afc80*/  NOP ;  /* 0x0000000000007918 */ /* 0x000fd00000000000 */
        /* <DEDUP_REMOVED lines=9> */
[----:B------:R0:W-:Y:S04]  /*afd20*/  STL.64 [R1+0x9f50], R48 ;  /* 0x009f503001007387 */ /* 0x0001e80000100a00 */
[----:B0-----:R-:W2:Y:S04]  /*afd30*/  LDL.LU R48, [R1+0x1e90] ;  /* 0x001e900001307983 */ /* 0x001ea80000300800 */
[----:B------:R-:W2:Y:S04]  /*afd40*/  LDL.LU R49, [R1+0x1e94] ;  /* 0x001e940001317983 */ /* 0x000ea80000300800 */
[----:B------:R-:W2:Y:S04]  /*afd50*/  LDL.LU R50, [R1+0x1e98] ;  /* 0x001e980001327983 */ /* 0x000ea80000300800 */
[----:B------:R-:W2:Y:S01]  /*afd60*/  LDL.LU R51, [R1+0x1e9c] ;  /* 0x001e9c0001337983 */ /* 0x000ea20000300800 */
[C---:B---3--:R-:W-:Y:S06]  /*afd70*/  HMMA.16816.F32 R28, R4.reuse, R46, R28 ;  /* 0x0000002e041c723c */ /* 0x048fec000000181c */
[----:B----4-:R-:W-:-:S15]  /*afd80*/  HMMA.16816.F32 R40, R4, R44, R40 ;  /* 0x0000002c0428723c */ /* 0x010fde0000001828 */
[----:B------:R-:W-:-:S02]  /*afd90*/  NOP ;  /* 0x0000000000007918 */ /* 0x000fc40000000000 */
[----:B------:R-:W-:Y:S04]  /*afda0*/  STL.64 [R1+0x3330], R28 ;  /* 0x0033301c01007387 */ /* 0x000fe80000100a00 */
[----:B------:R0:W-:Y:S04]  /*afdb0*/  STL.64 [R1+0x3338], R30 ;  /* 0x0033381e01007387 */ /* 0x0001e80000100a00 */
[----:B0-----:R-:W3:Y:S04]  /*afdc0*/  LDL.LU R30, [R1+0xa198] ;  /* 0x00a19800011e7983 */ /* 0x001ee80000300800 */
[----:B------:R-:W4:Y:S04]  /*afdd0*/  LDL.LU.64 R28, [R1+0xa190] ;  /* 0x00a19000011c7983 */ /* 0x000f280000300a00 */
[----:B------:R-:W-:Y:S04]  /*afde0*/  STL.64 [R1+0x3320], R40 ;  /* 0x0033202801007387 */ /* 0x000fe80000100a00 */
[----:B------:R0:W-:Y:S04]  /*afdf0*/  STL.64 [R1+0x3328], R42 ;  /* 0x0033282a01007387 */ /* 0x0001e80000100a00 */
[----:B0-----:R-:W2:Y:S04]  /*afe00*/  LDL.LU.64 R42, [R1+0xa188] ;  /* 0x00a18800012a7983 */ /* 0x001ea80000300a00 */
[----:B------:R-:W3:Y:S04]  /*afe10*/  LDL.LU.64 R40, [R1+0xa180] ;  /* 0x00a1800001287983 */ /* 0x000ee80000300a00 */
[----:B------:R-:W-:Y:S04]  /*afe20*/  STL.64 [R1+0x9f78], R46 ;  /* 0x009f782e01007387 */ /* 0x000fe80000100a00 */
[----:B------:R0:W-:Y:S04]  /*afe30*/  STL.64 [R1+0x9f70], R44 ;  /* 0x009f702c01007387 */ /* 0x0001e80000100a00 */
[----:B0-----:R-:W4:Y:S04]  /*afe40*/  LDL.LU R44, [R1+0x1ea0] ;  /* 0x001ea000012c7983 */ /* 0x001f280000300800 */
[----:B------:R-:W4:Y:S04]  /*afe50*/  LDL.LU R45, [R1+0x1ea4] ;  /* 0x001ea400012d7983 */ /* 0x000f280000300800 */
[----:B------:R-:W4:Y:S04]  /*afe60*/  LDL.LU R46, [R1+0x1ea8] ;  /* 0x001ea800012e7983 */ /* 0x000f280000300800 */
[----:B------:R-:W4:Y:S01]  /*afe70*/  LDL.LU R47, [R1+0x1eac] ;  /* 0x001eac00012f7983 */ /* 0x000f220000300800 */
[----:B--2---:R-:W-:-:S15]  /*afe80*/  HMMA.16816.F32 R36, R4, R42, R36 ;  /* 0x0000002a0424723c */ /* 0x004fde0000001824 */
[----:B------:R-:W-:-:S08]  /*afe90*/  NOP ;  /* 0x0000000000007918 */ /* 0x000fd00000000000 */
[----:B------:R-:W-:Y:S04]  /*afea0*/  STL.64 [R1+0x3310], R36 ;  /* 0x0033102401007387 */ /* 0x000fe80000100a00 */
[----:B------:R0:W-:Y:S04]  /*afeb0*/  STL.64 [R1+0x3318], R38 ;  /* 0x0033182601007387 */ /* 0x0001e80000100a00 */
[----:B0-----:R-:W2:Y:S01]  /*afec0*/  LDL.LU.64 R38, [R1+0xa178] ;  /* 0x00a1780001267983 */ /* 0x001ea20000300a00 */
[C---:B---3--:R-:W-:Y:S06]  /*afed0*/  HMMA.16816.F32 R24, R4.reuse, R40, R24 ;  /* 0x000000280418723c */ /* 0x048fec0000001818 */
[----:B------:R-:W-:Y:S01]  /*afee0*/  HMMA.16816.F32 R8, R4, R2, R8 ;  /* 0x000000020408723c */ /* 0x000fe20000001808 */
[----:B------:R-:W3:-:S15]  /*afef0*/  LDL.LU.64 R36, [R1+0xa170] ;  /* 0x00a1700001247983 */ /* 0x000ede0000300a00 */
[----:B------:R-:W-:-:S01]  /*aff00*/  NOP ;  /* 0x0000000000007918 */ /* 0x000fc20000000000 */
[----:B------:R-:W-:Y:S04]  /*aff10*/  STL.64 [R1+0x3300], R24 ;  /* 0x0033001801007387 */ /* 0x000fe80000100a00 */
[----:B------:R0:W-:Y:S04]  /*aff20*/  STL.64 [R1+0x3308], R26 ;  /* 0x0033081a01007387 */ /* 0x0001e80000100a00 */
[----:B0-----:R-:W3:Y:S04]  /*aff30*/  LDL.LU.64 R26, [R1+0xa168] ;  /* 0x00a16800011a7983 */ /* 0x001ee80000300a00 */
        /* <DEDUP_REMOVED lines=11> */
[----:B0-----:R-:W2:Y:S04]  /*afff0*/  LDL.LU.64 R22, [R1+0xa158] ;  /* 0x00a1580001167983 */ /* 0x001ea80000300a00 */
[----:B------:R-:W3:Y:S04]  /*b0000*/  LDL.LU.64 R20, [R1+0xa150] ;  /* 0x00a1500001147983 */ /* 0x000ee80000300a00 */
[----:B------:R-:W-:Y:S04]  /*b0010*/  STL.64 [R1+0xa0a8], R38 ;  /* 0x00a0a82601007387 */ /* 0x000fe80000100a00 */
[----:B------:R-:W-:Y:S04]  /*b0020*/  STL.64 [R1+0x32e0], R8 ;  /* 0x0032e00801007387 */ /* 0x000fe80000100a00 */
[----:B------:R0:W-:Y:S04]  /*b0030*/  STL.64 [R1+0x32e8], R10 ;  /* 0x0032e80a01007387 */ /* 0x0001e80000100a00 */
[----:B0-----:R-:W4:Y:S04]  /*b0040*/  LDL.LU.64 R10, [R1+0xa148] ;  /* 0x00a14800010a7983 */ /* 0x001f280000300a00 */
[----:B------:R-:W2:Y:S02]  /*b0050*/  LDL.LU.64 R8, [R1+0xa140] ;  /* 0x00a1400001087983 */ /* 0x000ea40000300a00 */
[C---:B--2---:R-:W-:Y:S06]  /*b0060*/  HMMA.16816.F32 R16, R4.reuse, R8, R16 ;  /* 0x000000080410723c */ /* 0x044fec0000001810 */
[----:B----4-:R-:W-:-:S15]  /*b0070*/  HMMA.16816.F32 R12, R4, R10, R12 ;  /* 0x0000000a040c723c */ /* 0x010fde000000180c */
        /* <DEDUP_REMOVED lines=11> */
[C---:B--2---:R-:W-:Y:S06]  /*b0130*/  HMMA.16816.F32 R40, R4.reuse, R12, R40 ;  /* 0x0000000c0428723c */ /* 0x044fec0000001828 */
[C---:B---3--:R-:W-:Y:S06]  /*b0140*/  HMMA.16816.F32 R8, R4.reuse, R14, R44 ;  /* 0x0000000e0408723c */ /* 0x048fec000000182c */
[----:B------:R-:W-:Y:S11]  /*b0150*/  STL.64 [R1+0x9f08], R14 ;  /* 0x009f080e01007387 */ /* 0x000ff60000100a00 */
[----:B------:R-:W-:Y:S04]  /*b0160*/  STL.64 [R1+0x32b0], R40 ;  /* 0x0032b02801007387 */ /* 0x000fe80000100a00 */
[----:B------:R-:W-:Y:S04]  /*b0170*/  STL.64 [R1+0x32b8], R42 ;  /* 0x0032b82a01007387 */ /* 0x000fe80000100a00 */
[----:B------:R4:W-:Y:S04]  /*b0180*/  STL.64 [R1+0x9f00], R12 ;  /* 0x009f000c01007387 */ /* 0x0009e80000100a00 */
[----:B------:R-:W-:Y:S04]  /*b0190*/  STL.64 [R1+0x32a0], R8 ;  /* 0x0032a00801007387 */ /* 0x000fe80000100a00 */
[----:B------:R0:W-:Y:S01]  /*b01a0*/  STL.64 [R1+0x32a8], R10 ;  /* 0x0032a80a01007387 */ /* 0x0001e20000100a00 */
[C---:B----4-:R-:W-:Y:S06]  /*b01b0*/  HMMA.16816.F32 R12, R4.reuse, R16, R48 ;  /* 0x00000010040c723c */ /* 0x050fec0000001830 */
[C---:B0-----:R-:W-:Y:S06]  /*b01c0*/  HMMA.16816.F32 R8, R4.reuse, R18, R52 ;  /* 0x000000120408723c */ /* 0x041fec0000001834 */
[----:B------:R-:W-:Y:S11]  /*b01d0*/  STL.64 [R1+0x9ee8], R18 ;  /* 0x009ee81201007387 */ /* 0x000ff60000100a00 */
[----:B------:R-:W-:Y:S04]  /*b01e0*/  STL.64 [R1+0x3290], R12 ;  /* 0x0032900c01007387 */ /* 0x000fe80000100a00 */
[----:B------:R0:W-:Y:S04]  /*b01f0*/  STL.64 [R1+0x3298], R14 ;  /* 0x0032980e01007387 */ /* 0x0001e80000100a00 */
        /* <DEDUP_REMOVED lines=8> */
[----:B------:R-:W-:Y:S04]  /*b0280*/  STL.64 [R1+0x3260], R8 ;  /* 0x0032600801007387 */ /* 0x000fe80000100a00 */
[----:B------:R-:W-:Y:S04]  /*b0290*/  STL.64 [R1+0x3268], R10 ;  /* 0x0032680a01007387 */ /* 0x000fe80000100a00 */
[----:B------:R-:W2:Y:S04]  /*b02a0*/  LDL.LU R44, [R1+0x1e10] ;  /* 0x001e1000012c7983 */ /* 0x000ea80000300800 */
[----:B------:R-:W2:Y:S04]  /*b02b0*/  LDL.LU R45, [R1+0x1e14] ;  /* 0x001e1400012d7983 */ /* 0x000ea80000300800 */
[----:B------:R-:W3:Y:S04]  /*b02c0*/  LDL.LU R46, [R1+0x1e18] ;  /* 0x001e1800012e7983 */ /* 0x000ee80000300800 */
[----:B------:R-:W3:Y:S01]  /*b02d0*/  LDL.LU R47, [R1+0x1e1c] ;  /* 0x001e1c00012f7983 */ /* 0x000ee20000300800 */
[----:B------:R-:W-:-:S02]  /*b02e0*/  IMAD.MOV.U32 R42, RZ, RZ, R28 ;  /* 0x000000ffff2a7224 */ /* 0x000fc400078e001c */
[----:B------:R-:W-:Y:S02]  /*b02f0*/  IMAD.MOV.U32 R61, RZ, RZ, R29 ;  /* 0x000000ffff3d7224 */ /* 0x000fe400078e001d */
[----:B------:R-:W-:Y:S01]  /*b0300*/  IMAD.MOV.U32 R60, RZ, RZ, R30 ;  /* 0x000000ffff3c7224 */ /* 0x000fe200078e001e */
[----:B---3--:R-:W-:Y:S04]  /*b0310*/  STL.64 [R1+0xa118], R46 ;  /* 0x00a1182e01007387 */ /* 0x008fe80000100a00 */
[----:B--2---:R0:W-:Y:S04]  /*b0320*/  STL.64 [R1+0xa110], R44 ;  /* 0x00a1102c01007387 */ /* 0x0041e80000100a00 */
[----:B------:R-:W2:Y:S04]  /*b0330*/  LDL.LU R28, [R1+0x1e40] ;  /* 0x001e4000011c7983 */ /* 0x000ea80000300800 */
[----:B------:R-:W2:Y:S04]  /*b0340*/  LDL.LU R29, [R1+0x1e44] ;  /* 0x001e4400011d7983 */ /* 0x000ea80000300800 */
[----:B------:R-:W2:Y:S04]  /*b0350*/  LDL.LU R30, [R1+0x1e48] ;  /* 0x001e4800011e7983 */ /* 0x000ea80000300800 */
[----:B------:R-:W2:Y:S04]  /*b0360*/  LDL.LU R31, [R1+0x1e4c] ;  /* 0x001e4c00011f7983 */ /* 0x000ea80000300800 */
        /* <DEDUP_REMOVED lines=8> */
[----:B------:R-:W4:Y:S04]  /*b03f0*/  LDL.LU R41, [R1+0x308c] ;  /* 0x00308c0001297983 */ /* 0x000f280000300800 */
[----:B------:R-:W4:Y:S01]  /*b0400*/  LDL.LU R34, [R1+0x3088] ;  /* 0x0030880001227983 */ /* 0x000f220000300800 */
[----:B------:R-:W-:-:S03]  /*b0410*/  IMAD.MOV.U32 R43, RZ, RZ, R0 ;  /* 0x000000ffff2b7224 */ /* 0x000fc600078e0000 */
        /* <DEDUP_REMOVED lines=14> */
[----:B------:R-:W4:Y:S04]  /*b0500*/  LDL.64 R52, [R1+0x130] ;  /* 0x0001300001347983 */ /* 0x000f280000100a00 */
        /* <DEDUP_REMOVED lines=9> */
[----:B------:R-:W-:Y:S04]  /*b05a0*/  STL.64 [R1+0x9ed8], R22 ;  /* 0x009ed81601007387 */ /* 0x000fe80000100a00 */
[----:B------:R0:W-:Y:S04]  /*b05b0*/  STL.64 [R1+0x9ed0], R20 ;  /* 0x009ed01401007387 */ /* 0x0001e80000100a00 */
[----:B0-----:R-:W4:Y:S04]  /*b05c0*/  LDL.LU R20, [R1+0x1e30] ;  /* 0x001e300001147983 */ /* 0x001f280000300800 */
[----:B------:R-:W4:Y:S04]  /*b05d0*/  LDL.LU R21, [R1+0x1e34] ;  /* 0x001e340001157983 */ /* 0x000f280000300800 */
[----:B------:R-:W4:Y:S04]  /*b05e0*/  LDL.LU R22, [R1+0x1e38] ;  /* 0x001e380001167983 */ /* 0x000f280000300800 */
[----:B------:R-:W4:Y:S01]  /*b05f0*/  LDL.LU R23, [R1+0x1e3c] ;  /* 0x001e3c0001177983 */ /* 0x000f220000300800 */
[C---:B--2---:R-:W-:Y:S06]  /*b0600*/  HMMA.16816.F32 R28, R4.reuse, R26, R28 ;  /* 0x0000001a041c723c */ /* 0x044fec000000181c */
[----:B---3--:R-:W-:-:S15]  /*b0610*/  HMMA.16816.F32 R44, R4, R24, R44 ;  /* 0x00000018042c723c */ /* 0x008fde000000182c */
        /* <DEDUP_REMOVED lines=8> */
[----:B------:R-:W2:Y:S01]  /*b06a0*/  LDL.LU.64 R28, [R1+0xa100] ;  /* 0x00a10000011c7983 */ /* 0x000ea20000300a00 */
[----:B----4-:R-:W-:-:S02]  /*b06b0*/  IMAD R32, R32, 0x100, R39 ;  /* 0x0000010020207824 */ /* 0x010fc400078e0227 */
[----:B------:R-:W-:Y:S02]  /*b06c0*/  IMAD R33, R33, 0x100, R40 ;  /* 0x0000010021217824 */ /* 0x000fe400078e0228 */
[----:B------:R-:W-:Y:S02]  /*b06d0*/  IMAD R34, R34, 0x100, R41 ;  /* 0x0000010022227824 */ /* 0x000fe400078e0229 */
[----:B------:R-:W-:Y:S01]  /*b06e0*/  IMAD R35, R0, 0x100, R35 ;  /* 0x0000010000237824 */ /* 0x000fe200078e0223 */
[----:B------:R-:W-:Y:S02]  /*b06f0*/  F2FP.F16.E5M2.UNPACK_B R32, R32 ;  /* 0x00000020ff20723e */ /* 0x000fe400020004ff */
[----:B------:R-:W-:Y:S02]  /*b0700*/  F2FP.F16.E5M2.UNPACK_B R33, R33 ;  /* 0x00000021ff21723e */ /* 0x000fe400020004ff */
[----:B------:R-:W-:Y:S02]  /*b0710*/  F2FP.F16.E5M2.UNPACK_B R34, R34 ;  /* 0x00000022ff22723e */ /* 0x000fe400020004ff */
[----:B------:R-:W-:Y:S01]  /*b0720*/  F2FP.F16.E5M2.UNPACK_B R35, R35 ;  /* 0x00000023ff23723e */ /* 0x000fe200020004ff */
[C---:B------:R-:W-:Y:S06]  /*b0730*/  HMMA.16816.F32 R12, R4.reuse, R36, R12 ;  /* 0x00000024040c723c */ /* 0x040fec000000180c */
[C---:B------:R-:W-:Y:S01]  /*b0740*/  HMMA.16816.F32 R8, R4.reuse, R42, R8 ;  /* 0x0000002a0408723c */ /* 0x040fe20000001808 */
[----:B------:R-:W-:Y:S04]  /*b0750*/  STL.64 [R1+0x9ef8], R26 ;  /* 0x009ef81a01007387 */ /* 0x000fe80000100a00 */
[----:B------:R-:W-:Y:S01]  /*b0760*/  STL.64 [R1+0x9ef0], R24 ;  /* 0x009ef01801007387 */ /* 0x000fe20000100a00 */
[----:B------:R-:W-:Y:S01]  /*b0770*/  IMAD.MOV.U32 R0, RZ, RZ, R53 ;  /* 0x000000ffff007224 */ /* 0x000fe200078e0035 */
[C---:B--2---:R-:W-:Y:S06]  /*b0780*/  HMMA.16816.F32 R20, R4.reuse, R28, R20 ;  /* 0x0000001c0414723c */ /* 0x044fec0000001814 */
[----:B---3--:R-:W-:Y:S06]  /*b0790*/  HMMA.16816.F32 R16, R4, R30, R16 ;  /* 0x0000001e0410723c */ /* 0x008fec0000001810 */
[C---:B------:R-:W-:Y:S11]  /*b07a0*/  HMMA.16816.F32 R4, R32.reuse, R52, R44 ;  /* 0x000000342004723c */ /* 0x040ff6000000182c */
[----:B------:R-:W-:Y:S04]  /*b07b0*/  STL.64 [R1+0x2110], R20 ;  /* 0x0021101401007387 */ /* 0x000fe80000100a00 */
[----:B------:R-:W-:Y:S04]  /*b07c0*/  STL.64 [R1+0x2118], R22 ;  /* 0x0021181601007387 */ /* 0x000fe80000100a00 */
[----:B------:R-:W-:Y:S04]  /*b07d0*/  STL [R1+0x9e94], R30 ;  /* 0x009e941e01007387 */ /* 0x000fe80000100800 */
[----:B------:R-:W-:Y:S04]  /*b07e0*/  STL [R1+0x9e90], R31 ;  /* 0x009e901f01007387 */ /* 0x000fe80000100800 */
[----:B------:R-:W-:Y:S04]  /*b07f0*/  STL.64 [R1+0x36c0], R16 ;  /* 0x0036c01001007387 */ /* 0x000fe80000100a00 */
[----:B------:R-:W-:Y:S04]  /*b0800*/  STL.64 [R1+0x36c8], R18 ;  /* 0x0036c81201007387 */ /* 0x000fe80000100a00 */
[----:B------:R-:W-:Y:S04]  /*b0810*/  STL [R1+0x9e6c], R36 ;  /* 0x009e6c2401007387 */ /* 0x000fe80000100800 */
[----:B------:R-:W-:Y:S04]  /*b0820*/  STL [R1+0x9e68], R37 ;  /* 0x009e682501007387 */ /* 0x000fe80000100800 */
[----:B------:R-:W-:Y:S04]  /*b0830*/  STL.64 [R1+0x36b0], R12 ;  /* 0x0036b00c01007387 */ /* 0x000fe80000100a00 */
[----:B------:R-:W-:Y:S04]  /*b0840*/  STL.64 [R1+0x36b8], R14 ;  /* 0x0036b80e01007387 */ /* 0x000fe80000100a00 */
[----:B------:R-:W-:Y:S04]  /*b0850*/  STL.64 [R1+0x3240], R8 ;  /* 0x0032400801007387 */ /* 0x000fe80000100a00 */
[----:B------:R-:W-:Y:S04]  /*b0860*/  STL.64 [R1+0x3248], R10 ;  /* 0x0032480a01007387 */ /* 0x000fe80000100a00 */
[----:B------:R-:W-:Y:S04]  /*b0870*/  STL.64 [R1+0x3230], R4 ;  /* 0x0032300401007387 */ /* 0x000fe80000100a00 */
[----:B------:R0:W-:Y:S02]  /*b0880*/  STL.64 [R1+0x3238], R6 ;  /* 0x0032380601007387 */ /* 0x0001e40000100a00 */
[----:B0-----:R-:W-:Y:S01]  /*b0890*/  HMMA.16816.F32 R4, R32, R54, R48 ;  /* 0x000000362004723c */ /* 0x001fe20000001830 */
[----:B------:R-:W-:-:S05]  /*b08a0*/  IMAD.MOV.U32 R37, RZ, RZ, R52 ;  /* 0x000000ffff257224 */ /* 0x000fca00078e0034 */
[----:B------:R-:W-:Y:S01]  /*b08b0*/  IMAD.MOV.U32 R36, RZ, RZ, R55 ;  /* 0x000000ffff247224 */ /* 0x000fe200078e0037 */
[----:B------:R-:W-:Y:S04]  /*b08c0*/  STL [R1+0x9e74], R0 ;  /* 0x009e740001007387 */ /* 0x000fe80000100800 */
[----:B------:R-:W-:Y:S04]  /*b08d0*/  STL [R1+0x9e70], R37 ;  /* 0x009e702501007387 */ /* 0x000fe80000100800 */
[----:B------:R-:W-:Y:S08]  /*b08e0*/  STL [R1+0x9e78], R36 ;  /* 0x009e782401007387 */ /* 0x000ff00000100800 */
[----:B------:R-:W-:Y:S04]  /*b08f0*/  STL.64 [R1+0x3220], R4 ;  /* 0x0032200401007387 */ /* 0x000fe80000100a00 */
[----:B------:R0:W-:Y:S04]  /*b0900*/  STL.64 [R1+0x3228], R6 ;  /* 0x0032280601007387 */ /* 0x0001e80000100a00 */
[----:B------:R-:W2:Y:S01]  /*b0910*/  LDL.LU R44, [R1+0x1d80] ;  /* 0x001d8000012c7983 */ /* 0x000ea20000300800 */
[----:B0-----:R-:W-:-:S15]  /*b0920*/  HMMA.16816.F32 R4, R32, R60, R56 ;  /* 0x0000003c2004723c */ /* 0x001fde0000001838 */
        /* <DEDUP_REMOVED lines=8> */
[----:B------:R-:W2:Y:S04]  /*b09b0*/  LDL R42, [R1+0xe0] ;  /* 0x0000e000012a7983 */ /* 0x000ea80000100800 */
[----:B------:R-:W2:Y:S04]  /*b09c0*/  LDL R43, [R1+0xe4] ;  /* 0x0000e400012b7983 */ /* 0x000ea80000100800 */
[----:B------:R-:W3:Y:S04]  /*b09d0*/  LDL.LU R24, [R1+0x1dc0] ;  /* 0x001dc00001187983 */ /* 0x000ee80000300800 */
[----:B------:R-:W3:Y:S04]  /*b09e0*/  LDL.LU R25, [R1+0x1dc4] ;  /* 0x001dc40001197983 */ /* 0x000ee80000300800 */
[----:B------:R-:W3:Y:S04]  /*b09f0*/  LDL.LU R26, [R1+0x1dc8] ;  /* 0x001dc800011a7983 */ /* 0x000ee80000300800 */
[----:B------:R-:W3:Y:S04]  /*b0a00*/  LDL.LU R27, [R1+0x1dcc] ;  /* 0x001dcc00011b7983 */ /* 0x000ee80000300800 */
[----:B0-----:R-:W4:Y:S04]  /*b0a10*/  LDL.LU R44, [R1+0x1de0] ;  /* 0x001de000012c7983 */ /* 0x001f280000300800 */
[----:B------:R-:W4:Y:S04]  /*b0a20*/  LDL.LU R45, [R1+0x1de4] ;  /* 0x001de400012d7983 */ /* 0x000f280000300800 */
[----:B------:R-:W4:Y:S04]  /*b0a30*/  LDL.LU R46, [R1+0x1de8] ;  /* 0x001de800012e7983 */ /* 0x000f280000300800 */
[----:B------:R-:W4:Y:S04]  /*b0a40*/  LDL.LU R47, [R1+0x1dec] ;  /* 0x001dec00012f7983 */ /* 0x000f280000300800 */
[----:B------:R-:W4:Y:S04]  /*b0a50*/  LDL.64 R30, [R1+0x108] ;  /* 0x00010800011e7983 */ /* 0x000f280000100a00 */
[----:B------:R-:W2:Y:S04]  /*b0a60*/  LDL.LU R4, [R1+0x1dd0] ;  /* 0x001dd00001047983 */ /* 0x000ea80000300800 */
[----:B------:R-:W2:Y:S04]  /*b0a70*/  LDL.LU R5, [R1+0x1dd4] ;  /* 0x001dd40001057983 */ /* 0x000ea80000300800 */
[----:B------:R-:W2:Y:S04]  /*b0a80*/  LDL.LU R6, [R1+0x1dd8] ;  /* 0x001dd80001067983 */ /* 0x000ea80000300800 */
[----:B------:R-:W2:Y:S04]  /*b0a90*/  LDL.LU R7, [R1+0x1ddc] ;  /* 0x001ddc0001077983 */ /* 0x000ea80000300800 */
[----:B------:R-:W2:Y:S04]  /*b0aa0*/  LDL.64 R20, [R1+0x100] ;  /* 0x0001000001147983 */ /* 0x000ea80000100a00 */
[----:B------:R-:W3:Y:S04]  /*b0ab0*/  LDL.64 R22, [R1+0xf8] ;  /* 0x0000f80001167983 */ /* 0x000ee80000100a00 */
[----:B------:R-:W3:Y:S04]  /*b0ac0*/  LDL.LU R16, [R1+0x1db0] ;  /* 0x001db00001107983 */ /* 0x000ee80000300800 */
[----:B------:R-:W3:Y:S04]  /*b0ad0*/  LDL.LU R17, [R1+0x1db4] ;  /* 0x001db40001117983 */ /* 0x000ee80000300800 */
[----:B------:R-:W3:Y:S04]  /*b0ae0*/  LDL.LU R18, [R1+0x1db8] ;  /* 0x001db80001127983 */ /* 0x000ee80000300800 */
[----:B------:R-:W3:Y:S04]  /*b0af0*/  LDL.LU R19, [R1+0x1dbc] ;  /* 0x001dbc0001137983 */ /* 0x000ee80000300800 */
        /* <DEDUP_REMOVED lines=20> */
[----:B------:R-:W3:Y:S01]  /*b0c40*/  LDL.64 R60, [R1+0xc8] ;  /* 0x0000c800013c7983 */ /* 0x000ee20000100a00 */
[----:B----4-:R-:W-:-:S15]  /*b0c50*/  HMMA.16816.F32 R44, R32, R30, R44 ;  /* 0x0000001e202c723c */ /* 0x010fde000000182c */
[----:B------:R-:W-:-:S08]  /*b0c60*/  NOP ;  /* 0x0000000000007918 */ /* 0x000fd00000000000 */
[----:B------:R-:W-:Y:S04]  /*b0c70*/  STL.64 [R1+0x3200], R44 ;  /* 0x0032002c01007387 */ /* 0x000fe80000100a00 */
[----:B------:R0:W-:Y:S04]  /*b0c80*/  STL.64 [R1+0x3208], R46 ;  /* 0x0032082e01007387 */ /* 0x0001e80000100a00 */
[----:B0-----:R-:W4:Y:S04]  /*b0c90*/  LDL.LU.64 R46, [R1+0xa0f8] ;  /* 0x00a0f800012e7983 */ /* 0x001f280000300a00 */
[----:B------:R-:W4:Y:S01]  /*b0ca0*/  LDL.LU.64 R44, [R1+0xa0f0] ;  /* 0x00a0f000012c7983 */ /* 0x000f220000300a00 */
[----:B--2---:R-:W-:Y:S01]  /*b0cb0*/  HMMA.16816.F32 R4, R32, R20, R4 ;  /* 0x000000142004723c */ /* 0x004fe20000001804 */
[----:B------:R-:W-:-:S02]  /*b0cc0*/  IMAD.MOV.U32 R37, RZ, RZ, R31 ;  /* 0x000000ffff257224 */ /* 0x000fc400078e001f */
[----:B------:R-:W-:-:S03]  /*b0cd0*/  IMAD.MOV.U32 R0, RZ, RZ, R30 ;  /* 0x000000ffff007224 */ /* 0x000fc600078e001e */
[----:B------:R-:W-:Y:S01]  /*b0ce0*/  IMAD.MOV.U32 R36, RZ, RZ, R21 ;  /* 0x000000ffff247224 */ /* 0x000fe200078e0015 */
[----:B------:R-:W-:Y:S04]  /*b0cf0*/  STL [R1+0x9e80], R37 ;  /* 0x009e802501007387 */ /* 0x000fe80000100800 */
[----:B------:R-:W-:Y:S04]  /*b0d00*/  STL [R1+0x9e7c], R0 ;  /* 0x009e7c0001007387 */ /* 0x000fe80000100800 */
[----:B------:R-:W-:Y:S08]  /*b0d10*/  STL [R1+0x9e84], R36 ;  /* 0x009e842401007387 */ /* 0x000ff00000100800 */
[----:B------:R-:W-:Y:S04]  /*b0d20*/  STL.64 [R1+0x31f0], R4 ;  /* 0x0031f00401007387 */ /* 0x000fe80000100a00 */
[----:B------:R3:W-:Y:S02]  /*b0d30*/  STL.64 [R1+0x31f8], R6 ;  /* 0x0031f80601007387 */ /* 0x0007e40000100a00 */
[----:B---3--:R-:W-:Y:S06]  /*b0d40*/  HMMA.16816.F32 R4, R32, R22, R24 ;  /* 0x000000162004723c */ /* 0x008fec0000001818 */
[----:B------:R-:W-:-:S02]  /*b0d50*/  IMAD.MOV.U32 R0, RZ, RZ, R23 ;  /* 0x000000ffff007224 */ /* 0x000fc400078e0017 */
[----:B------:R-:W-:Y:S02]  /*b0d60*/  IMAD.MOV.U32 R37, RZ, RZ, R22 ;  /* 0x000000ffff257224 */ /* 0x000fe400078e0016 */
[----:B------:R-:W-:-:S13]  /*b0d70*/  IMAD.MOV.U32 R36, RZ, RZ, R39 ;  /* 0x000000ffff247224 */ /* 0x000fda00078e0027 */
[----:B------:R-:W-:Y:S04]  /*b0d80*/  STL.64 [R1+0x31e0], R4 ;  /* 0x0031e00401007387 */ /* 0x000fe80000100a00 */
[----:B------:R0:W-:Y:S02]  /*b0d90*/  STL.64 [R1+0x31e8], R6 ;  /* 0x0031e80601007387 */ /* 0x0001e40000100a00 */
[----:B0-----:R-:W-:Y:S02]  /*b0da0*/  HMMA.16816.F32 R4, R32, R38, R16 ;  /* 0x000000262004723c */ /* 0x001fe40000001810 */
[----:B------:R-:W-:Y:S04]  /*b0db0*/  STL [R1+0x9e8c], R0 ;  /* 0x009e8c0001007387 */ /* 0x000fe80000100800 */
[----:B------:R-:W-:Y:S04]  /*b0dc0*/  STL [R1+0x9e88], R37 ;  /* 0x009e882501007387 */ /* 0x000fe80000100800 */
[----:B------:R-:W-:-:S13]  /*b0dd0*/  STL [R1+0x9e98], R36 ;  /* 0x009e982401007387 */ /* 0x000fda0000100800 */
[----:B------:R-:W-:Y:S04]  /*b0de0*/  STL.64 [R1+0x31d0], R4 ;  /* 0x0031d00401007387 */ /* 0x000fe80000100a00 */
[----:B------:R0:W-:Y:S02]  /*b0df0*/  STL.64 [R1+0x31d8], R6 ;  /* 0x0031d80601007387 */ /* 0x0001e40000100a00 */
[C---:B0-----:R-:W-:Y:S06]  /*b0e00*/  HMMA.16816.F32 R4, R32.reuse, R40, R12 ;  /* 0x000000282004723c */ /* 0x041fec000000180c */
[----:B------:R-:W-:Y:S01]  /*b0e10*/  HMMA.16816.F32 R8, R32, R42, R8 ;  /* 0x0000002a2008723c */ /* 0x000fe20000001808 */
[----:B------:R-:W-:-:S02]  /*b0e20*/  IMAD.MOV.U32 R37, RZ, RZ, R41 ;  /* 0x000000ffff257224 */ /* 0x000fc400078e0029 */
[----:B------:R-:W-:-:S14]  /*b0e30*/  IMAD.MOV.U32 R0, RZ, RZ, R40 ;  /* 0x000000ffff007224 */ /* 0x000fdc00078e0028 */
[----:B------:R-:W-:Y:S04]  /*b0e40*/  STL.64 [R1+0x31c0], R4 ;  /* 0x0031c00401007387 */ /* 0x000fe80000100a00 */
[----:B------:R-:W-:Y:S04]  /*b0e50*/  STL.64 [R1+0x31c8], R6 ;  /* 0x0031c80601007387 */ /* 0x000fe80000100a00 */
[----:B------:R-:W-:Y:S04]  /*b0e60*/  STL [R1+0x9ea0], R37 ;  /* 0x009ea02501007387 */ /* 0x000fe80000100800 */
[----:B------:R0:W-:Y:S04]  /*b0e70*/  STL [R1+0x9e9c], R0 ;  /* 0x009e9c0001007387 */ /* 0x0001e80000100800 */
[----:B------:R-:W-:Y:S04]  /*b0e80*/  STL.64 [R1+0x31b0], R8 ;  /* 0x0031b00801007387 */ /* 0x000fe80000100a00 */
[----:B------:R-:W-:Y:S01]  /*b0e90*/  STL.64 [R1+0x31b8], R10 ;  /* 0x0031b80a01007387 */ /* 0x000fe20000100a00 */
[----:B------:R-:W-:-:S02]  /*b0ea0*/  IMAD.MOV.U32 R31, RZ, RZ, R53 ;  /* 0x000000ffff1f7224 */ /* 0x000fc400078e0035 */
[----:B------:R-:W-:Y:S02]  /*b0eb0*/  IMAD.MOV.U32 R30, RZ, RZ, R52 ;  /* 0x000000ffff1e7224 */ /* 0x000fe400078e0034 */
[----:B------:R-:W-:Y:S02]  /*b0ec0*/  IMAD.MOV.U32 R36, RZ, RZ, R55 ;  /* 0x000000ffff247224 */ /* 0x000fe400078e0037 */
[----:B0-----:R-:W-:Y:S01]  /*b0ed0*/  IMAD.MOV.U32 R0, RZ, RZ, R54 ;  /* 0x000000ffff007224 */ /* 0x001fe200078e0036 */
[----:B----4-:R-:W-:-:S15]  /*b0ee0*/  HMMA.16816.F32 R4, R32, R52, R44 ;  /* 0x000000342004723c */ /* 0x010fde000000182c */
[----:B------:R-:W-:-:S08]  /*b0ef0*/  NOP ;  /* 0x0000000000007918 */ /* 0x000fd00000000000 */
[----:B------:R-:W-:Y:S04]  /*b0f00*/  STL.64 [R1+0x31a0], R4 ;  /* 0x0031a00401007387 */ /* 0x000fe80000100a00 */
[----:B------:R0:W-:Y:S02]  /*b0f10*/  STL.64 [R1+0x31a8], R6 ;  /* 0x0031a80601007387 */ /* 0x0001e40000100a00 */
[----:B0-----:R-:W-:Y:S02]  /*b0f20*/  HMMA.16816.F32 R4, R32, R54, R48 ;  /* 0x000000362004723c */ /* 0x001fe40000001830 */
[----:B------:R-:W-:Y:S04]  /*b0f30*/  STL [R1+0x9ea8], R31 ;  /* 0x009ea81f01007387 */ /* 0x000fe80000100800 */
[----:B------:R-:W-:-:S15]  /*b0f40*/  STL [R1+0x9ea4], R30 ;  /* 0x009ea41e01007387 */ /* 0x000fde0000100800 */
[----:B------:R-:W-:-:S02]  /*b0f50*/  NOP ;  /* 0x0000000000007918 */ /* 0x000fc40000000000 */
[----:B------:R-:W-:Y:S04]  /*b0f60*/  STL.64 [R1+0x3190], R4 ;  /* 0x0031900401007387 */ /* 0x000fe80000100a00 */
[----:B------:R0:W-:Y:S02]  /*b0f70*/  STL.64 [R1+0x3198], R6 ;  /* 0x0031980601007387 */ /* 0x0001e40000100a00 */
[----:B0-----:R-:W-:Y:S02]  /*b0f80*/  HMMA.16816.F32 R4, R32, R60, R56 ;  /* 0x0000003c2004723c */ /* 0x001fe40000001838 */
[----:B------:R-:W-:Y:S04]  /*b0f90*/  STL [R1+0x9eb0], R36 ;  /* 0x009eb02401007387 */ /* 0x000fe80000100800 */
[----:B------:R-:W-:-:S15]  /*b0fa0*/  STL [R1+0x9eac], R0 ;  /* 0x009eac0001007387 */ /* 0x000fde0000100800 */
[----:B------:R-:W-:-:S02]  /*b0fb0*/  NOP ;  /* 0x0000000000007918 */ /* 0x000fc40000000000 */
[----:B------:R-:W-:Y:S04]  /*b0fc0*/  STL.64 [R1+0x3180], R4 ;  /* 0x0031800401007387 */ /* 0x000fe80000100a00 */
[----:B------:R-:W-:Y:S04]  /*b0fd0*/  STL.64 [R1+0x3188], R6 ;  /* 0x0031880601007387 */ /* 0x000fe80000100a00 */
[----:B------:R-:W2:Y:S04]  /*b0fe0*/  LDL R58, [R1+0x60] ;  /* 0x00006000013a7983 */ /* 0x000ea80000100800 */
[----:B------:R-:W2:Y:S04]  /*b0ff0*/  LDL R59, [R1+0x64] ;  /* 0x00006400013b7983 */ /* 0x000ea80000100800 */
[----:B------:R-:W3:Y:S04]  /*b1000*/  LDL.LU R52, [R1+0x1c90] ;  /* 0x001c900001347983 */ /* 0x000ee80000300800 */
[----:B------:R-:W3:Y:S04]  /*b1010*/  LDL.LU R53, [R1+0x1c94] ;  /* 0x001c940001357983 */ /* 0x000ee80000300800 */
[----:B------:R-:W4:Y:S04]  /*b1020*/  LDL.LU R54, [R1+0x1c98] ;  /* 0x001c980001367983 */ /* 0x000f280000300800 */
[----:B------:R-:W4:Y:S04]  /*b1030*/  LDL.LU R55, [R1+0x1c9c] ;  /* 0x001c9c0001377983 */ /* 0x000f280000300800 */
[----:B----4-:R-:W-:Y:S04]  /*b1040*/  STL.64 [R1+0xa0a0], R54 ;  /* 0x00a0a03601007387 */ /* 0x010fe80000100a00 */
[----:B---3--:R-:W-:Y:S04]  /*b1050*/  STL.64 [R1+0xa098], R52 ;  /* 0x00a0983401007387 */ /* 0x008fe80000100a00 */
[----:B------:R-:W3:Y:S04]  /*b1060*/  LDL R56, [R1+0x68] ;  /* 0x0000680001387983 */ /* 0x000ee80000100800 */
[----:B------:R-:W3:Y:S04]  /*b1070*/  LDL R57, [R1+0x6c] ;  /* 0x00006c0001397983 */ /* 0x000ee80000100800 */
[----:B--2---:R-:W-:Y:S04]  /*b1080*/  STL.64 [R1+0xa0b8], R58 ;  /* 0x00a0b83a01007387 */ /* 0x004fe80000100a00 */
[----:B---3--:R-:W-:Y:S04]  /*b1090*/  STL.64 [R1+0xa0b0], R56 ;  /* 0x00a0b03801007387 */ /* 0x008fe80000100a00 */
[----:B------:R-:W2:Y:S04]  /*b10a0*/  LDL.LU R48, [R1+0x1ca0] ;  /* 0x001ca00001307983 */ /* 0x000ea80000300800 */
[----:B------:R-:W2:Y:S04]  /*b10b0*/  LDL.LU R49, [R1+0x1ca4] ;  /* 0x001ca40001317983 */ /* 0x000ea80000300800 */
[----:B------:R-:W3:Y:S04]  /*b10c0*/  LDL.LU R50, [R1+0x1ca8] ;  /* 0x001ca80001327983 */ /* 0x000ee80000300800 */
[----:B------:R-:W3:Y:S04]  /*b10d0*/  LDL.LU R51, [R1+0x1cac] ;  /* 0x001cac0001337983 */ /* 0x000ee80000300800 */
[----:B---3--:R-:W-:Y:S04]  /*b10e0*/  STL.64 [R1+0xa0c8], R50 ;  /* 0x00a0c83201007387 */ /* 0x008fe80000100a00 */
[----:B--2---:R-:W-:Y:S04]  /*b10f0*/  STL.64 [R1+0xa0c0], R48 ;  /* 0x00a0c03001007387 */ /* 0x004fe80000100a00 */
        /* <DEDUP_REMOVED lines=10> */
[----:B--2---:R-:W-:Y:S01]  /*b11a0*/  STL.64 [R1+0xa0e8], R46 ;  /* 0x00a0e82e01007387 */ /* 0x004fe20000100a00 */
[----:B------:R-:W-:-:S02]  /*b11b0*/  IMAD.MOV.U32 R30, RZ, RZ, R60 ;  /* 0x000000ffff1e7224 */ /* 0x000fc400078e003c */
[----:B------:R-:W-:Y:S01]  /*b11c0*/  IMAD.MOV.U32 R37, RZ, RZ, R61 ;  /* 0x000000ffff257224 */ /* 0x000fe200078e003d */
[----:B---3--:R0:W-:Y:S04]  /*b11d0*/  STL.64 [R1+0xa0e0], R44 ;  /* 0x00a0e02c01007387 */ /* 0x0081e80000100a00 */
[----:B------:R-:W2:Y:S04]  /*b11e0*/  LDL R14, [R1+0x80] ;  /* 0x00008000010e7983 */ /* 0x000ea80000100800 */
[----:B------:R-:W2:Y:S04]  /*b11f0*/  LDL R15, [R1+0x84] ;  /* 0x00008400010f7983 */ /* 0x000ea80000100800 */
[----:B------:R-:W2:Y:S04]  /*b1200*/  LDL.LU R16, [R1+0x1cd0] ;  /* 0x001cd00001107983 */ /* 0x000ea80000300800 */
[----:B------:R-:W2:Y:S04]  /*b1210*/  LDL.LU R17, [R1+0x1cd4] ;  /* 0x001cd40001117983 */ /* 0x000ea80000300800 */
[----:B------:R-:W2:Y:S04]  /*b1220*/  LDL.LU R18, [R1+0x1cd8] ;  /* 0x001cd80001127983 */ /* 0x000ea80000300800 */
[----:B------:R-:W2:Y:S04]  /*b1230*/  LDL.LU R19, [R1+0x1cdc] ;  /* 0x001cdc0001137983 */ /* 0x000ea80000300800 */
[----:B------:R-:W3:Y:S04]  /*b1240*/  LDL R12, [R1+0x88] ;  /* 0x00008800010c7983 */ /* 0x000ee80000100800 */
[----:B------:R-:W3:Y:S04]  /*b1250*/  LDL R13, [R1+0x8c] ;  /* 0x00008c00010d7983 */ /* 0x000ee80000100800 */
[----:B------:R-:W3:Y:S04]  /*b1260*/  LDL.LU R20, [R1+0x1ce0] ;  /* 0x001ce00001147983 */ /* 0x000ee80000300800 */
[----:B------:R-:W3:Y:S04]  /*b1270*/  LDL.LU R21, [R1+0x1ce4] ;  /* 0x001ce40001157983 */ /* 0x000ee80000300800 */
[----:B------:R-:W3:Y:S04]  /*b1280*/  LDL.LU R22, [R1+0x1ce8] ;  /* 0x001ce80001167983 */ /* 0x000ee80000300800 */
[----:B------:R-:W3:Y:S04]  /*b1290*/  LDL.LU R23, [R1+0x1cec] ;  /* 0x001cec0001177983 */ /* 0x000ee80000300800 */
[----:B------:R-:W4:Y:S04]  /*b12a0*/  LDL R26, [R1+0x90] ;  /* 0x00009000011a7983 */ /* 0x000f280000100800 */
[----:B------:R-:W4:Y:S04]  /*b12b0*/  LDL R27, [R1+0x94] ;  /* 0x00009400011b7983 */ /* 0x000f280000100800 */
[----:B0-----:R-:W2:Y:S04]  /*b12c0*/  LDL.LU R44, [R1+0x1d50] ;  /* 0x001d5000012c7983 */ /* 0x001ea80000300800 */
        /* <DEDUP_REMOVED lines=25> */
[----:B------:R-:W4:Y:S04]  /*b1460*/  LDL R24, [R1+0x98] ;  /* 0x0000980001187983 */ /* 0x000f280000100800 */
[----:B------:R-:W4:Y:S04]  /*b1470*/  LDL R25, [R1+0x9c] ;  /* 0x00009c0001197983 */ /* 0x000f280000100800 */
[----:B------:R-:W4:Y:S04]  /*b1480*/  LDL.LU R8, [R1+0x1cc0] ;  /* 0x001cc00001087983 */ /* 0x000f280000300800 */
[----:B------:R-:W4:Y:S04]  /*b1490*/  LDL.LU R9, [R1+0x1cc4] ;  /* 0x001cc40001097983 */ /* 0x000f280000300800 */
[----:B------:R-:W4:Y:S04]  /*b14a0*/  LDL.LU R10, [R1+0x1cc8] ;  /* 0x001cc800010a7983 */ /* 0x000f280000300800 */
[----:B------:R-:W4:Y:S04]  /*b14b0*/  LDL.LU R11, [R1+0x1ccc] ;  /* 0x001ccc00010b7983 */ /* 0x000f280000300800 */
[----:B------:R0:W-:Y:S04]  /*b14c0*/  STL [R1+0x9eb8], R37 ;  /* 0x009eb82501007387 */ /* 0x0001e80000100800 */
[----:B0-----:R-:W3:Y:S04]  /*b14d0*/  LDL.64 R36, [R1+0xb8] ;  /* 0x0000b80001247983 */ /* 0x001ee80000100a00 */
[----:B------:R0:W-:Y:S04]  /*b14e0*/  STL [R1+0x9eb4], R30 ;  /* 0x009eb41e01007387 */ /* 0x0001e80000100800 */
[----:B0-----:R-:W2:Y:S01]  /*b14f0*/  LDL.64 R30, [R1+0xc0] ;  /* 0x0000c000011e7983 */ /* 0x001ea20000100a00 */
[C---:B---3--:R-:W-:Y:S06]  /*b1500*/  HMMA.16816.F32 R40, R32.reuse, R36, R40 ;  /* 0x000000242028723c */ /* 0x048fec0000001828 */
[----:B--2---:R-:W-:Y:S06]  /*b1510*/  HMMA.16816.F32 R44, R32, R30, R44 ;  /* 0x0000001e202c723c */ /* 0x004fec000000182c */
[----:B------:R-:W-:-:S02]  /*b1520*/  IMAD.MOV.U32 R0, RZ, RZ, R30 ;  /* 0x000000ffff007224 */ /* 0x000fc400078e001e */
[----:B------:R-:W-:Y:S02]  /*b1530*/  IMAD.MOV.U32 R30, RZ, RZ, R36 ;  /* 0x000000ffff1e7224 */ /* 0x000fe400078e0024 */
[----:B------:R-:W-:-:S13]  /*b1540*/  IMAD.MOV.U32 R36, RZ, RZ, R37 ;  /* 0x000000ffff247224 */ /* 0x000fda00078e0025 */
[----:B------:R-:W-:Y:S04]  /*b1550*/  STL.64 [R1+0x3170], R44 ;  /* 0x0031702c01007387 */ /* 0x000fe80000100a00 */
[----:B------:R0:W-:Y:S04]  /*b1560*/  STL.64 [R1+0x3178], R46 ;  /* 0x0031782e01007387 */ /* 0x0001e80000100a00 */
[----:B0-----:R-:W2:Y:S04]  /*b1570*/  LDL.LU.64 R46, [R1+0xa0e8] ;  /* 0x00a0e800012e7983 */ /* 0x001ea80000300a00 */
[----:B------:R-:W3:Y:S04]  /*b1580*/  LDL.LU.64 R44, [R1+0xa0e0] ;  /* 0x00a0e000012c7983 */ /* 0x000ee80000300a00 */
[----:B------:R-:W-:Y:S04]  /*b1590*/  STL [R1+0x9ec0], R31 ;  /* 0x009ec01f01007387 */ /* 0x000fe80000100800 */
[----:B------:R-:W-:Y:S04]  /*b15a0*/  STL [R1+0x9ebc], R0 ;  /* 0x009ebc0001007387 */ /* 0x000fe80000100800 */
[----:B------:R-:W-:Y:S04]  /*b15b0*/  STL.64 [R1+0x3160], R40 ;  /* 0x0031602801007387 */ /* 0x000fe80000100a00 */
[----:B------:R0:W-:Y:S04]  /*b15c0*/  STL.64 [R1+0x3168], R42 ;  /* 0x0031682a01007387 */ /* 0x0001e80000100a00 */
[----:B0-----:R-:W2:Y:S04]  /*b15d0*/  LDL.LU.64 R42, [R1+0xa0d8] ;  /* 0x00a0d800012a7983 */ /* 0x001ea80000300a00 */
[----:B------:R-:W2:Y:S04]  /*b15e0*/  LDL.LU.64 R40, [R1+0xa0d0] ;  /* 0x00a0d00001287983 */ /* 0x000ea80000300a00 */
[----:B------:R0:W-:Y:S04]  /*b15f0*/  STL [R1+0x9ec8], R36 ;  /* 0x009ec82401007387 */ /* 0x0001e80000100800 */
[----:B0-----:R-:W3:Y:S01]  /*b1600*/  LDL.64 R36, [R1+0xb0] ;  /* 0x0000b00001247983 */ /* 0x001ee20000100a00 */
[----:B----4-:R-:W-:Y:S03]  /*b1610*/  HMMA.16816.F32 R56, R32, R38, R56 ;  /* 0x000000262038723c */ /* 0x010fe60000001838 */
[----:B------:R0:W-:Y:S03]  /*b1620*/  STL [R1+0x9ec4], R30 ;  /* 0x009ec41e01007387 */ /* 0x0001e60000100800 */
[----:B------:R-:W-:-:S02]  /*b1630*/  IMAD.MOV.U32 R31, RZ, RZ, R39 ;  /* 0x000000ffff1f7224 */ /* 0x000fc400078e0027 */
[----:B0-----:R-:W-:Y:S01]  /*b1640*/  IMAD.MOV.U32 R30, RZ, RZ, R38 ;  /* 0x000000ffff1e7224 */ /* 0x001fe200078e0026 */
[C---:B------:R-:W-:Y:S06]  /*b1650*/  HMMA.16816.F32 R52, R32.reuse, R60, R52 ;  /* 0x0000003c2034723c */ /* 0x040fec0000001834 */
[----:B---3--:R-:W-:Y:S06]  /*b1660*/  HMMA.16816.F32 R48, R32, R36, R48 ;  /* 0x000000242030723c */ /* 0x008fec0000001830 */
[----:B------:R-:W-:-:S15]  /*b1670*/  IMAD.MOV.U32 R0, RZ, RZ, R36 ;  /* 0x000000ffff007224 */ /* 0x000fde00078e0024 */
[----:B------:R-:W-:-:S02]  /*b1680*/  NOP ;  /* 0x0000000000007918 */ /* 0x000fc40000000000 */
[----:B------:R-:W-:Y:S04]  /*b1690*/  STL.64 [R1+0x3150], R48 ;  /* 0x0031503001007387 */ /* 0x000fe80000100a00 */
[----:B------:R0:W-:Y:S04]  /*b16a0*/  STL.64 [R1+0x3158], R50 ;  /* 0x0031583201007387 */ /* 0x0001e80000100a00 */
[----:B0-----:R-:W3:Y:S04]  /*b16b0*/  LDL.LU.64 R50, [R1+0xa0c8] ;  /* 0x00a0c80001327983 */ /* 0x001ee80000300a00 */
[----:B------:R-:W3:Y:S04]  /*b16c0*/  LDL.LU.64 R48, [R1+0xa0c0] ;  /* 0x00a0c00001307983 */ /* 0x000ee80000300a00 */
[----:B------:R-:W-:Y:S04]  /*b16d0*/  STL [R1+0x9ecc], R0 ;  /* 0x009ecc0001007387 */ /* 0x000fe80000100800 */
[----:B------:R-:W-:Y:S04]  /*b16e0*/  STL.64 [R1+0x3140], R56 ;  /* 0x0031403801007387 */ /* 0x000fe80000100a00 */
[----:B------:R0:W-:Y:S04]  /*b16f0*/  STL.64 [R1+0x3148], R58 ;  /* 0x0031483a01007387 */ /* 0x0001e80000100a00 */
[----:B0-----:R-:W4:Y:S04]  /*b1700*/  LDL.LU.64 R58, [R1+0xa0b8] ;  /* 0x00a0b800013a7983 */ /* 0x001f280000300a00 */
[----:B------:R-:W3:Y:S04]  /*b1710*/  LDL.LU.64 R56, [R1+0xa0b0] ;  /* 0x00a0b00001387983 */ /* 0x000ee80000300a00 */
[----:B------:R-:W4:Y:S04]  /*b1720*/  LDL.LU.64 R38, [R1+0xa0a8] ;  /* 0x00a0a80001267983 */ /* 0x000f280000300a00 */
[----:B------:R-:W-:Y:S04]  /*b1730*/  STL.64 [R1+0x9f18], R30 ;  /* 0x009f181e01007387 */ /* 0x000fe80000100a00 */
[----:B------:R0:W-:Y:S04]  /*b1740*/  STL.64 [R1+0x9f10], R28 ;  /* 0x009f101c01007387 */ /* 0x0001e80000100a00 */
[----:B0-----:R-:W3:Y:S04]  /*b1750*/  LDL.LU R28, [R1+0x1d00] ;  /* 0x001d0000011c7983 */ /* 0x001ee80000300800 */
[----:B------:R-:W3:Y:S04]  /*b1760*/  LDL.LU R29, [R1+0x1d04] ;  /* 0x001d0400011d7983 */ /* 0x000ee80000300800 */
[----:B------:R-:W3:Y:S04]  /*b1770*/  LDL.LU R30, [R1+0x1d08] ;  /* 0x001d0800011e7983 */ /* 0x000ee80000300800 */
[----:B------:R-:W3:Y:S04]  /*b1780*/  LDL.LU R31, [R1+0x1d0c] ;  /* 0x001d0c00011f7983 */ /* 0x000ee80000300800 */
[----:B------:R-:W-:Y:S04]  /*b1790*/  STL.64 [R1+0x3130], R52 ;  /* 0x0031303401007387 */ /* 0x000fe80000100a00 */
[----:B------:R0:W-:Y:S04]  /*b17a0*/  STL.64 [R1+0x3138], R54 ;  /* 0x0031383601007387 */ /* 0x0001e80000100a00 */
[----:B0-----:R-:W4:Y:S04]  /*b17b0*/  LDL.LU.64 R54, [R1+0xa0a0] ;  /* 0x00a0a00001367983 */ /* 0x001f280000300a00 */
[----:B------:R-:W4:Y:S01]  /*b17c0*/  LDL.LU.64 R52, [R1+0xa098] ;  /* 0x00a0980001347983 */ /* 0x000f220000300a00 */
[----:B------:R-:W-:Y:S01]  /*b17d0*/  HMMA.16816.F32 R4, R32, R26, R4 ;  /* 0x0000001a2004723c */ /* 0x000fe20000001804 */
[----:B------:R-:W-:-:S02]  /*b17e0*/  IMAD.MOV.U32 R36, RZ, RZ, R61 ;  /* 0x000000ffff247224 */ /* 0x000fc400078e003d */
[----:B------:R-:W-:Y:S02]  /*b17f0*/  IMAD.MOV.U32 R0, RZ, RZ, R60 ;  /* 0x000000ffff007224 */ /* 0x000fe400078e003c */
[----:B------:R-:W4:Y:S01]  /*b1800*/  LDL.LU.64 R60, [R1+0xa090] ;  /* 0x00a09000013c7983 */ /* 0x000f220000300a00 */
[C---:B------:R-:W-:Y:S06]  /*b1810*/  HMMA.16816.F32 R20, R32.reuse, R12, R20 ;  /* 0x0000000c2014723c */ /* 0x040fec0000001814 */
[C---:B------:R-:W-:Y:S06]  /*b1820*/  HMMA.16816.F32 R16, R32.reuse, R14, R16 ;  /* 0x0000000e2010723c */ /* 0x040fec0000001810 */
[C---:B--2---:R-:W-:Y:S06]  /*b1830*/  HMMA.16816.F32 R12, R32.reuse, R46, R40 ;  /* 0x0000002e200c723c */ /* 0x044fec0000001828 */
[----:B---3--:R-:W-:Y:S01]  /*b1840*/  HMMA.16816.F32 R28, R32, R24, R28 ;  /* 0x00000018201c723c */ /* 0x008fe2000000181c */
[----:B----4-:R-:W-:Y:S04]  /*b1850*/  STL.64 [R1+0x9f98], R38 ;  /* 0x009f982601007387 */ /* 0x010fe80000100a00 */
[----:B------:R-:W-:-:S15]  /*b1860*/  STL.64 [R1+0x9f90], R36 ;  /* 0x009f902401007387 */ /* 0x000fde0000100a00 */
[----:B------:R-:W-:-:S03]  /*b1870*/  NOP ;  /* 0x0000000000007918 */ /* 0x000fc60000000000 */
[----:B------:R-:W-:Y:S04]  /*b1880*/  STL.64 [R1+0x3120], R28 ;  /* 0x0031201c01007387 */ /* 0x000fe80000100a00 */
[----:B------:R-:W-:Y:S04]  /*b1890*/  STL.64 [R1+0x3128], R30 ;  /* 0x0031281e01007387 */ /* 0x000fe80000100a00 */
[----:B------:R-:W-:Y:S04]  /*b18a0*/  STL.64 [R1+0x3110], R4 ;  /* 0x0031100401007387 */ /* 0x000fe80000100a00 */
[----:B------:R0:W-:Y:S02]  /*b18b0*/  STL.64 [R1+0x3118], R6 ;  /* 0x0031180601007387 */ /* 0x0001e40000100a00 */
[C---:B0-----:R-:W-:Y:S02]  /*b18c0*/  HMMA.16816.F32 R4, R32.reuse, R44, R8 ;  /* 0x0000002c2004723c */ /* 0x041fe40000001808 */
[----:B------:R-:W-:Y:S04]  /*b18d0*/  STL.64 [R1+0x3100], R20 ;  /* 0x0031001401007387 */ /* 0x000fe80000100a00 */
[----:B------:R-:W-:Y:S04]  /*b18e0*/  STL.64 [R1+0x3108], R22 ;  /* 0x0031081601007387 */ /* 0x000fe80000100a00 */
[----:B------:R-:W-:Y:S04]  /*b18f0*/  STL.64 [R1+0x30f0], R16 ;  /* 0x0030f01001007387 */ /* 0x000fe80000100a00 */
[----:B------:R-:W-:Y:S01]  /*b1900*/  STL.64 [R1+0x30f8], R18 ;  /* 0x0030f81201007387 */ /* 0x000fe20000100a00 */
[C---:B------:R-:W-:Y:S08]  /*b1910*/  HMMA.16816.F32 R8, R32.reuse, R56, R48 ;  /* 0x000000382008723c */ /* 0x040ff00000001830 */
[----:B------:R-:W-:Y:S04]  /*b1920*/  STL.64 [R1+0x30e0], R4 ;  /* 0x0030e00401007387 */ /* 0x000fe80000100a00 */
[----:B------:R0:W-:Y:S02]  /*b1930*/  STL.64 [R1+0x30e8], R6 ;  /* 0x0030e80601007387 */ /* 0x0001e40000100a00 */
[C---:B0-----:R-:W-:Y:S02]  /*b1940*/  HMMA.16816.F32 R4, R32.reuse, R58, R52 ;  /* 0x0000003a2004723c */ /* 0x041fe40000001834 */
[----:B------:R0:W-:Y:S04]  /*b1950*/  STL.64 [R1+0x30d0], R12 ;  /* 0x0030d00c01007387 */ /* 0x0001e80000100a00 */
[----:B------:R1:W-:Y:S04]  /*b1960*/  STL.64 [R1+0x30d8], R14 ;  /* 0x0030d80e01007387 */ /* 0x0003e80000100a00 */
[----:B0-----:R-:W2:Y:S04]  /*b1970*/  LDL.LU R12, [R1+0x1b30] ;  /* 0x001b3000010c7983 */ /* 0x001ea80000300800 */
[----:B------:R-:W-:Y:S04]  /*b1980*/  STL.64 [R1+0x30c0], R8 ;  /* 0x0030c00801007387 */ /* 0x000fe80000100a00 */
[----:B------:R-:W-:Y:S05]  /*b1990*/  STL.64 [R1+0x30c8], R10 ;  /* 0x0030c80a01007387 */ /* 0x000fea0000100a00 */
[----:B------:R0:W-:Y:S04]  /*b19a0*/  STL.64 [R1+0x30b0], R4 ;  /* 0x0030b00401007387 */ /* 0x0001e80000100a00 */
[----:B------:R3:W-:Y:S04]  /*b19b0*/  STL.64 [R1+0x30b8], R6 ;  /* 0x0030b80601007387 */ /* 0x0007e80000100a00 */
[----:B------:R-:W2:Y:S04]  /*b19c0*/  LDL.LU R13, [R1+0x1b34] ;  /* 0x001b3400010d7983 */ /* 0x000ea80000300800 */
[----:B-1----:R-:W4:Y:S04]  /*b19d0*/  LDL.LU R14, [R1+0x1b38] ;  /* 0x001b3800010e7983 */ /* 0x002f280000300800 */
[----:B------:R-:W4:Y:S04]  /*b19e0*/  LDL.LU R15, [R1+0x1b3c] ;  /* 0x001b3c00010f7983 */ /* 0x000f280000300800 */
[----:B----4-:R1:W-:Y:S04]  /*b19f0*/  STL.64 [R1+0x9fa8], R14 ;  /* 0x009fa80e01007387 */ /* 0x0103e80000100a00 */
[----:B--2---:R-:W-:Y:S04]  /*b1a00*/  STL.64 [R1+0x9fa0], R12 ;  /* 0x009fa00c01007387 */ /* 0x004fe80000100a00 */
[----:B------:R-:W2:Y:S04]  /*b1a10*/  LDL.LU R20, [R1+0x1b50] ;  /* 0x001b500001147983 */ /* 0x000ea80000300800 */
[----:B------:R-:W2:Y:S04]  /*b1a20*/  LDL.LU R21, [R1+0x1b54] ;  /* 0x001b540001157983 */ /* 0x000ea80000300800 */
[----:B------:R-:W4:Y:S04]  /*b1a30*/  LDL.LU R22, [R1+0x1b58] ;  /* 0x001b580001167983 */ /* 0x000f280000300800 */
[----:B------:R-:W4:Y:S04]  /*b1a40*/  LDL.LU R23, [R1+0x1b5c] ;  /* 0x001b5c0001177983 */ /* 0x000f280000300800 */
[----:B----4-:R-:W-:Y:S04]  /*b1a50*/  STL.64 [R1+0x9fb8], R22 ;  /* 0x009fb81601007387 */ /* 0x010fe80000100a00 */
[----:B--2---:R2:W-:Y:S04]  /*b1a60*/  STL.64 [R1+0x9fb0], R20 ;  /* 0x009fb01401007387 */ /* 0x0045e80000100a00 */
[----:B0-----:R-:W4:Y:S04]  /*b1a70*/  LDL.LU R4, [R1+0x1b70] ;  /* 0x001b700001047983 */ /* 0x001f280000300800 */
[----:B------:R-:W4:Y:S04]  /*b1a80*/  LDL.LU R5, [R1+0x1b74] ;  /* 0x001b740001057983 */ /* 0x000f280000300800 */
[----:B---3--:R-:W3:Y:S04]  /*b1a90*/  LDL.LU R6, [R1+0x1b78] ;  /* 0x001b780001067983 */ /* 0x008ee80000300800 */
[----:B------:R-:W3:Y:S04]  /*b1aa0*/  LDL.LU R7, [R1+0x1b7c] ;  /* 0x001b7c0001077983 */ /* 0x000ee80000300800 */
[----:B---3--:R-:W-:Y:S04]  /*b1ab0*/  STL.64 [R1+0x9fc8], R6 ;  /* 0x009fc80601007387 */ /* 0x008fe80000100a00 */
[----:B----4-:R0:W-:Y:S04]  /*b1ac0*/  STL.64 [R1+0x9fc0], R4 ;  /* 0x009fc00401007387 */ /* 0x0101e80000100a00 */
[----:B------:R-:W3:Y:S04]  /*b1ad0*/  LDL.LU R48, [R1+0x1bb0] ;  /* 0x001bb00001307983 */ /* 0x000ee80000300800 */
[----:B------:R-:W3:Y:S04]  /*b1ae0*/  LDL.LU R49, [R1+0x1bb4] ;  /* 0x001bb40001317983 */ /* 0x000ee80000300800 */
[----:B------:R-:W4:Y:S04]  /*b1af0*/  LDL.LU R50, [R1+0x1bb8] ;  /* 0x001bb80001327983 */ /* 0x000f280000300800 */
[----:B------:R-:W4:Y:S04]  /*b1b00*/  LDL.LU R51, [R1+0x1bbc] ;  /* 0x001bbc0001337983 */ /* 0x000f280000300800 */
[----:B----4-:R4:W-:Y:S04]  /*b1b10*/  STL.64 [R1+0x9fd8], R50 ;  /* 0x009fd83201007387 */ /* 0x0109e80000100a00 */
[----:B---3--:R-:W-:Y:S04]  /*b1b20*/  STL.64 [R1+0x9fd0], R48 ;  /* 0x009fd03001007387 */ /* 0x008fe80000100a00 */
[----:B------:R-:W3:Y:S04]  /*b1b30*/  LDL.LU R56, [R1+0x1bc0] ;  /* 0x001bc00001387983 */ /* 0x000ee80000300800 */
[----:B------:R-:W3:Y:S04]  /*b1b40*/  LDL.LU R57, [R1+0x1bc4] ;  /* 0x001bc40001397983 */ /* 0x000ee80000300800 */
[----:B------:R-:W2:Y:S04]  /*b1b50*/  LDL.LU R58, [R1+0x1bc8] ;  /* 0x001bc800013a7983 */ /* 0x000ea80000300800 */
[----:B------:R-:W2:Y:S04]  /*b1b60*/  LDL.LU R59, [R1+0x1bcc] ;  /* 0x001bcc00013b7983 */ /* 0x000ea80000300800 */
[----:B--2---:R-:W-:Y:S04]  /*b1b70*/  STL.64 [R1+0x9fe8], R58 ;  /* 0x009fe83a01007387 */ /* 0x004fe80000100a00 */
[----:B---3--:R2:W-:Y:S04]  /*b1b80*/  STL.64 [R1+0x9fe0], R56 ;  /* 0x009fe03801007387 */ /* 0x0085e80000100a00 */
[----:B------:R-:W3:Y:S04]  /*b1b90*/  LDL R46, [R1] ;  /* 0x00000000012e7983 */ /* 0x000ee80000100800 */
[----:B------:R-:W3:Y:S04]  /*b1ba0*/  LDL R47, [R1+0x4] ;  /* 0x00000400012f7983 */ /* 0x000ee80000100800 */
[----:B------:R-:W4:Y:S04]  /*b1bb0*/  LDL.LU R40, [R1+0x1bd0] ;  /* 0x001bd00001287983 */ /* 0x000f280000300800 */
[----:B------:R-:W4:Y:S04]  /*b1bc0*/  LDL.LU R41, [R1+0x1bd4] ;  /* 0x001bd40001297983 */ /* 0x000f280000300800 */
[----:B------:R-:W2:Y:S04]  /*b1bd0*/  LDL.LU R42, [R1+0x1bd8] ;  /* 0x001bd800012a7983 */ /* 0x000ea80000300800 */
[----:B------:R-:W2:Y:S04]  /*b1be0*/  LDL.LU R43, [R1+0x1bdc] ;  /* 0x001bdc00012b7983 */ /* 0x000ea80000300800 */
[----:B--2---:R-:W-:Y:S04]  /*b1bf0*/  STL.64 [R1+0x9ff8], R42 ;  /* 0x009ff82a01007387 */ /* 0x004fe80000100a00 */
[----:B----4-:R-:W-:Y:S04]  /*b1c00*/  STL.64 [R1+0x9ff0], R40 ;  /* 0x009ff02801007387 */ /* 0x010fe80000100a00 */
[----:B------:R-:W2:Y:S04]  /*b1c10*/  LDL R44, [R1+0x8] ;  /* 0x00000800012c7983 */ /* 0x000ea80000100800 */
[----:B------:R-:W2:Y:S04]  /*b1c20*/  LDL R45, [R1+0xc] ;  /* 0x00000c00012d7983 */ /* 0x000ea80000100800 */
[----:B---3--:R3:W-:Y:S04]  /*b1c30*/  STL.64 [R1+0xa008], R46 ;  /* 0x00a0082e01007387 */ /* 0x0087e80000100a00 */
[----:B--2---:R-:W-:Y:S04]  /*b1c40*/  STL.64 [R1+0xa000], R44 ;  /* 0x00a0002c01007387 */ /* 0x004fe80000100a00 */
[----:B-1----:R-:W2:Y:S04]  /*b1c50*/  LDL R14, [R1+0x10] ;  /* 0x00001000010e7983 */ /* 0x002ea80000100800 */
[----:B------:R-:W2:Y:S04]  /*b1c60*/  LDL R15, [R1+0x14] ;  /* 0x00001400010f7983 */ /* 0x000ea80000100800 */
[----:B------:R-:W4:Y:S04]  /*b1c70*/  LDL.LU R20, [R1+0x1bf0] ;  /* 0x001bf00001147983 */ /* 0x000f280000300800 */
[----:B------:R-:W4:Y:S04]  /*b1c80*/  LDL.LU R21, [R1+0x1bf4] ;  /* 0x001bf40001157983 */ /* 0x000f280000300800 */
[----:B------:R-:W3:Y:S04]  /*b1c90*/  LDL.LU R22, [R1+0x1bf8] ;  /* 0x001bf80001167983 */ /* 0x000ee80000300800 */
[----:B------:R-:W3:Y:S04]  /*b1ca0*/  LDL.LU R23, [R1+0x1bfc] ;  /* 0x001bfc0001177983 */ /* 0x000ee80000300800 */
[----:B---3--:R-:W-:Y:S04]  /*b1cb0*/  STL.64 [R1+0xa018], R22 ;  /* 0x00a0181601007387 */ /* 0x008fe80000100a00 */
[----:B----4-:R1:W-:Y:S04]  /*b1cc0*/  STL.64 [R1+0xa010], R20 ;  /* 0x00a0101401007387 */ /* 0x0103e80000100a00 */
[----:B------:R-:W3:Y:S04]  /*b1cd0*/  LDL R12, [R1+0x18] ;  /* 0x00001800010c7983 */ /* 0x000ee80000100800 */
[----:B------:R-:W3:Y:S04]  /*b1ce0*/  LDL R13, [R1+0x1c] ;  /* 0x00001c00010d7983 */ /* 0x000ee80000100800 */
[----:B--2---:R-:W-:Y:S04]  /*b1cf0*/  STL.64 [R1+0xa028], R14 ;  /* 0x00a0280e01007387 */ /* 0x004fe80000100a00 */
[----:B---3--:R2:W-:Y:S04]  /*b1d00*/  STL.64 [R1+0xa020], R12 ;  /* 0x00a0200c01007387 */ /* 0x0085e80000100a00 */
[----:B0-----:R-:W3:Y:S04]  /*b1d10*/  LDL.LU R4, [R1+0x1c00] ;  /* 0x001c000001047983 */ /* 0x001ee80000300800 */
[----:B------:R-:W3:Y:S04]  /*b1d20*/  LDL.LU R5, [R1+0x1c04] ;  /* 0x001c040001057983 */ /* 0x000ee80000300800 */
[----:B------:R-:W4:Y:S04]  /*b1d30*/  LDL.LU R6, [R1+0x1c08] ;  /* 0x001c080001067983 */ /* 0x000f280000300800 */
[----:B------:R-:W4:Y:S04]  /*b1d40*/  LDL.LU R7, [R1+0x1c0c] ;  /* 0x001c0c0001077983 */ /* 0x000f280000300800 */
[----:B----4-:R0:W-:Y:S04]  /*b1d50*/  STL.64 [R1+0xa038], R6 ;  /* 0x00a0380601007387 */ /* 0x0101e80000100a00 */
[----:B---3--:R-:W-:Y:S04]  /*b1d60*/  STL.64 [R1+0xa030], R4 ;  /* 0x00a0300401007387 */ /* 0x008fe80000100a00 */
[----:B------:R-:W3:Y:S04]  /*b1d70*/  LDL R50, [R1+0x20] ;  /* 0x0000200001327983 */ /* 0x000ee80000100800 */
[----:B------:R-:W3:Y:S04]  /*b1d80*/  LDL R51, [R1+0x24] ;  /* 0x0000240001337983 */ /* 0x000ee80000100800 */
        /* <DEDUP_REMOVED lines=8> */
[----:B---3--:R-:W-:Y:S04]  /*b1e10*/  STL.64 [R1+0xa058], R50 ;  /* 0x00a0583201007387 */ /* 0x008fe80000100a00 */
[----:B----4-:R-:W-:Y:S04]  /*b1e20*/  STL.64 [R1+0xa050], R48 ;  /* 0x00a0503001007387 */ /* 0x010fe80000100a00 */
[----:B------:R-:W3:Y:S04]  /*b1e30*/  LDL R46, [R1+0x30] ;  /* 0x00003000012e7983 */ /* 0x000ee80000100800 */
[----:B------:R-:W3:Y:S04]  /*b1e40*/  LDL R47, [R1+0x34] ;  /* 0x00003400012f7983 */ /* 0x000ee80000100800 */
[----:B-1----:R-:W4:Y:S04]  /*b1e50*/  LDL.LU R20, [R1+0x1c30] ;  /* 0x001c300001147983 */ /* 0x002f280000300800 */
[----:B------:R-:W4:Y:S04]  /*b1e60*/  LDL.LU R21, [R1+0x1c34] ;  /* 0x001c340001157983 */ /* 0x000f280000300800 */
[----:B------:R-:W2:Y:S04]  /*b1e70*/  LDL.LU R22, [R1+0x1c38] ;  /* 0x001c380001167983 */ /* 0x000ea80000300800 */
[----:B------:R-:W2:Y:S04]  /*b1e80*/  LDL.LU R23, [R1+0x1c3c] ;  /* 0x001c3c0001177983 */ /* 0x000ea80000300800 */
[----:B--2---:R1:W-:Y:S04]  /*b1e90*/  STL.64 [R1+0xa068], R22 ;  /* 0x00a0681601007387 */ /* 0x0043e80000100a00 */
[----:B----4-:R-:W-:Y:S04]  /*b1ea0*/  STL.64 [R1+0xa060], R20 ;  /* 0x00a0601401007387 */ /* 0x010fe80000100a00 */
[----:B------:R-:W2:Y:S04]  /*b1eb0*/  LDL R44, [R1+0x38] ;  /* 0x00003800012c7983 */ /* 0x000ea80000100800 */
[----:B------:R-:W2:Y:S04]  /*b1ec0*/  LDL R45, [R1+0x3c] ;  /* 0x00003c00012d7983 */ /* 0x000ea80000100800 */
[----:B---3--:R-:W-:Y:S04]  /*b1ed0*/  STL.64 [R1+0xa078], R46 ;  /* 0x00a0782e01007387 */ /* 0x008fe80000100a00 */
[----:B--2---:R2:W-:Y:S04]  /*b1ee0*/  STL.64 [R1+0xa070], R44 ;  /* 0x00a0702c01007387 */ /* 0x0045e80000100a00 */
[----:B------:R-:W3:Y:S04]  /*b1ef0*/  LDL.LU R12, [R1+0x1c40] ;  /* 0x001c4000010c7983 */ /* 0x000ee80000300800 */
[----:B------:R-:W3:Y:S04]  /*b1f00*/  LDL.LU R13, [R1+0x1c44] ;  /* 0x001c4400010d7983 */ /* 0x000ee80000300800 */
[----:B------:R-:W4:Y:S04]  /*b1f10*/  LDL.LU R14, [R1+0x1c48] ;  /* 0x001c4800010e7983 */ /* 0x000f280000300800 */
[----:B------:R-:W4:Y:S04]  /*b1f20*/  LDL.LU R15, [R1+0x1c4c] ;  /* 0x001c4c00010f7983 */ /* 0x000f280000300800 */
[----:B----4-:R-:W-:Y:S04]  /*b1f30*/  STL.64 [R1+0xa088], R14 ;  /* 0x00a0880e01007387 */ /* 0x010fe80000100a00 */
[----:B---3--:R3:W-:Y:S04]  /*b1f40*/  STL.64 [R1+0xa080], R12 ;  /* 0x00a0800c01007387 */ /* 0x0087e80000100a00 */
[----:B0-----:R-:W4:Y:S04]  /*b1f50*/  LDL R6, [R1+0x40] ;  /* 0x0000400001067983 */ /* 0x001f280000100800 */
[----:B------:R-:W4:Y:S04]  /*b1f60*/  LDL R7, [R1+0x44] ;  /* 0x0000440001077983 */ /* 0x000f280000100800 */
[----:B------:R-:W4:Y:S04]  /*b1f70*/  LDL.LU R56, [R1+0x1c50] ;  /* 0x001c500001387983 */ /* 0x000f280000300800 */
[----:B------:R-:W4:Y:S04]  /*b1f80*/  LDL.LU R57, [R1+0x1c54] ;  /* 0x001c540001397983 */ /* 0x000f280000300800 */
[----:B------:R-:W4:Y:S04]  /*b1f90*/  LDL.LU R58, [R1+0x1c58] ;  /* 0x001c5800013a7983 */ /* 0x000f280000300800 */
[----:B------:R-:W4:Y:S04]  /*b1fa0*/  LDL.LU R59, [R1+0x1c5c] ;  /* 0x001c5c00013b7983 */ /* 0x000f280000300800 */
[----:B------:R-:W4:Y:S04]  /*b1fb0*/  LDL R4, [R1+0x48] ;  /* 0x0000480001047983 */ /* 0x000f280000100800 */
[----:B------:R-:W4:Y:S04]  /*b1fc0*/  LDL R5, [R1+0x4c] ;  /* 0x00004c0001057983 */ /* 0x000f280000100800 */
[----:B-1----:R-:W4:Y:S04]  /*b1fd0*/  LDL R22, [R1+0x50] ;  /* 0x0000500001167983 */ /* 0x002f280000100800 */
[----:B------:R-:W4:Y:S04]  /*b1fe0*/  LDL R23, [R1+0x54] ;  /* 0x0000540001177983 */ /* 0x000f280000100800 */
[----:B--2---:R-:W4:Y:S04]  /*b1ff0*/  LDL.LU R44, [R1+0x1c70] ;  /* 0x001c7000012c7983 */ /* 0x004f280000300800 */
[----:B------:R-:W4:Y:S04]  /*b2000*/  LDL.LU R45, [R1+0x1c74] ;  /* 0x001c7400012d7983 */ /* 0x000f280000300800 */
[----:B------:R-:W4:Y:S04]  /*b2010*/  LDL.LU R46, [R1+0x1c78] ;  /* 0x001c7800012e7983 */ /* 0x000f280000300800 */
[----:B------:R-:W4:Y:S04]  /*b2020*/  LDL.LU R47, [R1+0x1c7c] ;  /* 0x001c7c00012f7983 */ /* 0x000f280000300800 */
[----:B------:R-:W2:Y:S04]  /*b2030*/  LDL R20, [R1+0x58] ;  /* 0x0000580001147983 */ /* 0x000ea80000100800 */
[----:B------:R-:W2:Y:S04]  /*b2040*/  LDL R21, [R1+0x5c] ;  /* 0x00005c0001157983 */ /* 0x000ea80000100800 */
[----:B---3--:R-:W2:Y:S04]  /*b2050*/  LDL.LU R12, [R1+0x1c80] ;  /* 0x001c8000010c7983 */ /* 0x008ea80000300800 */
        /* <DEDUP_REMOVED lines=34> */
[----:B------:R-:W3:Y:S01]  /*b2280*/  LDL.LU R11, [R1+0x1b2c] ;  /* 0x001b2c00010b7983 */ /* 0x000ee20000300800 */
[C---:B--2---:R-:W-:Y:S06]  /*b2290*/  HMMA.16816.F32 R12, R32.reuse, R20, R12 ;  /* 0x00000014200c723c */ /* 0x044fec000000180c */
[C---:B----4-:R-:W-:Y:S06]  /*b22a0*/  HMMA.16816.F32 R20, R32.reuse, R22, R44 ;  /* 0x000000162014723c */ /* 0x050fec000000182c */
[C---:B---3--:R-:W-:Y:S11]  /*b22b0*/  HMMA.16816.F32 R48, R32.reuse, R4, R48 ;  /* 0x000000042030723c */ /* 0x048ff60000001830 */
        /* <DEDUP_REMOVED lines=14> */
[----:B------:R-:W-:Y:S03]  /*b23a0*/  HMMA.16816.F32 R4, R32, R6, R56 ;  /* 0x000000062004723c */ /* 0x000fe60000001838 */
[----:B------:R-:W4:Y:S04]  /*b23b0*/  LDL.LU.64 R58, [R1+0xa048] ;  /* 0x00a04800013a7983 */ /* 0x000f280000300a00 */
[----:B------:R-:W4:-:S15]  /*b23c0*/  LDL.LU.64 R56, [R1+0xa040] ;  /* 0x00a0400001387983 */ /* 0x000f1e0000300a00 */
[----:B------:R-:W-:-:S01]  /*b23d0*/  NOP ;  /* 0x0000000000007918 */ /* 0x000fc20000000000 */
[----:B------:R-:W-:Y:S04]  /*b23e0*/  STL.64 [R1+0x3070], R4 ;  /* 0x0030700401007387 */ /* 0x000fe80000100a00 */
[----:B------:R0:W-:Y:S04]  /*b23f0*/  STL.64 [R1+0x3078], R6 ;  /* 0x0030780601007387 */ /* 0x0001e80000100a00 */
[----:B0-----:R-:W4:Y:S04]  /*b2400*/  LDL.LU.64 R6, [R1+0xa038] ;  /* 0x00a0380001067983 */ /* 0x001f280000300a00 */
[----:B------:R-:W4:Y:S01]  /*b2410*/  LDL.LU.64 R4, [R1+0xa030] ;  /* 0x00a0300001047983 */ /* 0x000f220000300a00 */
[C---:B--2---:R-:W-:Y:S06]  /*b2420*/  HMMA.16816.F32 R12, R32.reuse, R44, R12 ;  /* 0x0000002c200c723c */ /* 0x044fec000000180c */
[----:B---3--:R-:W-:-:S15]  /*b2430*/  HMMA.16816.F32 R44, R32, R46, R20 ;  /* 0x0000002e202c723c */ /* 0x008fde0000001814 */
[----:B------:R-:W-:-:S02]  /*b2440*/  NOP ;  /* 0x0000000000007918 */ /* 0x000fc40000000000 */
[----:B------:R-:W-:Y:S01]  /*b2450*/  STL.64 [R1+0x3060], R12 ;  /* 0x0030600c01007387 */ /* 0x000fe20000100a00 */
[C---:B----4-:R-:W-:Y:S03]  /*b2460*/  HMMA.16816.F32 R40, R32.reuse, R48, R40 ;  /* 0x000000302028723c */ /* 0x050fe60000001828 */
[----:B------:R0:W-:Y:S04]  /*b2470*/  STL.64 [R1+0x3068], R14 ;  /* 0x0030680e01007387 */ /* 0x0001e80000100a00 */
[----:B0-----:R-:W2:Y:S04]  /*b2480*/  LDL.LU.64 R14, [R1+0xa028] ;  /* 0x00a02800010e7983 */ /* 0x001ea80000300a00 */
[----:B------:R-:W3:Y:S04]  /*b2490*/  LDL.LU.64 R12, [R1+0xa020] ;  /* 0x00a02000010c7983 */ /* 0x000ee80000300a00 */
[----:B------:R-:W2:Y:S04]  /*b24a0*/  LDL.LU.64 R22, [R1+0xa018] ;  /* 0x00a0180001167983 */ /* 0x000ea80000300a00 */
[----:B------:R-:W2:Y:S04]  /*b24b0*/  LDL.LU.64 R20, [R1+0xa010] ;  /* 0x00a0100001147983 */ /* 0x000ea80000300a00 */
[----:B------:R-:W-:Y:S04]  /*b24c0*/  STL.64 [R1+0x3050], R44 ;  /* 0x0030502c01007387 */ /* 0x000fe80000100a00 */
[----:B------:R0:W-:Y:S01]  /*b24d0*/  STL.64 [R1+0x3058], R46 ;  /* 0x0030582e01007387 */ /* 0x0001e20000100a00 */
[C---:B------:R-:W-:Y:S03]  /*b24e0*/  HMMA.16816.F32 R48, R32.reuse, R50, R56 ;  /* 0x000000322030723c */ /* 0x040fe60000001838 */
        /* <DEDUP_REMOVED lines=15> */
[----:B------:R-:W-:Y:S04]  /*b25e0*/  STL.64 [R1+0x3020], R4 ;  /* 0x0030200401007387 */ /* 0x000fe80000100a00 */
[----:B------:R0:W-:Y:S01]  /*b25f0*/  STL.64 [R1+0x3028], R6 ;  /* 0x0030280601007387 */ /* 0x0001e20000100a00 */
[C---:B------:R-:W-:Y:S06]  /*b2600*/  HMMA.16816.F32 R44, R32.reuse, R46, R40 ;  /* 0x0000002e202c723c */ /* 0x040fec0000001828 */
[C---:B------:R-:W-:Y:S01]  /*b2610*/  HMMA.16816.F32 R56, R32.reuse, R60, R56 ;  /* 0x0000003c2038723c */ /* 0x040fe20000001838 */
[----:B0-----:R-:W2:Y:S04]  /*b2620*/  LDL.LU.64 R6, [R1+0x9fc8] ;  /* 0x009fc80001067983 */ /* 0x001ea80000300a00 */
[----:B------:R-:W2:Y:S04]  /*b2630*/  LDL.LU.64 R4, [R1+0x9fc0] ;  /* 0x009fc00001047983 */ /* 0x000ea80000300a00 */
[----:B------:R-:W3:Y:S04]  /*b2640*/  LDL.LU.64 R22, [R1+0x9fb8] ;  /* 0x009fb80001167983 */ /* 0x000ee80000300a00 */
[----:B------:R-:W3:Y:S04]  /*b2650*/  LDL.LU.64 R20, [R1+0x9fb0] ;  /* 0x009fb00001147983 */ /* 0x000ee80000300a00 */
[----:B------:R-:W-:Y:S04]  /*b2660*/  STL.64 [R1+0x3010], R12 ;  /* 0x0030100c01007387 */ /* 0x000fe80000100a00 */
[----:B------:R0:W-:Y:S04]  /*b2670*/  STL.64 [R1+0x3018], R14 ;  /* 0x0030180e01007387 */ /* 0x0001e80000100a00 */
[----:B0-----:R-:W4:Y:S04]  /*b2680*/  LDL.LU.64 R14, [R1+0x9fa8] ;  /* 0x009fa800010e7983 */ /* 0x001f280000300a00 */
[----:B------:R-:W4:Y:S04]  /*b2690*/  LDL.LU.64 R12, [R1+0x9fa0] ;  /* 0x009fa000010c7983 */ /* 0x000f280000300a00 */
[----:B------:R-:W-:Y:S04]  /*b26a0*/  STL.64 [R1+0x3000], R36 ;  /* 0x0030002401007387 */ /* 0x000fe80000100a00 */
[----:B------:R0:W-:Y:S04]  /*b26b0*/  STL.64 [R1+0x3008], R38 ;  /* 0x0030082601007387 */ /* 0x0001e80000100a00 */
[----:B0-----:R-:W2:Y:S04]  /*b26c0*/  LDL.LU.64 R38, [R1+0x9f98] ;  /* 0x009f980001267983 */ /* 0x001ea80000300a00 */
[----:B------:R-:W2:Y:S04]  /*b26d0*/  LDL.LU.64 R36, [R1+0x9f90] ;  /* 0x009f900001247983 */ /* 0x000ea80000300a00 */
[----:B------:R-:W4:Y:S04]  /*b26e0*/  LDL.LU.64 R42, [R1+0x9f88] ;  /* 0x009f8800012a7983 */ /* 0x000f280000300a00 */
[----:B------:R-:W2:Y:S04]  /*b26f0*/  LDL.LU.64 R40, [R1+0x9f80] ;  /* 0x009f800001287983 */ /* 0x000ea80000300a00 */
[----:B------:R-:W-:Y:S04]  /*b2700*/  STL.64 [R1+0x2ff0], R44 ;  /* 0x002ff02c01007387 */ /* 0x000fe80000100a00 */
[----:B------:R0:W-:Y:S04]  /*b2710*/  STL.64 [R1+0x2ff8], R46 ;  /* 0x002ff82e01007387 */ /* 0x0001e80000100a00 */
[----:B0-----:R-:W3:Y:S04]  /*b2720*/  LDL.LU.64 R46, [R1+0x9f78] ;  /* 0x009f7800012e7983 */ /* 0x001ee80000300a00 */
[----:B------:R-:W2:Y:S04]  /*b2730*/  LDL.LU.64 R44, [R1+0x9f70] ;  /* 0x009f7000012c7983 */ /* 0x000ea80000300a00 */
[----:B------:R-:W-:Y:S04]  /*b2740*/  STL.64 [R1+0x2fe0], R56 ;  /* 0x002fe03801007387 */ /* 0x000fe80000100a00 */
[----:B------:R0:W-:Y:S04]  /*b2750*/  STL.64 [R1+0x2fe8], R58 ;  /* 0x002fe83a01007387 */ /* 0x0001e80000100a00 */
[----:B0-----:R-:W4:Y:S04]  /*b2760*/  LDL.LU.64 R58, [R1+0x9f68] ;  /* 0x009f6800013a7983 */ /* 0x001f280000300a00 */
[----:B------:R-:W3:Y:S01]  /*b2770*/  LDL.LU.64 R56, [R1+0x9f60] ;  /* 0x009f600001387983 */ /* 0x000ee20000300a00 */
[C---:B----4-:R-:W-:Y:S06]  /*b2780*/  HMMA.16816.F32 R48, R32.reuse, R58, R48 ;  /* 0x0000003a2030723c */ /* 0x050fec0000001830 */
        /* <DEDUP_REMOVED lines=16> */
[C---:B------:R-:W-:Y:S06]  /*b2890*/  HMMA.16816.F32 R20, R32.reuse, R46, R20 ;  /* 0x0000002e2014723c */ /* 0x040fec0000001814 */
[C---:B------:R-:W-:Y:S06]  /*b28a0*/  HMMA.16816.F32 R12, R32.reuse, R42, R12 ;  /* 0x0000002a200c723c */ /* 0x040fec000000180c */
[C---:B--2---:R-:W-:Y:S06]  /*b28b0*/  HMMA.16816.F32 R28, R32.reuse, R52, R28 ;  /* 0x00000034201c723c */ /* 0x044fec000000181c */
[----:B----4-:R-:W-:Y:S06]  /*b28c0*/  HMMA.16816.F32 R56, R32, R54, R56 ;  /* 0x000000362038723c */ /* 0x010fec0000001838 */
[----:B------:R-:W-:-:S15]  /*b28d0*/  STL.64 [R1+0x9be0], R54 ;  /* 0x009be03601007387 */ /* 0x000fde0000100a00 */
[----:B------:R-:W-:-:S02]  /*b28e0*/  NOP ;  /* 0x0000000000007918 */ /* 0x000fc40000000000 */
[----:B------:R-:W-:Y:S04]  /*b28f0*/  STL.64 [R1+0x2fb0], R56 ;  /* 0x002fb03801007387 */ /* 0x000fe80000100a00 */
[----:B------:R-:W-:Y:S04]  /*b2900*/  STL.64 [R1+0x2fb8], R58 ;  /* 0x002fb83a01007387 */ /* 0x000fe80000100a00 */
[----:B------:R-:W-:Y:S04]  /*b2910*/  STL.64 [R1+0x9bd8], R52 ;  /* 0x009bd83401007387 */ /* 0x000fe80000100a00 */
[----:B------:R-:W-:Y:S04]  /*b2920*/  STL.64 [R1+0x2fa0], R28 ;  /* 0x002fa01c01007387 */ /* 0x000fe80000100a00 */
[----:B------:R0:W-:Y:S02]  /*b2930*/  STL.64 [R1+0x2fa8], R30 ;  /* 0x002fa81e01007387 */ /* 0x0001e40000100a00 */
[C---:B0-----:R-:W-:Y:S06]  /*b2940*/  HMMA.16816.F32 R28, R32.reuse, R50, R4 ;  /* 0x00000032201c723c */ /* 0x041fec0000001804 */
[----:B---3--:R-:W-:Y:S01]  /*b2950*/  HMMA.16816.F32 R4, R32, R48, R24 ;  /* 0x000000302004723c */ /* 0x008fe20000001818 */
[----:B------:R-:W-:-:S15]  /*b2960*/  STL.64 [R1+0x9bf0], R50 ;  /* 0x009bf03201007387 */ /* 0x000fde0000100a00 */
[----:B------:R-:W-:-:S01]  /*b2970*/  NOP ;  /* 0x0000000000007918 */ /* 0x000fc20000000000 */
[----:B------:R-:W-:Y:S04]  /*b2980*/  STL.64 [R1+0x2f90], R28 ;  /* 0x002f901c01007387 */ /* 0x000fe80000100a00 */
        /* <DEDUP_REMOVED lines=8> */
[----:B------:R-:W-:Y:S09]  /*b2a10*/  STL.64 [R1+0x9bf8], R44 ;  /* 0x009bf82c01007387 */ /* 0x000ff20000100a00 */
[----:B------:R-:W-:Y:S04]  /*b2a20*/  STL.64 [R1+0x2f60], R4 ;  /* 0x002f600401007387 */ /* 0x000fe80000100a00 */
[----:B------:R0:W-:Y:S04]  /*b2a30*/  STL.64 [R1+0x2f68], R6 ;  /* 0x002f680601007387 */ /* 0x0001e80000100a00 */
[----:B------:R-:W2:Y:S01]  /*b2a40*/  LDL.LU R48, [R1+0x1a60] ;  /* 0x001a600001307983 */ /* 0x000ea20000300800 */
[----:B0-----:R-:W-:Y:S03]  /*b2a50*/  HMMA.16816.F32 R4, R32, R40, R8 ;  /* 0x000000282004723c */ /* 0x001fe60000001808 */
[----:B------:R0:W-:Y:S04]  /*b2a60*/  STL.64 [R1+0x2f50], R12 ;  /* 0x002f500c01007387 */ /* 0x0001e80000100a00 */
[----:B------:R1:W-:-:S15]  /*b2a70*/  STL.64 [R1+0x2f58], R14 ;  /* 0x002f580e01007387 */ /* 0x0003de0000100a00 */
[----:B------:R-:W-:-:S01]  /*b2a80*/  NOP ;  /* 0x0000000000007918 */ /* 0x000fc20000000000 */
        /* <DEDUP_REMOVED lines=85> */
[C---:B---3--:R-:W-:Y:S06]  /*b2fe0*/  HMMA.16816.F32 R24, R32.reuse, R12, R24 ;  /* 0x0000000c2018723c */ /* 0x048fec0000001818 */
[----:B--2---:R-:W-:-:S15]  /*b2ff0*/  HMMA.16816.F32 R16, R32, R14, R16 ;  /* 0x0000000e2010723c */ /* 0x004fde0000001810 */
        /* <DEDUP_REMOVED lines=20> */
[----:B------:R-:W3:Y:S01]  /*b3140*/  LDL.LU.64 R20, [R1+0x9ed0] ;  /* 0x009ed00001147983 */ /* 0x000ee20000300a00 */
[----:B----4-:R-:W-:Y:S06]  /*b3150*/  HMMA.16816.F32 R12, R32, R18, R12 ;  /* 0x00000012200c723c */ /* 0x010fec000000180c */
[----:B------:R-:W-:Y:S04]  /*b3160*/  STL.64 [R1+0x9b40], R18 ;  /* 0x009b401201007387 */ /* 0x000fe80000100a00 */
[----:B------:R-:W-:-:S13]  /*b3170*/  STL.64 [R1+0x9b38], R16 ;  /* 0x009b381001007387 */ /* 0x000fda0000100a00 */
[----:B------:R-:W-:Y:S04]  /*b3180*/  STL.64 [R1+0x2ec0], R12 ;  /* 0x002ec00c01007387 */ /* 0x000fe80000100a00 */
[----:B------:R3:W-:Y:S01]  /*b3190*/  STL.64 [R1+0x2ec8], R14 ;  /* 0x002ec80e01007387 */ /* 0x0007e20000100a00 */
[----:B------:R-:W-:Y:S02]  /*b31a0*/  IMAD R6, R6, 0x100, R58 ;  /* 0x0000010006067824 */ /* 0x000fe400078e023a */
[----:B------:R-:W-:Y:S02]  /*b31b0*/  IMAD R7, R7, 0x100, R59 ;  /* 0x0000010007077824 */ /* 0x000fe400078e023b */
[----:B------:R-:W-:Y:S02]  /*b31c0*/  IMAD.MOV.U32 R58, RZ, RZ, R0 ;  /* 0x000000ffff3a7224 */ /* 0x000fe400078e0000 */
[----:B------:R-:W-:Y:S01]  /*b31d0*/  IMAD.MOV.U32 R59, RZ, RZ, R36 ;  /* 0x000000ffff3b7224 */ /* 0x000fe200078e0024 */
[C---:B---3--:R-:W-:Y:S06]  /*b31e0*/  HMMA.16816.F32 R12, R32.reuse, R20, R8 ;  /* 0x00000014200c723c */ /* 0x048fec0000001808 */
[C---:B--2---:R-:W-:Y:S06]  /*b31f0*/  HMMA.16816.F32 R8, R32.reuse, R22, R40 ;  /* 0x000000162008723c */ /* 0x044fec0000001828 */
[----:B------:R-:W-:Y:S11]  /*b3200*/  STL.64 [R1+0x9b60], R22 ;  /* 0x009b601601007387 */ /* 0x000ff60000100a00 */
[----:B------:R-:W-:Y:S04]  /*b3210*/  STL.64 [R1+0x2eb0], R12 ;  /* 0x002eb00c01007387 */ /* 0x000fe80000100a00 */
[----:B------:R0:W-:Y:S04]  /*b3220*/  STL.64 [R1+0x2eb8], R14 ;  /* 0x002eb80e01007387 */ /* 0x0001e80000100a00 */
[----:B------:R-:W-:Y:S04]  /*b3230*/  STL.64 [R1+0x9b58], R20 ;  /* 0x009b581401007387 */ /* 0x000fe80000100a00 */
[----:B------:R-:W-:Y:S04]  /*b3240*/  STL.64 [R1+0x2ea0], R8 ;  /* 0x002ea00801007387 */ /* 0x000fe80000100a00 */
[----:B------:R1:W-:Y:S01]  /*b3250*/  STL.64 [R1+0x2ea8], R10 ;  /* 0x002ea80a01007387 */ /* 0x0003e20000100a00 */
[C---:B0-----:R-:W-:Y:S06]  /*b3260*/  HMMA.16816.F32 R12, R32.reuse, R24, R44 ;  /* 0x00000018200c723c */ /* 0x041fec000000182c */
[C---:B-1----:R-:W-:Y:S06]  /*b3270*/  HMMA.16816.F32 R8, R32.reuse, R26, R48 ;  /* 0x0000001a2008723c */ /* 0x042fec0000001830 */
[----:B------:R-:W-:Y:S11]  /*b3280*/  STL.64 [R1+0x9b80], R26 ;  /* 0x009b801a01007387 */ /* 0x000ff60000100a00 */
[----:B------:R-:W-:Y:S04]  /*b3290*/  STL.64 [R1+0x2e90], R12 ;  /* 0x002e900c01007387 */ /* 0x000fe80000100a00 */
[----:B------:R-:W-:Y:S04]  /*b32a0*/  STL.64 [R1+0x2e98], R14 ;  /* 0x002e980e01007387 */ /* 0x000fe80000100a00 */
[----:B------:R-:W-:Y:S04]  /*b32b0*/  STL.64 [R1+0x9b78], R24 ;  /* 0x009b781801007387 */ /* 0x000fe80000100a00 */
[----:B------:R-:W-:Y:S04]  /*b32c0*/  STL.64 [R1+0x2100], R8 ;  /* 0x0021000801007387 */ /* 0x000fe80000100a00 */
[----:B------:R0:W-:Y:S02]  /*b32d0*/  STL.64 [R1+0x2108], R10 ;  /* 0x0021080a01007387 */ /* 0x0001e40000100a00 */
[----:B0-----:R-:W-:Y:S06]  /*b32e0*/  HMMA.16816.F32 R8, R32, R28, R52 ;  /* 0x0000001c2008723c */ /* 0x001fec0000001834 */
[----:B------:R-:W-:Y:S04]  /*b32f0*/  STL [R1+0x9b2c], R28 ;  /* 0x009b2c1c01007387 */ /* 0x000fe80000100800 */
[----:B------:R-:W-:-:S13]  /*b3300*/  STL [R1+0x9b28], R29 ;  /* 0x009b281d01007387 */ /* 0x000fda0000100800 */
[----:B------:R0:W-:Y:S04]  /*b3310*/  STL.64 [R1+0x20f0], R8 ;  /* 0x0020f00801007387 */ /* 0x0001e80000100a00 */
[----:B------:R1:W-:Y:S04]  /*b3320*/  STL.64 [R1+0x20f8], R10 ;  /* 0x0020f80a01007387 */ /* 0x0003e80000100a00 */
[----:B------:R-:W2:Y:S04]  /*b3330*/  LDL.LU R0, [R1+0x9ecc] ;  /* 0x009ecc0001007983 */ /* 0x000ea80000300800 */
[----:B------:R-:W3:Y:S04]  /*b3340*/  LDL.LU R36, [R1+0x9ec8] ;  /* 0x009ec80001247983 */ /* 0x000ee80000300800 */
[----:B------:R-:W4:Y:S04]  /*b3350*/  LDL.LU R52, [R1+0x1930] ;  /* 0x0019300001347983 */ /* 0x000f280000300800 */
[----:B------:R-:W4:Y:S04]  /*b3360*/  LDL.LU R53, [R1+0x1934] ;  /* 0x0019340001357983 */ /* 0x000f280000300800 */
[----:B------:R-:W2:Y:S04]  /*b3370*/  LDL.LU R54, [R1+0x1938] ;  /* 0x0019380001367983 */ /* 0x000ea80000300800 */
[----:B------:R-:W2:Y:S01]  /*b3380*/  LDL.LU R55, [R1+0x193c] ;  /* 0x00193c0001377983 */ /* 0x000ea20000300800 */
[----:B------:R-:W-:-:S02]  /*b3390*/  IMAD R4, R4, 0x100, R56 ;  /* 0x0000010004047824 */ /* 0x000fc400078e0238 */
[----:B------:R-:W-:Y:S02]  /*b33a0*/  IMAD R5, R5, 0x100, R57 ;  /* 0x0000010005057824 */ /* 0x000fe400078e0239 */
[----:B------:R-:W-:Y:S02]  /*b33b0*/  IMAD.MOV.U32 R56, RZ, RZ, R30 ;  /* 0x000000ffff387224 */ /* 0x000fe400078e001e */
[----:B------:R-:W-:Y:S01]  /*b33c0*/  IMAD.MOV.U32 R57, RZ, RZ, R31 ;  /* 0x000000ffff397224 */ /* 0x000fe200078e001f */
[----:B--2---:R-:W-:Y:S04]  /*b33d0*/  STL.64 [R1+0x9d80], R54 ;  /* 0x009d803601007387 */ /* 0x004fe80000100a00 */
[----:B----4-:R2:W-:Y:S04]  /*b33e0*/  STL.64 [R1+0x9d78], R52 ;  /* 0x009d783401007387 */ /* 0x0105e80000100a00 */
[----:B------:R-:W4:Y:S04]  /*b33f0*/  LDL.LU R30, [R1+0x9ec4] ;  /* 0x009ec400011e7983 */ /* 0x000f280000300800 */
[----:B------:R-:W2:Y:S04]  /*b3400*/  LDL.LU R31, [R1+0x9ec0] ;  /* 0x009ec000011f7983 */ /* 0x000ea80000300800 */
[----:B------:R2:W-:Y:S04]  /*b3410*/  STL.64 [R1+0x9d90], R58 ;  /* 0x009d903a01007387 */ /* 0x0005e80000100a00 */
[----:B------:R-:W-:Y:S04]  /*b3420*/  STL.64 [R1+0x9d88], R56 ;  /* 0x009d883801007387 */ /* 0x000fe80000100a00 */
[----:B------:R-:W2:Y:S04]  /*b3430*/  LDL.LU R48, [R1+0x1940] ;  /* 0x0019400001307983 */ /* 0x000ea80000300800 */
[----:B------:R-:W2:Y:S04]  /*b3440*/  LDL.LU R49, [R1+0x1944] ;  /* 0x0019440001317983 */ /* 0x000ea80000300800 */
[----:B------:R-:W2:Y:S04]  /*b3450*/  LDL.LU R50, [R1+0x1948] ;  /* 0x0019480001327983 */ /* 0x000ea80000300800 */
[----:B------:R-:W2:Y:S01]  /*b3460*/  LDL.LU R51, [R1+0x194c] ;  /* 0x00194c0001337983 */ /* 0x000ea20000300800 */
[----:B------:R-:W-:-:S02]  /*b3470*/  IMAD.MOV.U32 R46, RZ, RZ, R0 ;  /* 0x000000ffff2e7224 */ /* 0x000fc400078e0000 */
[----:B------:R-:W-:Y:S02]  /*b3480*/  IMAD.MOV.U32 R47, RZ, RZ, R37 ;  /* 0x000000ffff2f7224 */ /* 0x000fe400078e0025 */
[----:B---3--:R-:W-:Y:S02]  /*b3490*/  IMAD.MOV.U32 R45, RZ, RZ, R36 ;  /* 0x000000ffff2d7224 */ /* 0x008fe400078e0024 */
[----:B----4-:R-:W-:Y:S01]  /*b34a0*/  IMAD.MOV.U32 R44, RZ, RZ, R30 ;  /* 0x000000ffff2c7224 */ /* 0x010fe200078e001e */
[----:B--2---:R-:W-:Y:S04]  /*b34b0*/  STL.64 [R1+0x9da0], R50 ;  /* 0x009da03201007387 */ /* 0x004fe80000100a00 */
[----:B------:R-:W-:Y:S04]  /*b34c0*/  STL.64 [R1+0x9d98], R48 ;  /* 0x009d983001007387 */ /* 0x000fe80000100a00 */
[----:B------:R-:W2:Y:S04]  /*b34d0*/  LDL.LU R0, [R1+0x9ebc] ;  /* 0x009ebc0001007983 */ /* 0x000ea80000300800 */
[----:B------:R-:W3:Y:S04]  /*b34e0*/  LDL.LU R37, [R1+0x9eb8] ;  /* 0x009eb80001257983 */ /* 0x000ee80000300800 */
[----:B------:R-:W4:Y:S04]  /*b34f0*/  LDL.LU R30, [R1+0x9eb4] ;  /* 0x009eb400011e7983 */ /* 0x000f280000300800 */
[----:B------:R-:W3:Y:S04]  /*b3500*/  LDL.LU R36, [R1+0x9eb0] ;  /* 0x009eb00001247983 */ /* 0x000ee80000300800 */
[----:B------:R-:W-:Y:S04]  /*b3510*/  STL.64 [R1+0x9db0], R46 ;  /* 0x009db02e01007387 */ /* 0x000fe80000100a00 */
[----:B------:R-:W-:Y:S04]  /*b3520*/  STL.64 [R1+0x9da8], R44 ;  /* 0x009da82c01007387 */ /* 0x000fe80000100a00 */
[----:B0-----:R-:W4:Y:S04]  /*b3530*/  LDL.LU R8, [R1+0x1960] ;  /* 0x0019600001087983 */ /* 0x001f280000300800 */
[----:B------:R-:W4:Y:S04]  /*b3540*/  LDL.LU R9, [R1+0x1964] ;  /* 0x0019640001097983 */ /* 0x000f280000300800 */
[----:B-1----:R-:W3:Y:S04]  /*b3550*/  LDL.LU R10, [R1+0x1968] ;  /* 0x00196800010a7983 */ /* 0x002ee80000300800 */
[----:B------:R-:W3:Y:S01]  /*b3560*/  LDL.LU R11, [R1+0x196c] ;  /* 0x00196c00010b7983 */ /* 0x000ee20000300800 */
[----:B------:R-:W-:-:S02]  /*b3570*/  IMAD.MOV.U32 R15, RZ, RZ, R31 ;  /* 0x000000ffff0f7224 */ /* 0x000fc400078e001f */
[----:B--2---:R-:W-:Y:S01]  /*b3580*/  IMAD.MOV.U32 R14, RZ, RZ, R0 ;  /* 0x000000ffff0e7224 */ /* 0x004fe200078e0000 */
[----:B---3--:R-:W-:Y:S04]  /*b3590*/  STL.64 [R1+0x9dc0], R10 ;  /* 0x009dc00a01007387 */ /* 0x008fe80000100a00 */
[----:B----4-:R0:W-:Y:S04]  /*b35a0*/  STL.64 [R1+0x9db8], R8 ;  /* 0x009db80801007387 */ /* 0x0101e80000100a00 */
[----:B------:R-:W2:Y:S04]  /*b35b0*/  LDL.LU R0, [R1+0x9eac] ;  /* 0x009eac0001007983 */ /* 0x000ea80000300800 */
[----:B------:R-:W3:Y:S04]  /*b35c0*/  LDL.LU R31, [R1+0x9ea8] ;  /* 0x009ea800011f7983 */ /* 0x000ee80000300800 */
[----:B------:R-:W0:Y:S04]  /*b35d0*/  LDL.LU R52, [R1+0x22a0] ;  /* 0x0022a00001347983 */ /* 0x000e280000300800 */
[----:B------:R-:W0:Y:S04]  /*b35e0*/  LDL.LU R53, [R1+0x22a4] ;  /* 0x0022a40001357983 */ /* 0x000e280000300800 */
[----:B------:R-:W0:Y:S04]  /*b35f0*/  LDL.LU R54, [R1+0x22a8] ;  /* 0x0022a80001367983 */ /* 0x000e280000300800 */
[----:B------:R-:W0:Y:S04]  /*b3600*/  LDL.LU R55, [R1+0x22ac] ;  /* 0x0022ac0001377983 */ /* 0x000e280000300800 */
[----:B------:R-:W4:Y:S04]  /*b3610*/  LDL.LU R16, [R1+0x1970] ;  /* 0x0019700001107983 */ /* 0x000f280000300800 */
[----:B------:R-:W4:Y:S04]  /*b3620*/  LDL.LU R17, [R1+0x1974] ;  /* 0x0019740001117983 */ /* 0x000f280000300800 */
[----:B------:R-:W2:Y:S04]  /*b3630*/  LDL.LU R18, [R1+0x1978] ;  /* 0x0019780001127983 */ /* 0x000ea80000300800 */
[----:B------:R-:W2:Y:S01]  /*b3640*/  LDL.LU R19, [R1+0x197c] ;  /* 0x00197c0001137983 */ /* 0x000ea20000300800 */
[----:B------:R-:W-:-:S02]  /*b3650*/  IMAD.MOV.U32 R12, RZ, RZ, R30 ;  /* 0x000000ffff0c7224 */ /* 0x000fc400078e001e */
[----:B------:R-:W-:Y:S01]  /*b3660*/  IMAD.MOV.U32 R13, RZ, RZ, R37 ;  /* 0x000000ffff0d7224 */ /* 0x000fe200078e0025 */
[----:B--2---:R-:W-:Y:S04]  /*b3670*/  STL.64 [R1+0x9dd0], R18 ;  /* 0x009dd01201007387 */ /* 0x004fe80000100a00 */
[----:B----4-:R-:W-:Y:S04]  /*b3680*/  STL.64 [R1+0x9dc8], R16 ;  /* 0x009dc81001007387 */ /* 0x010fe80000100a00 */
[----:B------:R-:W2:Y:S04]  /*b3690*/  LDL.LU R30, [R1+0x9ea4] ;  /* 0x009ea400011e7983 */ /* 0x000ea80000300800 */
[----:B------:R-:W4:Y:S04]  /*b36a0*/  LDL.LU R37, [R1+0x9ea0] ;  /* 0x009ea00001257983 */ /* 0x000f280000300800 */
[----:B------:R-:W-:Y:S04]  /*b36b0*/  STL.64 [R1+0x9de0], R14 ;  /* 0x009de00e01007387 */ /* 0x000fe80000100a00 */
[----:B------:R-:W-:Y:S04]  /*b36c0*/  STL.64 [R1+0x9dd8], R12 ;  /* 0x009dd80c01007387 */ /* 0x000fe80000100a00 */
[----:B------:R-:W4:Y:S04]  /*b36d0*/  LDL.LU R20, [R1+0x1980] ;  /* 0x0019800001147983 */ /* 0x000f280000300800 */
[----:B------:R-:W4:Y:S04]  /*b36e0*/  LDL.LU R21, [R1+0x1984] ;  /* 0x0019840001157983 */ /* 0x000f280000300800 */
[----:B------:R-:W4:Y:S04]  /*b36f0*/  LDL.LU R22, [R1+0x1988] ;  /* 0x0019880001167983 */ /* 0x000f280000300800 */
[----:B------:R-:W4:Y:S01]  /*b3700*/  LDL.LU R23, [R1+0x198c] ;  /* 0x00198c0001177983 */ /* 0x000f220000300800 */
[----:B------:R-:W-:-:S02]  /*b3710*/  IMAD.MOV.U32 R26, RZ, RZ, R0 ;  /* 0x000000ffff1a7224 */ /* 0x000fc400078e0000 */
[----:B------:R-:W-:Y:S02]  /*b3720*/  IMAD.MOV.U32 R27, RZ, RZ, R36 ;  /* 0x000000ffff1b7224 */ /* 0x000fe400078e0024 */
[----:B---3--:R-:W-:Y:S02]  /*b3730*/  IMAD.MOV.U32 R25, RZ, RZ, R31 ;  /* 0x000000ffff197224 */ /* 0x008fe400078e001f */
[----:B--2---:R-:W-:Y:S01]  /*b3740*/  IMAD.MOV.U32 R24, RZ, RZ, R30 ;  /* 0x000000ffff187224 */ /* 0x004fe200078e001e */
[----:B----4-:R-:W-:Y:S04]  /*b3750*/  STL.64 [R1+0x9df0], R22 ;  /* 0x009df01601007387 */ /* 0x010fe80000100a00 */
[----:B------:R-:W-:Y:S04]  /*b3760*/  STL.64 [R1+0x9de8], R20 ;  /* 0x009de81401007387 */ /* 0x000fe80000100a00 */
[----:B------:R-:W2:Y:S04]  /*b3770*/  LDL.LU R0, [R1+0x9e9c] ;  /* 0x009e9c0001007983 */ /* 0x000ea80000300800 */
[----:B------:R-:W3:Y:S04]  /*b3780*/  LDL.LU R36, [R1+0x9e98] ;  /* 0x009e980001247983 */ /* 0x000ee80000300800 */
[----:B------:R-:W0:Y:S04]  /*b3790*/  LDL.LU R30, [R1+0x9e94] ;  /* 0x009e9400011e7983 */ /* 0x000e280000300800 */
[----:B------:R-:W0:Y:S04]  /*b37a0*/  LDL.LU R31, [R1+0x9e90] ;  /* 0x009e9000011f7983 */ /* 0x000e280000300800 */
[----:B------:R-:W-:Y:S04]  /*b37b0*/  STL.64 [R1+0x9e00], R26 ;  /* 0x009e001a01007387 */ /* 0x000fe80000100a00 */
[----:B------:R-:W-:Y:S04]  /*b37c0*/  STL.64 [R1+0x9df8], R24 ;  /* 0x009df81801007387 */ /* 0x000fe80000100a00 */
[----:B------:R-:W4:Y:S04]  /*b37d0*/  LDL.LU R40, [R1+0x1950] ;  /* 0x0019500001287983 */ /* 0x000f280000300800 */
[----:B------:R-:W4:Y:S04]  /*b37e0*/  LDL.LU R41, [R1+0x1954] ;  /* 0x0019540001297983 */ /* 0x000f280000300800 */
[----:B------:R-:W3:Y:S04]  /*b37f0*/  LDL.LU R42, [R1+0x1958] ;  /* 0x00195800012a7983 */ /* 0x000ee80000300800 */
[----:B------:R-:W3:Y:S01]  /*b3800*/  LDL.LU R43, [R1+0x195c] ;  /* 0x00195c00012b7983 */ /* 0x000ee20000300800 */
[----:B------:R-:W-:Y:S01]  /*b3810*/  IMAD.MOV.U32 R59, RZ, RZ, R37 ;  /* 0x000000ffff3b7224 */ /* 0x000fe200078e0025 */
[----:B0-----:R-:W-:Y:S01]  /*b3820*/  HMMA.16816.F32 R8, R32, R30, R52 ;  /* 0x0000001e2008723c */ /* 0x001fe20000001834 */
[----:B--2---:R-:W-:Y:S01]  /*b3830*/  IMAD.MOV.U32 R58, RZ, RZ, R0 ;  /* 0x000000ffff3a7224 */ /* 0x004fe200078e0000 */
[----:B---3--:R-:W-:Y:S04]  /*b3840*/  STL.64 [R1+0x9e10], R42 ;  /* 0x009e102a01007387 */ /* 0x008fe80000100a00 */
[----:B----4-:R-:W-:Y:S04]  /*b3850*/  STL.64 [R1+0x9e08], R40 ;  /* 0x009e082801007387 */ /* 0x010fe80000100a00 */
[----:B------:R-:W2:-:S13]  /*b3860*/  LDL.LU R0, [R1+0x9e8c] ;  /* 0x009e8c0001007983 */ /* 0x000e9a0000300800 */
[----:B------:R-:W-:Y:S04]  /*b3870*/  STL.64 [R1+0x36a0], R8 ;  /* 0x0036a00801007387 */ /* 0x000fe80000100a00 */
[----:B------:R0:W-:Y:S04]  /*b3880*/  STL.64 [R1+0x36a8], R10 ;  /* 0x0036a80a01007387 */ /* 0x0001e80000100a00 */
[----:B------:R-:W0:Y:S04]  /*b3890*/  LDL.LU R37, [R1+0x9e88] ;  /* 0x009e880001257983 */ /* 0x000e280000300800 */
[----:B------:R-:W3:Y:S04]  /*b38a0*/  LDL.LU R48, [R1+0x19c0] ;  /* 0x0019c00001307983 */ /* 0x000ee80000300800 */
[----:B------:R-:W3:Y:S04]  /*b38b0*/  LDL.LU R49, [R1+0x19c4] ;  /* 0x0019c40001317983 */ /* 0x000ee80000300800 */
[----:B------:R-:W4:Y:S04]  /*b38c0*/  LDL.LU R50, [R1+0x19c8] ;  /* 0x0019c80001327983 */ /* 0x000f280000300800 */
[----:B------:R-:W4:Y:S01]  /*b38d0*/  LDL.LU R51, [R1+0x19cc] ;  /* 0x0019cc0001337983 */ /* 0x000f220000300800 */
[----:B------:R-:W-:-:S03]  /*b38e0*/  IMAD.MOV.U32 R57, RZ, RZ, R36 ;  /* 0x000000ffff397224 */ /* 0x000fc600078e0024 */
[----:B----4-:R-:W-:Y:S04]  /*b38f0*/  STL.64 [R1+0x9e20], R50 ;  /* 0x009e203201007387 */ /* 0x010fe80000100a00 */
[----:B---3--:R-:W-:Y:S04]  /*b3900*/  STL.64 [R1+0x9e18], R48 ;  /* 0x009e183001007387 */ /* 0x008fe80000100a00 */
[----:B------:R-:W3:Y:S04]  /*b3910*/  LDL R56, [R1+0xf0] ;  /* 0x0000f00001387983 */ /* 0x000ee80000100800 */
[----:B------:R-:W4:Y:S04]  /*b3920*/  LDL.LU R36, [R1+0x9e84] ;  /* 0x009e840001247983 */ /* 0x000f280000300800 */
[----:B------:R-:W-:Y:S04]  /*b3930*/  STL.64 [R1+0x9e30], R58 ;  /* 0x009e303a01007387 */ /* 0x000fe80000100a00 */
[----:B---3--:R-:W-:Y:S04]  /*b3940*/  STL.64 [R1+0x9e28], R56 ;  /* 0x009e283801007387 */ /* 0x008fe80000100a00 */
[----:B------:R-:W3:Y:S04]  /*b3950*/  LDL.LU R44, [R1+0x19d0] ;  /* 0x0019d000012c7983 */ /* 0x000ee80000300800 */
[----:B------:R-:W3:Y:S04]  /*b3960*/  LDL.LU R45, [R1+0x19d4] ;  /* 0x0019d400012d7983 */ /* 0x000ee80000300800 */
[----:B------:R-:W4:Y:S04]  /*b3970*/  LDL.LU R46, [R1+0x19d8] ;  /* 0x0019d800012e7983 */ /* 0x000f280000300800 */
[----:B------:R-:W4:Y:S01]  /*b3980*/  LDL.LU R47, [R1+0x19dc] ;  /* 0x0019dc00012f7983 */ /* 0x000f220000300800 */
[----:B0-----:R-:W-:-:S02]  /*b3990*/  IMAD.MOV.U32 R10, RZ, RZ, R37 ;  /* 0x000000ffff0a7224 */ /* 0x001fc400078e0025 */
[----:B--2---:R-:W-:Y:S01]  /*b39a0*/  IMAD.MOV.U32 R11, RZ, RZ, R0 ;  /* 0x000000ffff0b7224 */ /* 0x004fe200078e0000 */
[----:B----4-:R-:W-:Y:S04]  /*b39b0*/  STL.64 [R1+0x9e40], R46 ;  /* 0x009e402e01007387 */ /* 0x010fe80000100a00 */
[----:B---3--:R-:W-:Y:S04]  /*b39c0*/  STL.64 [R1+0x9e38], R44 ;  /* 0x009e382c01007387 */ /* 0x008fe80000100a00 */
        /* <DEDUP_REMOVED lines=11> */
[----:B------:R-:W-:Y:S01]  /*b3a80*/  STL.64 [R1+0x9e60], R10 ;  /* 0x009e600a01007387 */ /* 0x000fe20000100a00 */
[----:B---3--:R-:W-:-:S02]  /*b3a90*/  IMAD.MOV.U32 R22, RZ, RZ, R0 ;  /* 0x000000ffff167224 */ /* 0x008fc400078e0000 */
[----:B------:R-:W-:Y:S01]  /*b3aa0*/  IMAD.MOV.U32 R23, RZ, RZ, R37 ;  /* 0x000000ffff177224 */ /* 0x000fe200078e0025 */
[----:B--2---:R0:W-:Y:S04]  /*b3ab0*/  STL.64 [R1+0x9e58], R8 ;  /* 0x009e580801007387 */ /* 0x0041e80000100a00 */
[----:B------:R-:W2:Y:S04]  /*b3ac0*/  LDL.LU R0, [R1+0x9e74] ;  /* 0x009e740001007983 */ /* 0x000ea80000300800 */
[----:B------:R-:W3:Y:S04]  /*b3ad0*/  LDL.LU R37, [R1+0x9e70] ;  /* 0x009e700001257983 */ /* 0x000ee80000300800 */
[----:B------:R-:W2:Y:S04]  /*b3ae0*/  LDL.LU R40, [R1+0x1a10] ;  /* 0x001a100001287983 */ /* 0x000ea80000300800 */
[----:B------:R-:W2:Y:S04]  /*b3af0*/  LDL.LU R41, [R1+0x1a14] ;  /* 0x001a140001297983 */ /* 0x000ea80000300800 */
[----:B------:R-:W2:Y:S04]  /*b3b00*/  LDL.LU R42, [R1+0x1a18] ;  /* 0x001a1800012a7983 */ /* 0x000ea80000300800 */
[----:B------:R-:W2:Y:S04]  /*b3b10*/  LDL.LU R43, [R1+0x1a1c] ;  /* 0x001a1c00012b7983 */ /* 0x000ea80000300800 */
[----:B------:R-:W2:Y:S01]  /*b3b20*/  LDL R28, [R1+0x118] ;  /* 0x00011800011c7983 */ /* 0x000ea20000100800 */
[----:B----4-:R-:W-:-:S03]  /*b3b30*/  IMAD.MOV.U32 R29, RZ, RZ, R36 ;  /* 0x000000ffff1d7224 */ /* 0x010fc600078e0024 */
[----:B------:R-:W4:Y:S04]  /*b3b40*/  LDL.LU R36, [R1+0x9e6c] ;  /* 0x009e6c0001247983 */ /* 0x000f280000300800 */
[----:B0-----:R-:W4:Y:S04]  /*b3b50*/  LDL.LU R8, [R1+0x2290] ;  /* 0x0022900001087983 */ /* 0x001f280000300800 */
[----:B------:R-:W4:Y:S04]  /*b3b60*/  LDL.LU R9, [R1+0x2294] ;  /* 0x0022940001097983 */ /* 0x000f280000300800 */
[----:B------:R-:W4:Y:S04]  /*b3b70*/  LDL.LU R10, [R1+0x2298] ;  /* 0x00229800010a7983 */ /* 0x000f280000300800 */
[----:B------:R-:W4:Y:S01]  /*b3b80*/  LDL.LU R11, [R1+0x229c] ;  /* 0x00229c00010b7983 */ /* 0x000f220000300800 */
[----:B---3--:R-:W-:-:S03]  /*b3b90*/  IMAD.MOV.U32 R58, RZ, RZ, R37 ;  /* 0x000000ffff3a7224 */ /* 0x008fc600078e0025 */
[----:B------:R-:W4:Y:S04]  /*b3ba0*/  LDL.LU R37, [R1+0x9e68] ;  /* 0x009e680001257983 */ /* 0x000f280000300800 */
        /* <DEDUP_REMOVED lines=20> */
[----:B------:R-:W3:Y:S01]  /*b3cf0*/  LDL.LU R14, [R1+0x19f8] ;  /* 0x0019f800010e7983 */ /* 0x000ee20000300800 */
[----:B------:R-:W-:-:S02]  /*b3d00*/  F2FP.F16.E5M2.UNPACK_B R4, R4 ;  /* 0x00000004ff04723e */ /* 0x000fc400020004ff */
[----:B------:R-:W-:Y:S02]  /*b3d10*/  F2FP.F16.E5M2.UNPACK_B R5, R5 ;  /* 0x00000005ff05723e */ /* 0x000fe400020004ff */
[----:B------:R-:W-:Y:S01]  /*b3d20*/  F2FP.F16.E5M2.UNPACK_B R6, R6 ;  /* 0x00000006ff06723e */ /* 0x000fe200020004ff */
[----:B--2---:R-:W-:Y:S01]  /*b3d30*/  IMAD.MOV.U32 R59, RZ, RZ, R0 ;  /* 0x000000ffff3b7224 */ /* 0x004fe200078e0000 */
[----:B------:R-:W2:Y:S01]  /*b3d40*/  LDL.LU R15, [R1+0x19fc] ;  /* 0x0019fc00010f7983 */ /* 0x000ea20000300800 */
[----:B------:R-:W-:-:S03]  /*b3d50*/  F2FP.F16.E5M2.UNPACK_B R7, R7 ;  /* 0x00000007ff07723e */ /* 0x000fc600020004ff */
[----:B------:R-:W2:Y:S04]  /*b3d60*/  LDL.LU R52, [R1+0x19b0] ;  /* 0x0019b00001347983 */ /* 0x000ea80000300800 */
[----:B------:R-:W2:Y:S04]  /*b3d70*/  LDL.LU R53, [R1+0x19b4] ;  /* 0x0019b40001357983 */ /* 0x000ea80000300800 */
[----:B------:R-:W2:Y:S04]  /*b3d80*/  LDL.LU R54, [R1+0x19b8] ;  /* 0x0019b80001367983 */ /* 0x000ea80000300800 */
[----:B------:R-:W2:Y:S04]  /*b3d90*/  LDL.LU R55, [R1+0x19bc] ;  /* 0x0019bc0001377983 */ /* 0x000ea80000300800 */
[----:B------:R0:W-:Y:S01]  /*b3da0*/  STL [R1+0x9b30], R31 ;  /* 0x009b301f01007387 */ /* 0x0001e20000100800 */
[C---:B----4-:R-:W-:Y:S06]  /*b3db0*/  HMMA.16816.F32 R8, R32.reuse, R36, R8 ;  /* 0x000000242008723c */ /* 0x050fec0000001808 */
[----:B---3--:R-:W-:Y:S06]  /*b3dc0*/  HMMA.16816.F32 R32, R32, R56, R16 ;  /* 0x000000382020723c */ /* 0x008fec0000001810 */
[----:B0-----:R-:W-:-:S02]  /*b3dd0*/  IMAD.MOV.U32 R31, RZ, RZ, R56 ;  /* 0x000000ffff1f7224 */ /* 0x001fc400078e0038 */
[----:B------:R-:W-:Y:S02]  /*b3de0*/  IMAD.MOV.U32 R0, RZ, RZ, R57 ;  /* 0x000000ffff007224 */ /* 0x000fe400078e0039 */
[C---:B------:R-:W-:Y:S07]  /*b3df0*/  HMMA.16816.F32 R56, R4.reuse, R58, R44 ;  /* 0x0000003a0438723c */ /* 0x040fee000000182c */
[----:B------:R-:W-:Y:S04]  /*b3e00*/  STL.64 [R1+0x3690], R8 ;  /* 0x0036900801007387 */ /* 0x000fe80000100a00 */
[----:B------:R0:W-:Y:S04]  /*b3e10*/  STL.64 [R1+0x3698], R10 ;  /* 0x0036980a01007387 */ /* 0x0001e80000100a00 */
[----:B0-----:R-:W3:Y:S04]  /*b3e20*/  LDL.LU.64 R10, [R1+0x9e60] ;  /* 0x009e6000010a7983 */ /* 0x001ee80000300a00 */
[----:B------:R-:W2:Y:S04]  /*b3e30*/  LDL.LU.64 R8, [R1+0x9e58] ;  /* 0x009e580001087983 */ /* 0x000ea80000300a00 */
[----:B------:R-:W-:Y:S04]  /*b3e40*/  STL.64 [R1+0x9b90], R38 ;  /* 0x009b902601007387 */ /* 0x000fe80000100a00 */
[----:B------:R0:W-:Y:S04]  /*b3e50*/  STL.64 [R1+0x9b88], R36 ;  /* 0x009b882401007387 */ /* 0x0001e80000100a00 */
[----:B0-----:R-:W4:Y:S04]  /*b3e60*/  LDL.LU R36, [R1+0x1990] ;  /* 0x0019900001247983 */ /* 0x001f280000300800 */
[----:B------:R-:W4:Y:S04]  /*b3e70*/  LDL.LU R37, [R1+0x1994] ;  /* 0x0019940001257983 */ /* 0x000f280000300800 */
[----:B------:R-:W4:Y:S04]  /*b3e80*/  LDL.LU R38, [R1+0x1998] ;  /* 0x0019980001267983 */ /* 0x000f280000300800 */
[----:B------:R-:W4:Y:S04]  /*b3e90*/  LDL.LU R39, [R1+0x199c] ;  /* 0x00199c0001277983 */ /* 0x000f280000300800 */
[----:B------:R-:W3:Y:S04]  /*b3ea0*/  LDL.LU.64 R18, [R1+0x9e50] ;  /* 0x009e500001127983 */ /* 0x000ee80000300a00 */
[----:B------:R-:W3:Y:S04]  /*b3eb0*/  LDL.LU.64 R16, [R1+0x9e48] ;  /* 0x009e480001107983 */ /* 0x000ee80000300a00 */
[----:B------:R0:W-:Y:S04]  /*b3ec0*/  STL.64 [R1+0x2e80], R32 ;  /* 0x002e802001007387 */ /* 0x0001e80000100a00 */
[----:B------:R1:W-:Y:S01]  /*b3ed0*/  STL.64 [R1+0x2e88], R34 ;  /* 0x002e882201007387 */ /* 0x0003e20000100a00 */
[C---:B------:R-:W-:Y:S03]  /*b3ee0*/  HMMA.16816.F32 R48, R4.reuse, R28, R48 ;  /* 0x0000001c0430723c */ /* 0x040fe60000001830 */
[----:B0-----:R-:W4:Y:S04]  /*b3ef0*/  LDL.LU R32, [R1+0x19a0] ;  /* 0x0019a00001207983 */ /* 0x001f280000300800 */
[----:B------:R-:W4:Y:S04]  /*b3f00*/  LDL.LU R33, [R1+0x19a4] ;  /* 0x0019a40001217983 */ /* 0x000f280000300800 */
[----:B-1----:R-:W4:Y:S04]  /*b3f10*/  LDL.LU R34, [R1+0x19a8] ;  /* 0x0019a80001227983 */ /* 0x002f280000300800 */
[----:B------:R-:W4:Y:S04]  /*b3f20*/  LDL.LU R35, [R1+0x19ac] ;  /* 0x0019ac0001237983 */ /* 0x000f280000300800 */
[----:B------:R-:W4:Y:S04]  /*b3f30*/  LDL.LU.64 R46, [R1+0x9e40] ;  /* 0x009e4000012e7983 */ /* 0x000f280000300a00 */
[----:B------:R-:W4:Y:S04]  /*b3f40*/  LDL.LU.64 R44, [R1+0x9e38] ;  /* 0x009e3800012c7983 */ /* 0x000f280000300a00 */
[----:B------:R-:W-:Y:S04]  /*b3f50*/  STL.64 [R1+0x2e70], R56 ;  /* 0x002e703801007387 */ /* 0x000fe80000100a00 */
[----:B------:R0:W-:Y:S04]  /*b3f60*/  STL.64 [R1+0x2e78], R58 ;  /* 0x002e783a01007387 */ /* 0x0001e80000100a00 */
[----:B0-----:R-:W4:Y:S04]  /*b3f70*/  LDL.LU.64 R58, [R1+0x9e30] ;  /* 0x009e3000013a7983 */ /* 0x001f280000300a00 */
[----:B------:R-:W4:Y:S04]  /*b3f80*/  LDL.LU.64 R56, [R1+0x9e28] ;  /* 0x009e280001387983 */ /* 0x000f280000300a00 */
[----:B------:R-:W-:Y:S04]  /*b3f90*/  STL.64 [R1+0x2e60], R48 ;  /* 0x002e603001007387 */ /* 0x000fe80000100a00 */
[----:B------:R0:W-:Y:S01]  /*b3fa0*/  STL.64 [R1+0x2e68], R50 ;  /* 0x002e683201007387 */ /* 0x0001e20000100a00 */
[----:B------:R-:W-:Y:S03]  /*b3fb0*/  HMMA.16816.F32 R40, R4, R20, R40 ;  /* 0x000000140428723c */ /* 0x000fe60000001828 */
[----:B0-----:R-:W4:Y:S04]  /*b3fc0*/  LDL.LU.64 R50, [R1+0x9e20] ;  /* 0x009e200001327983 */ /* 0x001f280000300a00 */
[----:B------:R-:W4:-:S15]  /*b3fd0*/  LDL.LU.64 R48, [R1+0x9e18] ;  /* 0x009e180001307983 */ /* 0x000f1e0000300a00 */
[----:B------:R-:W-:-:S01]  /*b3fe0*/  NOP ;  /* 0x0000000000007918 */ /* 0x000fc20000000000 */
[----:B------:R-:W-:Y:S04]  /*b3ff0*/  STL.64 [R1+0x2e50], R40 ;  /* 0x002e502801007387 */ /* 0x000fe80000100a00 */
[----:B------:R0:W-:Y:S04]  /*b4000*/  STL.64 [R1+0x2e58], R42 ;  /* 0x002e582a01007387 */ /* 0x0001e80000100a00 */
[----:B0-----:R-:W4:Y:S04]  /*b4010*/  LDL.LU.64 R42, [R1+0x9e10] ;  /* 0x009e1000012a7983 */ /* 0x001f280000300a00 */
[----:B------:R-:W4:Y:S04]  /*b4020*/  LDL.LU.64 R40, [R1+0x9e08] ;  /* 0x009e080001287983 */ /* 0x000f280000300a00 */
[----:B------:R0:W-:Y:S04]  /*b4030*/  STL.64 [R1+0x9ba0], R30 ;  /* 0x009ba01e01007387 */ /* 0x0001e80000100a00 */
[----:B0-----:R-:W4:Y:S04]  /*b4040*/  LDL R30, [R1+0xe0] ;  /* 0x0000e000011e7983 */ /* 0x001f280000100800 */
[----:B------:R-:W4:Y:S01]  /*b4050*/  LDL R31, [R1+0xe4] ;  /* 0x0000e400011f7983 */ /* 0x000f220000100800 */
[----:B------:R-:W-:-:S02]  /*b4060*/  IMAD.MOV.U32 R28, RZ, RZ, R20 ;  /* 0x000000ffff1c7224 */ /* 0x000fc400078e0014 */
[----:B------:R-:W-:Y:S02]  /*b4070*/  IMAD.MOV.U32 R29, RZ, RZ, R21 ;  /* 0x000000ffff1d7224 */ /* 0x000fe400078e0015 */
[----:B------:R-:W-:Y:S03]  /*b4080*/  HMMA.16816.F32 R20, R4, R22, R24 ;  /* 0x000000160414723c */ /* 0x000fe60000001818 */
[----:B------:R-:W-:Y:S04]  /*b4090*/  STL.64 [R1+0x9b98], R28 ;  /* 0x009b981c01007387 */ /* 0x000fe80000100a00 */
[----:B------:R-:W4:Y:S04]  /*b40a0*/  LDL.LU.64 R26, [R1+0x9e00] ;  /* 0x009e0000011a7983 */ /* 0x000f280000300a00 */
[----:B------:R-:W4:-:S12]  /*b40b0*/  LDL.LU.64 R24, [R1+0x9df8] ;  /* 0x009df80001187983 */ /* 0x000f180000300a00 */
        /* <DEDUP_REMOVED lines=11> */
[----:B------:R-:W2:Y:S04]  /*b4170*/  LDL.LU.64 R18, [R1+0x9dd0] ;  /* 0x009dd00001127983 */ /* 0x000ea80000300a00 */
[----:B------:R-:W2:Y:S01]  /*b4180*/  LDL.LU.64 R16, [R1+0x9dc8] ;  /* 0x009dc80001107983 */ /* 0x000ea20000300a00 */
[C---:B----4-:R-:W-:Y:S03]  /*b4190*/  HMMA.16816.F32 R44, R4.reuse, R56, R44 ;  /* 0x00000038042c723c */ /* 0x050fe6000000182c */
[----:B------:R-:W-:Y:S04]  /*b41a0*/  STL.64 [R1+0x2e20], R8 ;  /* 0x002e200801007387 */ /* 0x000fe80000100a00 */
[----:B------:R0:W-:Y:S04]  /*b41b0*/  STL.64 [R1+0x2e28], R10 ;  /* 0x002e280a01007387 */ /* 0x0001e80000100a00 */
[----:B0-----:R-:W4:Y:S04]  /*b41c0*/  LDL.LU.64 R10, [R1+0x9dc0] ;  /* 0x009dc000010a7983 */ /* 0x001f280000300a00 */
[----:B------:R-:W4:Y:S01]  /*b41d0*/  LDL.LU.64 R8, [R1+0x9db8] ;  /* 0x009db80001087983 */ /* 0x000f220000300a00 */
[C---:B------:R-:W-:Y:S07]  /*b41e0*/  HMMA.16816.F32 R56, R4.reuse, R58, R48 ;  /* 0x0000003a0438723c */ /* 0x040fee0000001830 */
        /* <DEDUP_REMOVED lines=15> */
[----:B------:R0:W-:Y:S02]  /*b42e0*/  STL.64 [R1+0x2df8], R30 ;  /* 0x002df81e01007387 */ /* 0x0001e40000100a00 */
[C---:B0-----:R-:W-:Y:S06]  /*b42f0*/  HMMA.16816.F32 R28, R4.reuse, R24, R32 ;  /* 0x00000018041c723c */ /* 0x041fec0000001820 */
[----:B------:R-:W-:-:S15]  /*b4300*/  HMMA.16816.F32 R24, R4, R26, R36 ;  /* 0x0000001a0418723c */ /* 0x000fde0000001824 */
[----:B------:R-:W-:-:S02]  /*b4310*/  NOP ;  /* 0x0000000000007918 */ /* 0x000fc40000000000 */
[----:B------:R-:W-:Y:S04]  /*b4320*/  STL.64 [R1+0x2de0], R28 ;  /* 0x002de01c01007387 */ /* 0x000fe80000100a00 */
[----:B------:R-:W-:Y:S04]  /*b4330*/  STL.64 [R1+0x2de8], R30 ;  /* 0x002de81e01007387 */ /* 0x000fe80000100a00 */
[----:B------:R-:W-:Y:S04]  /*b4340*/  STL.64 [R1+0x2dd0], R24 ;  /* 0x002dd01801007387 */ /* 0x000fe80000100a00 */
[----:B------:R-:W-:Y:S01]  /*b4350*/  STL.64 [R1+0x2dd8], R26 ;  /* 0x002dd81a01007387 */ /* 0x000fe20000100a00 */
[C---:B---3--:R-:W-:Y:S06]  /*b4360*/  HMMA.16816.F32 R20, R4.reuse, R12, R20 ;  /* 0x0000000c0414723c */ /* 0x048fec0000001814 */
[----:B--2---:R-:W-:-:S15]  /*b4370*/  HMMA.16816.F32 R16, R4, R14, R16 ;  /* 0x0000000e0410723c */ /* 0x004fde0000001810 */
[----:B------:R-:W-:-:S02]  /*b4380*/  NOP ;  /* 0x0000000000007918 */ /* 0x000fc40000000000 */
[----:B------:R-:W-:Y:S04]  /*b4390*/  STL.64 [R1+0x2dc0], R20 ;  /* 0x002dc01401007387 */ /* 0x000fe80000100a00 */
[----:B------:R-:W-:Y:S04]  /*b43a0*/  STL.64 [R1+0x2dc8], R22 ;  /* 0x002dc81601007387 */ /* 0x000fe80000100a00 */
[----:B------:R-:W-:Y:S04]  /*b43b0*/  STL.64 [R1+0x2db0], R16 ;  /* 0x002db01001007387 */ /* 0x000fe80000100a00 */
[----:B------:R0:W-:Y:S01]  /*b43c0*/  STL.64 [R1+0x2db8], R18 ;  /* 0x002db81201007387 */ /* 0x0001e20000100a00 */
[C---:B----4-:R-:W-:Y:S06]  /*b43d0*/  HMMA.16816.F32 R12, R4.reuse, R44, R8 ;  /* 0x0000002c040c723c */ /* 0x050fec0000001808 */
[C---:B------:R-:W-:Y:S06]  /*b43e0*/  HMMA.16816.F32 R8, R4.reuse, R46, R40 ;  /* 0x0000002e0408723c */ /* 0x040fec0000001828 */
[C---:B0-----:R-:W-:Y:S11]  /*b43f0*/  HMMA.16816.F32 R16, R4.reuse, R56, R48 ;  /* 0x000000380410723c */ /* 0x041ff60000001830 */
[----:B------:R-:W-:Y:S04]  /*b4400*/  STL.64 [R1+0x2da0], R12 ;  /* 0x002da00c01007387 */ /* 0x000fe80000100a00 */
[----:B------:R0:W-:Y:S02]  /*b4410*/  STL.64 [R1+0x2da8], R14 ;  /* 0x002da80e01007387 */ /* 0x0001e40000100a00 */
[C---:B0-----:R-:W-:Y:S02]  /*b4420*/  HMMA.16816.F32 R12, R4.reuse, R58, R52 ;  /* 0x0000003a040c723c */ /* 0x041fe40000001834 */
[----:B------:R0:W-:Y:S04]  /*b4430*/  STL.64 [R1+0x2d90], R8 ;  /* 0x002d900801007387 */ /* 0x0001e80000100a00 */
[----:B------:R1:W-:Y:S04]  /*b4440*/  STL.64 [R1+0x2d98], R10 ;  /* 0x002d980a01007387 */ /* 0x0003e80000100a00 */
[----:B0-----:R-:W2:Y:S04]  /*b4450*/  LDL.LU R8, [R1+0x17a0] ;  /* 0x0017a00001087983 */ /* 0x001ea80000300800 */
[----:B------:R0:W-:Y:S04]  /*b4460*/  STL.64 [R1+0x2d80], R16 ;  /* 0x002d801001007387 */ /* 0x0001e80000100a00 */
[----:B------:R3:W-:Y:S05]  /*b4470*/  STL.64 [R1+0x2d88], R18 ;  /* 0x002d881201007387 */ /* 0x0007ea0000100a00 */
[----:B------:R-:W-:Y:S04]  /*b4480*/  STL.64 [R1+0x2d70], R12 ;  /* 0x002d700c01007387 */ /* 0x000fe80000100a00 */
[----:B------:R-:W-:Y:S04]  /*b4490*/  STL.64 [R1+0x2d78], R14 ;  /* 0x002d780e01007387 */ /* 0x000fe80000100a00 */
[----:B------:R-:W2:Y:S04]  /*b44a0*/  LDL.LU R9, [R1+0x17a4] ;  /* 0x0017a40001097983 */ /* 0x000ea80000300800 */
[----:B-1----:R-:W4:Y:S04]  /*b44b0*/  LDL.LU R10, [R1+0x17a8] ;  /* 0x0017a800010a7983 */ /* 0x002f280000300800 */
[----:B------:R-:W4:Y:S04]  /*b44c0*/  LDL.LU R11, [R1+0x17ac] ;  /* 0x0017ac00010b7983 */ /* 0x000f280000300800 */
[----:B----4-:R-:W-:Y:S04]  /*b44d0*/  STL.64 [R1+0x9c10], R10 ;  /* 0x009c100a01007387 */ /* 0x010fe80000100a00 */
[----:B--2---:R1:W-:Y:S04]  /*b44e0*/  STL.64 [R1+0x9c08], R8 ;  /* 0x009c080801007387 */ /* 0x0043e80000100a00 */
[----:B0-----:R-:W2:Y:S04]  /*b44f0*/  LDL.LU R16, [R1+0x17c0] ;  /* 0x0017c00001107983 */ /* 0x001ea80000300800 */
[----:B------:R-:W2:Y:S04]  /*b4500*/  LDL.LU R17, [R1+0x17c4] ;  /* 0x0017c40001117983 */ /* 0x000ea80000300800 */
[----:B---3--:R-:W3:Y:S04]  /*b4510*/  LDL.LU R18, [R1+0x17c8] ;  /* 0x0017c80001127983 */ /* 0x008ee80000300800 */
[----:B------:R-:W3:Y:S04]  /*b4520*/  LDL.LU R19, [R1+0x17cc] ;  /* 0x0017cc0001137983 */ /* 0x000ee80000300800 */
[----:B---3--:R-:W-:Y:S04]  /*b4530*/  STL.64 [R1+0x9c20], R18 ;  /* 0x009c201201007387 */ /* 0x008fe80000100a00 */
[----:B--2---:R-:W-:Y:S04]  /*b4540*/  STL.64 [R1+0x9c18], R16 ;  /* 0x009c181001007387 */ /* 0x004fe80000100a00 */
[----:B------:R-:W2:Y:S04]  /*b4550*/  LDL.LU R24, [R1+0x17e0] ;  /* 0x0017e00001187983 */ /* 0x000ea80000300800 */
[----:B------:R-:W2:Y:S04]  /*b4560*/  LDL.LU R25, [R1+0x17e4] ;  /* 0x0017e40001197983 */ /* 0x000ea80000300800 */
[----:B------:R-:W3:Y:S04]  /*b4570*/  LDL.LU R26, [R1+0x17e8] ;  /* 0x0017e800011a7983 */ /* 0x000ee80000300800 */
[----:B------:R-:W3:Y:S04]  /*b4580*/  LDL.LU R27, [R1+0x17ec] ;  /* 0x0017ec00011b7983 */ /* 0x000ee80000300800 */
[----:B---3--:R0:W-:Y:S04]  /*b4590*/  STL.64 [R1+0x9c30], R26 ;  /* 0x009c301a01007387 */ /* 0x0081e80000100a00 */
[----:B--2---:R-:W-:Y:S04]  /*b45a0*/  STL.64 [R1+0x9c28], R24 ;  /* 0x009c281801007387 */ /* 0x004fe80000100a00 */
[----:B------:R-:W2:Y:S04]  /*b45b0*/  LDL R38, [R1] ;  /* 0x0000000001267983 */ /* 0x000ea80000100800 */
[----:B------:R-:W2:Y:S04]  /*b45c0*/  LDL R39, [R1+0x4] ;  /* 0x0000040001277983 */ /* 0x000ea80000100800 */
[----:B------:R-:W3:Y:S04]  /*b45d0*/  LDL.LU R32, [R1+0x17f0] ;  /* 0x0017f00001207983 */ /* 0x000ee80000300800 */
[----:B------:R-:W3:Y:S04]  /*b45e0*/  LDL.LU R33, [R1+0x17f4] ;  /* 0x0017f40001217983 */ /* 0x000ee80000300800 */
[----:B------:R-:W4:Y:S04]  /*b45f0*/  LDL.LU R34, [R1+0x17f8] ;  /* 0x0017f80001227983 */ /* 0x000f280000300800 */
[----:B------:R-:W4:Y:S04]  /*b4600*/  LDL.LU R35, [R1+0x17fc] ;  /* 0x0017fc0001237983 */ /* 0x000f280000300800 */
[----:B----4-:R-:W-:Y:S04]  /*b4610*/  STL.64 [R1+0x9c40], R34 ;  /* 0x009c402201007387 */ /* 0x010fe80000100a00 */
[----:B---3--:R3:W-:Y:S04]  /*b4620*/  STL.64 [R1+0x9c38], R32 ;  /* 0x009c382001007387 */ /* 0x0087e80000100a00 */
[----:B------:R-:W4:Y:S04]  /*b4630*/  LDL R36, [R1+0x8] ;  /* 0x0000080001247983 */ /* 0x000f280000100800 */
[----:B------:R-:W4:Y:S04]  /*b4640*/  LDL R37, [R1+0xc] ;  /* 0x00000c0001257983 */ /* 0x000f280000100800 */
        /* <DEDUP_REMOVED lines=8> */
[----:B--2---:R2:W-:Y:S04]  /*b46d0*/  STL.64 [R1+0x9c60], R54 ;  /* 0x009c603601007387 */ /* 0x0045e80000100a00 */
[----:B---3--:R-:W-:Y:S04]  /*b46e0*/  STL.64 [R1+0x9c58], R52 ;  /* 0x009c583401007387 */ /* 0x008fe80000100a00 */
[----:B------:R-:W3:Y:S04]  /*b46f0*/  LDL R56, [R1+0x18] ;  /* 0x0000180001387983 */ /* 0x000ee80000100800 */
[----:B------:R-:W3:Y:S04]  /*b4700*/  LDL R57, [R1+0x1c] ;  /* 0x00001c0001397983 */ /* 0x000ee80000100800 */
[----:B----4-:R-:W-:Y:S04]  /*b4710*/  STL.64 [R1+0x9c70], R58 ;  /* 0x009c703a01007387 */ /* 0x010fe80000100a00 */
[----:B---3--:R3:W-:Y:S04]  /*b4720*/  STL.64 [R1+0x9c68], R56 ;  /* 0x009c683801007387 */ /* 0x0087e80000100a00 */
        /* <DEDUP_REMOVED lines=8> */
[----:B-1----:R-:W4:Y:S04]  /*b47b0*/  LDL.LU R8, [R1+0x1830] ;  /* 0x0018300001087983 */ /* 0x002f280000300800 */
[----:B------:R-:W4:Y:S04]  /*b47c0*/  LDL.LU R9, [R1+0x1834] ;  /* 0x0018340001097983 */ /* 0x000f280000300800 */
[----:B------:R-:W3:Y:S04]  /*b47d0*/  LDL.LU R10, [R1+0x1838] ;  /* 0x00183800010a7983 */ /* 0x000ee80000300800 */
[----:B------:R-:W3:Y:S04]  /*b47e0*/  LDL.LU R11, [R1+0x183c] ;  /* 0x00183c00010b7983 */ /* 0x000ee80000300800 */
[----:B---3--:R1:W-:Y:S04]  /*b47f0*/  STL.64 [R1+0x9c90], R10 ;  /* 0x009c900a01007387 */ /* 0x0083e80000100a00 */
[----:B----4-:R-:W-:Y:S04]  /*b4800*/  STL.64 [R1+0x9c88], R8 ;  /* 0x009c880801007387 */ /* 0x010fe80000100a00 */
[----:B------:R-:W3:Y:S04]  /*b4810*/  LDL R44, [R1+0x28] ;  /* 0x00002800012c7983 */ /* 0x000ee80000100800 */
[----:B------:R-:W3:Y:S04]  /*b4820*/  LDL R45, [R1+0x2c] ;  /* 0x00002c00012d7983 */ /* 0x000ee80000100800 */
[----:B--2---:R-:W-:Y:S04]  /*b4830*/  STL.64 [R1+0x9ca0], R46 ;  /* 0x009ca02e01007387 */ /* 0x004fe80000100a00 */
[----:B---3--:R2:W-:Y:S04]  /*b4840*/  STL.64 [R1+0x9c98], R44 ;  /* 0x009c982c01007387 */ /* 0x0085e80000100a00 */
[----:B0-----:R-:W3:Y:S04]  /*b4850*/  LDL R26, [R1+0x30] ;  /* 0x00003000011a7983 */ /* 0x001ee80000100800 */
[----:B------:R-:W3:Y:S04]  /*b4860*/  LDL R27, [R1+0x34] ;  /* 0x00003400011b7983 */ /* 0x000ee80000100800 */
[----:B------:R-:W4:Y:S04]  /*b4870*/  LDL.LU R32, [R1+0x1850] ;  /* 0x0018500001207983 */ /* 0x000f280000300800 */
[----:B------:R-:W4:Y:S04]  /*b4880*/  LDL.LU R33, [R1+0x1854] ;  /* 0x0018540001217983 */ /* 0x000f280000300800 */
[----:B------:R-:W2:Y:S04]  /*b4890*/  LDL.LU R34, [R1+0x1858] ;  /* 0x0018580001227983 */ /* 0x000ea80000300800 */
[----:B------:R-:W2:Y:S04]  /*b48a0*/  LDL.LU R35, [R1+0x185c] ;  /* 0x00185c0001237983 */ /* 0x000ea80000300800 */
[----:B--2---:R-:W-:Y:S04]  /*b48b0*/  STL.64 [R1+0x9cb0], R34 ;  /* 0x009cb02201007387 */ /* 0x004fe80000100a00 */
[----:B----4-:R0:W-:Y:S04]  /*b48c0*/  STL.64 [R1+0x9ca8], R32 ;  /* 0x009ca82001007387 */ /* 0x0101e80000100a00 */
[----:B------:R-:W2:Y:S04]  /*b48d0*/  LDL R24, [R1+0x38] ;  /* 0x0000380001187983 */ /* 0x000ea80000100800 */
[----:B------:R-:W2:Y:S04]  /*b48e0*/  LDL R25, [R1+0x3c] ;  /* 0x00003c0001197983 */ /* 0x000ea80000100800 */
[----:B---3--:R3:W-:Y:S04]  /*b48f0*/  STL.64 [R1+0x9cc0], R26 ;  /* 0x009cc01a01007387 */ /* 0x0087e80000100a00 */
[----:B--2---:R-:W-:Y:S04]  /*b4900*/  STL.64 [R1+0x9cb8], R24 ;  /* 0x009cb81801007387 */ /* 0x004fe80000100a00 */
[----:B------:R-:W2:Y:S04]  /*b4910*/  LDL.LU R36, [R1+0x1860] ;  /* 0x0018600001247983 */ /* 0x000ea80000300800 */
[----:B------:R-:W2:Y:S04]  /*b4920*/  LDL.LU R37, [R1+0x1864] ;  /* 0x0018640001257983 */ /* 0x000ea80000300800 */
[----:B------:R-:W4:Y:S04]  /*b4930*/  LDL.LU R38, [R1+0x1868] ;  /* 0x0018680001267983 */ /* 0x000f280000300800 */
[----:B------:R-:W4:Y:S04]  /*b4940*/  LDL.LU R39, [R1+0x186c] ;  /* 0x00186c0001277983 */ /* 0x000f280000300800 */
[----:B----4-:R-:W-:Y:S04]  /*b4950*/  STL.64 [R1+0x9cd0], R38 ;  /* 0x009cd02601007387 */ /* 0x010fe80000100a00 */
[----:B--2---:R2:W-:Y:S04]  /*b4960*/  STL.64 [R1+0x9cc8], R36 ;  /* 0x009cc82401007387 */ /* 0x0045e80000100a00 */
[----:B------:R-:W4:Y:S04]  /*b4970*/  LDL R54, [R1+0x40] ;  /* 0x0000400001367983 */ /* 0x000f280000100800 */
[----:B------:R-:W4:Y:S04]  /*b4980*/  LDL R55, [R1+0x44] ;  /* 0x0000440001377983 */ /* 0x000f280000100800 */
[----:B------:R-:W3:Y:S04]  /*b4990*/  LDL.LU R56, [R1+0x1870] ;  /* 0x0018700001387983 */ /* 0x000ee80000300800 */
[----:B------:R-:W3:Y:S04]  /*b49a0*/  LDL.LU R57, [R1+0x1874] ;  /* 0x0018740001397983 */ /* 0x000ee80000300800 */
[----:B------:R-:W2:Y:S04]  /*b49b0*/  LDL.LU R58, [R1+0x1878] ;  /* 0x00187800013a7983 */ /* 0x000ea80000300800 */
[----:B------:R-:W2:Y:S04]  /*b49c0*/  LDL.LU R59, [R1+0x187c] ;  /* 0x00187c00013b7983 */ /* 0x000ea80000300800 */
[----:B--2---:R-:W-:Y:S04]  /*b49d0*/  STL.64 [R1+0x9ce0], R58 ;  /* 0x009ce03a01007387 */ /* 0x004fe80000100a00 */
[----:B---3--:R-:W-:Y:S04]  /*b49e0*/  STL.64 [R1+0x9cd8], R56 ;  /* 0x009cd83801007387 */ /* 0x008fe80000100a00 */
[----:B------:R-:W2:Y:S04]  /*b49f0*/  LDL R52, [R1+0x48] ;  /* 0x0000480001347983 */ /* 0x000ea80000100800 */
[----:B------:R-:W2:Y:S04]  /*b4a00*/  LDL R53, [R1+0x4c] ;  /* 0x00004c0001357983 */ /* 0x000ea80000100800 */
[----:B----4-:R3:W-:Y:S04]  /*b4a10*/  STL.64 [R1+0x9cf0], R54 ;  /* 0x009cf03601007387 */ /* 0x0107e80000100a00 */
        /* <DEDUP_REMOVED lines=130> */
[----:B------:R0:W-:Y:S01]  /*b5240*/  STL.64 [R1+0x2d28], R10 ;  /* 0x002d280a01007387 */ /* 0x0001e20000100a00 */
[C---:B----4-:R-:W-:Y:S03]  /*b5250*/  HMMA.16816.F32 R56, R4.reuse, R24, R56 ;  /* 0x000000180438723c */ /* 0x050fe60000001838 */
[----:B0-----:R-:W2:Y:S04]  /*b5260*/  LDL.LU.64 R10, [R1+0x9d10] ;  /* 0x009d1000010a7983 */ /* 0x001ea80000300a00 */
[----:B------:R-:W3:Y:S04]  /*b5270*/  LDL.LU.64 R8, [R1+0x9d08] ;  /* 0x009d080001087983 */ /* 0x000ee80000300a00 */
[----:B------:R-:W2:Y:S04]  /*b5280*/  LDL.LU.64 R46, [R1+0x9d00] ;  /* 0x009d0000012e7983 */ /* 0x000ea80000300a00 */
[----:B------:R-:W2:Y:S04]  /*b5290*/  LDL.LU.64 R44, [R1+0x9cf8] ;  /* 0x009cf800012c7983 */ /* 0x000ea80000300a00 */
        /* <DEDUP_REMOVED lines=21> */
[C---:B------:R-:W-:Y:S03]  /*b53f0*/  HMMA.16816.F32 R52, R4.reuse, R54, R56 ;  /* 0x000000360434723c */ /* 0x040fe60000001838 */
[----:B0-----:R-:W2:Y:S04]  /*b5400*/  LDL.LU.64 R34, [R1+0x9cb0] ;  /* 0x009cb00001227983 */ /* 0x001ea80000300a00 */
[----:B------:R-:W2:Y:S04]  /*b5410*/  LDL.LU.64 R32, [R1+0x9ca8] ;  /* 0x009ca80001207983 */ /* 0x000ea80000300a00 */
[----:B------:R-:W3:Y:S04]  /*b5420*/  LDL.LU.64 R46, [R1+0x9ca0] ;  /* 0x009ca000012e7983 */ /* 0x000ee80000300a00 */
[----:B------:R-:W4:Y:S04]  /*b5430*/  LDL.LU.64 R44, [R1+0x9c98] ;  /* 0x009c9800012c7983 */ /* 0x000f280000300a00 */
        /* <DEDUP_REMOVED lines=13> */
[----:B------:R-:W3:Y:S01]  /*b5510*/  LDL.LU.64 R52, [R1+0x9c58] ;  /* 0x009c580001347983 */ /* 0x000ee20000300a00 */
[----:B------:R-:W-:-:S15]  /*b5520*/  HMMA.16816.F32 R36, R4, R24, R36 ;  /* 0x000000180424723c */ /* 0x000fde0000001824 */
[----:B------:R-:W-:-:S08]  /*b5530*/  NOP ;  /* 0x0000000000007918 */ /* 0x000fd00000000000 */
[----:B------:R-:W-:Y:S04]  /*b5540*/  STL.64 [R1+0x2ca0], R36 ;  /* 0x002ca02401007387 */ /* 0x000fe80000100a00 */
[----:B------:R0:W-:Y:S04]  /*b5550*/  STL.64 [R1+0x2ca8], R38 ;  /* 0x002ca82601007387 */ /* 0x0001e80000100a00 */
[----:B0-----:R-:W3:Y:S04]  /*b5560*/  LDL.LU.64 R38, [R1+0x9c50] ;  /* 0x009c500001267983 */ /* 0x001ee80000300a00 */
[----:B------:R-:W3:Y:S01]  /*b5570*/  LDL.LU.64 R36, [R1+0x9c48] ;  /* 0x009c480001247983 */ /* 0x000ee20000300a00 */
[C---:B--2---:R-:W-:Y:S06]  /*b5580*/  HMMA.16816.F32 R24, R4.reuse, R26, R32 ;  /* 0x0000001a0418723c */ /* 0x044fec0000001820 */
[C---:B----4-:R-:W-:Y:S01]  /*b5590*/  HMMA.16816.F32 R16, R4.reuse, R44, R16 ;  /* 0x0000002c0410723c */ /* 0x050fe20000001810 */
[----:B------:R-:W2:Y:S04]  /*b55a0*/  LDL.LU.64 R34, [R1+0x9c40] ;  /* 0x009c400001227983 */ /* 0x000ea80000300a00 */
[----:B------:R-:W2:Y:S01]  /*b55b0*/  LDL.LU.64 R32, [R1+0x9c38] ;  /* 0x009c380001207983 */ /* 0x000ea20000300a00 */
[C---:B---3--:R-:W-:Y:S11]  /*b55c0*/  HMMA.16816.F32 R44, R4.reuse, R46, R8 ;  /* 0x0000002e042c723c */ /* 0x048ff60000001808 */
[----:B------:R-:W-:Y:S04]  /*b55d0*/  STL.64 [R1+0x2c90], R24 ;  /* 0x002c901801007387 */ /* 0x000fe80000100a00 */
[----:B------:R0:W-:Y:S01]  /*b55e0*/  STL.64 [R1+0x2c98], R26 ;  /* 0x002c981a01007387 */ /* 0x0001e20000100a00 */
[C---:B------:R-:W-:Y:S03]  /*b55f0*/  HMMA.16816.F32 R48, R4.reuse, R56, R48 ;  /* 0x000000380430723c */ /* 0x040fe60000001830 */
[----:B0-----:R-:W3:Y:S04]  /*b5600*/  LDL.LU.64 R26, [R1+0x9c30] ;  /* 0x009c3000011a7983 */ /* 0x001ee80000300a00 */
[----:B------:R-:W3:Y:S04]  /*b5610*/  LDL.LU.64 R24, [R1+0x9c28] ;  /* 0x009c280001187983 */ /* 0x000ee80000300a00 */
[----:B------:R-:W-:Y:S04]  /*b5620*/  STL.64 [R1+0x2c80], R16 ;  /* 0x002c801001007387 */ /* 0x000fe80000100a00 */
[----:B------:R0:W-:Y:S01]  /*b5630*/  STL.64 [R1+0x2c88], R18 ;  /* 0x002c881201007387 */ /* 0x0001e20000100a00 */
[C---:B------:R-:W-:Y:S03]  /*b5640*/  HMMA.16816.F32 R56, R4.reuse, R58, R52 ;  /* 0x0000003a0438723c */ /* 0x040fe60000001834 */
[----:B0-----:R-:W4:Y:S04]  /*b5650*/  LDL.LU.64 R18, [R1+0x9c20] ;  /* 0x009c200001127983 */ /* 0x001f280000300a00 */
[----:B------:R-:W4:Y:S04]  /*b5660*/  LDL.LU.64 R16, [R1+0x9c18] ;  /* 0x009c180001107983 */ /* 0x000f280000300a00 */
        /* <DEDUP_REMOVED lines=16> */
[----:B------:R-:W-:-:S15]  /*b5770*/  HMMA.16816.F32 R28, R4, R36, R28 ;  /* 0x00000024041c723c */ /* 0x000fde000000181c */
[----:B------:R-:W-:-:S08]  /*b5780*/  NOP ;  /* 0x0000000000007918 */ /* 0x000fd00000000000 */
[----:B------:R-:W-:Y:S04]  /*b5790*/  STL.64 [R1+0x2c40], R28 ;  /* 0x002c401c01007387 */ /* 0x000fe80000100a00 */
[----:B------:R2:W-:Y:S04]  /*b57a0*/  STL.64 [R1+0x2c48], R30 ;  /* 0x002c481e01007387 */ /* 0x0005e80000100a00 */
[----:B------:R-:W-:Y:S01]  /*b57b0*/  STL.64 [R1+0x99e0], R60 ;  /* 0x0099e03c01007387 */ /* 0x000fe20000100a00 */
[C---:B--2---:R-:W-:Y:S06]  /*b57c0*/  HMMA.16816.F32 R28, R4.reuse, R38, R32 ;  /* 0x00000026041c723c */ /* 0x044fec0000001820 */
[----:B---3--:R-:W-:-:S15]  /*b57d0*/  HMMA.16816.F32 R24, R4, R60, R24 ;  /* 0x0000003c0418723c */ /* 0x008fde0000001818 */
[----:B------:R-:W-:-:S02]  /*b57e0*/  NOP ;  /* 0x0000000000007918 */ /* 0x000fc40000000000 */
[----:B------:R-:W-:Y:S04]  /*b57f0*/  STL.64 [R1+0x2c30], R28 ;  /* 0x002c301c01007387 */ /* 0x000fe80000100a00 */
[----:B------:R-:W-:Y:S04]  /*b5800*/  STL.64 [R1+0x2c38], R30 ;  /* 0x002c381e01007387 */ /* 0x000fe80000100a00 */
[----:B------:R-:W-:Y:S04]  /*b5810*/  STL.64 [R1+0x2c20], R24 ;  /* 0x002c201801007387 */ /* 0x000fe80000100a00 */
[----:B------:R-:W-:Y:S01]  /*b5820*/  STL.64 [R1+0x2c28], R26 ;  /* 0x002c281a01007387 */ /* 0x000fe20000100a00 */
[C---:B----4-:R-:W-:Y:S06]  /*b5830*/  HMMA.16816.F32 R12, R4.reuse, R54, R12 ;  /* 0x00000036040c723c */ /* 0x050fec000000180c */
[C---:B------:R-:W-:Y:S06]  /*b5840*/  HMMA.16816.F32 R8, R4.reuse, R52, R8 ;  /* 0x000000340408723c */ /* 0x040fec0000001808 */
[C---:B------:R-:W-:Y:S06]  /*b5850*/  HMMA.16816.F32 R20, R4.reuse, R58, R20 ;  /* 0x0000003a0414723c */ /* 0x040fec0000001814 */
[----:B------:R-:W-:Y:S01]  /*b5860*/  HMMA.16816.F32 R16, R4, R56, R16 ;  /* 0x000000380410723c */ /* 0x000fe20000001810 */
[----:B------:R-:W-:-:S15]  /*b5870*/  STL.64 [R1+0x9998], R58 ;  /* 0x0099983a01007387 */ /* 0x000fde0000100a00 */
[----:B------:R-:W-:-:S01]  /*b5880*/  NOP ;  /* 0x0000000000007918 */ /* 0x000fc20000000000 */
        /* <DEDUP_REMOVED lines=11> */
[----:B0-----:R-:W2:Y:S01]  /*b5940*/  LDL.LU R56, [R1+0x1690] ;  /* 0x0016900001387983 */ /* 0x001ea20000300800 */
[----:B-1----:R-:W-:-:S15]  /*b5950*/  HMMA.16816.F32 R8, R4, R50, R40 ;  /* 0x000000320408723c */ /* 0x002fde0000001828 */
        /* <DEDUP_REMOVED lines=53> */
[C---:B---3--:R-:W-:Y:S06]  /*b5cb0*/  HMMA.16816.F32 R40, R4.reuse, R44, R40 ;  /* 0x0000002c0428723c */ /* 0x048fec0000001828 */
[C---:B--2---:R-:W-:Y:S11]  /*b5cc0*/  HMMA.16816.F32 R56, R4.reuse, R46, R56 ;  /* 0x0000002e0438723c */ /* 0x044ff60000001838 */
[----:B------:R0:W-:Y:S04]  /*b5cd0*/  STL.64 [R1+0x2bc0], R16 ;  /* 0x002bc01001007387 */ /* 0x0001e80000100a00 */
[----:B------:R1:W-:Y:S04]  /*b5ce0*/  STL.64 [R1+0x2bc8], R18 ;  /* 0x002bc81201007387 */ /* 0x0003e80000100a00 */
[----:B0-----:R-:W2:Y:S04]  /*b5cf0*/  LDL.LU R16, [R1+0x16f0] ;  /* 0x0016f00001107983 */ /* 0x001ea80000300800 */
[----:B------:R-:W2:Y:S04]  /*b5d00*/  LDL.LU R17, [R1+0x16f4] ;  /* 0x0016f40001117983 */ /* 0x000ea80000300800 */
[----:B-1----:R-:W2:Y:S04]  /*b5d10*/  LDL.LU R18, [R1+0x16f8] ;  /* 0x0016f80001127983 */ /* 0x002ea80000300800 */
[----:B------:R-:W2:Y:S04]  /*b5d20*/  LDL.LU R19, [R1+0x16fc] ;  /* 0x0016fc0001137983 */ /* 0x000ea80000300800 */
        /* <DEDUP_REMOVED lines=29> */
[----:B0-----:R-:W4:Y:S01]  /*b5f00*/  LDL.LU.64 R38, [R1+0x9b90] ;  /* 0x009b900001267983 */ /* 0x001f220000300a00 */
[C---:B------:R-:W-:Y:S03]  /*b5f10*/  HMMA.16816.F32 R8, R4.reuse, R2, R8 ;  /* 0x000000020408723c */ /* 0x040fe60000001808 */
[----:B------:R-:W2:Y:S04]  /*b5f20*/  LDL.LU.64 R36, [R1+0x9b88] ;  /* 0x009b880001247983 */ /* 0x000ea80000300a00 */
[----:B------:R-:W-:Y:S04]  /*b5f30*/  STL.64 [R1+0x9978], R42 ;  /* 0x0099782a01007387 */ /* 0x000fe80000100a00 */
[----:B------:R0:W-:Y:S04]  /*b5f40*/  STL.64 [R1+0x9970], R40 ;  /* 0x0099702801007387 */ /* 0x0001e80000100a00 */
[----:B0-----:R-:W2:Y:S04]  /*b5f50*/  LDL.LU R40, [R1+0x16d0] ;  /* 0x0016d00001287983 */ /* 0x001ea80000300800 */
[----:B------:R-:W2:Y:S04]  /*b5f60*/  LDL.LU R41, [R1+0x16d4] ;  /* 0x0016d40001297983 */ /* 0x000ea80000300800 */
[----:B------:R-:W2:Y:S04]  /*b5f70*/  LDL.LU R42, [R1+0x16d8] ;  /* 0x0016d800012a7983 */ /* 0x000ea80000300800 */
[----:B------:R-:W2:Y:S01]  /*b5f80*/  LDL.LU R43, [R1+0x16dc] ;  /* 0x0016dc00012b7983 */ /* 0x000ea20000300800 */
[----:B----4-:R-:W-:-:S15]  /*b5f90*/  HMMA.16816.F32 R24, R4, R38, R24 ;  /* 0x000000260418723c */ /* 0x010fde0000001818 */
[----:B------:R-:W-:-:S08]  /*b5fa0*/  NOP ;  /* 0x0000000000007918 */ /* 0x000fd00000000000 */
[----:B------:R-:W-:Y:S04]  /*b5fb0*/  STL.64 [R1+0x2b70], R24 ;  /* 0x002b701801007387 */ /* 0x000fe80000100a00 */
[----:B------:R0:W-:Y:S04]  /*b5fc0*/  STL.64 [R1+0x2b78], R26 ;  /* 0x002b781a01007387 */ /* 0x0001e80000100a00 */
[----:B0-----:R-:W4:Y:S04]  /*b5fd0*/  LDL.LU.64 R26, [R1+0x9b80] ;  /* 0x009b8000011a7983 */ /* 0x001f280000300a00 */
[----:B------:R-:W4:Y:S04]  /*b5fe0*/  LDL.LU.64 R24, [R1+0x9b78] ;  /* 0x009b780001187983 */ /* 0x000f280000300a00 */
[----:B------:R-:W-:Y:S04]  /*b5ff0*/  STL.64 [R1+0x2b60], R8 ;  /* 0x002b600801007387 */ /* 0x000fe80000100a00 */
[----:B------:R0:W-:Y:S04]  /*b6000*/  STL.64 [R1+0x2b68], R10 ;  /* 0x002b680a01007387 */ /* 0x0001e80000100a00 */
[----:B0-----:R-:W3:Y:S04]  /*b6010*/  LDL.LU.64 R10, [R1+0x9b70] ;  /* 0x009b7000010a7983 */ /* 0x001ee80000300a00 */
[----:B------:R-:W2:Y:S02]  /*b6020*/  LDL.LU.64 R8, [R1+0x9b68] ;  /* 0x009b680001087983 */ /* 0x000ea40000300a00 */
        /* <DEDUP_REMOVED lines=25> */
[----:B------:R3:W-:-:S13]  /*b61c0*/  STL.64 [R1+0x9910], R12 ;  /* 0x0099100c01007387 */ /* 0x0007da0000100a00 */
[----:B------:R-:W-:Y:S04]  /*b61d0*/  STL.64 [R1+0x2b20], R8 ;  /* 0x002b200801007387 */ /* 0x000fe80000100a00 */
[----:B------:R2:W-:Y:S01]  /*b61e0*/  STL.64 [R1+0x2b28], R10 ;  /* 0x002b280a01007387 */ /* 0x0005e20000100a00 */
        /* <DEDUP_REMOVED lines=14> */
[----:B------:R0:W-:Y:S04]  /*b62d0*/  STL.64 [R1+0x2af8], R14 ;  /* 0x002af80e01007387 */ /* 0x0001e80000100a00 */
[----:B------:R-:W-:Y:S04]  /*b62e0*/  STL.64 [R1+0x9940], R20 ;  /* 0x0099401401007387 */ /* 0x000fe80000100a00 */
[----:B------:R-:W-:Y:S04]  /*b62f0*/  STL.64 [R1+0x2ae0], R8 ;  /* 0x002ae00801007387 */ /* 0x000fe80000100a00 */
[----:B------:R1:W-:Y:S04]  /*b6300*/  STL.64 [R1+0x2ae8], R10 ;  /* 0x002ae80a01007387 */ /* 0x0003e80000100a00 */
[----:B------:R-:W2:Y:S01]  /*b6310*/  LDL.LU R44, [R1+0x1650] ;  /* 0x00165000012c7983 */ /* 0x000ea20000300800 */
[C---:B0-----:R-:W-:Y:S06]  /*b6320*/  HMMA.16816.F32 R12, R4.reuse, R24, R56 ;  /* 0x00000018040c723c */ /* 0x041fec0000001838 */
[----:B-1----:R-:W-:Y:S01]  /*b6330*/  HMMA.16816.F32 R8, R4, R26, R32 ;  /* 0x0000001a0408723c */ /* 0x002fe20000001820 */
[----:B------:R-:W-:-:S02]  /*b6340*/  IMAD.MOV.U32 R42, RZ, RZ, R31 ;  /* 0x000000ffff2a7224 */ /* 0x000fc400078e001f */
[----:B------:R-:W-:-:S14]  /*b6350*/  IMAD.MOV.U32 R43, RZ, RZ, R0 ;  /* 0x000000ffff2b7224 */ /* 0x000fdc00078e0000 */
[----:B------:R0:W-:Y:S04]  /*b6360*/  STL.64 [R1+0x2ad0], R12 ;  /* 0x002ad00c01007387 */ /* 0x0001e80000100a00 */
[----:B------:R1:W-:Y:S04]  /*b6370*/  STL.64 [R1+0x2ad8], R14 ;  /* 0x002ad80e01007387 */ /* 0x0003e80000100a00 */
[----:B------:R3:W-:Y:S04]  /*b6380*/  STL.64 [R1+0x20e0], R8 ;  /* 0x0020e00801007387 */ /* 0x0007e80000100a00 */
[----:B------:R4:W-:Y:S04]  /*b6390*/  STL.64 [R1+0x20e8], R10 ;  /* 0x0020e80a01007387 */ /* 0x0009e80000100a00 */
        /* <DEDUP_REMOVED lines=23> */
[----:B---3--:R-:W3:Y:S04]  /*b6510*/  LDL.LU R8, [R1+0x1660] ;  /* 0x0016600001087983 */ /* 0x008ee80000300800 */
[----:B------:R-:W3:Y:S04]  /*b6520*/  LDL.LU R9, [R1+0x1664] ;  /* 0x0016640001097983 */ /* 0x000ee80000300800 */
[----:B----4-:R-:W3:Y:S04]  /*b6530*/  LDL.LU R10, [R1+0x1668] ;  /* 0x00166800010a7983 */ /* 0x010ee80000300800 */
[----:B------:R-:W3:Y:S04]  /*b6540*/  LDL.LU R11, [R1+0x166c] ;  /* 0x00166c00010b7983 */ /* 0x000ee80000300800 */
[----:B------:R-:W4:Y:S04]  /*b6550*/  LDL.64 R52, [R1+0x130] ;  /* 0x0001300001347983 */ /* 0x000f280000100a00 */
[----:B------:R-:W4:Y:S04]  /*b6560*/  LDL.LU R48, [R1+0x1640] ;  /* 0x0016400001307983 */ /* 0x000f280000300800 */
[----:B------:R-:W4:Y:S04]  /*b6570*/  LDL.LU R49, [R1+0x1644] ;  /* 0x0016440001317983 */ /* 0x000f280000300800 */
[----:B------:R-:W4:Y:S04]  /*b6580*/  LDL.LU R50, [R1+0x1648] ;  /* 0x0016480001327983 */ /* 0x000f280000300800 */
[----:B------:R-:W4:Y:S04]  /*b6590*/  LDL.LU R51, [R1+0x164c] ;  /* 0x00164c0001337983 */ /* 0x000f280000300800 */
[----:B------:R-:W4:Y:S04]  /*b65a0*/  LDL.64 R54, [R1+0x118] ;  /* 0x0001180001367983 */ /* 0x000f280000100a00 */
[----:B------:R-:W3:Y:S04]  /*b65b0*/  LDL.LU R28, [R1+0x9b2c] ;  /* 0x009b2c00011c7983 */ /* 0x000ee80000300800 */
[----:B------:R-:W3:Y:S04]  /*b65c0*/  LDL.LU R29, [R1+0x9b28] ;  /* 0x009b2800011d7983 */ /* 0x000ee80000300800 */
[----:B------:R-:W4:Y:S04]  /*b65d0*/  LDL.LU R56, [R1+0x1630] ;  /* 0x0016300001387983 */ /* 0x000f280000300800 */
[----:B------:R-:W4:Y:S04]  /*b65e0*/  LDL.LU R57, [R1+0x1634] ;  /* 0x0016340001397983 */ /* 0x000f280000300800 */
[----:B------:R-:W4:Y:S04]  /*b65f0*/  LDL.LU R58, [R1+0x1638] ;  /* 0x00163800013a7983 */ /* 0x000f280000300800 */
[----:B------:R-:W4:Y:S04]  /*b6600*/  LDL.LU R59, [R1+0x163c] ;  /* 0x00163c00013b7983 */ /* 0x000f280000300800 */
[----:B------:R0:W-:Y:S04]  /*b6610*/  STL [R1+0x98ec], R26 ;  /* 0x0098ec1a01007387 */ /* 0x0001e80000100800 */
[----:B0-----:R-:W4:Y:S04]  /*b6620*/  LDL.LU R26, [R1+0x3634] ;  /* 0x00363400011a7983 */ /* 0x001f280000300800 */
[----:B------:R-:W-:Y:S01]  /*b6630*/  STL [R1+0x98e8], R27 ;  /* 0x0098e81b01007387 */ /* 0x000fe20000100800 */
[C---:B--2---:R-:W-:Y:S06]  /*b6640*/  HMMA.16816.F32 R16, R4.reuse, R30, R16 ;  /* 0x0000001e0410723c */ /* 0x044fec0000001810 */
[C---:B------:R-:W-:Y:S06]  /*b6650*/  HMMA.16816.F32 R12, R4.reuse, R36, R12 ;  /* 0x00000024040c723c */ /* 0x040fec000000180c */
[C---:B---3--:R-:W-:Y:S06]  /*b6660*/  HMMA.16816.F32 R20, R4.reuse, R28, R20 ;  /* 0x0000001c0414723c */ /* 0x048fec0000001814 */
[----:B------:R-:W-:Y:S01]  /*b6670*/  HMMA.16816.F32 R8, R4, R42, R8 ;  /* 0x0000002a0408723c */ /* 0x000fe20000001808 */
[----:B------:R-:W-:-:S02]  /*b6680*/  IMAD R33, R33, 0x100, R40 ;  /* 0x0000010021217824 */ /* 0x000fc400078e0228 */
[----:B------:R-:W-:Y:S02]  /*b6690*/  IMAD R34, R34, 0x100, R41 ;  /* 0x0000010022227824 */ /* 0x000fe400078e0229 */
[----:B------:R-:W-:Y:S01]  /*b66a0*/  IMAD R35, R0, 0x100, R35 ;  /* 0x0000010000237824 */ /* 0x000fe200078e0223 */
[----:B------:R-:W-:Y:S04]  /*b66b0*/  STL [R1+0x98dc], R28 ;  /* 0x0098dc1c01007387 */ /* 0x000fe80000100800 */
[----:B------:R-:W-:Y:S01]  /*b66c0*/  STL [R1+0x98d8], R29 ;  /* 0x0098d81d01007387 */ /* 0x000fe20000100800 */
[----:B------:R-:W-:Y:S02]  /*b66d0*/  F2FP.F16.E5M2.UNPACK_B R33, R33 ;  /* 0x00000021ff21723e */ /* 0x000fe400020004ff */
[----:B------:R-:W-:-:S02]  /*b66e0*/  F2FP.F16.E5M2.UNPACK_B R34, R34 ;  /* 0x00000022ff22723e */ /* 0x000fc400020004ff */
[----:B------:R-:W-:Y:S01]  /*b66f0*/  F2FP.F16.E5M2.UNPACK_B R35, R35 ;  /* 0x00000023ff23723e */ /* 0x000fe200020004ff */
[----:B----4-:R-:W-:-:S05]  /*b6700*/  IMAD R32, R32, 0x100, R26 ;  /* 0x0000010020207824 */ /* 0x010fca00078e021a */
[----:B------:R-:W-:Y:S01]  /*b6710*/  F2FP.F16.E5M2.UNPACK_B R32, R32 ;  /* 0x00000020ff20723e */ /* 0x000fe200020004ff */
        /* <DEDUP_REMOVED lines=8> */
[----:B------:R-:W-:Y:S01]  /*b67a0*/  STL.64 [R1+0x3670], R12 ;  /* 0x0036700c01007387 */ /* 0x000fe20000100a00 */
[C---:B------:R-:W-:Y:S03]  /*b67b0*/  HMMA.16816.F32 R4, R32.reuse, R52, R44 ;  /* 0x000000342004723c */ /* 0x040fe6000000182c */
[----:B------:R-:W-:Y:S04]  /*b67c0*/  STL.64 [R1+0x3678], R14 ;  /* 0x0036780e01007387 */ /* 0x000fe80000100a00 */
[----:B------:R-:W-:Y:S04]  /*b67d0*/  STL.64 [R1+0x2ac0], R8 ;  /* 0x002ac00801007387 */ /* 0x000fe80000100a00 */
[----:B------:R0:W-:Y:S02]  /*b67e0*/  STL.64 [R1+0x2ac8], R10 ;  /* 0x002ac80a01007387 */ /* 0x0001e40000100a00 */
[----:B0-----:R-:W-:Y:S01]  /*b67f0*/  HMMA.16816.F32 R8, R32, R54, R48 ;  /* 0x000000362008723c */ /* 0x001fe20000001830 */
[----:B------:R-:W-:-:S02]  /*b6800*/  IMAD.MOV.U32 R31, RZ, RZ, R53 ;  /* 0x000000ffff1f7224 */ /* 0x000fc400078e0035 */
[----:B------:R-:W-:-:S07]  /*b6810*/  IMAD.MOV.U32 R30, RZ, RZ, R52 ;  /* 0x000000ffff1e7224 */ /* 0x000fce00078e0034 */
[----:B------:R0:W-:Y:S04]  /*b6820*/  STL.64 [R1+0x2ab0], R4 ;  /* 0x002ab00401007387 */ /* 0x0001e80000100a00 */
[----:B------:R-:W-:Y:S04]  /*b6830*/  STL.64 [R1+0x2ab8], R6 ;  /* 0x002ab80601007387 */ /* 0x000fe80000100a00 */
[----:B------:R-:W-:Y:S04]  /*b6840*/  STL [R1+0x98f4], R31 ;  /* 0x0098f41f01007387 */ /* 0x000fe80000100800 */
[----:B------:R-:W-:Y:S01]  /*b6850*/  STL [R1+0x98f0], R30 ;  /* 0x0098f01e01007387 */ /* 0x000fe20000100800 */
[----:B0-----:R-:W-:-:S02]  /*b6860*/  IMAD.MOV.U32 R4, RZ, RZ, R55 ;  /* 0x000000ffff047224 */ /* 0x001fc400078e0037 */
[----:B------:R-:W-:Y:S01]  /*b6870*/  IMAD.MOV.U32 R5, RZ, RZ, R54 ;  /* 0x000000ffff057224 */ /* 0x000fe200078e0036 */
[----:B------:R0:W-:Y:S04]  /*b6880*/  STL.64 [R1+0x2aa0], R8 ;  /* 0x002aa00801007387 */ /* 0x0001e80000100a00 */
[----:B------:R-:W-:Y:S04]  /*b6890*/  STL.64 [R1+0x2aa8], R10 ;  /* 0x002aa80a01007387 */ /* 0x000fe80000100a00 */
[----:B------:R-:W-:Y:S04]  /*b68a0*/  STL [R1+0x98fc], R4 ;  /* 0x0098fc0401007387 */ /* 0x000fe80000100800 */
[----:B------:R1:W-:Y:S04]  /*b68b0*/  STL [R1+0x98f8], R5 ;  /* 0x0098f80501007387 */ /* 0x0003e80000100800 */
[----:B0-----:R-:W2:Y:S01]  /*b68c0*/  LDL.LU R8, [R1+0x15e0] ;  /* 0x0015e00001087983 */ /* 0x001ea20000300800 */
[----:B-1----:R-:W-:-:S15]  /*b68d0*/  HMMA.16816.F32 R4, R32, R60, R56 ;  /* 0x0000003c2004723c */ /* 0x002fde0000001838 */
[----:B------:R-:W-:-:S08]  /*b68e0*/  NOP ;  /* 0x0000000000007918 */ /* 0x000fd00000000000 */
[----:B------:R-:W-:Y:S04]  /*b68f0*/  STL.64 [R1+0x2a90], R4 ;  /* 0x002a900401007387 */ /* 0x000fe80000100a00 */
        /* <DEDUP_REMOVED lines=8> */
[----:B------:R-:W3:Y:S04]  /*b6980*/  LDL.64 R26, [R1+0x108] ;  /* 0x00010800011a7983 */ /* 0x000ee80000100a00 */
[----:B------:R-:W4:Y:S04]  /*b6990*/  LDL.LU R36, [R1+0x1610] ;  /* 0x0016100001247983 */ /* 0x000f280000300800 */
        /* <DEDUP_REMOVED lines=9> */
[----:B------:R-:W2:Y:S04]  /*b6a30*/  LDL.LU R12, [R1+0x15f0] ;  /* 0x0015f000010c7983 */ /* 0x000ea80000300800 */
[----:B------:R-:W2:Y:S04]  /*b6a40*/  LDL.LU R13, [R1+0x15f4] ;  /* 0x0015f400010d7983 */ /* 0x000ea80000300800 */
[----:B------:R-:W2:Y:S04]  /*b6a50*/  LDL.LU R14, [R1+0x15f8] ;  /* 0x0015f800010e7983 */ /* 0x000ea80000300800 */
[----:B------:R-:W2:Y:S04]  /*b6a60*/  LDL.LU R15, [R1+0x15fc] ;  /* 0x0015fc00010f7983 */ /* 0x000ea80000300800 */
[----:B------:R-:W2:Y:S04]  /*b6a70*/  LDL.64 R40, [R1+0xf0] ;  /* 0x0000f00001287983 */ /* 0x000ea80000100a00 */
[----:B------:R-:W2:Y:S04]  /*b6a80*/  LDL.64 R42, [R1+0xe8] ;  /* 0x0000e800012a7983 */ /* 0x000ea80000100a00 */
        /* <DEDUP_REMOVED lines=14> */
[----:B------:R-:W2:Y:S01]  /*b6b70*/  LDL.64 R60, [R1+0xd0] ;  /* 0x0000d000013c7983 */ /* 0x000ea20000100a00 */
[----:B---3--:R-:W-:Y:S06]  /*b6b80*/  HMMA.16816.F32 R28, R32, R26, R28 ;  /* 0x0000001a201c723c */ /* 0x008fec000000181c */
[----:B0-----:R-:W-:-:S02]  /*b6b90*/  IMAD.MOV.U32 R6, RZ, RZ, R27 ;  /* 0x000000ffff067224 */ /* 0x001fc400078e001b */
[----:B------:R-:W-:-:S15]  /*b6ba0*/  IMAD.MOV.U32 R7, RZ, RZ, R26 ;  /* 0x000000ffff077224 */ /* 0x000fde00078e001a */
[----:B------:R-:W-:Y:S04]  /*b6bb0*/  STL.64 [R1+0x2a80], R28 ;  /* 0x002a801c01007387 */ /* 0x000fe80000100a00 */
[----:B------:R-:W-:Y:S04]  /*b6bc0*/  STL.64 [R1+0x2a88], R30 ;  /* 0x002a881e01007387 */ /* 0x000fe80000100a00 */
[----:B------:R-:W-:Y:S04]  /*b6bd0*/  STL [R1+0x9904], R6 ;  /* 0x0099040601007387 */ /* 0x000fe80000100800 */
[----:B------:R4:W-:Y:S02]  /*b6be0*/  STL [R1+0x9900], R7 ;  /* 0x0099000701007387 */ /* 0x0009e40000100800 */
[----:B----4-:R-:W-:Y:S06]  /*b6bf0*/  HMMA.16816.F32 R4, R32, R16, R36 ;  /* 0x000000102004723c */ /* 0x010fec0000001824 */
[----:B------:R-:W-:-:S02]  /*b6c00*/  IMAD.MOV.U32 R28, RZ, RZ, R17 ;  /* 0x000000ffff1c7224 */ /* 0x000fc400078e0011 */
[----:B------:R-:W-:-:S15]  /*b6c10*/  IMAD.MOV.U32 R29, RZ, RZ, R16 ;  /* 0x000000ffff1d7224 */ /* 0x000fde00078e0010 */
[----:B------:R-:W-:Y:S04]  /*b6c20*/  STL.64 [R1+0x2a70], R4 ;  /* 0x002a700401007387 */ /* 0x000fe80000100a00 */
[----:B------:R2:W-:Y:S02]  /*b6c30*/  STL.64 [R1+0x2a78], R6 ;  /* 0x002a780601007387 */ /* 0x0005e40000100a00 */
[C---:B--2---:R-:W-:Y:S02]  /*b6c40*/  HMMA.16816.F32 R4, R32.reuse, R18, R20 ;  /* 0x000000122004723c */ /* 0x044fe40000001814 */
[----:B------:R-:W-:Y:S04]  /*b6c50*/  STL [R1+0x990c], R28 ;  /* 0x00990c1c01007387 */ /* 0x000fe80000100800 */
[----:B------:R-:W-:Y:S01]  /*b6c60*/  STL [R1+0x9908], R29 ;  /* 0x0099081d01007387 */ /* 0x000fe20000100800 */
[----:B------:R-:W-:Y:S01]  /*b6c70*/  HMMA.16816.F32 R8, R32, R42, R8 ;  /* 0x0000002a2008723c */ /* 0x000fe20000001808 */
[----:B------:R-:W-:-:S02]  /*b6c80*/  IMAD.MOV.U32 R26, RZ, RZ, R18 ;  /* 0x000000ffff1a7224 */ /* 0x000fc400078e0012 */
[----:B------:R-:W-:-:S13]  /*b6c90*/  IMAD.MOV.U32 R27, RZ, RZ, R19 ;  /* 0x000000ffff1b7224 */ /* 0x000fda00078e0013 */
[----:B------:R-:W-:Y:S04]  /*b6ca0*/  STL.64 [R1+0x2a60], R4 ;  /* 0x002a600401007387 */ /* 0x000fe80000100a00 */
[----:B------:R0:W-:Y:S02]  /*b6cb0*/  STL.64 [R1+0x2a68], R6 ;  /* 0x002a680601007387 */ /* 0x0001e40000100a00 */
[----:B0-----:R-:W-:Y:S02]  /*b6cc0*/  HMMA.16816.F32 R4, R32, R40, R12 ;  /* 0x000000282004723c */ /* 0x001fe4000000180c */
[----:B------:R-:W-:Y:S04]  /*b6cd0*/  STL.64 [R1+0x9968], R26 ;  /* 0x0099681a01007387 */ /* 0x000fe80000100a00 */
[----:B------:R-:W-:-:S15]  /*b6ce0*/  STL.64 [R1+0x9960], R24 ;  /* 0x0099601801007387 */ /* 0x000fde0000100a00 */
[----:B------:R-:W-:-:S02]  /*b6cf0*/  NOP ;  /* 0x0000000000007918 */ /* 0x000fc40000000000 */
[----:B------:R-:W-:Y:S04]  /*b6d00*/  STL.64 [R1+0x2a50], R4 ;  /* 0x002a500401007387 */ /* 0x000fe80000100a00 */
[----:B------:R-:W-:Y:S04]  /*b6d10*/  STL.64 [R1+0x2a58], R6 ;  /* 0x002a580601007387 */ /* 0x000fe80000100a00 */
[----:B------:R-:W-:Y:S04]  /*b6d20*/  STL.64 [R1+0x2a40], R8 ;  /* 0x002a400801007387 */ /* 0x000fe80000100a00 */
[----:B------:R0:W-:Y:S02]  /*b6d30*/  STL.64 [R1+0x2a48], R10 ;  /* 0x002a480a01007387 */ /* 0x0001e40000100a00 */
[----:B0-----:R-:W-:Y:S06]  /*b6d40*/  HMMA.16816.F32 R8, R32, R52, R44 ;  /* 0x000000342008723c */ /* 0x001fec000000182c */
[----:B------:R-:W-:-:S02]  /*b6d50*/  IMAD.MOV.U32 R6, RZ, RZ, R52 ;  /* 0x000000ffff067224 */ /* 0x000fc400078e0034 */
[----:B------:R-:W-:Y:S02]  /*b6d60*/  IMAD.MOV.U32 R7, RZ, RZ, R53 ;  /* 0x000000ffff077224 */ /* 0x000fe400078e0035 */
[----:B------:R-:W-:Y:S02]  /*b6d70*/  IMAD.MOV.U32 R4, RZ, RZ, R42 ;  /* 0x000000ffff047224 */ /* 0x000fe400078e002a */
[----:B------:R-:W-:-:S11]  /*b6d80*/  IMAD.MOV.U32 R5, RZ, RZ, R43 ;  /* 0x000000ffff057224 */ /* 0x000fd600078e002b */
[----:B------:R-:W-:Y:S04]  /*b6d90*/  STL.64 [R1+0x2a30], R8 ;  /* 0x002a300801007387 */ /* 0x000fe80000100a00 */
[----:B------:R-:W-:Y:S04]  /*b6da0*/  STL.64 [R1+0x2a38], R10 ;  /* 0x002a380a01007387 */ /* 0x000fe80000100a00 */
[----:B------:R-:W-:Y:S04]  /*b6db0*/  STL.64 [R1+0x9988], R6 ;  /* 0x0099880601007387 */ /* 0x000fe80000100a00 */
[----:B------:R0:W-:Y:S02]  /*b6dc0*/  STL.64 [R1+0x9980], R4 ;  /* 0x0099800401007387 */ /* 0x0001e40000100a00 */
[----:B0-----:R-:W-:Y:S01]  /*b6dd0*/  HMMA.16816.F32 R4, R32, R54, R48 ;  /* 0x000000362004723c */ /* 0x001fe20000001830 */
[----:B------:R-:W-:-:S02]  /*b6de0*/  IMAD.MOV.U32 R31, RZ, RZ, R40 ;  /* 0x000000ffff1f7224 */ /* 0x000fc400078e0028 */
[----:B------:R-:W-:-:S03]  /*b6df0*/  IMAD.MOV.U32 R30, RZ, RZ, R41 ;  /* 0x000000ffff1e7224 */ /* 0x000fc600078e0029 */
[----:B------:R-:W-:Y:S02]  /*b6e00*/  IMAD.MOV.U32 R28, RZ, RZ, R54 ;  /* 0x000000ffff1c7224 */ /* 0x000fe400078e0036 */
[----:B------:R-:W-:-:S15]  /*b6e10*/  IMAD.MOV.U32 R29, RZ, RZ, R55 ;  /* 0x000000ffff1d7224 */ /* 0x000fde00078e0037 */
[----:B------:R-:W-:Y:S04]  /*b6e20*/  STL.64 [R1+0x2a20], R4 ;  /* 0x002a200401007387 */ /* 0x000fe80000100a00 */
[----:B------:R0:W-:Y:S02]  /*b6e30*/  STL.64 [R1+0x2a28], R6 ;  /* 0x002a280601007387 */ /* 0x0001e40000100a00 */
[----:B0-----:R-:W-:Y:S02]  /*b6e40*/  HMMA.16816.F32 R4, R32, R60, R56 ;  /* 0x0000003c2004723c */ /* 0x001fe40000001838 */
[----:B------:R-:W-:Y:S04]  /*b6e50*/  STL.64 [R1+0x99d8], R30 ;  /* 0x0099d81e01007387 */ /* 0x000fe80000100a00 */
[----:B------:R-:W-:Y:S04]  /*b6e60*/  STL.64 [R1+0x99d0], R28 ;  /* 0x0099d01c01007387 */ /* 0x000fe80000100a00 */
[----:B------:R-:W2:-:S13]  /*b6e70*/  LDL.LU R56, [R1+0x14b0] ;  /* 0x0014b00001387983 */ /* 0x000e9a0000300800 */
[----:B------:R0:W-:Y:S04]  /*b6e80*/  STL.64 [R1+0x2a10], R4 ;  /* 0x002a100401007387 */ /* 0x0001e80000100a00 */
[----:B------:R1:W-:Y:S04]  /*b6e90*/  STL.64 [R1+0x2a18], R6 ;  /* 0x002a180601007387 */ /* 0x0003e80000100a00 */
[----:B------:R-:W2:Y:S04]  /*b6ea0*/  LDL.LU R57, [R1+0x14b4] ;  /* 0x0014b40001397983 */ /* 0x000ea80000300800 */
[----:B------:R-:W3:Y:S04]  /*b6eb0*/  LDL.LU R58, [R1+0x14b8] ;  /* 0x0014b800013a7983 */ /* 0x000ee80000300800 */
[----:B------:R-:W3:Y:S04]  /*b6ec0*/  LDL.LU R59, [R1+0x14bc] ;  /* 0x0014bc00013b7983 */ /* 0x000ee80000300800 */
[----:B---3--:R3:W-:Y:S04]  /*b6ed0*/  STL.64 [R1+0x9a80], R58 ;  /* 0x009a803a01007387 */ /* 0x0087e80000100a00 */
        /* <DEDUP_REMOVED lines=8> */
[----:B----4-:R-:W-:Y:S04]  /*b6f60*/  STL.64 [R1+0x9a88], R44 ;  /* 0x009a882c01007387 */ /* 0x010fe80000100a00 */
        /* <DEDUP_REMOVED lines=18> */
[----:B0-----:R-:W4:Y:S04]  /*b7090*/  LDL.LU R4, [R1+0x1520] ;  /* 0x0015200001047983 */ /* 0x001f280000300800 */
[----:B------:R-:W4:Y:S04]  /*b70a0*/  LDL.LU R5, [R1+0x1524] ;  /* 0x0015240001057983 */ /* 0x000f280000300800 */
[----:B-1----:R-:W2:Y:S04]  /*b70b0*/  LDL.LU R6, [R1+0x1528] ;  /* 0x0015280001067983 */ /* 0x002ea80000300800 */
[----:B------:R-:W2:Y:S04]  /*b70c0*/  LDL.LU R7, [R1+0x152c] ;  /* 0x00152c0001077983 */ /* 0x000ea80000300800 */
[----:B--2---:R-:W-:Y:S04]  /*b70d0*/  STL.64 [R1+0x9ac0], R6 ;  /* 0x009ac00601007387 */ /* 0x004fe80000100a00 */
[----:B----4-:R-:W-:Y:S04]  /*b70e0*/  STL.64 [R1+0x9ab8], R4 ;  /* 0x009ab80401007387 */ /* 0x010fe80000100a00 */
[----:B------:R-:W2:Y:S04]  /*b70f0*/  LDL.LU R28, [R1+0x1530] ;  /* 0x00153000011c7983 */ /* 0x000ea80000300800 */
[----:B------:R-:W2:Y:S04]  /*b7100*/  LDL.LU R29, [R1+0x1534] ;  /* 0x00153400011d7983 */ /* 0x000ea80000300800 */
[----:B------:R-:W4:Y:S04]  /*b7110*/  LDL.LU R30, [R1+0x1538] ;  /* 0x00153800011e7983 */ /* 0x000f280000300800 */
[----:B------:R-:W4:Y:S04]  /*b7120*/  LDL.LU R31, [R1+0x153c] ;  /* 0x00153c00011f7983 */ /* 0x000f280000300800 */
[----:B----4-:R-:W-:Y:S04]  /*b7130*/  STL.64 [R1+0x9ad0], R30 ;  /* 0x009ad01e01007387 */ /* 0x010fe80000100a00 */
[----:B--2---:R0:W-:Y:S04]  /*b7140*/  STL.64 [R1+0x9ac8], R28 ;  /* 0x009ac81c01007387 */ /* 0x0041e80000100a00 */
[----:B------:R-:W2:Y:S04]  /*b7150*/  LDL R58, [R1+0x98] ;  /* 0x00009800013a7983 */ /* 0x000ea80000100800 */
[----:B------:R-:W2:Y:S04]  /*b7160*/  LDL R59, [R1+0x9c] ;  /* 0x00009c00013b7983 */ /* 0x000ea80000100800 */
[----:B------:R-:W4:Y:S04]  /*b7170*/  LDL.LU R12, [R1+0x1550] ;  /* 0x00155000010c7983 */ /* 0x000f280000300800 */
[----:B------:R-:W4:Y:S04]  /*b7180*/  LDL.LU R13, [R1+0x1554] ;  /* 0x00155400010d7983 */ /* 0x000f280000300800 */
[----:B------:R-:W3:Y:S04]  /*b7190*/  LDL.LU R14, [R1+0x1558] ;  /* 0x00155800010e7983 */ /* 0x000ee80000300800 */
[----:B------:R-:W3:Y:S04]  /*b71a0*/  LDL.LU R15, [R1+0x155c] ;  /* 0x00155c00010f7983 */ /* 0x000ee80000300800 */
[----:B---3--:R1:W-:Y:S04]  /*b71b0*/  STL.64 [R1+0x9ae0], R14 ;  /* 0x009ae00e01007387 */ /* 0x0083e80000100a00 */
[----:B----4-:R3:W-:Y:S04]  /*b71c0*/  STL.64 [R1+0x9ad8], R12 ;  /* 0x009ad80c01007387 */ /* 0x0107e80000100a00 */
[----:B------:R-:W4:Y:S04]  /*b71d0*/  LDL R38, [R1+0xa8] ;  /* 0x0000a80001267983 */ /* 0x000f280000100800 */
[----:B------:R-:W4:Y:S04]  /*b71e0*/  LDL R39, [R1+0xac] ;  /* 0x0000ac0001277983 */ /* 0x000f280000100800 */
        /* <DEDUP_REMOVED lines=8> */
[----:B------:R-:W3:Y:S04]  /*b7270*/  LDL.64 R12, [R1+0xc0] ;  /* 0x0000c000010c7983 */ /* 0x000ee80000100a00 */
[----:B--2---:R1:W-:Y:S04]  /*b7280*/  STL.64 [R1+0x9b10], R14 ;  /* 0x009b100e01007387 */ /* 0x0043e80000100a00 */
[----:B---3--:R-:W-:Y:S04]  /*b7290*/  STL.64 [R1+0x9b08], R12 ;  /* 0x009b080c01007387 */ /* 0x008fe80000100a00 */
[----:B0-----:R-:W2:Y:S04]  /*b72a0*/  LDL.LU R28, [R1+0x1580] ;  /* 0x00158000011c7983 */ /* 0x001ea80000300800 */
[----:B------:R-:W2:Y:S04]  /*b72b0*/  LDL.LU R29, [R1+0x1584] ;  /* 0x00158400011d7983 */ /* 0x000ea80000300800 */
[----:B------:R-:W3:Y:S04]  /*b72c0*/  LDL.LU R30, [R1+0x1588] ;  /* 0x00158800011e7983 */ /* 0x000ee80000300800 */
[----:B------:R-:W3:Y:S04]  /*b72d0*/  LDL.LU R31, [R1+0x158c] ;  /* 0x00158c00011f7983 */ /* 0x000ee80000300800 */
[----:B-1----:R-:W4:Y:S04]  /*b72e0*/  LDL R14, [R1+0xc8] ;  /* 0x0000c800010e7983 */ /* 0x002f280000100800 */
[----:B------:R-:W4:Y:S04]  /*b72f0*/  LDL R15, [R1+0xcc] ;  /* 0x0000cc00010f7983 */ /* 0x000f280000100800 */
[----:B---3--:R-:W-:Y:S04]  /*b7300*/  STL.64 [R1+0x9b00], R30 ;  /* 0x009b001e01007387 */ /* 0x008fe80000100a00 */
[----:B--2---:R0:W-:Y:S04]  /*b7310*/  STL.64 [R1+0x9af8], R28 ;  /* 0x009af81c01007387 */ /* 0x0041e80000100a00 */
[----:B0-----:R-:W2:Y:S04]  /*b7320*/  LDL.LU R28, [R1+0x1590] ;  /* 0x00159000011c7983 */ /* 0x001ea80000300800 */
[----:B------:R-:W2:Y:S04]  /*b7330*/  LDL.LU R29, [R1+0x1594] ;  /* 0x00159400011d7983 */ /* 0x000ea80000300800 */
[----:B------:R-:W3:Y:S04]  /*b7340*/  LDL.LU R30, [R1+0x1598] ;  /* 0x00159800011e7983 */ /* 0x000ee80000300800 */
[----:B------:R-:W3:Y:S04]  /*b7350*/  LDL.LU R31, [R1+0x159c] ;  /* 0x00159c00011f7983 */ /* 0x000ee80000300800 */
[----:B---3--:R-:W-:Y:S04]  /*b7360*/  STL.64 [R1+0x9b20], R30 ;  /* 0x009b201e01007387 */ /* 0x008fe80000100a00 */
[----:B--2---:R0:W-:Y:S04]  /*b7370*/  STL.64 [R1+0x9b18], R28 ;  /* 0x009b181c01007387 */ /* 0x0041e80000100a00 */
[----:B0-----:R-:W4:Y:S04]  /*b7380*/  LDL.LU R28, [R1+0x15a0] ;  /* 0x0015a000011c7983 */ /* 0x001f280000300800 */
[----:B------:R-:W4:Y:S04]  /*b7390*/  LDL.LU R29, [R1+0x15a4] ;  /* 0x0015a400011d7983 */ /* 0x000f280000300800 */
[----:B------:R-:W4:Y:S04]  /*b73a0*/  LDL.LU R30, [R1+0x15a8] ;  /* 0x0015a800011e7983 */ /* 0x000f280000300800 */
[----:B------:R-:W4:Y:S04]  /*b73b0*/  LDL.LU R31, [R1+0x15ac] ;  /* 0x0015ac00011f7983 */ /* 0x000f280000300800 */
[----:B------:R-:W2:Y:S04]  /*b73c0*/  LDL.64 R36, [R1+0xb0] ;  /* 0x0000b00001247983 */ /* 0x000ea80000100a00 */
        /* <DEDUP_REMOVED lines=21> */
[----:B------:R-:W-:-:S03]  /*b7520*/  IMAD.MOV.U32 R0, RZ, RZ, R61 ;  /* 0x000000ffff007224 */ /* 0x000fc600078e003d */
[----:B------:R-:W3:Y:S04]  /*b7530*/  LDL.LU R48, [R1+0x14c0] ;  /* 0x0014c00001307983 */ /* 0x000ee80000300800 */
[----:B------:R-:W3:Y:S04]  /*b7540*/  LDL.LU R49, [R1+0x14c4] ;  /* 0x0014c40001317983 */ /* 0x000ee80000300800 */
[----:B------:R-:W3:Y:S04]  /*b7550*/  LDL.LU R50, [R1+0x14c8] ;  /* 0x0014c80001327983 */ /* 0x000ee80000300800 */
[----:B------:R-:W3:Y:S04]  /*b7560*/  LDL.LU R51, [R1+0x14cc] ;  /* 0x0014cc0001337983 */ /* 0x000ee80000300800 */
[----:B------:R-:W3:Y:S04]  /*b7570*/  LDL.64 R60, [R1+0x50] ;  /* 0x00005000013c7983 */ /* 0x000ee80000100a00 */
[----:B------:R-:W-:Y:S01]  /*b7580*/  STL [R1+0x9834], R0 ;  /* 0x0098340001007387 */ /* 0x000fe20000100800 */
[----:B----4-:R-:W-:Y:S03]  /*b7590*/  HMMA.16816.F32 R12, R32, R14, R28 ;  /* 0x0000000e200c723c */ /* 0x010fe6000000181c */
[----:B------:R-:W4:Y:S04]  /*b75a0*/  LDL.LU.64 R30, [R1+0x9b20] ;  /* 0x009b2000011e7983 */ /* 0x000f280000300a00 */
[----:B------:R-:W4:-:S15]  /*b75b0*/  LDL.LU.64 R28, [R1+0x9b18] ;  /* 0x009b1800011c7983 */ /* 0x000f1e0000300a00 */
[----:B------:R-:W-:-:S01]  /*b75c0*/  NOP ;  /* 0x0000000000007918 */ /* 0x000fc20000000000 */
[----:B------:R-:W-:Y:S04]  /*b75d0*/  STL.64 [R1+0x2a00], R12 ;  /* 0x002a000c01007387 */ /* 0x000fe80000100a00 */
[----:B------:R0:W-:Y:S04]  /*b75e0*/  STL.64 [R1+0x2a08], R14 ;  /* 0x002a080e01007387 */ /* 0x0001e80000100a00 */
[----:B0-----:R-:W2:Y:S04]  /*b75f0*/  LDL.LU.64 R14, [R1+0x9b10] ;  /* 0x009b1000010e7983 */ /* 0x001ea80000300a00 */
[----:B------:R-:W4:Y:S02]  /*b7600*/  LDL.LU.64 R12, [R1+0x9b08] ;  /* 0x009b0800010c7983 */ /* 0x000f240000300a00 */
[----:B----4-:R-:W-:-:S15]  /*b7610*/  HMMA.16816.F32 R28, R32, R12, R28 ;  /* 0x0000000c201c723c */ /* 0x010fde000000181c */
[----:B------:R-:W-:-:S08]  /*b7620*/  NOP ;  /* 0x0000000000007918 */ /* 0x000fd00000000000 */
[----:B------:R-:W-:Y:S04]  /*b7630*/  STL.64 [R1+0x29f0], R28 ;  /* 0x0029f01c01007387 */ /* 0x000fe80000100a00 */
[----:B------:R0:W-:Y:S04]  /*b7640*/  STL.64 [R1+0x29f8], R30 ;  /* 0x0029f81e01007387 */ /* 0x0001e80000100a00 */
[----:B0-----:R-:W2:Y:S04]  /*b7650*/  LDL.LU.64 R30, [R1+0x9b00] ;  /* 0x009b0000011e7983 */ /* 0x001ea80000300a00 */
[----:B------:R-:W2:Y:S01]  /*b7660*/  LDL.LU.64 R28, [R1+0x9af8] ;  /* 0x009af800011c7983 */ /* 0x000ea20000300a00 */
[----:B------:R-:W-:-:S05]  /*b7670*/  IMAD.MOV.U32 R0, RZ, RZ, R13 ;  /* 0x000000ffff007224 */ /* 0x000fca00078e000d */
[----:B------:R-:W-:Y:S01]  /*b7680*/  STL [R1+0x9838], R0 ;  /* 0x0098380001007387 */ /* 0x000fe20000100800 */
[----:B--2---:R-:W-:Y:S03]  /*b7690*/  HMMA.16816.F32 R12, R32, R14, R28 ;  /* 0x0000000e200c723c */ /* 0x004fe6000000181c */
[----:B------:R-:W2:Y:S04]  /*b76a0*/  LDL.LU.64 R30, [R1+0x9af0] ;  /* 0x009af000011e7983 */ /* 0x000ea80000300a00 */
[----:B------:R-:W2:-:S15]  /*b76b0*/  LDL.LU.64 R28, [R1+0x9ae8] ;  /* 0x009ae800011c7983 */ /* 0x000e9e0000300a00 */
[----:B------:R-:W-:-:S01]  /*b76c0*/  NOP ;  /* 0x0000000000007918 */ /* 0x000fc20000000000 */
[----:B------:R-:W-:Y:S04]  /*b76d0*/  STL.64 [R1+0x29e0], R12 ;  /* 0x0029e00c01007387 */ /* 0x000fe80000100a00 */
[----:B------:R0:W-:Y:S04]  /*b76e0*/  STL.64 [R1+0x29e8], R14 ;  /* 0x0029e80e01007387 */ /* 0x0001e80000100a00 */
[----:B0-----:R-:W4:Y:S04]  /*b76f0*/  LDL.LU.64 R14, [R1+0x9ae0] ;  /* 0x009ae000010e7983 */ /* 0x001f280000300a00 */
[----:B------:R-:W4:Y:S01]  /*b7700*/  LDL.LU.64 R12, [R1+0x9ad8] ;  /* 0x009ad800010c7983 */ /* 0x000f220000300a00 */
[----:B------:R-:W-:Y:S01]  /*b7710*/  IMAD.MOV.U32 R0, RZ, RZ, R37 ;  /* 0x000000ffff007224 */ /* 0x000fe200078e0025 */
[C---:B--2---:R-:W-:Y:S06]  /*b7720*/  HMMA.16816.F32 R28, R32.reuse, R36, R28 ;  /* 0x00000024201c723c */ /* 0x044fec000000181c */
[----:B---3--:R-:W-:-:S15]  /*b7730*/  HMMA.16816.F32 R36, R32, R38, R4 ;  /* 0x000000262024723c */ /* 0x008fde0000001804 */
[----:B------:R-:W-:-:S02]  /*b7740*/  NOP ;  /* 0x0000000000007918 */ /* 0x000fc40000000000 */
[----:B------:R-:W-:Y:S04]  /*b7750*/  STL.64 [R1+0x29d0], R28 ;  /* 0x0029d01c01007387 */ /* 0x000fe80000100a00 */
[----:B------:R0:W-:Y:S04]  /*b7760*/  STL.64 [R1+0x29d8], R30 ;  /* 0x0029d81e01007387 */ /* 0x0001e80000100a00 */
[----:B0-----:R-:W2:Y:S04]  /*b7770*/  LDL.LU.64 R30, [R1+0x9ad0] ;  /* 0x009ad000011e7983 */ /* 0x001ea80000300a00 */
[----:B------:R-:W2:Y:S04]  /*b7780*/  LDL.LU.64 R28, [R1+0x9ac8] ;  /* 0x009ac800011c7983 */ /* 0x000ea80000300a00 */
[----:B------:R-:W-:Y:S04]  /*b7790*/  STL [R1+0x983c], R0 ;  /* 0x00983c0001007387 */ /* 0x000fe80000100800 */
[----:B------:R-:W3:Y:S04]  /*b77a0*/  LDL.LU.64 R6, [R1+0x9ac0] ;  /* 0x009ac00001067983 */ /* 0x000ee80000300a00 */
[----:B------:R-:W3:Y:S04]  /*b77b0*/  LDL.LU.64 R4, [R1+0x9ab8] ;  /* 0x009ab80001047983 */ /* 0x000ee80000300a00 */
[----:B------:R-:W-:Y:S04]  /*b77c0*/  STL.64 [R1+0x29c0], R36 ;  /* 0x0029c02401007387 */ /* 0x000fe80000100a00 */
[----:B------:R0:W-:Y:S01]  /*b77d0*/  STL.64 [R1+0x29c8], R38 ;  /* 0x0029c82601007387 */ /* 0x0001e20000100a00 */
[----:B----4-:R-:W-:Y:S03]  /*b77e0*/  HMMA.16816.F32 R12, R32, R56, R12 ;  /* 0x00000038200c723c */ /* 0x010fe6000000180c */
[----:B0-----:R-:W4:Y:S04]  /*b77f0*/  LDL.LU.64 R38, [R1+0x9ab0] ;  /* 0x009ab00001267983 */ /* 0x001f280000300a00 */
[----:B------:R-:W4:-:S15]  /*b7800*/  LDL.LU.64 R36, [R1+0x9aa8] ;  /* 0x009aa80001247983 */ /* 0x000f1e0000300a00 */
[----:B------:R-:W-:-:S01]  /*b7810*/  NOP ;  /* 0x0000000000007918 */ /* 0x000fc20000000000 */
[----:B------:R-:W-:Y:S04]  /*b7820*/  STL.64 [R1+0x29b0], R12 ;  /* 0x0029b00c01007387 */ /* 0x000fe80000100a00 */
[----:B------:R0:W-:Y:S04]  /*b7830*/  STL.64 [R1+0x29b8], R14 ;  /* 0x0029b80e01007387 */ /* 0x0001e80000100a00 */
[----:B0-----:R-:W4:Y:S04]  /*b7840*/  LDL.LU.64 R14, [R1+0x9aa0] ;  /* 0x009aa000010e7983 */ /* 0x001f280000300a00 */
[----:B------:R-:W4:Y:S01]  /*b7850*/  LDL.LU.64 R12, [R1+0x9a98] ;  /* 0x009a9800010c7983 */ /* 0x000f220000300a00 */
[----:B------:R-:W-:-:S02]  /*b7860*/  IMAD.MOV.U32 R0, RZ, RZ, R57 ;  /* 0x000000ffff007224 */ /* 0x000fc400078e0039 */
[----:B------:R-:W-:Y:S03]  /*b7870*/  HMMA.16816.F32 R56, R32, R58, R44 ;  /* 0x0000003a2038723c */ /* 0x000fe6000000182c */
[----:B------:R-:W-:Y:S04]  /*b7880*/  STL [R1+0x9840], R0 ;  /* 0x0098400001007387 */ /* 0x000fe80000100800 */
[----:B------:R-:W4:Y:S04]  /*b7890*/  LDL.LU.64 R46, [R1+0x9a90] ;  /* 0x009a9000012e7983 */ /* 0x000f280000300a00 */
[----:B------:R-:W4:-:S12]  /*b78a0*/  LDL.LU.64 R44, [R1+0x9a88] ;  /* 0x009a8800012c7983 */ /* 0x000f180000300a00 */
[----:B------:R-:W-:Y:S04]  /*b78b0*/  STL.64 [R1+0x29a0], R56 ;  /* 0x0029a03801007387 */ /* 0x000fe80000100a00 */
[----:B------:R0:W-:Y:S04]  /*b78c0*/  STL.64 [R1+0x29a8], R58 ;  /* 0x0029a83a01007387 */ /* 0x0001e80000100a00 */
[----:B0-----:R-:W4:Y:S04]  /*b78d0*/  LDL.LU.64 R58, [R1+0x9a80] ;  /* 0x009a8000013a7983 */ /* 0x001f280000300a00 */
[----:B------:R-:W4:Y:S01]  /*b78e0*/  LDL.LU.64 R56, [R1+0x9a78] ;  /* 0x009a780001387983 */ /* 0x000f220000300a00 */
[----:B------:R-:W-:-:S05]  /*b78f0*/  IMAD.MOV.U32 R0, RZ, RZ, R25 ;  /* 0x000000ffff007224 */ /* 0x000fca00078e0019 */
[----:B------:R0:W-:Y:S02]  /*b7900*/  STL [R1+0x9844], R0 ;  /* 0x0098440001007387 */ /* 0x0001e40000100800 */
[----:B0-----:R-:W-:Y:S01]  /*b7910*/  IMAD.MOV.U32 R0, RZ, RZ, R17 ;  /* 0x000000ffff007224 */ /* 0x001fe200078e0011 */
[C---:B------:R-:W-:Y:S06]  /*b7920*/  HMMA.16816.F32 R8, R32.reuse, R42, R8 ;  /* 0x0000002a2008723c */ /* 0x040fec0000001808 */
[C---:B--2---:R-:W-:Y:S06]  /*b7930*/  HMMA.16816.F32 R28, R32.reuse, R24, R28 ;  /* 0x00000018201c723c */ /* 0x044fec000000181c */
[C---:B---3--:R-:W-:Y:S06]  /*b7940*/  HMMA.16816.F32 R24, R32.reuse, R26, R4 ;  /* 0x0000001a2018723c */ /* 0x048fec0000001804 */
[C---:B----4-:R-:W-:Y:S06]  /*b7950*/  HMMA.16816.F32 R4, R32.reuse, R16, R36 ;  /* 0x000000102004723c */ /* 0x050fec0000001824 */
[C---:B------:R-:W-:Y:S05]  /*b7960*/  HMMA.16816.F32 R16, R32.reuse, R18, R20 ;  /* 0x000000122010723c */ /* 0x040fea0000001814 */
[----:B------:R-:W-:Y:S04]  /*b7970*/  STL.64 [R1+0x2990], R28 ;  /* 0x0029901c01007387 */ /* 0x000fe80000100a00 */
[----:B------:R-:W-:Y:S04]  /*b7980*/  STL.64 [R1+0x2998], R30 ;  /* 0x0029981e01007387 */ /* 0x000fe80000100a00 */
[----:B------:R-:W-:Y:S04]  /*b7990*/  STL.64 [R1+0x2980], R24 ;  /* 0x0029801801007387 */ /* 0x000fe80000100a00 */
[----:B------:R-:W-:Y:S04]  /*b79a0*/  STL.64 [R1+0x2988], R26 ;  /* 0x0029881a01007387 */ /* 0x000fe80000100a00 */
[----:B------:R-:W-:Y:S04]  /*b79b0*/  STL [R1+0x9848], R0 ;  /* 0x0098480001007387 */ /* 0x000fe80000100800 */
[----:B------:R-:W-:Y:S04]  /*b79c0*/  STL.64 [R1+0x2970], R4 ;  /* 0x0029700401007387 */ /* 0x000fe80000100a00 */
[----:B------:R0:W-:Y:S02]  /*b79d0*/  STL.64 [R1+0x2978], R6 ;  /* 0x0029780601007387 */ /* 0x0001e40000100a00 */
[C---:B0-----:R-:W-:Y:S06]  /*b79e0*/  HMMA.16816.F32 R4, R32.reuse, R40, R12 ;  /* 0x000000282004723c */ /* 0x041fec000000180c */
[----:B------:R-:W-:Y:S01]  /*b79f0*/  IMAD.MOV.U32 R0, RZ, RZ, R41 ;  /* 0x000000ffff007224 */ /* 0x000fe200078e0029 */
[----:B------:R-:W-:Y:S04]  /*b7a00*/  STL.64 [R1+0x2960], R16 ;  /* 0x0029601001007387 */ /* 0x000fe80000100a00 */
[----:B------:R-:W-:Y:S04]  /*b7a10*/  STL.64 [R1+0x2968], R18 ;  /* 0x0029681201007387 */ /* 0x000fe80000100a00 */
[----:B------:R-:W-:Y:S08]  /*b7a20*/  STL [R1+0x984c], R0 ;  /* 0x00984c0001007387 */ /* 0x000ff00000100800 */
[----:B------:R-:W-:Y:S04]  /*b7a30*/  STL.64 [R1+0x2950], R4 ;  /* 0x0029500401007387 */ /* 0x000fe80000100a00 */
[----:B------:R0:W-:Y:S02]  /*b7a40*/  STL.64 [R1+0x2958], R6 ;  /* 0x0029580601007387 */ /* 0x0001e40000100a00 */
[C---:B0-----:R-:W-:Y:S06]  /*b7a50*/  HMMA.16816.F32 R4, R32.reuse, R52, R44 ;  /* 0x000000342004723c */ /* 0x041fec000000182c */
[----:B------:R-:W-:Y:S01]  /*b7a60*/  IMAD.MOV.U32 R0, RZ, RZ, R53 ;  /* 0x000000ffff007224 */ /* 0x000fe200078e0035 */
[----:B------:R-:W-:Y:S04]  /*b7a70*/  STL.64 [R1+0x2940], R8 ;  /* 0x0029400801007387 */ /* 0x000fe80000100a00 */
[----:B------:R0:W-:Y:S04]  /*b7a80*/  STL.64 [R1+0x2948], R10 ;  /* 0x0029480a01007387 */ /* 0x0001e80000100a00 */
[----:B------:R-:W-:Y:S01]  /*b7a90*/  STL [R1+0x9850], R0 ;  /* 0x0098500001007387 */ /* 0x000fe20000100800 */
[C---:B0-----:R-:W-:Y:S07]  /*b7aa0*/  HMMA.16816.F32 R8, R32.reuse, R54, R48 ;  /* 0x000000362008723c */ /* 0x041fee0000001830 */
[----:B------:R-:W-:Y:S04]  /*b7ab0*/  STL.64 [R1+0x2930], R4 ;  /* 0x0029300401007387 */ /* 0x000fe80000100a00 */
[----:B------:R0:W-:Y:S02]  /*b7ac0*/  STL.64 [R1+0x2938], R6 ;  /* 0x0029380601007387 */ /* 0x0001e40000100a00 */
[----:B0-----:R-:W-:Y:S10]  /*b7ad0*/  HMMA.16816.F32 R4, R32, R60, R56 ;  /* 0x0000003c2004723c */ /* 0x001ff40000001838 */
[----:B------:R0:W-:Y:S04]  /*b7ae0*/  STL.64 [R1+0x2920], R8 ;  /* 0x0029200801007387 */ /* 0x0001e80000100a00 */
[----:B------:R1:W-:Y:S04]  /*b7af0*/  STL.64 [R1+0x2928], R10 ;  /* 0x0029280a01007387 */ /* 0x0003e80000100a00 */
[----:B0-----:R-:W2:Y:S05]  /*b7b00*/  LDL.LU R8, [R1+0x13b0] ;  /* 0x0013b00001087983 */ /* 0x001eaa0000300800 */
[----:B------:R0:W-:Y:S04]  /*b7b10*/  STL.64 [R1+0x2910], R4 ;  /* 0x0029100401007387 */ /* 0x0001e80000100a00 */
[----:B------:R-:W-:Y:S04]  /*b7b20*/  STL.64 [R1+0x2918], R6 ;  /* 0x0029180601007387 */ /* 0x000fe80000100a00 */
[----:B------:R-:W2:Y:S04]  /*b7b30*/  LDL.LU R9, [R1+0x13b4] ;  /* 0x0013b40001097983 */ /* 0x000ea80000300800 */
[----:B-1----:R-:W3:Y:S04]  /*b7b40*/  LDL.LU R10, [R1+0x13b8] ;  /* 0x0013b800010a7983 */ /* 0x002ee80000300800 */
[----:B------:R-:W3:Y:S04]  /*b7b50*/  LDL.LU R11, [R1+0x13bc] ;  /* 0x0013bc00010b7983 */ /* 0x000ee80000300800 */
[----:B---3--:R-:W-:Y:S04]  /*b7b60*/  STL.64 [R1+0x99f0], R10 ;  /* 0x0099f00a01007387 */ /* 0x008fe80000100a00 */
[----:B--2---:R1:W-:Y:S04]  /*b7b70*/  STL.64 [R1+0x99e8], R8 ;  /* 0x0099e80801007387 */ /* 0x0043e80000100a00 */
[----:B------:R-:W2:Y:S04]  /*b7b80*/  LDL.LU R16, [R1+0x13d0] ;  /* 0x0013d00001107983 */ /* 0x000ea80000300800 */
[----:B------:R-:W2:Y:S04]  /*b7b90*/  LDL.LU R17, [R1+0x13d4] ;  /* 0x0013d40001117983 */ /* 0x000ea80000300800 */
[----:B------:R-:W3:Y:S04]  /*b7ba0*/  LDL.LU R18, [R1+0x13d8] ;  /* 0x0013d80001127983 */ /* 0x000ee80000300800 */
[----:B------:R-:W3:Y:S04]  /*b7bb0*/  LDL.LU R19, [R1+0x13dc] ;  /* 0x0013dc0001137983 */ /* 0x000ee80000300800 */
[----:B---3--:R3:W-:Y:S04]  /*b7bc0*/  STL.64 [R1+0x9a00], R18 ;  /* 0x009a001201007387 */ /* 0x0087e80000100a00 */
[----:B--2---:R-:W-:Y:S04]  /*b7bd0*/  STL.64 [R1+0x99f8], R16 ;  /* 0x0099f81001007387 */ /* 0x004fe80000100a00 */
[----:B------:R-:W2:Y:S04]  /*b7be0*/  LDL.LU R36, [R1+0x13f0] ;  /* 0x0013f00001247983 */ /* 0x000ea80000300800 */
[----:B------:R-:W2:Y:S04]  /*b7bf0*/  LDL.LU R37, [R1+0x13f4] ;  /* 0x0013f40001257983 */ /* 0x000ea80000300800 */
[----:B------:R-:W4:Y:S04]  /*b7c00*/  LDL.LU R38, [R1+0x13f8] ;  /* 0x0013f80001267983 */ /* 0x000f280000300800 */
[----:B------:R-:W4:Y:S04]  /*b7c10*/  LDL.LU R39, [R1+0x13fc] ;  /* 0x0013fc0001277983 */ /* 0x000f280000300800 */
[----:B----4-:R-:W-:Y:S04]  /*b7c20*/  STL.64 [R1+0x9a10], R38 ;  /* 0x009a102601007387 */ /* 0x010fe80000100a00 */
[----:B--2---:R-:W-:Y:S04]  /*b7c30*/  STL.64 [R1+0x9a08], R36 ;  /* 0x009a082401007387 */ /* 0x004fe80000100a00 */
[----:B------:R-:W2:Y:S04]  /*b7c40*/  LDL.LU R24, [R1+0x1400] ;  /* 0x0014000001187983 */ /* 0x000ea80000300800 */
[----:B------:R-:W2:Y:S04]  /*b7c50*/  LDL.LU R25, [R1+0x1404] ;  /* 0x0014040001197983 */ /* 0x000ea80000300800 */
[----:B------:R-:W4:Y:S04]  /*b7c60*/  LDL.LU R26, [R1+0x1408] ;  /* 0x00140800011a7983 */ /* 0x000f280000300800 */
[----:B------:R-:W4:Y:S04]  /*b7c70*/  LDL.LU R27, [R1+0x140c] ;  /* 0x00140c00011b7983 */ /* 0x000f280000300800 */
[----:B----4-:R-:W-:Y:S04]  /*b7c80*/  STL.64 [R1+0x9a20], R26 ;  /* 0x009a201a01007387 */ /* 0x010fe80000100a00 */
[----:B--2---:R2:W-:Y:S04]  /*b7c90*/  STL.64 [R1+0x9a18], R24 ;  /* 0x009a181801007387 */ /* 0x0045e80000100a00 */
[----:B------:R-:W4:Y:S04]  /*b7ca0*/  LDL.LU R56, [R1+0x1410] ;  /* 0x0014100001387983 */ /* 0x000f280000300800 */
[----:B------:R-:W4:Y:S04]  /*b7cb0*/  LDL.LU R57, [R1+0x1414] ;  /* 0x0014140001397983 */ /* 0x000f280000300800 */
[----:B------:R-:W3:Y:S04]  /*b7cc0*/  LDL.LU R58, [R1+0x1418] ;  /* 0x00141800013a7983 */ /* 0x000ee80000300800 */
[----:B------:R-:W3:Y:S04]  /*b7cd0*/  LDL.LU R59, [R1+0x141c] ;  /* 0x00141c00013b7983 */ /* 0x000ee80000300800 */
[----:B---3--:R3:W-:Y:S04]  /*b7ce0*/  STL.64 [R1+0x9a30], R58 ;  /* 0x009a303a01007387 */ /* 0x0087e80000100a00 */
[----:B----4-:R-:W-:Y:S04]  /*b7cf0*/  STL.64 [R1+0x9a28], R56 ;  /* 0x009a283801007387 */ /* 0x010fe80000100a00 */
[----:B------:R-:W4:Y:S04]  /*b7d00*/  LDL R54, [R1+0x8] ;  /* 0x0000080001367983 */ /* 0x000f280000100800 */
[----:B------:R-:W4:Y:S04]  /*b7d10*/  LDL R55, [R1+0xc] ;  /* 0x00000c0001377983 */ /* 0x000f280000100800 */
[----:B------:R-:W2:Y:S04]  /*b7d20*/  LDL.LU R44, [R1+0x1430] ;  /* 0x00143000012c7983 */ /* 0x000ea80000300800 */
[----:B------:R-:W2:Y:S04]  /*b7d30*/  LDL.LU R45, [R1+0x1434] ;  /* 0x00143400012d7983 */ /* 0x000ea80000300800 */
[----:B------:R-:W3:Y:S04]  /*b7d40*/  LDL.LU R46, [R1+0x1438] ;  /* 0x00143800012e7983 */ /* 0x000ee80000300800 */
[----:B------:R-:W3:Y:S04]  /*b7d50*/  LDL.LU R47, [R1+0x143c] ;  /* 0x00143c00012f7983 */ /* 0x000ee80000300800 */
[----:B---3--:R-:W-:Y:S04]  /*b7d60*/  STL.64 [R1+0x9a40], R46 ;  /* 0x009a402e01007387 */ /* 0x008fe80000100a00 */
[----:B--2---:R2:W-:Y:S04]  /*b7d70*/  STL.64 [R1+0x9a38], R44 ;  /* 0x009a382c01007387 */ /* 0x0045e80000100a00 */
[----:B0-----:R-:W3:Y:S04]  /*b7d80*/  LDL R4, [R1+0x18] ;  /* 0x0000180001047983 */ /* 0x001ee80000100800 */
[----:B------:R-:W3:Y:S04]  /*b7d90*/  LDL R5, [R1+0x1c] ;  /* 0x00001c0001057983 */ /* 0x000ee80000100800 */
[----:B-1----:R-:W4:Y:S04]  /*b7da0*/  LDL.LU R8, [R1+0x1450] ;  /* 0x0014500001087983 */ /* 0x002f280000300800 */
[----:B------:R-:W4:Y:S04]  /*b7db0*/  LDL.LU R9, [R1+0x1454] ;  /* 0x0014540001097983 */ /* 0x000f280000300800 */
[----:B------:R-:W2:Y:S04]  /*b7dc0*/  LDL.LU R10, [R1+0x1458] ;  /* 0x00145800010a7983 */ /* 0x000ea80000300800 */
[----:B------:R-:W2:Y:S04]  /*b7dd0*/  LDL.LU R11, [R1+0x145c] ;  /* 0x00145c00010b7983 */ /* 0x000ea80000300800 */
[----:B--2---:R-:W-:Y:S04]  /*b7de0*/  STL.64 [R1+0x9a50], R10 ;  /* 0x009a500a01007387 */ /* 0x004fe80000100a00 */
[----:B----4-:R0:W-:Y:S04]  /*b7df0*/  STL.64 [R1+0x9a48], R8 ;  /* 0x009a480801007387 */ /* 0x0101e80000100a00 */
[----:B------:R-:W2:Y:S04]  /*b7e00*/  LDL R18, [R1+0x28] ;  /* 0x0000280001127983 */ /* 0x000ea80000100800 */
[----:B------:R-:W2:Y:S04]  /*b7e10*/  LDL R19, [R1+0x2c] ;  /* 0x00002c0001137983 */ /* 0x000ea80000100800 */
[----:B------:R-:W4:Y:S04]  /*b7e20*/  LDL.LU R24, [R1+0x1470] ;  /* 0x0014700001187983 */ /* 0x000f280000300800 */
[----:B------:R-:W4:Y:S04]  /*b7e30*/  LDL.LU R25, [R1+0x1474] ;  /* 0x0014740001197983 */ /* 0x000f280000300800 */
[----:B------:R-:W3:Y:S04]  /*b7e40*/  LDL.LU R26, [R1+0x1478] ;  /* 0x00147800011a7983 */ /* 0x000ee80000300800 */
[----:B------:R-:W3:Y:S04]  /*b7e50*/  LDL.LU R27, [R1+0x147c] ;  /* 0x00147c00011b7983 */ /* 0x000ee80000300800 */
[----:B---3--:R1:W-:Y:S04]  /*b7e60*/  STL.64 [R1+0x9a60], R26 ;  /* 0x009a601a01007387 */ /* 0x0083e80000100a00 */
[----:B----4-:R-:W-:Y:S04]  /*b7e70*/  STL.64 [R1+0x9a58], R24 ;  /* 0x009a581801007387 */ /* 0x010fe80000100a00 */
[----:B------:R-:W3:Y:S04]  /*b7e80*/  LDL R58, [R1+0x38] ;  /* 0x00003800013a7983 */ /* 0x000ee80000100800 */
[----:B------:R-:W3:Y:S04]  /*b7e90*/  LDL R59, [R1+0x3c] ;  /* 0x00003c00013b7983 */ /* 0x000ee80000100800 */
[----:B------:R-:W4:Y:S04]  /*b7ea0*/  LDL.LU R44, [R1+0x1480] ;  /* 0x00148000012c7983 */ /* 0x000f280000300800 */
[----:B------:R-:W4:Y:S04]  /*b7eb0*/  LDL.LU R45, [R1+0x1484] ;  /* 0x00148400012d7983 */ /* 0x000f280000300800 */
[----:B------:R-:W2:Y:S04]  /*b7ec0*/  LDL.LU R46, [R1+0x1488] ;  /* 0x00148800012e7983 */ /* 0x000ea80000300800 */
[----:B------:R-:W2:Y:S01]  /*b7ed0*/  LDL.LU R47, [R1+0x148c] ;  /* 0x00148c00012f7983 */ /* 0x000ea20000300800 */
[----:B------:R-:W-:-:S03]  /*b7ee0*/  IMAD.MOV.U32 R0, RZ, RZ, R61 ;  /* 0x000000ffff007224 */ /* 0x000fc600078e003d */
[----:B--2---:R-:W-:Y:S04]  /*b7ef0*/  STL.64 [R1+0x9a70], R46 ;  /* 0x009a702e01007387 */ /* 0x004fe80000100a00 */
[----:B----4-:R2:W-:Y:S04]  /*b7f00*/  STL.64 [R1+0x9a68], R44 ;  /* 0x009a682c01007387 */ /* 0x0105e80000100a00 */
[----:B0-----:R-:W4:Y:S04]  /*b7f10*/  LDL.LU R8, [R1+0x1490] ;  /* 0x0014900001087983 */ /* 0x001f280000300800 */
[----:B------:R-:W4:Y:S04]  /*b7f20*/  LDL.LU R9, [R1+0x1494] ;  /* 0x0014940001097983 */ /* 0x000f280000300800 */
[----:B------:R-:W4:Y:S04]  /*b7f30*/  LDL.LU R10, [R1+0x1498] ;  /* 0x00149800010a7983 */ /* 0x000f280000300800 */
[----:B------:R-:W4:Y:S04]  /*b7f40*/  LDL.LU R11, [R1+0x149c] ;  /* 0x00149c00010b7983 */ /* 0x000f280000300800 */
[----:B-1----:R-:W3:Y:S04]  /*b7f50*/  LDL R26, [R1+0x48] ;  /* 0x00004800011a7983 */ /* 0x002ee80000100800 */
[----:B------:R-:W3:Y:S04]  /*b7f60*/  LDL R27, [R1+0x4c] ;  /* 0x00004c00011b7983 */ /* 0x000ee80000100800 */
[----:B--2---:R-:W3:Y:S04]  /*b7f70*/  LDL.LU R44, [R1+0x14a0] ;  /* 0x0014a000012c7983 */ /* 0x004ee80000300800 */
[----:B------:R-:W3:Y:S04]  /*b7f80*/  LDL.LU R45, [R1+0x14a4] ;  /* 0x0014a400012d7983 */ /* 0x000ee80000300800 */
[----:B------:R-:W3:Y:S04]  /*b7f90*/  LDL.LU R46, [R1+0x14a8] ;  /* 0x0014a800012e7983 */ /* 0x000ee80000300800 */
[----:B------:R-:W3:Y:S04]  /*b7fa0*/  LDL.LU R47, [R1+0x14ac] ;  /* 0x0014ac00012f7983 */ /* 0x000ee80000300800 */
[----:B------:R-:W4:Y:S04]  /*b7fb0*/  LDL.64 R56, [R1+0x40] ;  /* 0x0000400001387983 */ /* 0x000f280000100a00 */
        /* <DEDUP_REMOVED lines=15> */
[----:B------:R-:W2:Y:S04]  /*b80b0*/  LDL.64 R6, [R1] ;  /* 0x0000000001067983 */ /* 0x000ea80000100a00 */
        /* <DEDUP_REMOVED lines=13> */
[C---:B---3--:R-:W-:Y:S03]  /*b8190*/  HMMA.16816.F32 R24, R32.reuse, R26, R44 ;  /* 0x0000001a2018723c */ /* 0x048fe6000000182c */
[----:B------:R-:W3:Y:S04]  /*b81a0*/  LDL.LU.64 R46, [R1+0x9a70] ;  /* 0x009a7000012e7983 */ /* 0x000ee80000300a00 */
[----:B------:R-:W3:Y:S01]  /*b81b0*/  LDL.LU.64 R44, [R1+0x9a68] ;  /* 0x009a6800012c7983 */ /* 0x000ee20000300a00 */
[----:B----4-:R-:W-:-:S15]  /*b81c0*/  HMMA.16816.F32 R8, R32, R56, R8 ;  /* 0x000000382008723c */ /* 0x010fde0000001808 */
[----:B------:R-:W-:Y:S04]  /*b81d0*/  STL.64 [R1+0x2900], R24 ;  /* 0x0029001801007387 */ /* 0x000fe80000100a00 */
[----:B------:R0:W-:Y:S04]  /*b81e0*/  STL.64 [R1+0x2908], R26 ;  /* 0x0029081a01007387 */ /* 0x0001e80000100a00 */
[----:B0-----:R-:W2:Y:S04]  /*b81f0*/  LDL.LU.64 R26, [R1+0x9a60] ;  /* 0x009a6000011a7983 */ /* 0x001ea80000300a00 */
[----:B------:R-:W2:Y:S04]  /*b8200*/  LDL.LU.64 R24, [R1+0x9a58] ;  /* 0x009a580001187983 */ /* 0x000ea80000300a00 */
[----:B------:R-:W-:Y:S04]  /*b8210*/  STL.64 [R1+0x28f0], R8 ;  /* 0x0028f00801007387 */ /* 0x000fe80000100a00 */
[----:B------:R0:W-:Y:S01]  /*b8220*/  STL.64 [R1+0x28f8], R10 ;  /* 0x0028f80a01007387 */ /* 0x0001e20000100a00 */
[----:B------:R-:W-:-:S03]  /*b8230*/  IMAD.MOV.U32 R0, RZ, RZ, R57 ;  /* 0x000000ffff007224 */ /* 0x000fc600078e0039 */
[----:B0-----:R-:W4:Y:S04]  /*b8240*/  LDL.LU.64 R10, [R1+0x9a50] ;  /* 0x009a5000010a7983 */ /* 0x001f280000300a00 */
[----:B------:R-:W4:Y:S04]  /*b8250*/  LDL.LU.64 R8, [R1+0x9a48] ;  /* 0x009a480001087983 */ /* 0x000f280000300a00 */
[----:B------:R-:W-:Y:S01]  /*b8260*/  STL [R1+0x9858], R0 ;  /* 0x0098580001007387 */ /* 0x000fe20000100800 */
[----:B---3--:R-:W-:Y:S03]  /*b8270*/  HMMA.16816.F32 R56, R32, R58, R44 ;  /* 0x0000003a2038723c */ /* 0x008fe6000000182c */
[----:B------:R-:W3:Y:S04]  /*b8280*/  LDL.LU.64 R46, [R1+0x9a40] ;  /* 0x009a4000012e7983 */ /* 0x000ee80000300a00 */
[----:B------:R-:W3:-:S15]  /*b8290*/  LDL.LU.64 R44, [R1+0x9a38] ;  /* 0x009a3800012c7983 */ /* 0x000ede0000300a00 */
[----:B------:R-:W-:-:S01]  /*b82a0*/  NOP ;  /* 0x0000000000007918 */ /* 0x000fc20000000000 */
[----:B------:R-:W-:Y:S04]  /*b82b0*/  STL.64 [R1+0x28e0], R56 ;  /* 0x0028e03801007387 */ /* 0x000fe80000100a00 */
[----:B------:R0:W-:Y:S04]  /*b82c0*/  STL.64 [R1+0x28e8], R58 ;  /* 0x0028e83a01007387 */ /* 0x0001e80000100a00 */
[----:B0-----:R-:W3:Y:S04]  /*b82d0*/  LDL.LU.64 R58, [R1+0x9a30] ;  /* 0x009a3000013a7983 */ /* 0x001ee80000300a00 */
[----:B------:R-:W3:Y:S01]  /*b82e0*/  LDL.LU.64 R56, [R1+0x9a28] ;  /* 0x009a280001387983 */ /* 0x000ee20000300a00 */
[----:B--2---:R-:W-:Y:S06]  /*b82f0*/  HMMA.16816.F32 R24, R32, R16, R24 ;  /* 0x000000102018723c */ /* 0x004fec0000001818 */
[----:B------:R-:W-:-:S02]  /*b8300*/  IMAD.MOV.U32 R0, RZ, RZ, R17 ;  /* 0x000000ffff007224 */ /* 0x000fc400078e0011 */
[C---:B------:R-:W-:Y:S06]  /*b8310*/  HMMA.16816.F32 R16, R32.reuse, R18, R36 ;  /* 0x000000122010723c */ /* 0x040fec0000001824 */
[C---:B----4-:R-:W-:Y:S06]  /*b8320*/  HMMA.16816.F32 R8, R32.reuse, R60, R8 ;  /* 0x0000003c2008723c */ /* 0x050fec0000001808 */
[----:B------:R-:W-:Y:S03]  /*b8330*/  HMMA.16816.F32 R28, R32, R4, R28 ;  /* 0x00000004201c723c */ /* 0x000fe6000000181c */
[----:B------:R-:W-:Y:S04]  /*b8340*/  STL.64 [R1+0x28d0], R24 ;  /* 0x0028d01801007387 */ /* 0x000fe80000100a00 */
[----:B------:R0:W-:Y:S04]  /*b8350*/  STL.64 [R1+0x28d8], R26 ;  /* 0x0028d81a01007387 */ /* 0x0001e80000100a00 */
[----:B0-----:R-:W2:Y:S04]  /*b8360*/  LDL.LU.64 R26, [R1+0x9a20] ;  /* 0x009a2000011a7983 */ /* 0x001ea80000300a00 */
[----:B------:R-:W2:Y:S04]  /*b8370*/  LDL.LU.64 R24, [R1+0x9a18] ;  /* 0x009a180001187983 */ /* 0x000ea80000300a00 */
[----:B------:R0:W-:Y:S04]  /*b8380*/  STL [R1+0x985c], R0 ;  /* 0x00985c0001007387 */ /* 0x0001e80000100800 */
[----:B------:R-:W4:Y:S04]  /*b8390*/  LDL.LU.64 R38, [R1+0x9a10] ;  /* 0x009a100001267983 */ /* 0x000f280000300a00 */
[----:B------:R-:W4:Y:S04]  /*b83a0*/  LDL.LU.64 R36, [R1+0x9a08] ;  /* 0x009a080001247983 */ /* 0x000f280000300a00 */
[----:B------:R-:W-:Y:S04]  /*b83b0*/  STL.64 [R1+0x28c0], R16 ;  /* 0x0028c01001007387 */ /* 0x000fe80000100a00 */
[----:B------:R1:W-:Y:S01]  /*b83c0*/  STL.64 [R1+0x28c8], R18 ;  /* 0x0028c81201007387 */ /* 0x0003e20000100a00 */
[----:B0-----:R-:W-:-:S03]  /*b83d0*/  IMAD.MOV.U32 R0, RZ, RZ, R61 ;  /* 0x000000ffff007224 */ /* 0x001fc600078e003d */
[----:B-1----:R-:W4:Y:S04]  /*b83e0*/  LDL.LU.64 R18, [R1+0x9a00] ;  /* 0x009a000001127983 */ /* 0x002f280000300a00 */
[----:B------:R-:W4:Y:S04]  /*b83f0*/  LDL.LU.64 R16, [R1+0x99f8] ;  /* 0x0099f80001107983 */ /* 0x000f280000300a00 */
[----:B------:R-:W-:Y:S04]  /*b8400*/  STL.64 [R1+0x28b0], R8 ;  /* 0x0028b00801007387 */ /* 0x000fe80000100a00 */
[----:B------:R0:W-:Y:S04]  /*b8410*/  STL.64 [R1+0x28b8], R10 ;  /* 0x0028b80a01007387 */ /* 0x0001e80000100a00 */
[----:B0-----:R-:W4:Y:S04]  /*b8420*/  LDL.LU.64 R10, [R1+0x99f0] ;  /* 0x0099f000010a7983 */ /* 0x001f280000300a00 */
[----:B------:R-:W4:Y:S04]  /*b8430*/  LDL.LU.64 R8, [R1+0x99e8] ;  /* 0x0099e80001087983 */ /* 0x000f280000300a00 */
[----:B------:R-:W2:Y:S04]  /*b8440*/  LDL.LU.64 R60, [R1+0x99e0] ;  /* 0x0099e000013c7983 */ /* 0x000ea80000300a00 */
[----:B------:R0:W-:Y:S02]  /*b8450*/  STL [R1+0x9860], R0 ;  /* 0x0098600001007387 */ /* 0x0001e40000100800 */
[----:B0-----:R-:W-:-:S02]  /*b8460*/  IMAD.MOV.U32 R0, RZ, RZ, R53 ;  /* 0x000000ffff007224 */ /* 0x001fc400078e0035 */
[----:B------:R-:W-:Y:S04]  /*b8470*/  STL.64 [R1+0x28a0], R28 ;  /* 0x0028a01c01007387 */ /* 0x000fe80000100a00 */
[----:B------:R0:W-:Y:S04]  /*b8480*/  STL.64 [R1+0x28a8], R30 ;  /* 0x0028a81e01007387 */ /* 0x0001e80000100a00 */
[----:B0-----:R-:W4:Y:S04]  /*b8490*/  LDL.LU.64 R30, [R1+0x99d8] ;  /* 0x0099d800011e7983 */ /* 0x001f280000300a00 */
[----:B------:R-:W4:Y:S01]  /*b84a0*/  LDL.LU.64 R28, [R1+0x99d0] ;  /* 0x0099d000011c7983 */ /* 0x000f220000300a00 */
[C---:B---3--:R-:W-:Y:S06]  /*b84b0*/  HMMA.16816.F32 R44, R32.reuse, R52, R44 ;  /* 0x00000034202c723c */ /* 0x048fec000000182c */
[----:B------:R-:W-:-:S15]  /*b84c0*/  HMMA.16816.F32 R52, R32, R54, R48 ;  /* 0x000000362034723c */ /* 0x000fde0000001830 */
[----:B------:R-:W-:-:S02]  /*b84d0*/  NOP ;  /* 0x0000000000007918 */ /* 0x000fc40000000000 */
[----:B------:R-:W-:Y:S01]  /*b84e0*/  STL.64 [R1+0x2890], R44 ;  /* 0x0028902c01007387 */ /* 0x000fe20000100a00 */
[----:B------:R-:W-:Y:S03]  /*b84f0*/  HMMA.16816.F32 R56, R32, R6, R56 ;  /* 0x000000062038723c */ /* 0x000fe60000001838 */
[----:B------:R0:W-:Y:S04]  /*b8500*/  STL.64 [R1+0x2898], R46 ;  /* 0x0028982e01007387 */ /* 0x0001e80000100a00 */
[----:B0-----:R-:W3:Y:S04]  /*b8510*/  LDL.LU.64 R46, [R1+0x99c8] ;  /* 0x0099c800012e7983 */ /* 0x001ee80000300a00 */
[----:B------:R-:W3:Y:S04]  /*b8520*/  LDL.LU.64 R44, [R1+0x99c0] ;  /* 0x0099c000012c7983 */ /* 0x000ee80000300a00 */
[----:B------:R-:W-:Y:S04]  /*b8530*/  STL [R1+0x9864], R0 ;  /* 0x0098640001007387 */ /* 0x000fe80000100800 */
        /* <DEDUP_REMOVED lines=8> */
[----:B0-----:R-:W4:Y:S04]  /*b85c0*/  LDL.LU.64 R58, [R1+0x9998] ;  /* 0x00999800013a7983 */ /* 0x001f280000300a00 */
[----:B------:R-:W3:Y:S01]  /*b85d0*/  LDL.LU.64 R56, [R1+0x9990] ;  /* 0x0099900001387983 */ /* 0x000ee20000300a00 */
[----:B------:R-:W-:-:S02]  /*b85e0*/  IMAD.MOV.U32 R0, RZ, RZ, R7 ;  /* 0x000000ffff007224 */ /* 0x000fc400078e0007 */
[----:B--2---:R-:W-:-:S15]  /*b85f0*/  HMMA.16816.F32 R4, R32, R60, R24 ;  /* 0x0000003c2004723c */ /* 0x004fde0000001818 */
[----:B------:R-:W-:-:S08]  /*b8600*/  NOP ;  /* 0x0000000000007918 */ /* 0x000fd00000000000 */
[----:B------:R-:W-:Y:S04]  /*b8610*/  STL.64 [R1+0x2860], R4 ;  /* 0x0028600401007387 */ /* 0x000fe80000100a00 */
[----:B------:R3:W-:Y:S01]  /*b8620*/  STL.64 [R1+0x2868], R6 ;  /* 0x0028680601007387 */ /* 0x0007e20000100a00 */
[C---:B----4-:R-:W-:Y:S06]  /*b8630*/  HMMA.16816.F32 R24, R32.reuse, R58, R36 ;  /* 0x0000003a2018723c */ /* 0x050fec0000001824 */
[C---:B---3--:R-:W-:Y:S01]  /*b8640*/  HMMA.16816.F32 R4, R32.reuse, R56, R20 ;  /* 0x000000382004723c */ /* 0x048fe20000001814 */
[----:B------:R-:W-:Y:S05]  /*b8650*/  STL.64 [R1+0x9628], R58 ;  /* 0x0096283a01007387 */ /* 0x000fea0000100a00 */
[C---:B------:R-:W-:Y:S11]  /*b8660*/  HMMA.16816.F32 R16, R32.reuse, R54, R16 ;  /* 0x000000362010723c */ /* 0x040ff60000001810 */
        /* <DEDUP_REMOVED lines=9> */
[----:B------:R0:W-:Y:S01]  /*b8700*/  STL.64 [R1+0x9630], R52 ;  /* 0x0096303401007387 */ /* 0x0001e20000100a00 */
[C---:B------:R-:W-:Y:S08]  /*b8710*/  HMMA.16816.F32 R8, R32.reuse, R50, R8 ;  /* 0x000000322008723c */ /* 0x040ff00000001808 */
[----:B------:R-:W-:Y:S04]  /*b8720*/  STL.64 [R1+0x2820], R4 ;  /* 0x0028200401007387 */ /* 0x000fe80000100a00 */
[----:B------:R1:W-:Y:S04]  /*b8730*/  STL.64 [R1+0x2828], R6 ;  /* 0x0028280601007387 */ /* 0x0003e80000100a00 */
[----:B0-----:R-:W2:Y:S01]  /*b8740*/  LDL.LU R52, [R1+0x12c0] ;  /* 0x0012c00001347983 */ /* 0x001ea20000300800 */
[----:B-1----:R-:W-:Y:S06]  /*b8750*/  HMMA.16816.F32 R4, R32, R48, R40 ;  /* 0x000000302004723c */ /* 0x002fec0000001828 */
[----:B------:R-:W-:Y:S04]  /*b8760*/  STL.64 [R1+0x2810], R8 ;  /* 0x0028100801007387 */ /* 0x000fe80000100a00 */
[----:B------:R-:W-:-:S13]  /*b8770*/  STL.64 [R1+0x2818], R10 ;  /* 0x0028180a01007387 */ /* 0x000fda0000100a00 */
        /* <DEDUP_REMOVED lines=13> */
[----:B0-----:R-:W2:Y:S04]  /*b8850*/  LDL.LU R4, [R1+0x1390] ;  /* 0x0013900001047983 */ /* 0x001ea80000300800 */
[----:B------:R-:W2:Y:S04]  /*b8860*/  LDL.LU R5, [R1+0x1394] ;  /* 0x0013940001057983 */ /* 0x000ea80000300800 */
[----:B-1----:R-:W2:Y:S04]  /*b8870*/  LDL.LU R6, [R1+0x1398] ;  /* 0x0013980001067983 */ /* 0x002ea80000300800 */
        /* <DEDUP_REMOVED lines=58> */
[----:B------:R-:W2:Y:S01]  /*b8c20*/  LDL.LU.64 R36, [R1+0x9950] ;  /* 0x0099500001247983 */ /* 0x000ea20000300a00 */
[C---:B------:R-:W-:Y:S03]  /*b8c30*/  HMMA.16816.F32 R8, R32.reuse, R2, R8 ;  /* 0x000000022008723c */ /* 0x040fe60000001808 */
[----:B------:R-:W-:Y:S04]  /*b8c40*/  STL.64 [R1+0x95b8], R42 ;  /* 0x0095b82a01007387 */ /* 0x000fe80000100a00 */
[----:B------:R0:W-:Y:S04]  /*b8c50*/  STL.64 [R1+0x95b0], R40 ;  /* 0x0095b02801007387 */ /* 0x0001e80000100a00 */
[----:B0-----:R-:W3:Y:S04]  /*b8c60*/  LDL.LU R40, [R1+0x12f0] ;  /* 0x0012f00001287983 */ /* 0x001ee80000300800 */
[----:B------:R-:W3:Y:S04]  /*b8c70*/  LDL.LU R41, [R1+0x12f4] ;  /* 0x0012f40001297983 */ /* 0x000ee80000300800 */
[----:B------:R-:W3:Y:S04]  /*b8c80*/  LDL.LU R42, [R1+0x12f8] ;  /* 0x0012f800012a7983 */ /* 0x000ee80000300800 */
[----:B------:R-:W3:Y:S01]  /*b8c90*/  LDL.LU R43, [R1+0x12fc] ;  /* 0x0012fc00012b7983 */ /* 0x000ee20000300800 */
[----:B----4-:R-:W-:-:S15]  /*b8ca0*/  HMMA.16816.F32 R20, R32, R38, R20 ;  /* 0x000000262014723c */ /* 0x010fde0000001814 */
[----:B------:R-:W-:-:S08]  /*b8cb0*/  NOP ;  /* 0x0000000000007918 */ /* 0x000fd00000000000 */
[----:B------:R-:W-:Y:S04]  /*b8cc0*/  STL.64 [R1+0x27b0], R20 ;  /* 0x0027b01401007387 */ /* 0x000fe80000100a00 */
[----:B------:R0:W-:Y:S04]  /*b8cd0*/  STL.64 [R1+0x27b8], R22 ;  /* 0x0027b81601007387 */ /* 0x0001e80000100a00 */
[----:B0-----:R-:W4:Y:S04]  /*b8ce0*/  LDL.LU.64 R22, [R1+0x9948] ;  /* 0x0099480001167983 */ /* 0x001f280000300a00 */
[----:B------:R-:W4:Y:S04]  /*b8cf0*/  LDL.LU.64 R20, [R1+0x9940] ;  /* 0x0099400001147983 */ /* 0x000f280000300a00 */
[----:B------:R-:W-:Y:S04]  /*b8d00*/  STL.64 [R1+0x98c0], R38 ;  /* 0x0098c02601007387 */ /* 0x000fe80000100a00 */
[----:B--2---:R0:W-:Y:S04]  /*b8d10*/  STL.64 [R1+0x98b8], R36 ;  /* 0x0098b82401007387 */ /* 0x0041e80000100a00 */
[----:B0-----:R-:W2:Y:S04]  /*b8d20*/  LDL.LU R36, [R1+0x1300] ;  /* 0x0013000001247983 */ /* 0x001ea80000300800 */
[----:B------:R-:W2:Y:S04]  /*b8d30*/  LDL.LU R37, [R1+0x1304] ;  /* 0x0013040001257983 */ /* 0x000ea80000300800 */
[----:B------:R-:W2:Y:S04]  /*b8d40*/  LDL.LU R38, [R1+0x1308] ;  /* 0x0013080001267983 */ /* 0x000ea80000300800 */
[----:B------:R-:W2:Y:S04]  /*b8d50*/  LDL.LU R39, [R1+0x130c] ;  /* 0x00130c0001277983 */ /* 0x000ea80000300800 */
[----:B------:R-:W-:Y:S04]  /*b8d60*/  STL.64 [R1+0x27a0], R8 ;  /* 0x0027a00801007387 */ /* 0x000fe80000100a00 */
[----:B------:R0:W-:Y:S04]  /*b8d70*/  STL.64 [R1+0x27a8], R10 ;  /* 0x0027a80a01007387 */ /* 0x0001e80000100a00 */
[----:B0-----:R-:W3:Y:S04]  /*b8d80*/  LDL.LU.64 R10, [R1+0x9938] ;  /* 0x00993800010a7983 */ /* 0x001ee80000300a00 */
[----:B------:R-:W4:Y:S02]  /*b8d90*/  LDL.LU.64 R8, [R1+0x9930] ;  /* 0x0099300001087983 */ /* 0x000f240000300a00 */
[C---:B----4-:R-:W-:Y:S06]  /*b8da0*/  HMMA.16816.F32 R16, R32.reuse, R8, R16 ;  /* 0x000000082010723c */ /* 0x050fec0000001810 */
[----:B---3--:R-:W-:-:S15]  /*b8db0*/  HMMA.16816.F32 R12, R32, R10, R12 ;  /* 0x0000000a200c723c */ /* 0x008fde000000180c */
        /* <DEDUP_REMOVED lines=11> */
[----:B0-----:R-:W3:Y:S04]  /*b8e70*/  LDL.LU R8, [R1+0x1310] ;  /* 0x0013100001087983 */ /* 0x001ee80000300800 */
[----:B------:R-:W3:Y:S04]  /*b8e80*/  LDL.LU R9, [R1+0x1314] ;  /* 0x0013140001097983 */ /* 0x000ee80000300800 */
[----:B------:R-:W3:Y:S04]  /*b8e90*/  LDL.LU R10, [R1+0x1318] ;  /* 0x00131800010a7983 */ /* 0x000ee80000300800 */
[----:B------:R-:W3:Y:S02]  /*b8ea0*/  LDL.LU R11, [R1+0x131c] ;  /* 0x00131c00010b7983 */ /* 0x000ee40000300800 */
[----:B---3--:R-:W-:-:S15]  /*b8eb0*/  HMMA.16816.F32 R8, R32, R12, R8 ;  /* 0x0000000c2008723c */ /* 0x008fde0000001808 */
[----:B------:R-:W-:-:S08]  /*b8ec0*/  NOP ;  /* 0x0000000000007918 */ /* 0x000fd00000000000 */
[----:B------:R-:W-:Y:S04]  /*b8ed0*/  STL.64 [R1+0x2770], R8 ;  /* 0x0027700801007387 */ /* 0x000fe80000100a00 */
[----:B------:R2:W-:Y:S02]  /*b8ee0*/  STL.64 [R1+0x2778], R10 ;  /* 0x0027780a01007387 */ /* 0x0005e40000100a00 */
[C---:B--2---:R-:W-:Y:S06]  /*b8ef0*/  HMMA.16816.F32 R8, R32.reuse, R14, R36 ;  /* 0x0000000e2008723c */ /* 0x044fec0000001824 */
        /* <DEDUP_REMOVED lines=20> */
[----:B0-----:R-:W-:Y:S07]  /*b9040*/  HMMA.16816.F32 R8, R32, R24, R56 ;  /* 0x000000182008723c */ /* 0x001fee0000001838 */
[----:B------:R-:W-:-:S02]  /*b9050*/  IMAD.MOV.U32 R58, RZ, RZ, R28 ;  /* 0x000000ffff3a7224 */ /* 0x000fc400078e001c */
[----:B------:R-:W-:Y:S01]  /*b9060*/  IMAD.MOV.U32 R59, RZ, RZ, R29 ;  /* 0x000000ffff3b7224 */ /* 0x000fe200078e001d */
[----:B------:R-:W2:Y:S01]  /*b9070*/  LDL.LU R28, [R1+0x990c] ;  /* 0x00990c00011c7983 */ /* 0x000ea20000300800 */
[----:B------:R-:W-:Y:S02]  /*b9080*/  IMAD.MOV.U32 R56, RZ, RZ, R6 ;  /* 0x000000ffff387224 */ /* 0x000fe400078e0006 */
[----:B------:R-:W-:-:S10]  /*b9090*/  IMAD.MOV.U32 R57, RZ, RZ, R7 ;  /* 0x000000ffff397224 */ /* 0x000fd400078e0007 */
[----:B------:R0:W-:Y:S04]  /*b90a0*/  STL.64 [R1+0x2710], R8 ;  /* 0x0027100801007387 */ /* 0x0001e80000100a00 */
[----:B------:R1:W-:Y:S04]  /*b90b0*/  STL.64 [R1+0x2718], R10 ;  /* 0x0027180a01007387 */ /* 0x0003e80000100a00 */
[----:B------:R-:W3:Y:S04]  /*b90c0*/  LDL.LU R29, [R1+0x9908] ;  /* 0x00990800011d7983 */ /* 0x000ee80000300800 */
[----:B------:R-:W4:Y:S04]  /*b90d0*/  LDL.LU R6, [R1+0x9904] ;  /* 0x0099040001067983 */ /* 0x000f280000300800 */
[----:B------:R-:W4:Y:S04]  /*b90e0*/  LDL.LU R7, [R1+0x9900] ;  /* 0x0099000001077983 */ /* 0x000f280000300800 */
[----:B------:R2:W-:Y:S04]  /*b90f0*/  STL.64 [R1+0x9870], R58 ;  /* 0x0098703a01007387 */ /* 0x0005e80000100a00 */
[----:B------:R-:W-:Y:S04]  /*b9100*/  STL.64 [R1+0x9868], R56 ;  /* 0x0098683801007387 */ /* 0x000fe80000100a00 */
[----:B------:R-:W2:Y:S04]  /*b9110*/  LDL.LU R48, [R1+0x11f0] ;  /* 0x0011f00001307983 */ /* 0x000ea80000300800 */
[----:B------:R-:W2:Y:S04]  /*b9120*/  LDL.LU R49, [R1+0x11f4] ;  /* 0x0011f40001317983 */ /* 0x000ea80000300800 */
[----:B------:R-:W3:Y:S04]  /*b9130*/  LDL.LU R50, [R1+0x11f8] ;  /* 0x0011f80001327983 */ /* 0x000ee80000300800 */
[----:B------:R-:W3:Y:S01]  /*b9140*/  LDL.LU R51, [R1+0x11fc] ;  /* 0x0011fc0001337983 */ /* 0x000ee20000300800 */
[----:B------:R-:W-:-:S02]  /*b9150*/  IMAD.MOV.U32 R46, RZ, RZ, R4 ;  /* 0x000000ffff2e7224 */ /* 0x000fc400078e0004 */
[----:B------:R-:W-:Y:S01]  /*b9160*/  IMAD.MOV.U32 R47, RZ, RZ, R5 ;  /* 0x000000ffff2f7224 */ /* 0x000fe200078e0005 */
[----:B---3--:R-:W-:Y:S04]  /*b9170*/  STL.64 [R1+0x9880], R50 ;  /* 0x0098803201007387 */ /* 0x008fe80000100a00 */
[----:B--2---:R-:W-:Y:S04]  /*b9180*/  STL.64 [R1+0x9878], R48 ;  /* 0x0098783001007387 */ /* 0x004fe80000100a00 */
[----:B------:R-:W2:Y:S04]  /*b9190*/  LDL.LU R4, [R1+0x98fc] ;  /* 0x0098fc0001047983 */ /* 0x000ea80000300800 */
[----:B------:R-:W3:Y:S04]  /*b91a0*/  LDL.LU R5, [R1+0x98f8] ;  /* 0x0098f80001057983 */ /* 0x000ee80000300800 */
[----:B------:R-:W4:Y:S04]  /*b91b0*/  LDL.LU R36, [R1+0x12a0] ;  /* 0x0012a00001247983 */ /* 0x000f280000300800 */
[----:B------:R-:W4:Y:S04]  /*b91c0*/  LDL.LU R37, [R1+0x12a4] ;  /* 0x0012a40001257983 */ /* 0x000f280000300800 */
[----:B------:R-:W4:Y:S04]  /*b91d0*/  LDL.LU R38, [R1+0x12a8] ;  /* 0x0012a80001267983 */ /* 0x000f280000300800 */
[----:B------:R-:W4:Y:S04]  /*b91e0*/  LDL.LU R39, [R1+0x12ac] ;  /* 0x0012ac0001277983 */ /* 0x000f280000300800 */
        /* <DEDUP_REMOVED lines=10> */
[----:B------:R-:W-:Y:S04]  /*b9290*/  STL.64 [R1+0x98a0], R46 ;  /* 0x0098a02e01007387 */ /* 0x000fe80000100a00 */
[----:B------:R-:W-:Y:S04]  /*b92a0*/  STL.64 [R1+0x9898], R44 ;  /* 0x0098982c01007387 */ /* 0x000fe80000100a00 */
[----:B0-----:R-:W4:Y:S04]  /*b92b0*/  LDL.LU R8, [R1+0x1210] ;  /* 0x0012100001087983 */ /* 0x001f280000300800 */
[----:B------:R-:W4:Y:S04]  /*b92c0*/  LDL.LU R9, [R1+0x1214] ;  /* 0x0012140001097983 */ /* 0x000f280000300800 */
[----:B-1----:R-:W2:Y:S04]  /*b92d0*/  LDL.LU R10, [R1+0x1218] ;  /* 0x00121800010a7983 */ /* 0x002ea80000300800 */
[----:B------:R-:W2:Y:S01]  /*b92e0*/  LDL.LU R11, [R1+0x121c] ;  /* 0x00121c00010b7983 */ /* 0x000ea20000300800 */
[----:B------:R-:W-:-:S02]  /*b92f0*/  IMAD.MOV.U32 R14, RZ, RZ, R26 ;  /* 0x000000ffff0e7224 */ /* 0x000fc400078e001a */
[----:B------:R-:W-:Y:S01]  /*b9300*/  IMAD.MOV.U32 R15, RZ, RZ, R27 ;  /* 0x000000ffff0f7224 */ /* 0x000fe200078e001b */
[----:B--2---:R-:W-:Y:S04]  /*b9310*/  STL.64 [R1+0x98b0], R10 ;  /* 0x0098b00a01007387 */ /* 0x004fe80000100a00 */
[----:B----4-:R0:W-:Y:S04]  /*b9320*/  STL.64 [R1+0x98a8], R8 ;  /* 0x0098a80801007387 */ /* 0x0101e80000100a00 */
[----:B------:R-:W0:Y:S04]  /*b9330*/  LDL.LU R26, [R1+0x98ec] ;  /* 0x0098ec00011a7983 */ /* 0x000e280000300800 */
[----:B------:R-:W0:Y:S01]  /*b9340*/  LDL.LU R27, [R1+0x98e8] ;  /* 0x0098e800011b7983 */ /* 0x000e220000300800 */
[----:B------:R-:W-:-:S02]  /*b9350*/  IMAD.MOV.U32 R12, RZ, RZ, R29 ;  /* 0x000000ffff0c7224 */ /* 0x000fc400078e001d */
[----:B------:R-:W-:Y:S01]  /*b9360*/  IMAD.MOV.U32 R13, RZ, RZ, R28 ;  /* 0x000000ffff0d7224 */ /* 0x000fe200078e001c */
[----:B------:R-:W-:Y:S04]  /*b9370*/  STL.64 [R1+0x98d0], R14 ;  /* 0x0098d00e01007387 */ /* 0x000fe80000100a00 */
[----:B------:R1:W-:Y:S04]  /*b9380*/  STL.64 [R1+0x98c8], R12 ;  /* 0x0098c80c01007387 */ /* 0x0003e80000100a00 */
[----:B------:R-:W2:Y:S04]  /*b9390*/  LDL.LU R16, [R1+0x1220] ;  /* 0x0012200001107983 */ /* 0x000ea80000300800 */
[----:B------:R-:W2:Y:S04]  /*b93a0*/  LDL.LU R17, [R1+0x1224] ;  /* 0x0012240001117983 */ /* 0x000ea80000300800 */
[----:B------:R-:W2:Y:S04]  /*b93b0*/  LDL.LU R18, [R1+0x1228] ;  /* 0x0012280001127983 */ /* 0x000ea80000300800 */
[----:B------:R-:W2:Y:S04]  /*b93c0*/  LDL.LU R19, [R1+0x122c] ;  /* 0x00122c0001137983 */ /* 0x000ea80000300800 */
[----:B------:R-:W4:Y:S04]  /*b93d0*/  LDL.LU R52, [R1+0x11e0] ;  /* 0x0011e00001347983 */ /* 0x000f280000300800 */
[----:B------:R-:W4:Y:S04]  /*b93e0*/  LDL.LU R53, [R1+0x11e4] ;  /* 0x0011e40001357983 */ /* 0x000f280000300800 */
[----:B------:R-:W4:Y:S04]  /*b93f0*/  LDL.LU R54, [R1+0x11e8] ;  /* 0x0011e80001367983 */ /* 0x000f280000300800 */
[----:B------:R-:W4:Y:S01]  /*b9400*/  LDL.LU R55, [R1+0x11ec] ;  /* 0x0011ec0001377983 */ /* 0x000f220000300800 */
[----:B------:R-:W-:-:S02]  /*b9410*/  IMAD.MOV.U32 R59, RZ, RZ, R4 ;  /* 0x000000ffff3b7224 */ /* 0x000fc400078e0004 */
[----:B------:R-:W-:Y:S01]  /*b9420*/  IMAD.MOV.U32 R58, RZ, RZ, R5 ;  /* 0x000000ffff3a7224 */ /* 0x000fe200078e0005 */
[----:B0-----:R-:W-:-:S15]  /*b9430*/  HMMA.16816.F32 R8, R32, R26, R36 ;  /* 0x0000001a2008723c */ /* 0x001fde0000001824 */
[----:B------:R-:W-:-:S08]  /*b9440*/  NOP ;  /* 0x0000000000007918 */ /* 0x000fd00000000000 */
[----:B------:R0:W-:Y:S04]  /*b9450*/  STL.64 [R1+0x20c0], R8 ;  /* 0x0020c00801007387 */ /* 0x0001e80000100a00 */
[----:B------:R2:W-:Y:S04]  /*b9460*/  STL.64 [R1+0x20c8], R10 ;  /* 0x0020c80a01007387 */ /* 0x0005e80000100a00 */
[----:B-1----:R-:W4:Y:S04]  /*b9470*/  LDL.LU R12, [R1+0x1290] ;  /* 0x00129000010c7983 */ /* 0x002f280000300800 */
[----:B------:R-:W4:Y:S04]  /*b9480*/  LDL.LU R13, [R1+0x1294] ;  /* 0x00129400010d7983 */ /* 0x000f280000300800 */
        /* <DEDUP_REMOVED lines=20> */
[----:B---3--:R-:W-:-:S02]  /*b95d0*/  IMAD.MOV.U32 R56, RZ, RZ, R30 ;  /* 0x000000ffff387224 */ /* 0x008fc400078e001e */
[----:B------:R-:W-:Y:S01]  /*b95e0*/  IMAD.MOV.U32 R57, RZ, RZ, R31 ;  /* 0x000000ffff397224 */ /* 0x000fe200078e001f */
[----:B------:R-:W3:Y:S04]  /*b95f0*/  LDL.LU R30, [R1+0x98e4] ;  /* 0x0098e400011e7983 */ /* 0x000ee80000300800 */
[----:B------:R-:W3:Y:S04]  /*b9600*/  LDL.LU R31, [R1+0x98e0] ;  /* 0x0098e000011f7983 */ /* 0x000ee80000300800 */
[----:B0-----:R-:W3:Y:S04]  /*b9610*/  LDL.LU R8, [R1+0x2250] ;  /* 0x0022500001087983 */ /* 0x001ee80000300800 */
        /* <DEDUP_REMOVED lines=11> */
[----:B------:R-:W-:Y:S04]  /*b96d0*/  STL.64 [R1+0x9578], R26 ;  /* 0x0095781a01007387 */ /* 0x000fe80000100a00 */
[----:B------:R0:W-:Y:S04]  /*b96e0*/  STL.64 [R1+0x9570], R24 ;  /* 0x0095701801007387 */ /* 0x0001e80000100a00 */
[----:B0-----:R-:W2:Y:S04]  /*b96f0*/  LDL.LU R24, [R1+0x1230] ;  /* 0x0012300001187983 */ /* 0x001ea80000300800 */
[----:B------:R-:W2:Y:S04]  /*b9700*/  LDL.LU R25, [R1+0x1234] ;  /* 0x0012340001197983 */ /* 0x000ea80000300800 */
[----:B------:R-:W2:Y:S04]  /*b9710*/  LDL.LU R26, [R1+0x1238] ;  /* 0x00123800011a7983 */ /* 0x000ea80000300800 */
[----:B------:R-:W2:Y:S01]  /*b9720*/  LDL.LU R27, [R1+0x123c] ;  /* 0x00123c00011b7983 */ /* 0x000ea20000300800 */
[----:B----4-:R-:W-:-:S03]  /*b9730*/  IMAD R4, R4, 0x100, R28 ;  /* 0x0000010004047824 */ /* 0x010fc600078e021c */
[----:B------:R-:W4:Y:S01]  /*b9740*/  LDL.LU R28, [R1+0x98dc] ;  /* 0x0098dc00011c7983 */ /* 0x000f220000300800 */
[----:B------:R-:W-:-:S03]  /*b9750*/  IMAD R5, R5, 0x100, R29 ;  /* 0x0000010005057824 */ /* 0x000fc600078e021d */
[----:B------:R-:W4:Y:S01]  /*b9760*/  LDL.LU R29, [R1+0x98d8] ;  /* 0x0098d800011d7983 */ /* 0x000f220000300800 */
[C---:B---3--:R-:W-:Y:S06]  /*b9770*/  HMMA.16816.F32 R36, R32.reuse, R30, R36 ;  /* 0x0000001e2024723c */ /* 0x048fec0000001824 */
[----:B----4-:R-:W-:-:S15]  /*b9780*/  HMMA.16816.F32 R12, R32, R28, R12 ;  /* 0x0000001c200c723c */ /* 0x010fde000000180c */
[----:B------:R-:W-:-:S08]  /*b9790*/  NOP ;  /* 0x0000000000007918 */ /* 0x000fd00000000000 */
[----:B------:R-:W-:Y:S04]  /*b97a0*/  STL.64 [R1+0x20b0], R12 ;  /* 0x0020b00c01007387 */ /* 0x000fe80000100a00 */
[----:B------:R0:W-:Y:S04]  /*b97b0*/  STL.64 [R1+0x20b8], R14 ;  /* 0x0020b80e01007387 */ /* 0x0001e80000100a00 */
[----:B0-----:R-:W3:Y:S04]  /*b97c0*/  LDL.LU.64 R14, [R1+0x98d0] ;  /* 0x0098d000010e7983 */ /* 0x001ee80000300a00 */
        /* <DEDUP_REMOVED lines=16> */
[----:B------:R-:W2:Y:S04]  /*b98d0*/  LDL.LU.64 R8, [R1+0x98a8] ;  /* 0x0098a80001087983 */ /* 0x000ea80000300a00 */
[----:B---3--:R0:W-:Y:S04]  /*b98e0*/  STL.64 [R1+0x9610], R38 ;  /* 0x0096102601007387 */ /* 0x0081e80000100a00 */
[----:B0-----:R-:W3:Y:S04]  /*b98f0*/  LDL R38, [R1+0x110] ;  /* 0x0001100001267983 */ /* 0x001ee80000100800 */
[----:B------:R-:W3:Y:S04]  /*b9900*/  LDL R39, [R1+0x114] ;  /* 0x0001140001277983 */ /* 0x000ee80000100800 */
[----:B------:R0:W-:Y:S04]  /*b9910*/  STL.64 [R1+0x9608], R36 ;  /* 0x0096082401007387 */ /* 0x0001e80000100a00 */
[----:B0-----:R-:W4:Y:S01]  /*b9920*/  LDL.64 R36, [R1+0x120] ;  /* 0x0001200001247983 */ /* 0x001f220000100a00 */
[----:B------:R-:W-:-:S02]  /*b9930*/  IMAD R6, R6, 0x100, R20 ;  /* 0x0000010006067824 */ /* 0x000fc400078e0214 */
[----:B------:R-:W-:Y:S01]  /*b9940*/  IMAD R7, R7, 0x100, R21 ;  /* 0x0000010007077824 */ /* 0x000fe200078e0215 */
[----:B------:R-:W-:Y:S02]  /*b9950*/  F2FP.F16.E5M2.UNPACK_B R4, R4 ;  /* 0x00000004ff04723e */ /* 0x000fe400020004ff */
[----:B------:R-:W-:Y:S02]  /*b9960*/  F2FP.F16.E5M2.UNPACK_B R5, R5 ;  /* 0x00000005ff05723e */ /* 0x000fe400020004ff */
[----:B------:R-:W-:Y:S02]  /*b9970*/  F2FP.F16.E5M2.UNPACK_B R6, R6 ;  /* 0x00000006ff06723e */ /* 0x000fe400020004ff */
[----:B------:R-:W-:-:S07]  /*b9980*/  F2FP.F16.E5M2.UNPACK_B R7, R7 ;  /* 0x00000007ff07723e */ /* 0x000fce00020004ff */
[C---:B------:R-:W-:Y:S06]  /*b9990*/  HMMA.16816.F32 R40, R4.reuse, R56, R40 ;  /* 0x000000380428723c */ /* 0x040fec0000001828 */
[----:B------:R-:W-:Y:S06]  /*b99a0*/  HMMA.16816.F32 R56, R4, R58, R48 ;  /* 0x0000003a0438723c */ /* 0x000fec0000001830 */
[----:B----4-:R-:W-:Y:S01]  /*b99b0*/  HMMA.16816.F32 R32, R32, R36, R44 ;  /* 0x000000242020723c */ /* 0x010fe2000000182c */
[----:B------:R-:W4:Y:S04]  /*b99c0*/  LDL.LU.64 R46, [R1+0x98a0] ;  /* 0x0098a000012e7983 */ /* 0x000f280000300a00 */
[----:B------:R-:W2:-:S15]  /*b99d0*/  LDL.LU.64 R44, [R1+0x9898] ;  /* 0x00989800012c7983 */ /* 0x000e9e0000300a00 */
[----:B------:R-:W-:-:S03]  /*b99e0*/  NOP ;  /* 0x0000000000007918 */ /* 0x000fc60000000000 */
[----:B------:R0:W-:Y:S04]  /*b99f0*/  STL.64 [R1+0x2700], R32 ;  /* 0x0027002001007387 */ /* 0x0001e80000100a00 */
[----:B------:R1:W-:Y:S04]  /*b9a00*/  STL.64 [R1+0x2708], R34 ;  /* 0x0027082201007387 */ /* 0x0003e80000100a00 */
[----:B0-----:R-:W3:Y:S04]  /*b9a10*/  LDL.LU R32, [R1+0x1250] ;  /* 0x0012500001207983 */ /* 0x001ee80000300800 */
[----:B------:R-:W3:Y:S04]  /*b9a20*/  LDL.LU R33, [R1+0x1254] ;  /* 0x0012540001217983 */ /* 0x000ee80000300800 */
[----:B-1----:R-:W3:Y:S04]  /*b9a30*/  LDL.LU R34, [R1+0x1258] ;  /* 0x0012580001227983 */ /* 0x002ee80000300800 */
[----:B------:R-:W3:Y:S04]  /*b9a40*/  LDL.LU R35, [R1+0x125c] ;  /* 0x00125c0001237983 */ /* 0x000ee80000300800 */
        /* <DEDUP_REMOVED lines=11> */
[C---:B------:R-:W-:Y:S06]  /*b9b00*/  HMMA.16816.F32 R24, R4.reuse, R12, R24 ;  /* 0x0000000c0418723c */ /* 0x040fec0000001818 */
[C---:B------:R-:W-:Y:S06]  /*b9b10*/  HMMA.16816.F32 R12, R4.reuse, R14, R16 ;  /* 0x0000000e040c723c */ /* 0x040fec0000001810 */
[C---:B--2---:R-:W-:Y:S06]  /*b9b20*/  HMMA.16816.F32 R8, R4.reuse, R44, R8 ;  /* 0x0000002c0408723c */ /* 0x044fec0000001808 */
[C---:B---3--:R-:W-:Y:S06]  /*b9b30*/  HMMA.16816.F32 R32, R4.reuse, R38, R32 ;  /* 0x000000260420723c */ /* 0x048fec0000001820 */
[----:B----4-:R-:W-:-:S15]  /*b9b40*/  HMMA.16816.F32 R16, R4, R46, R40 ;  /* 0x0000002e0410723c */ /* 0x010fde0000001828 */
        /* <DEDUP_REMOVED lines=11> */
[C---:B0-----:R-:W-:Y:S06]  /*b9c00*/  HMMA.16816.F32 R12, R4.reuse, R56, R48 ;  /* 0x00000038040c723c */ /* 0x041fec0000001830 */
[----:B-1----:R-:W-:Y:S01]  /*b9c10*/  HMMA.16816.F32 R8, R4, R58, R52 ;  /* 0x0000003a0408723c */ /* 0x002fe20000001834 */
[----:B------:R-:W-:Y:S04]  /*b9c20*/  STL.64 [R1+0x2680], R16 ;  /* 0x0026801001007387 */ /* 0x000fe80000100a00 */
[----:B------:R-:W-:Y:S04]  /*b9c30*/  STL.64 [R1+0x2688], R18 ;  /* 0x0026881201007387 */ /* 0x000fe80000100a00 */
[----:B------:R-:W2:Y:S08]  /*b9c40*/  LDL.LU R44, [R1+0x1010] ;  /* 0x00101000012c7983 */ /* 0x000eb00000300800 */
        /* <DEDUP_REMOVED lines=8> */
[----:B--2---:R1:W-:Y:S04]  /*b9cd0*/  STL.64 [R1+0x9640], R44 ;  /* 0x0096402c01007387 */ /* 0x0043e80000100a00 */
[----:B------:R-:W2:Y:S04]  /*b9ce0*/  LDL.LU R40, [R1+0x1020] ;  /* 0x0010200001287983 */ /* 0x000ea80000300800 */
[----:B------:R-:W2:Y:S04]  /*b9cf0*/  LDL.LU R41, [R1+0x1024] ;  /* 0x0010240001297983 */ /* 0x000ea80000300800 */
[----:B------:R-:W3:Y:S04]  /*b9d00*/  LDL.LU R42, [R1+0x1028] ;  /* 0x00102800012a7983 */ /* 0x000ee80000300800 */
[----:B------:R-:W3:Y:S01]  /*b9d10*/  LDL.LU R43, [R1+0x102c] ;  /* 0x00102c00012b7983 */ /* 0x000ee20000300800 */
[----:B0-----:R-:W-:-:S03]  /*b9d20*/  IMAD.MOV.U32 R11, RZ, RZ, R0 ;  /* 0x000000ffff0b7224 */ /* 0x001fc600078e0000 */
[----:B---3--:R0:W-:Y:S04]  /*b9d30*/  STL.64 [R1+0x9658], R42 ;  /* 0x0096582a01007387 */ /* 0x0081e80000100a00 */
[----:B--2---:R-:W-:Y:S04]  /*b9d40*/  STL.64 [R1+0x9650], R40 ;  /* 0x0096502801007387 */ /* 0x004fe80000100a00 */
[----:B------:R-:W2:Y:S04]  /*b9d50*/  LDL R10, [R1] ;  /* 0x00000000010a7983 */ /* 0x000ea80000100800 */
[----:B------:R-:W3:Y:S04]  /*b9d60*/  LDL.LU R0, [R1+0x9864] ;  /* 0x0098640001007983 */ /* 0x000ee80000300800 */
[----:B------:R-:W4:Y:S04]  /*b9d70*/  LDL R8, [R1+0x8] ;  /* 0x0000080001087983 */ /* 0x000f280000100800 */
[----:B------:R-:W4:Y:S04]  /*b9d80*/  LDL R9, [R1+0xc] ;  /* 0x00000c0001097983 */ /* 0x000f280000100800 */
[----:B--2---:R-:W-:Y:S04]  /*b9d90*/  STL.64 [R1+0x9668], R10 ;  /* 0x0096680a01007387 */ /* 0x004fe80000100a00 */
[----:B----4-:R2:W-:Y:S04]  /*b9da0*/  STL.64 [R1+0x9660], R8 ;  /* 0x0096600801007387 */ /* 0x0105e80000100a00 */
[----:B------:R-:W4:Y:S04]  /*b9db0*/  LDL.LU R16, [R1+0x1040] ;  /* 0x0010400001107983 */ /* 0x000f280000300800 */
[----:B------:R-:W4:Y:S04]  /*b9dc0*/  LDL.LU R17, [R1+0x1044] ;  /* 0x0010440001117983 */ /* 0x000f280000300800 */
[----:B------:R-:W2:Y:S04]  /*b9dd0*/  LDL.LU R18, [R1+0x1048] ;  /* 0x0010480001127983 */ /* 0x000ea80000300800 */
[----:B------:R-:W2:Y:S01]  /*b9de0*/  LDL.LU R19, [R1+0x104c] ;  /* 0x00104c0001137983 */ /* 0x000ea20000300800 */
[----:B---3--:R-:W-:-:S02]  /*b9df0*/  IMAD.MOV.U32 R23, RZ, RZ, R0 ;  /* 0x000000ffff177224 */ /* 0x008fc400078e0000 */
[----:B------:R-:W-:Y:S01]  /*b9e00*/  IMAD.MOV.U32 R21, RZ, RZ, R36 ;  /* 0x000000ffff157224 */ /* 0x000fe200078e0024 */
[----:B--2---:R-:W-:Y:S04]  /*b9e10*/  STL.64 [R1+0x9678], R18 ;  /* 0x0096781201007387 */ /* 0x004fe80000100a00 */
[----:B----4-:R-:W-:Y:S04]  /*b9e20*/  STL.64 [R1+0x9670], R16 ;  /* 0x0096701001007387 */ /* 0x010fe80000100a00 */
[----:B------:R-:W2:Y:S01]  /*b9e30*/  LDL R22, [R1+0x10] ;  /* 0x0000100001167983 */ /* 0x000ea20000100800 */
[----:B------:R-:W-:-:S03]  /*b9e40*/  IMAD.MOV.U32 R20, RZ, RZ, R37 ;  /* 0x000000ffff147224 */ /* 0x000fc600078e0025 */
[----:B------:R-:W3:Y:S04]  /*b9e50*/  LDL.LU R0, [R1+0x9860] ;  /* 0x0098600001007983 */ /* 0x000ee80000300800 */
[----:B--2---:R2:W-:Y:S04]  /*b9e60*/  STL.64 [R1+0x9688], R22 ;  /* 0x0096881601007387 */ /* 0x0045e80000100a00 */
[----:B------:R-:W-:Y:S04]  /*b9e70*/  STL.64 [R1+0x9680], R20 ;  /* 0x0096801401007387 */ /* 0x000fe80000100a00 */
        /* <DEDUP_REMOVED lines=8> */
[----:B------:R-:W2:Y:S04]  /*b9f00*/  LDL.LU R36, [R1+0x1060] ;  /* 0x0010600001247983 */ /* 0x000ea80000300800 */
[----:B------:R-:W2:Y:S04]  /*b9f10*/  LDL.LU R37, [R1+0x1064] ;  /* 0x0010640001257983 */ /* 0x000ea80000300800 */
[----:B------:R-:W3:Y:S04]  /*b9f20*/  LDL.LU R38, [R1+0x1068] ;  /* 0x0010680001267983 */ /* 0x000ee80000300800 */
[----:B------:R-:W3:Y:S01]  /*b9f30*/  LDL.LU R39, [R1+0x106c] ;  /* 0x00106c0001277983 */ /* 0x000ee20000300800 */
[----:B------:R-:W-:-:S03]  /*b9f40*/  IMAD.MOV.U32 R29, RZ, RZ, R0 ;  /* 0x000000ffff1d7224 */ /* 0x000fc600078e0000 */
[----:B---3--:R-:W-:Y:S04]  /*b9f50*/  STL.64 [R1+0x96a8], R38 ;  /* 0x0096a82601007387 */ /* 0x008fe80000100a00 */
[----:B--2---:R2:W-:Y:S04]  /*b9f60*/  STL.64 [R1+0x96a0], R36 ;  /* 0x0096a02401007387 */ /* 0x0045e80000100a00 */
[----:B------:R-:W3:Y:S04]  /*b9f70*/  LDL R28, [R1+0x20] ;  /* 0x00002000011c7983 */ /* 0x000ee80000100800 */
[----:B------:R-:W2:Y:S04]  /*b9f80*/  LDL.LU R0, [R1+0x985c] ;  /* 0x00985c0001007983 */ /* 0x000ea80000300800 */
[----:B----4-:R4:W-:Y:S04]  /*b9f90*/  STL.64 [R1+0x96b8], R30 ;  /* 0x0096b81e01007387 */ /* 0x0109e80000100a00 */
[----:B---3--:R-:W-:Y:S04]  /*b9fa0*/  STL.64 [R1+0x96b0], R28 ;  /* 0x0096b01c01007387 */ /* 0x008fe80000100a00 */
[----:B------:R-:W3:Y:S04]  /*b9fb0*/  LDL R58, [R1+0x28] ;  /* 0x00002800013a7983 */ /* 0x000ee80000100800 */
[----:B------:R-:W3:Y:S04]  /*b9fc0*/  LDL R59, [R1+0x2c] ;  /* 0x00002c00013b7983 */ /* 0x000ee80000100800 */
[----:B------:R-:W4:Y:S04]  /*b9fd0*/  LDL.LU R52, [R1+0x1080] ;  /* 0x0010800001347983 */ /* 0x000f280000300800 */
[----:B------:R-:W4:Y:S04]  /*b9fe0*/  LDL.LU R53, [R1+0x1084] ;  /* 0x0010840001357983 */ /* 0x000f280000300800 */
[----:B------:R-:W3:Y:S04]  /*b9ff0*/  LDL.LU R54, [R1+0x1088] ;  /* 0x0010880001367983 */ /* 0x000ee80000300800 */
[----:B------:R-:W3:Y:S01]  /*ba000*/  LDL.LU R55, [R1+0x108c] ;  /* 0x00108c0001377983 */ /* 0x000ee20000300800 */
[----:B--2---:R-:W-:-:S03]  /*ba010*/  IMAD.MOV.U32 R57, RZ, RZ, R0 ;  /* 0x000000ffff397224 */ /* 0x004fc600078e0000 */
[----:B---3--:R-:W-:Y:S04]  /*ba020*/  STL.64 [R1+0x96c8], R54 ;  /* 0x0096c83601007387 */ /* 0x008fe80000100a00 */
[----:B----4-:R2:W-:Y:S04]  /*ba030*/  STL.64 [R1+0x96c0], R52 ;  /* 0x0096c03401007387 */ /* 0x0105e80000100a00 */
[----:B------:R-:W3:Y:S04]  /*ba040*/  LDL R56, [R1+0x30] ;  /* 0x0000300001387983 */ /* 0x000ee80000100800 */
[----:B------:R-:W4:Y:S04]  /*ba050*/  LDL.LU R0, [R1+0x9858] ;  /* 0x0098580001007983 */ /* 0x000f280000300800 */
[----:B------:R-:W-:Y:S04]  /*ba060*/  STL.64 [R1+0x96d8], R58 ;  /* 0x0096d83a01007387 */ /* 0x000fe80000100a00 */
[----:B---3--:R-:W-:Y:S04]  /*ba070*/  STL.64 [R1+0x96d0], R56 ;  /* 0x0096d03801007387 */ /* 0x008fe80000100a00 */
[----:B-1----:R-:W3:Y:S04]  /*ba080*/  LDL.LU R44, [R1+0x1090] ;  /* 0x00109000012c7983 */ /* 0x002ee80000300800 */
[----:B------:R-:W3:Y:S04]  /*ba090*/  LDL.LU R45, [R1+0x1094] ;  /* 0x00109400012d7983 */ /* 0x000ee80000300800 */
[----:B------:R-:W2:Y:S04]  /*ba0a0*/  LDL.LU R46, [R1+0x1098] ;  /* 0x00109800012e7983 */ /* 0x000ea80000300800 */
[----:B------:R-:W2:Y:S04]  /*ba0b0*/  LDL.LU R47, [R1+0x109c] ;  /* 0x00109c00012f7983 */ /* 0x000ea80000300800 */
[----:B--2---:R1:W-:Y:S04]  /*ba0c0*/  STL.64 [R1+0x96e8], R46 ;  /* 0x0096e82e01007387 */ /* 0x0043e80000100a00 */
[----:B---3--:R-:W-:Y:S04]  /*ba0d0*/  STL.64 [R1+0x96e0], R44 ;  /* 0x0096e02c01007387 */ /* 0x008fe80000100a00 */
[----:B0-----:R-:W2:Y:S04]  /*ba0e0*/  LDL R42, [R1+0x38] ;  /* 0x00003800012a7983 */ /* 0x001ea80000100800 */
[----:B------:R-:W2:Y:S04]  /*ba0f0*/  LDL R43, [R1+0x3c] ;  /* 0x00003c00012b7983 */ /* 0x000ea80000100800 */
[----:B------:R-:W3:Y:S04]  /*ba100*/  LDL.LU R8, [R1+0x10a0] ;  /* 0x0010a00001087983 */ /* 0x000ee80000300800 */
[----:B------:R-:W3:Y:S04]  /*ba110*/  LDL.LU R9, [R1+0x10a4] ;  /* 0x0010a40001097983 */ /* 0x000ee80000300800 */
[----:B------:R-:W2:Y:S04]  /*ba120*/  LDL.LU R10, [R1+0x10a8] ;  /* 0x0010a800010a7983 */ /* 0x000ea80000300800 */
[----:B------:R-:W2:Y:S01]  /*ba130*/  LDL.LU R11, [R1+0x10ac] ;  /* 0x0010ac00010b7983 */ /* 0x000ea20000300800 */
[----:B----4-:R-:W-:-:S03]  /*ba140*/  IMAD.MOV.U32 R41, RZ, RZ, R0 ;  /* 0x000000ffff297224 */ /* 0x010fc600078e0000 */
[----:B--2---:R-:W-:Y:S04]  /*ba150*/  STL.64 [R1+0x96f8], R10 ;  /* 0x0096f80a01007387 */ /* 0x004fe80000100a00 */
[----:B---3--:R0:W-:Y:S04]  /*ba160*/  STL.64 [R1+0x96f0], R8 ;  /* 0x0096f00801007387 */ /* 0x0081e80000100a00 */
[----:B------:R-:W2:Y:S04]  /*ba170*/  LDL R40, [R1+0x40] ;  /* 0x0000400001287983 */ /* 0x000ea80000100800 */
[----:B------:R-:W3:Y:S04]  /*ba180*/  LDL.LU R0, [R1+0x9854] ;  /* 0x0098540001007983 */ /* 0x000ee80000300800 */
[----:B------:R-:W-:Y:S04]  /*ba190*/  STL.64 [R1+0x9708], R42 ;  /* 0x0097082a01007387 */ /* 0x000fe80000100a00 */
[----:B--2---:R2:W-:Y:S04]  /*ba1a0*/  STL.64 [R1+0x9700], R40 ;  /* 0x0097002801007387 */ /* 0x0045e80000100a00 */
[----:B------:R-:W4:Y:S04]  /*ba1b0*/  LDL R22, [R1+0x48] ;  /* 0x0000480001167983 */ /* 0x000f280000100800 */
[----:B------:R-:W4:Y:S04]  /*ba1c0*/  LDL R23, [R1+0x4c] ;  /* 0x00004c0001177983 */ /* 0x000f280000100800 */
[----:B------:R-:W2:Y:S04]  /*ba1d0*/  LDL.LU R24, [R1+0x10c0] ;  /* 0x0010c00001187983 */ /* 0x000ea80000300800 */
[----:B------:R-:W2:Y:S04]  /*ba1e0*/  LDL.LU R25, [R1+0x10c4] ;  /* 0x0010c40001197983 */ /* 0x000ea80000300800 */
[----:B------:R-:W4:Y:S04]  /*ba1f0*/  LDL.LU R26, [R1+0x10c8] ;  /* 0x0010c800011a7983 */ /* 0x000f280000300800 */
[----:B------:R-:W4:Y:S01]  /*ba200*/  LDL.LU R27, [R1+0x10cc] ;  /* 0x0010cc00011b7983 */ /* 0x000f220000300800 */
[----:B---3--:R-:W-:-:S03]  /*ba210*/  IMAD.MOV.U32 R21, RZ, RZ, R0 ;  /* 0x000000ffff157224 */ /* 0x008fc600078e0000 */
[----:B----4-:R3:W-:Y:S04]  /*ba220*/  STL.64 [R1+0x9718], R26 ;  /* 0x0097181a01007387 */ /* 0x0107e80000100a00 */
[----:B--2---:R-:W-:Y:S04]  /*ba230*/  STL.64 [R1+0x9710], R24 ;  /* 0x0097101801007387 */ /* 0x004fe80000100a00 */
[----:B------:R-:W2:Y:S04]  /*ba240*/  LDL R20, [R1+0x50] ;  /* 0x0000500001147983 */ /* 0x000ea80000100800 */
[----:B------:R-:W4:Y:S04]  /*ba250*/  LDL.LU R0, [R1+0x9850] ;  /* 0x0098500001007983 */ /* 0x000f280000300800 */
[----:B------:R-:W-:Y:S04]  /*ba260*/  STL.64 [R1+0x9728], R22 ;  /* 0x0097281601007387 */ /* 0x000fe80000100a00 */
[----:B--2---:R2:W-:Y:S04]  /*ba270*/  STL.64 [R1+0x9720], R20 ;  /* 0x0097201401007387 */ /* 0x0045e80000100a00 */
        /* <DEDUP_REMOVED lines=8> */
[----:B------:R-:W4:Y:S04]  /*ba300*/  LDL.LU R52, [R1+0x10e0] ;  /* 0x0010e00001347983 */ /* 0x000f280000300800 */
[----:B------:R-:W4:Y:S04]  /*ba310*/  LDL.LU R53, [R1+0x10e4] ;  /* 0x0010e40001357983 */ /* 0x000f280000300800 */
[----:B------:R-:W2:Y:S04]  /*ba320*/  LDL.LU R54, [R1+0x10e8] ;  /* 0x0010e80001367983 */ /* 0x000ea80000300800 */
[----:B------:R-:W2:Y:S01]  /*ba330*/  LDL.LU R55, [R1+0x10ec] ;  /* 0x0010ec0001377983 */ /* 0x000ea20000300800 */
[----:B------:R-:W-:-:S03]  /*ba340*/  IMAD.MOV.U32 R29, RZ, RZ, R0 ;  /* 0x000000ffff1d7224 */ /* 0x000fc600078e0000 */
[----:B--2---:R2:W-:Y:S04]  /*ba350*/  STL.64 [R1+0x9748], R54 ;  /* 0x0097483601007387 */ /* 0x0045e80000100a00 */
[----:B----4-:R-:W-:Y:S04]  /*ba360*/  STL.64 [R1+0x9740], R52 ;  /* 0x0097403401007387 */ /* 0x010fe80000100a00 */
[----:B------:R-:W4:Y:S04]  /*ba370*/  LDL R28, [R1+0x60] ;  /* 0x00006000011c7983 */ /* 0x000f280000100800 */
[----:B------:R-:W2:Y:S04]  /*ba380*/  LDL.LU R0, [R1+0x984c] ;  /* 0x00984c0001007983 */ /* 0x000ea80000300800 */
[----:B---3--:R-:W-:Y:S04]  /*ba390*/  STL.64 [R1+0x9758], R30 ;  /* 0x0097581e01007387 */ /* 0x008fe80000100a00 */
[----:B----4-:R3:W-:Y:S04]  /*ba3a0*/  STL.64 [R1+0x9750], R28 ;  /* 0x0097501c01007387 */ /* 0x0107e80000100a00 */
[----:B-1----:R-:W4:Y:S04]  /*ba3b0*/  LDL R46, [R1+0x68] ;  /* 0x00006800012e7983 */ /* 0x002f280000100800 */
[----:B------:R-:W4:Y:S04]  /*ba3c0*/  LDL R47, [R1+0x6c] ;  /* 0x00006c00012f7983 */ /* 0x000f280000100800 */
[----:B0-----:R-:W3:Y:S04]  /*ba3d0*/  LDL.LU R8, [R1+0x1100] ;  /* 0x0011000001087983 */ /* 0x001ee80000300800 */
[----:B------:R-:W3:Y:S04]  /*ba3e0*/  LDL.LU R9, [R1+0x1104] ;  /* 0x0011040001097983 */ /* 0x000ee80000300800 */
[----:B------:R-:W4:Y:S04]  /*ba3f0*/  LDL.LU R10, [R1+0x1108] ;  /* 0x00110800010a7983 */ /* 0x000f280000300800 */
[----:B------:R-:W4:Y:S01]  /*ba400*/  LDL.LU R11, [R1+0x110c] ;  /* 0x00110c00010b7983 */ /* 0x000f220000300800 */
[----:B--2---:R-:W-:-:S03]  /*ba410*/  IMAD.MOV.U32 R45, RZ, RZ, R0 ;  /* 0x000000ffff2d7224 */ /* 0x004fc600078e0000 */
[----:B----4-:R-:W-:Y:S04]  /*ba420*/  STL.64 [R1+0x9768], R10 ;  /* 0x0097680a01007387 */ /* 0x010fe80000100a00 */
[----:B---3--:R0:W-:Y:S04]  /*ba430*/  STL.64 [R1+0x9760], R8 ;  /* 0x0097600801007387 */ /* 0x0081e80000100a00 */
[----:B------:R-:W2:Y:S04]  /*ba440*/  LDL R44, [R1+0x70] ;  /* 0x00007000012c7983 */ /* 0x000ea80000100800 */
[----:B------:R-:W3:Y:S04]  /*ba450*/  LDL.LU R0, [R1+0x9848] ;  /* 0x0098480001007983 */ /* 0x000ee80000300800 */
[----:B------:R1:W-:Y:S04]  /*ba460*/  STL.64 [R1+0x9778], R46 ;  /* 0x0097782e01007387 */ /* 0x0003e80000100a00 */
        /* <DEDUP_REMOVED lines=14> */
[----:B----4-:R-:W-:Y:S04]  /*ba550*/  STL.64 [R1+0x9798], R22 ;  /* 0x0097981601007387 */ /* 0x010fe80000100a00 */
[----:B--2---:R-:W-:Y:S04]  /*ba560*/  STL.64 [R1+0x9790], R20 ;  /* 0x0097901401007387 */ /* 0x004fe80000100a00 */
[----:B------:R-:W2:Y:S04]  /*ba570*/  LDL R24, [R1+0x80] ;  /* 0x0000800001187983 */ /* 0x000ea80000100800 */
[----:B------:R-:W3:Y:S04]  /*ba580*/  LDL.LU R0, [R1+0x9844] ;  /* 0x0098440001007983 */ /* 0x000ee80000300800 */
[----:B------:R4:W-:Y:S04]  /*ba590*/  STL.64 [R1+0x97a8], R26 ;  /* 0x0097a81a01007387 */ /* 0x0009e80000100a00 */
[----:B--2---:R-:W-:Y:S04]  /*ba5a0*/  STL.64 [R1+0x97a0], R24 ;  /* 0x0097a01801007387 */ /* 0x004fe80000100a00 */
[----:B------:R-:W2:Y:S04]  /*ba5b0*/  LDL R54, [R1+0x88] ;  /* 0x0000880001367983 */ /* 0x000ea80000100800 */
[----:B------:R-:W2:Y:S04]  /*ba5c0*/  LDL R55, [R1+0x8c] ;  /* 0x00008c0001377983 */ /* 0x000ea80000100800 */
[----:B------:R-:W4:Y:S04]  /*ba5d0*/  LDL.LU R28, [R1+0x1140] ;  /* 0x00114000011c7983 */ /* 0x000f280000300800 */
[----:B------:R-:W4:Y:S04]  /*ba5e0*/  LDL.LU R29, [R1+0x1144] ;  /* 0x00114400011d7983 */ /* 0x000f280000300800 */
[----:B------:R-:W2:Y:S04]  /*ba5f0*/  LDL.LU R30, [R1+0x1148] ;  /* 0x00114800011e7983 */ /* 0x000ea80000300800 */
[----:B------:R-:W2:Y:S01]  /*ba600*/  LDL.LU R31, [R1+0x114c] ;  /* 0x00114c00011f7983 */ /* 0x000ea20000300800 */
[----:B---3--:R-:W-:-:S03]  /*ba610*/  IMAD.MOV.U32 R53, RZ, RZ, R0 ;  /* 0x000000ffff357224 */ /* 0x008fc600078e0000 */
[----:B--2---:R-:W-:Y:S04]  /*ba620*/  STL.64 [R1+0x97b8], R30 ;  /* 0x0097b81e01007387 */ /* 0x004fe80000100a00 */
[----:B----4-:R2:W-:Y:S04]  /*ba630*/  STL.64 [R1+0x97b0], R28 ;  /* 0x0097b01c01007387 */ /* 0x0105e80000100a00 */
[----:B------:R-:W3:Y:S04]  /*ba640*/  LDL R52, [R1+0x90] ;  /* 0x0000900001347983 */ /* 0x000ee80000100800 */
[----:B------:R-:W4:Y:S04]  /*ba650*/  LDL.LU R0, [R1+0x9840] ;  /* 0x0098400001007983 */ /* 0x000f280000300800 */
[----:B------:R-:W-:Y:S04]  /*ba660*/  STL.64 [R1+0x97c8], R54 ;  /* 0x0097c83601007387 */ /* 0x000fe80000100a00 */
[----:B---3--:R3:W-:Y:S04]  /*ba670*/  STL.64 [R1+0x97c0], R52 ;  /* 0x0097c03401007387 */ /* 0x0087e80000100a00 */
[----:B0-----:R-:W2:Y:S04]  /*ba680*/  LDL.LU R8, [R1+0x1150] ;  /* 0x0011500001087983 */ /* 0x001ea80000300800 */
[----:B------:R-:W2:Y:S04]  /*ba690*/  LDL.LU R9, [R1+0x1154] ;  /* 0x0011540001097983 */ /* 0x000ea80000300800 */
[----:B------:R-:W4:Y:S04]  /*ba6a0*/  LDL.LU R10, [R1+0x1158] ;  /* 0x00115800010a7983 */ /* 0x000f280000300800 */
[----:B------:R-:W4:Y:S04]  /*ba6b0*/  LDL.LU R11, [R1+0x115c] ;  /* 0x00115c00010b7983 */ /* 0x000f280000300800 */
[----:B----4-:R-:W-:Y:S04]  /*ba6c0*/  STL.64 [R1+0x97d8], R10 ;  /* 0x0097d80a01007387 */ /* 0x010fe80000100a00 */
[----:B--2---:R0:W-:Y:S04]  /*ba6d0*/  STL.64 [R1+0x97d0], R8 ;  /* 0x0097d00801007387 */ /* 0x0041e80000100a00 */
[----:B-1----:R-:W2:Y:S04]  /*ba6e0*/  LDL R46, [R1+0x98] ;  /* 0x00009800012e7983 */ /* 0x002ea80000100800 */
[----:B------:R-:W2:Y:S04]  /*ba6f0*/  LDL R47, [R1+0x9c] ;  /* 0x00009c00012f7983 */ /* 0x000ea80000100800 */
[----:B------:R-:W4:Y:S04]  /*ba700*/  LDL.LU R40, [R1+0x1160] ;  /* 0x0011600001287983 */ /* 0x000f280000300800 */
[----:B------:R-:W4:Y:S04]  /*ba710*/  LDL.LU R41, [R1+0x1164] ;  /* 0x0011640001297983 */ /* 0x000f280000300800 */
[----:B------:R-:W3:Y:S04]  /*ba720*/  LDL.LU R42, [R1+0x1168] ;  /* 0x00116800012a7983 */ /* 0x000ee80000300800 */
[----:B------:R-:W3:Y:S01]  /*ba730*/  LDL.LU R43, [R1+0x116c] ;  /* 0x00116c00012b7983 */ /* 0x000ee20000300800 */
[----:B------:R-:W-:-:S03]  /*ba740*/  IMAD.MOV.U32 R45, RZ, RZ, R0 ;  /* 0x000000ffff2d7224 */ /* 0x000fc600078e0000 */
[----:B---3--:R-:W-:Y:S04]  /*ba750*/  STL.64 [R1+0x97e8], R42 ;  /* 0x0097e82a01007387 */ /* 0x008fe80000100a00 */
[----:B----4-:R1:W-:Y:S04]  /*ba760*/  STL.64 [R1+0x97e0], R40 ;  /* 0x0097e02801007387 */ /* 0x0103e80000100a00 */
[----:B------:R-:W3:Y:S04]  /*ba770*/  LDL R44, [R1+0xa0] ;  /* 0x0000a000012c7983 */ /* 0x000ee80000100800 */
[----:B------:R-:W4:Y:S04]  /*ba780*/  LDL.LU R0, [R1+0x983c] ;  /* 0x00983c0001007983 */ /* 0x000f280000300800 */
[----:B--2---:R-:W-:Y:S04]  /*ba790*/  STL.64 [R1+0x97f8], R46 ;  /* 0x0097f82e01007387 */ /* 0x004fe80000100a00 */
[----:B---3--:R-:W-:Y:S04]  /*ba7a0*/  STL.64 [R1+0x97f0], R44 ;  /* 0x0097f02c01007387 */ /* 0x008fe80000100a00 */
[----:B------:R-:W2:Y:S04]  /*ba7b0*/  LDL R26, [R1+0xa8] ;  /* 0x0000a800011a7983 */ /* 0x000ea80000100800 */
[----:B------:R-:W2:Y:S04]  /*ba7c0*/  LDL R27, [R1+0xac] ;  /* 0x0000ac00011b7983 */ /* 0x000ea80000100800 */
[----:B------:R-:W3:Y:S04]  /*ba7d0*/  LDL.LU R28, [R1+0x1180] ;  /* 0x00118000011c7983 */ /* 0x000ee80000300800 */
[----:B------:R-:W3:Y:S04]  /*ba7e0*/  LDL.LU R29, [R1+0x1184] ;  /* 0x00118400011d7983 */ /* 0x000ee80000300800 */
[----:B------:R-:W2:Y:S04]  /*ba7f0*/  LDL.LU R30, [R1+0x1188] ;  /* 0x00118800011e7983 */ /* 0x000ea80000300800 */
[----:B------:R-:W2:Y:S01]  /*ba800*/  LDL.LU R31, [R1+0x118c] ;  /* 0x00118c00011f7983 */ /* 0x000ea20000300800 */
[----:B----4-:R-:W-:-:S03]  /*ba810*/  IMAD.MOV.U32 R25, RZ, RZ, R0 ;  /* 0x000000ffff197224 */ /* 0x010fc600078e0000 */
[----:B--2---:R2:W-:Y:S04]  /*ba820*/  STL.64 [R1+0x9808], R30 ;  /* 0x0098081e01007387 */ /* 0x0045e80000100a00 */
[----:B---3--:R-:W-:Y:S04]  /*ba830*/  STL.64 [R1+0x9800], R28 ;  /* 0x0098001c01007387 */ /* 0x008fe80000100a00 */
[----:B------:R-:W3:Y:S04]  /*ba840*/  LDL R24, [R1+0xb0] ;  /* 0x0000b00001187983 */ /* 0x000ee80000100800 */
[----:B------:R-:W0:Y:S04]  /*ba850*/  LDL.LU R0, [R1+0x9838] ;  /* 0x0098380001007983 */ /* 0x000e280000300800 */
[----:B------:R-:W-:Y:S04]  /*ba860*/  STL.64 [R1+0x9818], R26 ;  /* 0x0098181a01007387 */ /* 0x000fe80000100a00 */
[----:B---3--:R3:W-:Y:S04]  /*ba870*/  STL.64 [R1+0x9810], R24 ;  /* 0x0098101801007387 */ /* 0x0087e80000100a00 */
[----:B------:R-:W4:Y:S04]  /*ba880*/  LDL.LU R52, [R1+0x1190] ;  /* 0x0011900001347983 */ /* 0x000f280000300800 */
[----:B------:R-:W4:Y:S04]  /*ba890*/  LDL.LU R53, [R1+0x1194] ;  /* 0x0011940001357983 */ /* 0x000f280000300800 */
[----:B------:R-:W2:Y:S04]  /*ba8a0*/  LDL.LU R54, [R1+0x1198] ;  /* 0x0011980001367983 */ /* 0x000ea80000300800 */
[----:B------:R-:W2:Y:S01]  /*ba8b0*/  LDL.LU R55, [R1+0x119c] ;  /* 0x00119c0001377983 */ /* 0x000ea20000300800 */
[----:B0-----:R-:W-:-:S03]  /*ba8c0*/  IMAD.MOV.U32 R9, RZ, RZ, R0 ;  /* 0x000000ffff097224 */ /* 0x001fc600078e0000 */
[----:B--2---:R-:W-:Y:S04]  /*ba8d0*/  STL.64 [R1+0x9828], R54 ;  /* 0x0098283601007387 */ /* 0x004fe80000100a00 */
[----:B----4-:R0:W-:Y:S04]  /*ba8e0*/  STL.64 [R1+0x9820], R52 ;  /* 0x0098203401007387 */ /* 0x0101e80000100a00 */
[----:B------:R-:W2:Y:S04]  /*ba8f0*/  LDL R10, [R1+0xb8] ;  /* 0x0000b800010a7983 */ /* 0x000ea80000100800 */
[----:B------:R-:W2:Y:S04]  /*ba900*/  LDL R11, [R1+0xbc] ;  /* 0x0000bc00010b7983 */ /* 0x000ea80000100800 */
[----:B-1----:R-:W2:Y:S04]  /*ba910*/  LDL.LU R40, [R1+0x11a0] ;  /* 0x0011a00001287983 */ /* 0x002ea80000300800 */
[----:B------:R-:W2:Y:S04]  /*ba920*/  LDL.LU R41, [R1+0x11a4] ;  /* 0x0011a40001297983 */ /* 0x000ea80000300800 */
[----:B------:R-:W2:Y:S04]  /*ba930*/  LDL.LU R42, [R1+0x11a8] ;  /* 0x0011a800012a7983 */ /* 0x000ea80000300800 */
[----:B------:R-:W2:Y:S04]  /*ba940*/  LDL.LU R43, [R1+0x11ac] ;  /* 0x0011ac00012b7983 */ /* 0x000ea80000300800 */
[----:B------:R-:W4:Y:S04]  /*ba950*/  LDL R8, [R1+0xc0] ;  /* 0x0000c00001087983 */ /* 0x000f280000100800 */
[----:B------:R-:W2:Y:S04]  /*ba960*/  LDL.LU R0, [R1+0x9834] ;  /* 0x0098340001007983 */ /* 0x000ea80000300800 */
[----:B------:R-:W4:Y:S04]  /*ba970*/  LDL R30, [R1+0xc8] ;  /* 0x0000c800011e7983 */ /* 0x000f280000100800 */
[----:B------:R-:W4:Y:S04]  /*ba980*/  LDL R31, [R1+0xcc] ;  /* 0x0000cc00011f7983 */ /* 0x000f280000100800 */
[----:B---3--:R-:W4:Y:S04]  /*ba990*/  LDL.LU R24, [R1+0x11c0] ;  /* 0x0011c00001187983 */ /* 0x008f280000300800 */
[----:B------:R-:W4:Y:S04]  /*ba9a0*/  LDL.LU R25, [R1+0x11c4] ;  /* 0x0011c40001197983 */ /* 0x000f280000300800 */
[----:B------:R-:W4:Y:S04]  /*ba9b0*/  LDL.LU R26, [R1+0x11c8] ;  /* 0x0011c800011a7983 */ /* 0x000f280000300800 */
[----:B------:R-:W4:Y:S04]  /*ba9c0*/  LDL.LU R27, [R1+0x11cc] ;  /* 0x0011cc00011b7983 */ /* 0x000f280000300800 */
[----:B------:R-:W3:Y:S01]  /*ba9d0*/  LDL R28, [R1+0xd0] ;  /* 0x0000d000011c7983 */ /* 0x000ee20000100800 */
[----:B--2---:R-:W-:-:S03]  /*ba9e0*/  IMAD.MOV.U32 R29, RZ, RZ, R0 ;  /* 0x000000ffff1d7224 */ /* 0x004fc600078e0000 */
[----:B------:R-:W2:Y:S04]  /*ba9f0*/  LDL.LU R0, [R1+0x9830] ;  /* 0x0098300001007983 */ /* 0x000ea80000300800 */
[----:B0-----:R-:W3:Y:S04]  /*baa00*/  LDL.LU R52, [R1+0x11d0] ;  /* 0x0011d00001347983 */ /* 0x001ee80000300800 */
        /* <DEDUP_REMOVED lines=44> */
[----:B------:R-:W-:Y:S04]  /*bacd0*/  STL.64 [R1+0x2640], R28 ;  /* 0x0026401c01007387 */ /* 0x000fe80000100a00 */
[----:B------:R0:W-:Y:S04]  /*bace0*/  STL.64 [R1+0x2648], R30 ;  /* 0x0026481e01007387 */ /* 0x0001e80000100a00 */
[----:B0-----:R-:W4:Y:S04]  /*bacf0*/  LDL.LU.64 R30, [R1+0x9808] ;  /* 0x00980800011e7983 */ /* 0x001f280000300a00 */
[----:B------:R-:W4:Y:S01]  /*bad00*/  LDL.LU.64 R28, [R1+0x9800] ;  /* 0x00980000011c7983 */ /* 0x000f220000300a00 */
[C---:B--2---:R-:W-:Y:S06]  /*bad10*/  HMMA.16816.F32 R44, R4.reuse, R8, R44 ;  /* 0x00000008042c723c */ /* 0x044fec000000182c */
        /* <DEDUP_REMOVED lines=12> */
[----:B---3--:R-:W-:-:S15]  /*bade0*/  HMMA.16816.F32 R52, R4, R24, R52 ;  /* 0x000000180434723c */ /* 0x008fde0000001834 */
[----:B------:R-:W-:-:S08]  /*badf0*/  NOP ;  /* 0x0000000000007918 */ /* 0x000fd00000000000 */
[----:B------:R-:W-:Y:S04]  /*bae00*/  STL.64 [R1+0x2610], R52 ;  /* 0x0026103401007387 */ /* 0x000fe80000100a00 */
[----:B------:R0:W-:Y:S04]  /*bae10*/  STL.64 [R1+0x2618], R54 ;  /* 0x0026183601007387 */ /* 0x0001e80000100a00 */
[----:B0-----:R-:W3:Y:S04]  /*bae20*/  LDL.LU.64 R54, [R1+0x97c8] ;  /* 0x0097c80001367983 */ /* 0x001ee80000300a00 */
[----:B------:R-:W3:Y:S01]  /*bae30*/  LDL.LU.64 R52, [R1+0x97c0] ;  /* 0x0097c00001347983 */ /* 0x000ee20000300a00 */
[C---:B----4-:R-:W-:Y:S03]  /*bae40*/  HMMA.16816.F32 R24, R4.reuse, R26, R28 ;  /* 0x0000001a0418723c */ /* 0x050fe6000000181c */
[----:B------:R-:W4:Y:S04]  /*bae50*/  LDL.LU.64 R30, [R1+0x97b8] ;  /* 0x0097b800011e7983 */ /* 0x000f280000300a00 */
[----:B------:R-:W4:Y:S01]  /*bae60*/  LDL.LU.64 R28, [R1+0x97b0] ;  /* 0x0097b000011c7983 */ /* 0x000f220000300a00 */
[C---:B--2---:R-:W-:Y:S06]  /*bae70*/  HMMA.16816.F32 R20, R4.reuse, R44, R20 ;  /* 0x0000002c0414723c */ /* 0x044fec0000001814 */
[C---:B------:R-:W-:Y:S09]  /*bae80*/  HMMA.16816.F32 R44, R4.reuse, R46, R40 ;  /* 0x0000002e042c723c */ /* 0x040ff20000001828 */
[----:B------:R-:W-:Y:S04]  /*bae90*/  STL.64 [R1+0x2600], R24 ;  /* 0x0026001801007387 */ /* 0x000fe80000100a00 */
[----:B------:R0:W-:Y:S04]  /*baea0*/  STL.64 [R1+0x2608], R26 ;  /* 0x0026081a01007387 */ /* 0x0001e80000100a00 */
[----:B0-----:R-:W2:Y:S04]  /*baeb0*/  LDL.LU.64 R26, [R1+0x97a8] ;  /* 0x0097a800011a7983 */ /* 0x001ea80000300a00 */
[----:B------:R-:W2:Y:S04]  /*baec0*/  LDL.LU.64 R24, [R1+0x97a0] ;  /* 0x0097a00001187983 */ /* 0x000ea80000300a00 */
        /* <DEDUP_REMOVED lines=18> */
[----:B------:R-:W4:Y:S04]  /*baff0*/  LDL.LU.64 R28, [R1+0x9750] ;  /* 0x00975000011c7983 */ /* 0x000f280000300a00 */
[----:B------:R-:W-:Y:S04]  /*bb000*/  STL.64 [R1+0x25c0], R52 ;  /* 0x0025c03401007387 */ /* 0x000fe80000100a00 */
[----:B------:R0:W-:Y:S04]  /*bb010*/  STL.64 [R1+0x25c8], R54 ;  /* 0x0025c83601007387 */ /* 0x0001e80000100a00 */
[----:B0-----:R-:W4:Y:S04]  /*bb020*/  LDL.LU.64 R54, [R1+0x9748] ;  /* 0x0097480001367983 */ /* 0x001f280000300a00 */
[----:B------:R-:W4:Y:S01]  /*bb030*/  LDL.LU.64 R52, [R1+0x9740] ;  /* 0x0097400001347983 */ /* 0x000f220000300a00 */
[C---:B--2---:R-:W-:Y:S06]  /*bb040*/  HMMA.16816.F32 R36, R4.reuse, R24, R36 ;  /* 0x000000180424723c */ /* 0x044fec0000001824 */
[C---:B------:R-:W-:Y:S06]  /*bb050*/  HMMA.16816.F32 R24, R4.reuse, R26, R20 ;  /* 0x0000001a0418723c */ /* 0x040fec0000001814 */
[C---:B------:R-:W-:Y:S11]  /*bb060*/  HMMA.16816.F32 R40, R4.reuse, R44, R40 ;  /* 0x0000002c0428723c */ /* 0x040ff60000001828 */
        /* <DEDUP_REMOVED lines=9> */
[----:B------:R-:W2:Y:S04]  /*bb100*/  LDL.LU.64 R24, [R1+0x9710] ;  /* 0x0097100001187983 */ /* 0x000ea80000300a00 */
[----:B------:R-:W-:Y:S04]  /*bb110*/  STL.64 [R1+0x2590], R40 ;  /* 0x0025902801007387 */ /* 0x000fe80000100a00 */
[----:B------:R0:W-:Y:S04]  /*bb120*/  STL.64 [R1+0x2598], R42 ;  /* 0x0025982a01007387 */ /* 0x0001e80000100a00 */
[----:B0-----:R-:W2:Y:S04]  /*bb130*/  LDL.LU.64 R42, [R1+0x9708] ;  /* 0x00970800012a7983 */ /* 0x001ea80000300a00 */
[----:B------:R-:W2:Y:S01]  /*bb140*/  LDL.LU.64 R40, [R1+0x9700] ;  /* 0x0097000001287983 */ /* 0x000ea20000300a00 */
[C---:B---3--:R-:W-:Y:S06]  /*bb150*/  HMMA.16816.F32 R44, R4.reuse, R46, R8 ;  /* 0x0000002e042c723c */ /* 0x048fec0000001808 */
[----:B----4-:R-:W-:Y:S01]  /*bb160*/  HMMA.16816.F32 R56, R4, R28, R56 ;  /* 0x0000001c0438723c */ /* 0x010fe20000001838 */
[----:B------:R-:W3:Y:S04]  /*bb170*/  LDL.LU.64 R10, [R1+0x96f8] ;  /* 0x0096f800010a7983 */ /* 0x000ee80000300a00 */
[----:B------:R-:W3:-:S12]  /*bb180*/  LDL.LU.64 R8, [R1+0x96f0] ;  /* 0x0096f00001087983 */ /* 0x000ed80000300a00 */
        /* <DEDUP_REMOVED lines=10> */
[----:B------:R-:W4:Y:S01]  /*bb230*/  LDL.LU.64 R52, [R1+0x96c0] ;  /* 0x0096c00001347983 */ /* 0x000f220000300a00 */
[C---:B--2---:R-:W-:Y:S03]  /*bb240*/  HMMA.16816.F32 R36, R4.reuse, R20, R36 ;  /* 0x000000140424723c */ /* 0x044fe60000001824 */
[----:B------:R-:W-:Y:S03]  /*bb250*/  STL.64 [R1+0x2560], R28 ;  /* 0x0025601c01007387 */ /* 0x000fe60000100a00 */
[C---:B------:R-:W-:Y:S01]  /*bb260*/  HMMA.16816.F32 R20, R4.reuse, R22, R24 ;  /* 0x000000160414723c */ /* 0x040fe20000001818 */
[----:B------:R0:W-:Y:S04]  /*bb270*/  STL.64 [R1+0x2568], R30 ;  /* 0x0025681e01007387 */ /* 0x0001e80000100a00 */
[----:B0-----:R-:W2:Y:S04]  /*bb280*/  LDL.LU.64 R30, [R1+0x96b8] ;  /* 0x0096b800011e7983 */ /* 0x001ea80000300a00 */
[----:B------:R-:W2:Y:S01]  /*bb290*/  LDL.LU.64 R28, [R1+0x96b0] ;  /* 0x0096b000011c7983 */ /* 0x000ea20000300a00 */
[C---:B------:R-:W-:Y:S07]  /*bb2a0*/  HMMA.16816.F32 R16, R4.reuse, R40, R16 ;  /* 0x000000280410723c */ /* 0x040fee0000001810 */
        /* <DEDUP_REMOVED lines=39> */
[----:B------:R-:W-:Y:S04]  /*bb520*/  STL.64 [R1+0x24f8], R34 ;  /* 0x0024f82201007387 */ /* 0x000fe80000100a00 */
[----:B------:R0:W-:Y:S04]  /*bb530*/  STL.64 [R1+0x24e0], R28 ;  /* 0x0024e01c01007387 */ /* 0x0001e80000100a00 */
[----:B------:R-:W-:Y:S04]  /*bb540*/  STL.64 [R1+0x24e8], R30 ;  /* 0x0024e81e01007387 */ /* 0x000fe80000100a00 */
[----:B------:R-:W-:Y:S04]  /*bb550*/  STL.64 [R1+0x24d0], R24 ;  /* 0x0024d01801007387 */ /* 0x000fe80000100a00 */
[----:B------:R-:W-:Y:S01]  /*bb560*/  STL.64 [R1+0x24d8], R26 ;  /* 0x0024d81a01007387 */ /* 0x000fe20000100a00 */
[C---:B---3--:R-:W-:Y:S06]  /*bb570*/  HMMA.16816.F32 R16, R4.reuse, R8, R16 ;  /* 0x000000080410723c */ /* 0x048fec0000001810 */
[C---:B------:R-:W-:Y:S06]  /*bb580*/  HMMA.16816.F32 R12, R4.reuse, R10, R12 ;  /* 0x0000000a040c723c */ /* 0x040fec000000180c */
[C---:B------:R-:W-:Y:S11]  /*bb590*/  HMMA.16816.F32 R8, R4.reuse, R60, R40 ;  /* 0x0000003c0408723c */ /* 0x040ff60000001828 */
[----:B------:R-:W-:Y:S04]  /*bb5a0*/  STL.64 [R1+0x24c0], R16 ;  /* 0x0024c01001007387 */ /* 0x000fe80000100a00 */
[----:B------:R-:W-:Y:S04]  /*bb5b0*/  STL.64 [R1+0x24c8], R18 ;  /* 0x0024c81201007387 */ /* 0x000fe80000100a00 */
[----:B------:R-:W-:Y:S04]  /*bb5c0*/  STL.64 [R1+0x94c8], R60 ;  /* 0x0094c83c01007387 */ /* 0x000fe80000100a00 */
[----:B------:R-:W-:Y:S04]  /*bb5d0*/  STL.64 [R1+0x24b0], R12 ;  /* 0x0024b00c01007387 */ /* 0x000fe80000100a00 */
[----:B------:R4:W-:Y:S04]  /*bb5e0*/  STL.64 [R1+0x24b8], R14 ;  /* 0x0024b80e01007387 */ /* 0x0009e80000100a00 */
[----:B------:R-:W-:Y:S04]  /*bb5f0*/  STL.64 [R1+0x24a0], R8 ;  /* 0x0024a00801007387 */ /* 0x000fe80000100a00 */
[----:B------:R1:W-:Y:S04]  /*bb600*/  STL.64 [R1+0x24a8], R10 ;  /* 0x0024a80a01007387 */ /* 0x0003e80000100a00 */
[----:B0-----:R-:W2:Y:S01]  /*bb610*/  LDL.LU R28, [R1+0xf30] ;  /* 0x000f3000011c7983 */ /* 0x001ea20000300800 */
[C---:B----4-:R-:W-:Y:S06]  /*bb620*/  HMMA.16816.F32 R12, R4.reuse, R58, R44 ;  /* 0x0000003a040c723c */ /* 0x050fec000000182c */
[----:B-1----:R-:W-:-:S15]  /*bb630*/  HMMA.16816.F32 R8, R4, R56, R48 ;  /* 0x000000380408723c */ /* 0x002fde0000001830 */
[----:B------:R-:W-:-:S02]  /*bb640*/  NOP ;  /* 0x0000000000007918 */ /* 0x000fc40000000000 */
        /* <DEDUP_REMOVED lines=37> */
[----:B------:R-:W2:Y:S01]  /*bb8a0*/  LDL.LU R26, [R1+0xf28] ;  /* 0x000f2800011a7983 */ /* 0x000ea20000300800 */
[----:B------:R-:W-:-:S03]  /*bb8b0*/  IMAD.MOV.U32 R27, RZ, RZ, R0 ;  /* 0x000000ffff1b7224 */ /* 0x000fc600078e0000 */
[----:B------:R-:W2:Y:S04]  /*bb8c0*/  LDL.LU R0, [R1+0x9618] ;  /* 0x0096180001007983 */ /* 0x000ea80000300800 */
[----:B---3--:R-:W3:Y:S04]  /*bb8d0*/  LDL.LU R8, [R1+0xf90] ;  /* 0x000f900001087983 */ /* 0x008ee80000300800 */
[----:B------:R-:W3:Y:S04]  /*bb8e0*/  LDL.LU R9, [R1+0xf94] ;  /* 0x000f940001097983 */ /* 0x000ee80000300800 */
[----:B----4-:R-:W3:Y:S04]  /*bb8f0*/  LDL.LU R10, [R1+0xf98] ;  /* 0x000f9800010a7983 */ /* 0x010ee80000300800 */
[----:B------:R-:W3:Y:S04]  /*bb900*/  LDL.LU R11, [R1+0xf9c] ;  /* 0x000f9c00010b7983 */ /* 0x000ee80000300800 */
[----:B------:R-:W-:Y:S04]  /*bb910*/  STL.64 [R1+0x93a0], R58 ;  /* 0x0093a03a01007387 */ /* 0x000fe80000100a00 */
[----:B------:R0:W-:Y:S04]  /*bb920*/  STL.64 [R1+0x9398], R56 ;  /* 0x0093983801007387 */ /* 0x0001e80000100a00 */
[----:B0-----:R-:W4:Y:S04]  /*bb930*/  LDL.LU R56, [R1+0xf50] ;  /* 0x000f500001387983 */ /* 0x001f280000300800 */
[----:B------:R-:W4:Y:S04]  /*bb940*/  LDL.LU R57, [R1+0xf54] ;  /* 0x000f540001397983 */ /* 0x000f280000300800 */
[----:B------:R-:W4:Y:S04]  /*bb950*/  LDL.LU R58, [R1+0xf58] ;  /* 0x000f5800013a7983 */ /* 0x000f280000300800 */
[----:B------:R-:W4:Y:S01]  /*bb960*/  LDL.LU R59, [R1+0xf5c] ;  /* 0x000f5c00013b7983 */ /* 0x000f220000300800 */
[C---:B--2---:R-:W-:Y:S06]  /*bb970*/  HMMA.16816.F32 R48, R4.reuse, R52, R48 ;  /* 0x000000340430723c */ /* 0x044fec0000001830 */
[----:B------:R-:W-:-:S15]  /*bb980*/  HMMA.16816.F32 R36, R4, R54, R36 ;  /* 0x000000360424723c */ /* 0x000fde0000001824 */
        /* <DEDUP_REMOVED lines=13> */
[----:B------:R-:W4:Y:S01]  /*bba60*/  LDL.LU R54, [R1+0xf68] ;  /* 0x000f680001367983 */ /* 0x000f220000300800 */
[----:B------:R-:W-:-:S03]  /*bba70*/  IMAD.MOV.U32 R55, RZ, RZ, R0 ;  /* 0x000000ffff377224 */ /* 0x000fc600078e0000 */
        /* <DEDUP_REMOVED lines=31> */
[----:B0-----:R-:W2:Y:S04]  /*bbc70*/  LDL.LU R44, [R1+0xf80] ;  /* 0x000f8000012c7983 */ /* 0x001ea80000300800 */
[----:B------:R-:W2:Y:S04]  /*bbc80*/  LDL.LU R45, [R1+0xf84] ;  /* 0x000f8400012d7983 */ /* 0x000ea80000300800 */
[----:B------:R-:W2:Y:S01]  /*bbc90*/  LDL.LU R46, [R1+0xf88] ;  /* 0x000f8800012e7983 */ /* 0x000ea20000300800 */
[----:B------:R-:W-:Y:S01]  /*bbca0*/  IMAD.MOV.U32 R47, RZ, RZ, R0 ;  /* 0x000000ffff2f7224 */ /* 0x000fe200078e0000 */
[----:B---3--:R-:W-:-:S15]  /*bbcb0*/  HMMA.16816.F32 R8, R4, R42, R8 ;  /* 0x0000002a0408723c */ /* 0x008fde0000001808 */
[----:B------:R-:W-:-:S08]  /*bbcc0*/  NOP ;  /* 0x0000000000007918 */ /* 0x000fd00000000000 */
[----:B------:R-:W-:Y:S04]  /*bbcd0*/  STL.64 [R1+0x2410], R8 ;  /* 0x0024100801007387 */ /* 0x000fe80000100a00 */
[----:B------:R0:W-:Y:S04]  /*bbce0*/  STL.64 [R1+0x2418], R10 ;  /* 0x0024180a01007387 */ /* 0x0001e80000100a00 */
[----:B0-----:R-:W3:Y:S04]  /*bbcf0*/  LDL.LU.64 R10, [R1+0x95a8] ;  /* 0x0095a800010a7983 */ /* 0x001ee80000300a00 */
[----:B------:R-:W3:Y:S01]  /*bbd00*/  LDL.LU.64 R8, [R1+0x95a0] ;  /* 0x0095a00001087983 */ /* 0x000ee20000300a00 */
[----:B--2---:R-:W-:-:S15]  /*bbd10*/  HMMA.16816.F32 R44, R4, R40, R44 ;  /* 0x00000028042c723c */ /* 0x004fde000000182c */
[----:B------:R-:W-:-:S08]  /*bbd20*/  NOP ;  /* 0x0000000000007918 */ /* 0x000fd00000000000 */
[----:B------:R-:W-:Y:S04]  /*bbd30*/  STL.64 [R1+0x2400], R44 ;  /* 0x0024002c01007387 */ /* 0x000fe80000100a00 */
[----:B------:R0:W-:Y:S04]  /*bbd40*/  STL [R1+0x2408], R46 ;  /* 0x0024082e01007387 */ /* 0x0001e80000100800 */
[----:B------:R-:W-:Y:S04]  /*bbd50*/  STL.64 [R1+0x93c0], R42 ;  /* 0x0093c02a01007387 */ /* 0x000fe80000100a00 */
[----:B------:R1:W-:Y:S01]  /*bbd60*/  STL.64 [R1+0x93b8], R40 ;  /* 0x0093b82801007387 */ /* 0x0003e20000100a00 */
[----:B------:R-:W-:-:S02]  /*bbd70*/  IMAD.MOV.U32 R0, RZ, RZ, R47 ;  /* 0x000000ffff007224 */ /* 0x000fc400078e002f */
[C---:B0-----:R-:W-:Y:S06]  /*bbd80*/  HMMA.16816.F32 R44, R4.reuse, R38, R48 ;  /* 0x00000026042c723c */ /* 0x041fec0000001830 */
[----:B-1----:R-:W-:Y:S01]  /*bbd90*/  HMMA.16816.F32 R40, R4, R2, R52 ;  /* 0x000000020428723c */ /* 0x002fe20000001834 */
[----:B------:R0:W-:-:S15]  /*bbda0*/  STL [R1+0x7fc0], R0 ;  /* 0x007fc00001007387 */ /* 0x0001de0000100800 */
[----:B------:R-:W-:-:S07]  /*bbdb0*/  NOP ;  /* 0x0000000000007918 */ /* 0x000fce0000000000 */
[----:B------:R-:W-:Y:S04]  /*bbdc0*/  STL.64 [R1+0x23e0], R40 ;  /* 0x0023e02801007387 */ /* 0x000fe80000100a00 */
[----:B------:R-:W-:Y:S04]  /*bbdd0*/  STL.64 [R1+0x23f0], R44 ;  /* 0x0023f02c01007387 */ /* 0x000fe80000100a00 */
[----:B------:R-:W-:Y:S04]  /*bbde0*/  STL.64 [R1+0x23f8], R46 ;  /* 0x0023f82e01007387 */ /* 0x000fe80000100a00 */
[----:B------:R3:W-:Y:S01]  /*bbdf0*/  STL [R1+0x23e8], R42 ;  /* 0x0023e82a01007387 */ /* 0x0007e20000100800 */
[----:B0-----:R-:W-:-:S03]  /*bbe00*/  IMAD.MOV.U32 R0, RZ, RZ, R43 ;  /* 0x000000ffff007224 */ /* 0x001fc600078e002b */
[----:B------:R-:W-:Y:S04]  /*bbe10*/  STL.64 [R1+0x94f0], R2 ;  /* 0x0094f00201007387 */ /* 0x000fe80000100a00 */
[----:B------:R-:W-:Y:S01]  /*bbe20*/  STL [R1+0x7ff8], R0 ;  /* 0x007ff80001007387 */ /* 0x000fe20000100800 */
[----:B----4-:R-:W-:Y:S01]  /*bbe30*/  HMMA.16816.F32 R28, R4, R12, R28 ;  /* 0x0000000c041c723c */ /* 0x010fe2000000181c */
[----:B------:R-:W-:Y:S02]  /*bbe40*/  IMAD.MOV.U32 R61, RZ, RZ, R20 ;  /* 0x000000ffff3d7224 */ /* 0x000fe400078e0014 */
[----:B------:R-:W-:-:S03]  /*bbe50*/  IMAD.MOV.U32 R60, RZ, RZ, R21 ;  /* 0x000000ffff3c7224 */ /* 0x000fc600078e0015 */
[C---:B---3--:R-:W-:Y:S01]  /*bbe60*/  HMMA.16816.F32 R40, R4.reuse, R8, R56 ;  /* 0x000000080428723c */ /* 0x048fe20000001838 */
[----:B------:R-:W-:Y:S05]  /*bbe70*/  STL.64 [R1+0x9360], R10 ;  /* 0x0093600a01007387 */ /* 0x000fea0000100a00 */
[----:B------:R-:W-:-:S15]  /*bbe80*/  HMMA.16816.F32 R32, R4, R10, R32 ;  /* 0x0000000a0420723c */ /* 0x000fde0000001820 */
[----:B------:R-:W-:-:S02]  /*bbe90*/  NOP ;  /* 0x0000000000007918 */ /* 0x000fc40000000000 */
[----:B------:R-:W-:Y:S04]  /*bbea0*/  STL.64 [R1+0x21d0], R40 ;  /* 0x0021d02801007387 */ /* 0x000fe80000100a00 */
[----:B------:R-:W-:Y:S04]  /*bbeb0*/  STL.64 [R1+0x21d8], R42 ;  /* 0x0021d82a01007387 */ /* 0x000fe80000100a00 */
[----:B------:R0:W-:Y:S02]  /*bbec0*/  STL.64 [R1+0x9358], R8 ;  /* 0x0093580801007387 */ /* 0x0001e40000100a00 */
[----:B0-----:R-:W-:Y:S02]  /*bbed0*/  HMMA.16816.F32 R8, R4, R14, R24 ;  /* 0x0000000e0408723c */ /* 0x001fe40000001818 */
[----:B------:R-:W-:Y:S04]  /*bbee0*/  STL.64 [R1+0x21c0], R32 ;  /* 0x0021c02001007387 */ /* 0x000fe80000100a00 */
[----:B------:R-:W-:-:S15]  /*bbef0*/  STL.64 [R1+0x21c8], R34 ;  /* 0x0021c82201007387 */ /* 0x000fde0000100a00 */
[----:B------:R-:W-:-:S02]  /*bbf00*/  NOP ;  /* 0x0000000000007918 */ /* 0x000fc40000000000 */
[----:B------:R0:W-:Y:S04]  /*bbf10*/  STL.64 [R1+0x21a0], R8 ;  /* 0x0021a00801007387 */ /* 0x0001e80000100a00 */
[----:B------:R-:W-:Y:S04]  /*bbf20*/  STL.64 [R1+0x21b0], R28 ;  /* 0x0021b01c01007387 */ /* 0x000fe80000100a00 */
[----:B------:R-:W-:Y:S04]  /*bbf30*/  STL.64 [R1+0x21b8], R30 ;  /* 0x0021b81e01007387 */ /* 0x000fe80000100a00 */
[----:B------:R1:W-:Y:S04]  /*bbf40*/  STL [R1+0x21a8], R10 ;  /* 0x0021a80a01007387 */ /* 0x0003e80000100800 */
[----:B------:R-:W2:Y:S04]  /*bbf50*/  LDL.LU R40, [R1+0xeb0] ;  /* 0x000eb00001287983 */ /* 0x000ea80000300800 */
[----:B------:R-:W2:Y:S04]  /*bbf60*/  LDL.LU R41, [R1+0xeb4] ;  /* 0x000eb40001297983 */ /* 0x000ea80000300800 */
[----:B------:R-:W2:Y:S04]  /*bbf70*/  LDL.LU R42, [R1+0xeb8] ;  /* 0x000eb800012a7983 */ /* 0x000ea80000300800 */
[----:B------:R-:W2:Y:S01]  /*bbf80*/  LDL.LU R43, [R1+0xebc] ;  /* 0x000ebc00012b7983 */ /* 0x000ea20000300800 */
[----:B------:R-:W-:-:S03]  /*bbf90*/  IMAD.MOV.U32 R0, RZ, RZ, R11 ;  /* 0x000000ffff007224 */ /* 0x000fc600078e000b */
[----:B0-----:R-:W3:Y:S04]  /*bbfa0*/  LDL.LU R8, [R1+0xec0] ;  /* 0x000ec00001087983 */ /* 0x001ee80000300800 */
[----:B------:R-:W3:Y:S04]  /*bbfb0*/  LDL.LU R9, [R1+0xec4] ;  /* 0x000ec40001097983 */ /* 0x000ee80000300800 */
[----:B-1----:R-:W3:Y:S04]  /*bbfc0*/  LDL.LU R10, [R1+0xec8] ;  /* 0x000ec800010a7983 */ /* 0x002ee80000300800 */
        /* <DEDUP_REMOVED lines=38> */
[----:B------:R-:W3:Y:S04]  /*bc230*/  LDL.LU R15, [R1+0xedc] ;  /* 0x000edc00010f7983 */ /* 0x000ee80000300800 */
[----:B------:R-:W-:Y:S01]  /*bc240*/  STL [R1+0x8230], R0 ;  /* 0x0082300001007387 */ /* 0x000fe20000100800 */
        /* <DEDUP_REMOVED lines=9> */
[----:B0-----:R-:W2:Y:S04]  /*bc2e0*/  LDL.LU.64 R22, [R1+0x9588] ;  /* 0x0095880001167983 */ /* 0x001ea80000300a00 */
[----:B------:R-:W3:Y:S04]  /*bc2f0*/  LDL.LU.64 R20, [R1+0x9580] ;  /* 0x0095800001147983 */ /* 0x000ee80000300a00 */
[----:B------:R-:W-:Y:S04]  /*bc300*/  STL.64 [R1+0x9320], R18 ;  /* 0x0093201201007387 */ /* 0x000fe80000100a00 */
[----:B------:R0:W-:Y:S04]  /*bc310*/  STL.64 [R1+0x9318], R16 ;  /* 0x0093181001007387 */ /* 0x0001e80000100a00 */
[----:B0-----:R-:W2:Y:S04]  /*bc320*/  LDL.LU R16, [R1+0xee0] ;  /* 0x000ee00001107983 */ /* 0x001ea80000300800 */
[----:B------:R-:W2:Y:S04]  /*bc330*/  LDL.LU R17, [R1+0xee4] ;  /* 0x000ee40001117983 */ /* 0x000ea80000300800 */
[----:B------:R-:W2:Y:S04]  /*bc340*/  LDL.LU R18, [R1+0xee8] ;  /* 0x000ee80001127983 */ /* 0x000ea80000300800 */
[----:B------:R-:W2:Y:S01]  /*bc350*/  LDL.LU R19, [R1+0xeec] ;  /* 0x000eec0001137983 */ /* 0x000ea20000300800 */
[----:B---3--:R-:W-:-:S15]  /*bc360*/  HMMA.16816.F32 R24, R4, R20, R24 ;  /* 0x000000140418723c */ /* 0x008fde0000001818 */
[----:B------:R-:W-:-:S08]  /*bc370*/  NOP ;  /* 0x0000000000007918 */ /* 0x000fd00000000000 */
[----:B------:R-:W-:Y:S04]  /*bc380*/  STL.64 [R1+0x2170], R24 ;  /* 0x0021701801007387 */ /* 0x000fe80000100a00 */
[----:B------:R0:W-:Y:S04]  /*bc390*/  STL.64 [R1+0x2178], R26 ;  /* 0x0021781a01007387 */ /* 0x0001e80000100a00 */
[----:B0-----:R-:W3:Y:S04]  /*bc3a0*/  LDL.LU.64 R26, [R1+0x9578] ;  /* 0x00957800011a7983 */ /* 0x001ee80000300a00 */
[----:B------:R-:W4:Y:S01]  /*bc3b0*/  LDL.LU.64 R24, [R1+0x9570] ;  /* 0x0095700001187983 */ /* 0x000f220000300a00 */
[----:B--2---:R-:W-:Y:S06]  /*bc3c0*/  HMMA.16816.F32 R16, R4, R22, R16 ;  /* 0x000000160410723c */ /* 0x004fec0000001810 */
[----:B------:R-:W-:Y:S04]  /*bc3d0*/  STL.64 [R1+0x9330], R22 ;  /* 0x0093301601007387 */ /* 0x000fe80000100a00 */
[----:B------:R-:W-:-:S13]  /*bc3e0*/  STL.64 [R1+0x9328], R20 ;  /* 0x0093281401007387 */ /* 0x000fda0000100a00 */
[----:B------:R-:W-:Y:S04]  /*bc3f0*/  STL.64 [R1+0x2160], R16 ;  /* 0x0021601001007387 */ /* 0x000fe80000100a00 */
[----:B------:R-:W-:Y:S01]  /*bc400*/  STL.64 [R1+0x2168], R18 ;  /* 0x0021681201007387 */ /* 0x000fe20000100a00 */
[C---:B----4-:R-:W-:Y:S06]  /*bc410*/  HMMA.16816.F32 R12, R4.reuse, R24, R12 ;  /* 0x00000018040c723c */ /* 0x050fec000000180c */
[C---:B---3--:R-:W-:Y:S06]  /*bc420*/  HMMA.16816.F32 R8, R4.reuse, R26, R8 ;  /* 0x0000001a0408723c */ /* 0x048fec0000001808 */
[----:B------:R-:W-:Y:S11]  /*bc430*/  STL.64 [R1+0x9350], R26 ;  /* 0x0093501a01007387 */ /* 0x000ff60000100a00 */
[----:B------:R-:W-:Y:S04]  /*bc440*/  STL.64 [R1+0x2150], R12 ;  /* 0x0021500c01007387 */ /* 0x000fe80000100a00 */
[----:B------:R-:W-:Y:S04]  /*bc450*/  STL.64 [R1+0x2158], R14 ;  /* 0x0021580e01007387 */ /* 0x000fe80000100a00 */
[----:B------:R-:W-:Y:S04]  /*bc460*/  STL.64 [R1+0x9348], R24 ;  /* 0x0093481801007387 */ /* 0x000fe80000100a00 */
[----:B------:R-:W-:Y:S04]  /*bc470*/  STL.64 [R1+0x20a0], R8 ;  /* 0x0020a00801007387 */ /* 0x000fe80000100a00 */
[----:B------:R0:W-:Y:S02]  /*bc480*/  STL.64 [R1+0x20a8], R10 ;  /* 0x0020a80a01007387 */ /* 0x0001e40000100a00 */
[----:B0-----:R-:W-:Y:S06]  /*bc490*/  HMMA.16816.F32 R8, R4, R28, R40 ;  /* 0x0000001c0408723c */ /* 0x001fec0000001828 */
[----:B------:R-:W-:-:S15]  /*bc4a0*/  STL.64 [R1+0x9518], R28 ;  /* 0x0095181c01007387 */ /* 0x000fde0000100a00 */
[----:B------:R-:W-:-:S02]  /*bc4b0*/  NOP ;  /* 0x0000000000007918 */ /* 0x000fc40000000000 */
[----:B------:R-:W-:Y:S04]  /*bc4c0*/  STL.64 [R1+0x2090], R8 ;  /* 0x0020900801007387 */ /* 0x000fe80000100a00 */
[----:B------:R0:W-:Y:S02]  /*bc4d0*/  STL.64 [R1+0x2098], R10 ;  /* 0x0020980a01007387 */ /* 0x0001e40000100a00 */
[----:B0-----:R-:W-:Y:S06]  /*bc4e0*/  HMMA.16816.F32 R8, R4, R30, R48 ;  /* 0x0000001e0408723c */ /* 0x001fec0000001830 */
[----:B------:R-:W-:Y:S04]  /*bc4f0*/  STL [R1+0x92c4], R30 ;  /* 0x0092c41e01007387 */ /* 0x000fe80000100800 */
[----:B------:R-:W-:-:S13]  /*bc500*/  STL [R1+0x92c0], R31 ;  /* 0x0092c01f01007387 */ /* 0x000fda0000100800 */
[----:B------:R-:W-:Y:S04]  /*bc510*/  STL.64 [R1+0x3640], R8 ;  /* 0x0036400801007387 */ /* 0x000fe80000100a00 */
[----:B------:R0:W-:Y:S02]  /*bc520*/  STL.64 [R1+0x3648], R10 ;  /* 0x0036480a01007387 */ /* 0x0001e40000100a00 */
[C---:B0-----:R-:W-:Y:S06]  /*bc530*/  HMMA.16816.F32 R8, R4.reuse, R36, R52 ;  /* 0x000000240408723c */ /* 0x041fec0000001834 */
[----:B------:R-:W-:Y:S01]  /*bc540*/  HMMA.16816.F32 R4, R4, R60, R56 ;  /* 0x0000003c0404723c */ /* 0x000fe20000001838 */
[----:B------:R-:W-:Y:S04]  /*bc550*/  STL.64 [R1+0x93d0], R38 ;  /* 0x0093d02601007387 */ /* 0x000fe80000100a00 */
[----:B------:R-:W-:-:S12]  /*bc560*/  STL.64 [R1+0x93c8], R36 ;  /* 0x0093c82401007387 */ /* 0x000fd80000100a00 */
[----:B------:R-:W-:Y:S04]  /*bc570*/  STL.64 [R1+0x3630], R8 ;  /* 0x0036300801007387 */ /* 0x000fe80000100a00 */
[----:B------:R-:W-:Y:S04]  /*bc580*/  STL.64 [R1+0x3638], R10 ;  /* 0x0036380a01007387 */ /* 0x000fe80000100a00 */
[----:B------:R-:W2:Y:S04]  /*bc590*/  LDL.LU R56, [R1+0xdf0] ;  /* 0x000df00001387983 */ /* 0x000ea80000300800 */
[----:B------:R0:W-:Y:S04]  /*bc5a0*/  STL.64 [R1+0x2080], R4 ;  /* 0x0020800401007387 */ /* 0x0001e80000100a00 */
[----:B------:R1:W-:Y:S04]  /*bc5b0*/  STL.64 [R1+0x2088], R6 ;  /* 0x0020880601007387 */ /* 0x0003e80000100a00 */
[----:B------:R-:W2:Y:S04]  /*bc5c0*/  LDL.LU R57, [R1+0xdf4] ;  /* 0x000df40001397983 */ /* 0x000ea80000300800 */
[----:B------:R-:W3:Y:S04]  /*bc5d0*/  LDL.LU R58, [R1+0xdf8] ;  /* 0x000df800013a7983 */ /* 0x000ee80000300800 */
[----:B------:R-:W3:Y:S01]  /*bc5e0*/  LDL.LU R59, [R1+0xdfc] ;  /* 0x000dfc00013b7983 */ /* 0x000ee20000300800 */
[----:B------:R-:W-:-:S02]  /*bc5f0*/  IMAD R32, R32, 0x100, R44 ;  /* 0x0000010020207824 */ /* 0x000fc400078e022c */
[----:B------:R-:W-:Y:S02]  /*bc600*/  IMAD R33, R33, 0x100, R45 ;  /* 0x0000010021217824 */ /* 0x000fe400078e022d */
[----:B------:R-:W-:Y:S02]  /*bc610*/  IMAD R34, R34, 0x100, R46 ;  /* 0x0000010022227824 */ /* 0x000fe400078e022e */
[----:B------:R-:W-:Y:S01]  /*bc620*/  IMAD R35, R35, 0x100, R47 ;  /* 0x0000010023237824 */ /* 0x000fe200078e022f */
        /* <DEDUP_REMOVED lines=16> */
[----:B------:R-:W4:Y:S04]  /*bc730*/  LDL.LU R24, [R1+0xe50] ;  /* 0x000e500001187983 */ /* 0x000f280000300800 */
[----:B------:R-:W4:Y:S04]  /*bc740*/  LDL.LU R25, [R1+0xe54] ;  /* 0x000e540001197983 */ /* 0x000f280000300800 */
[----:B------:R-:W4:Y:S04]  /*bc750*/  LDL.LU R26, [R1+0xe58] ;  /* 0x000e5800011a7983 */ /* 0x000f280000300800 */
[----:B------:R-:W4:Y:S04]  /*bc760*/  LDL.LU R27, [R1+0xe5c] ;  /* 0x000e5c00011b7983 */ /* 0x000f280000300800 */
[----:B0-----:R-:W4:Y:S04]  /*bc770*/  LDL.LU R4, [R1+0xe70] ;  /* 0x000e700001047983 */ /* 0x001f280000300800 */
[----:B------:R-:W4:Y:S04]  /*bc780*/  LDL.LU R5, [R1+0xe74] ;  /* 0x000e740001057983 */ /* 0x000f280000300800 */
[----:B-1----:R-:W4:Y:S04]  /*bc790*/  LDL.LU R6, [R1+0xe78] ;  /* 0x000e780001067983 */ /* 0x002f280000300800 */
[----:B------:R-:W4:Y:S04]  /*bc7a0*/  LDL.LU R7, [R1+0xe7c] ;  /* 0x000e7c0001077983 */ /* 0x000f280000300800 */
[----:B---3--:R-:W3:Y:S04]  /*bc7b0*/  LDL R58, [R1+0x118] ;  /* 0x00011800013a7983 */ /* 0x008ee80000100800 */
[----:B------:R-:W3:Y:S04]  /*bc7c0*/  LDL R59, [R1+0x11c] ;  /* 0x00011c00013b7983 */ /* 0x000ee80000100800 */
[----:B--2---:R-:W2:Y:S04]  /*bc7d0*/  LDL.LU R12, [R1+0xe90] ;  /* 0x000e9000010c7983 */ /* 0x004ea80000300800 */
[----:B------:R-:W2:Y:S04]  /*bc7e0*/  LDL.LU R13, [R1+0xe94] ;  /* 0x000e9400010d7983 */ /* 0x000ea80000300800 */
[----:B------:R-:W2:Y:S04]  /*bc7f0*/  LDL.LU R14, [R1+0xe98] ;  /* 0x000e9800010e7983 */ /* 0x000ea80000300800 */
[----:B------:R-:W2:Y:S04]  /*bc800*/  LDL.LU R15, [R1+0xe9c] ;  /* 0x000e9c00010f7983 */ /* 0x000ea80000300800 */
[----:B------:R-:W2:Y:S04]  /*bc810*/  LDL.LU.64 R56, [R1+0x130] ;  /* 0x0001300001387983 */ /* 0x000ea80000300a00 */
[----:B------:R-:W3:Y:S04]  /*bc820*/  LDL.LU R44, [R1+0xe80] ;  /* 0x000e8000012c7983 */ /* 0x000ee80000300800 */
[----:B------:R-:W3:Y:S04]  /*bc830*/  LDL.LU R45, [R1+0xe84] ;  /* 0x000e8400012d7983 */ /* 0x000ee80000300800 */
[----:B------:R-:W3:Y:S04]  /*bc840*/  LDL.LU R46, [R1+0xe88] ;  /* 0x000e8800012e7983 */ /* 0x000ee80000300800 */
[----:B------:R-:W3:Y:S04]  /*bc850*/  LDL.LU R47, [R1+0xe8c] ;  /* 0x000e8c00012f7983 */ /* 0x000ee80000300800 */
[----:B------:R-:W4:Y:S01]  /*bc860*/  LDL.LU.64 R28, [R1+0x110] ;  /* 0x00011000011c7983 */ /* 0x000f220000300a00 */
[----:B------:R-:W-:-:S02]  /*bc870*/  F2FP.F16.E5M2.UNPACK_B R32, R32 ;  /* 0x00000020ff20723e */ /* 0x000fc400020004ff */
[----:B------:R-:W-:Y:S02]  /*bc880*/  F2FP.F16.E5M2.UNPACK_B R33, R33 ;  /* 0x00000021ff21723e */ /* 0x000fe400020004ff */
[----:B------:R-:W-:Y:S02]  /*bc890*/  F2FP.F16.E5M2.UNPACK_B R34, R34 ;  /* 0x00000022ff22723e */ /* 0x000fe400020004ff */
[----:B------:R-:W-:Y:S01]  /*bc8a0*/  F2FP.F16.E5M2.UNPACK_B R35, R35 ;  /* 0x00000023ff23723e */ /* 0x000fe200020004ff */
[----:B------:R-:W4:Y:S04]  /*bc8b0*/  LDL R20, [R1+0x108] ;  /* 0x0001080001147983 */ /* 0x000f280000100800 */
[----:B------:R-:W4:Y:S04]  /*bc8c0*/  LDL R21, [R1+0x10c] ;  /* 0x00010c0001157983 */ /* 0x000f280000100800 */
[----:B------:R-:W4:Y:S04]  /*bc8d0*/  LDL.LU R36, [R1+0xe60] ;  /* 0x000e600001247983 */ /* 0x000f280000300800 */
[----:B------:R-:W4:Y:S04]  /*bc8e0*/  LDL.LU R37, [R1+0xe64] ;  /* 0x000e640001257983 */ /* 0x000f280000300800 */
[----:B------:R-:W4:Y:S04]  /*bc8f0*/  LDL.LU R38, [R1+0xe68] ;  /* 0x000e680001267983 */ /* 0x000f280000300800 */
[----:B------:R-:W4:Y:S04]  /*bc900*/  LDL.LU R39, [R1+0xe6c] ;  /* 0x000e6c0001277983 */ /* 0x000f280000300800 */
[----:B------:R-:W4:Y:S04]  /*bc910*/  LDL.LU.64 R22, [R1+0x100] ;  /* 0x0001000001167983 */ /* 0x000f280000300a00 */
[----:B------:R-:W4:Y:S04]  /*bc920*/  LDL.LU R16, [R1+0xe40] ;  /* 0x000e400001107983 */ /* 0x000f280000300800 */
[----:B------:R-:W4:Y:S04]  /*bc930*/  LDL.LU R17, [R1+0xe44] ;  /* 0x000e440001117983 */ /* 0x000f280000300800 */
[----:B------:R-:W4:Y:S04]  /*bc940*/  LDL.LU R18, [R1+0xe48] ;  /* 0x000e480001127983 */ /* 0x000f280000300800 */
[----:B------:R-:W4:Y:S04]  /*bc950*/  LDL.LU R19, [R1+0xe4c] ;  /* 0x000e4c0001137983 */ /* 0x000f280000300800 */
[----:B------:R-:W4:Y:S04]  /*bc960*/  LDL.LU.64 R40, [R1+0xf0] ;  /* 0x0000f00001287983 */ /* 0x000f280000300a00 */
        /* <DEDUP_REMOVED lines=11> */
[----:B------:R-:W4:Y:S04]  /*bca20*/  LDL.64 R54, [R1+0xd8] ;  /* 0x0000d80001367983 */ /* 0x000f280000100a00 */
[----:B------:R-:W4:Y:S01]  /*bca30*/  LDL.LU.64 R60, [R1+0xd0] ;  /* 0x0000d000013c7983 */ /* 0x000f220000300a00 */
[----:B--2---:R-:W-:Y:S06]  /*bca40*/  HMMA.16816.F32 R12, R32, R56, R12 ;  /* 0x00000038200c723c */ /* 0x004fec000000180c */
[----:B------:R-:W-:-:S02]  /*bca50*/  IMAD.MOV.U32 R31, RZ, RZ, R57 ;  /* 0x000000ffff1f7224 */ /* 0x000fc400078e0039 */
[----:B------:R-:W-:-:S15]  /*bca60*/  IMAD.MOV.U32 R30, RZ, RZ, R56 ;  /* 0x000000ffff1e7224 */ /* 0x000fde00078e0038 */
[----:B------:R-:W-:Y:S04]  /*bca70*/  STL.64 [R1+0x2070], R12 ;  /* 0x0020700c01007387 */ /* 0x000fe80000100a00 */
[----:B------:R0:W-:Y:S04]  /*bca80*/  STL.64 [R1+0x2078], R14 ;  /* 0x0020780e01007387 */ /* 0x0001e80000100a00 */
[----:B0-----:R-:W2:Y:S04]  /*bca90*/  LDL.LU.64 R14, [R1+0x9568] ;  /* 0x00956800010e7983 */ /* 0x001ea80000300a00 */
[----:B------:R-:W2:Y:S04]  /*bcaa0*/  LDL.LU.64 R12, [R1+0x9560] ;  /* 0x00956000010c7983 */ /* 0x000ea80000300a00 */
[----:B------:R-:W-:Y:S04]  /*bcab0*/  STL [R1+0x92cc], R31 ;  /* 0x0092cc1f01007387 */ /* 0x000fe80000100800 */
        /* <DEDUP_REMOVED lines=10> */
[----:B------:R-:W-:Y:S01]  /*bcb60*/  HMMA.16816.F32 R36, R32, R20, R36 ;  /* 0x000000142024723c */ /* 0x000fe20000001824 */
[----:B------:R-:W-:-:S02]  /*bcb70*/  IMAD.MOV.U32 R30, RZ, RZ, R29 ;  /* 0x000000ffff1e7224 */ /* 0x000fc400078e001d */
[----:B------:R-:W-:-:S14]  /*bcb80*/  IMAD.MOV.U32 R31, RZ, RZ, R28 ;  /* 0x000000ffff1f7224 */ /* 0x000fdc00078e001c */
[----:B------:R-:W-:Y:S04]  /*bcb90*/  STL.64 [R1+0x2050], R4 ;  /* 0x0020500401007387 */ /* 0x000fe80000100a00 */
[----:B------:R0:W-:Y:S02]  /*bcba0*/  STL.64 [R1+0x2058], R6 ;  /* 0x0020580601007387 */ /* 0x0001e40000100a00 */
[C---:B0-----:R-:W-:Y:S02]  /*bcbb0*/  HMMA.16816.F32 R4, R32.reuse, R22, R24 ;  /* 0x000000162004723c */ /* 0x041fe40000001818 */
[----:B------:R-:W-:Y:S04]  /*bcbc0*/  STL [R1+0x92d4], R30 ;  /* 0x0092d41e01007387 */ /* 0x000fe80000100800 */
[----:B------:R0:W-:Y:S04]  /*bcbd0*/  STL [R1+0x92d0], R31 ;  /* 0x0092d01f01007387 */ /* 0x0001e80000100800 */
[----:B------:R-:W-:Y:S04]  /*bcbe0*/  STL.64 [R1+0x2040], R36 ;  /* 0x0020402401007387 */ /* 0x000fe80000100a00 */
[----:B------:R-:W-:Y:S01]  /*bcbf0*/  STL.64 [R1+0x2048], R38 ;  /* 0x0020482601007387 */ /* 0x000fe20000100a00 */
[----:B------:R-:W-:Y:S08]  /*bcc00*/  HMMA.16816.F32 R16, R32, R2, R16 ;  /* 0x000000022010723c */ /* 0x000ff00000001810 */
[----:B------:R-:W-:Y:S04]  /*bcc10*/  STL.64 [R1+0x2030], R4 ;  /* 0x0020300401007387 */ /* 0x000fe80000100a00 */
[----:B------:R-:W-:Y:S01]  /*bcc20*/  STL.64 [R1+0x2038], R6 ;  /* 0x0020380601007387 */ /* 0x000fe20000100a00 */
[----:B0-----:R-:W-:-:S02]  /*bcc30*/  IMAD.MOV.U32 R31, RZ, RZ, R23 ;  /* 0x000000ffff1f7224 */ /* 0x001fc400078e0017 */
[----:B------:R-:W-:-:S03]  /*bcc40*/  IMAD.MOV.U32 R30, RZ, RZ, R22 ;  /* 0x000000ffff1e7224 */ /* 0x000fc600078e0016 */
[----:B------:R0:W-:Y:S04]  /*bcc50*/  STL [R1+0x92dc], R31 ;  /* 0x0092dc1f01007387 */ /* 0x0001e80000100800 */
[----:B------:R1:W-:Y:S04]  /*bcc60*/  STL [R1+0x92d8], R30 ;  /* 0x0092d81e01007387 */ /* 0x0003e80000100800 */
[----:B------:R-:W-:Y:S04]  /*bcc70*/  STL.64 [R1+0x2020], R16 ;  /* 0x0020201001007387 */ /* 0x000fe80000100a00 */
[----:B------:R-:W-:Y:S01]  /*bcc80*/  STL.64 [R1+0x2028], R18 ;  /* 0x0020281201007387 */ /* 0x000fe20000100a00 */
[----:B------:R-:W-:Y:S01]  /*bcc90*/  HMMA.16816.F32 R8, R32, R42, R8 ;  /* 0x0000002a2008723c */ /* 0x000fe20000001808 */
[----:B0-----:R-:W-:-:S02]  /*bcca0*/  IMAD.MOV.U32 R31, RZ, RZ, R40 ;  /* 0x000000ffff1f7224 */ /* 0x001fc400078e0028 */
[----:B-1----:R-:W-:Y:S02]  /*bccb0*/  IMAD.MOV.U32 R30, RZ, RZ, R41 ;  /* 0x000000ffff1e7224 */ /* 0x002fe400078e0029 */
[----:B------:R-:W-:Y:S01]  /*bccc0*/  IMAD.MOV.U32 R0, RZ, RZ, R55 ;  /* 0x000000ffff007224 */ /* 0x000fe200078e0037 */
[----:B--2---:R-:W-:-:S15]  /*bccd0*/  HMMA.16816.F32 R4, R32, R40, R12 ;  /* 0x000000282004723c */ /* 0x004fde000000180c */
[----:B------:R-:W-:-:S08]  /*bcce0*/  NOP ;  /* 0x0000000000007918 */ /* 0x000fd00000000000 */
[----:B------:R-:W-:Y:S04]  /*bccf0*/  STL.64 [R1+0x2010], R4 ;  /* 0x0020100401007387 */ /* 0x000fe80000100a00 */
[----:B------:R3:W-:Y:S02]  /*bcd00*/  STL.64 [R1+0x2018], R6 ;  /* 0x0020180601007387 */ /* 0x0007e40000100a00 */
[C---:B---3--:R-:W-:Y:S02]  /*bcd10*/  HMMA.16816.F32 R4, R32.reuse, R52, R44 ;  /* 0x000000342004723c */ /* 0x048fe4000000182c */
[----:B------:R-:W-:Y:S04]  /*bcd20*/  STL [R1+0x92e4], R30 ;  /* 0x0092e41e01007387 */ /* 0x000fe80000100800 */
[----:B------:R-:W-:Y:S04]  /*bcd30*/  STL [R1+0x92e0], R31 ;  /* 0x0092e01f01007387 */ /* 0x000fe80000100800 */
[----:B------:R-:W-:Y:S04]  /*bcd40*/  STL.64 [R1+0x2000], R8 ;  /* 0x0020000801007387 */ /* 0x000fe80000100a00 */
[----:B------:R-:W-:Y:S09]  /*bcd50*/  STL.64 [R1+0x2008], R10 ;  /* 0x0020080a01007387 */ /* 0x000ff20000100a00 */
[----:B------:R-:W-:Y:S04]  /*bcd60*/  STL.64 [R1+0x1ff0], R4 ;  /* 0x001ff00401007387 */ /* 0x000fe80000100a00 */
[----:B------:R0:W-:Y:S02]  /*bcd70*/  STL.64 [R1+0x1ff8], R6 ;  /* 0x001ff80601007387 */ /* 0x0001e40000100a00 */
[----:B0-----:R-:W-:Y:S01]  /*bcd80*/  HMMA.16816.F32 R4, R32, R54, R48 ;  /* 0x000000362004723c */ /* 0x001fe20000001830 */
[----:B------:R-:W-:-:S02]  /*bcd90*/  IMAD.MOV.U32 R31, RZ, RZ, R53 ;  /* 0x000000ffff1f7224 */ /* 0x000fc400078e0035 */
[----:B------:R-:W-:-:S03]  /*bcda0*/  IMAD.MOV.U32 R30, RZ, RZ, R52 ;  /* 0x000000ffff1e7224 */ /* 0x000fc600078e0034 */
[----:B------:R-:W-:Y:S04]  /*bcdb0*/  STL [R1+0x92ec], R31 ;  /* 0x0092ec1f01007387 */ /* 0x000fe80000100800 */
[----:B------:R-:W-:Y:S04]  /*bcdc0*/  STL [R1+0x92e8], R30 ;  /* 0x0092e81e01007387 */ /* 0x000fe80000100800 */
[----:B------:R-:W-:Y:S09]  /*bcdd0*/  STL [R1+0x92f0], R0 ;  /* 0x0092f00001007387 */ /* 0x000ff20000100800 */
[----:B------:R-:W-:Y:S04]  /*bcde0*/  STL.64 [R1+0x1fe0], R4 ;  /* 0x001fe00401007387 */ /* 0x000fe80000100a00 */
[----:B------:R0:W-:Y:S02]  /*bcdf0*/  STL.64 [R1+0x1fe8], R6 ;  /* 0x001fe80601007387 */ /* 0x0001e40000100a00 */
[----:B0-----:R-:W-:-:S15]  /*bce00*/  HMMA.16816.F32 R4, R32, R60, R56 ;  /* 0x0000003c2004723c */ /* 0x001fde0000001838 */
[----:B------:R-:W-:-:S08]  /*bce10*/  NOP ;  /* 0x0000000000007918 */ /* 0x000fd00000000000 */
        /* <DEDUP_REMOVED lines=9> */
[----:B---3--:R0:W-:Y:S04]  /*bceb0*/  STL.64 [R1+0x94d0], R52 ;  /* 0x0094d03401007387 */ /* 0x0081e80000100a00 */
        /* <DEDUP_REMOVED lines=26> */
[----:B------:R-:W4:Y:S04]  /*bd060*/  LDL.LU R18, [R1+0xd58] ;  /* 0x000d580001127983 */ /* 0x000f280000300800 */
[----:B------:R-:W4:Y:S01]  /*bd070*/  LDL.LU R19, [R1+0xd5c] ;  /* 0x000d5c0001137983 */ /* 0x000f220000300800 */
[----:B------:R-:W-:-:S02]  /*bd080*/  IMAD.MOV.U32 R31, RZ, RZ, R60 ;  /* 0x000000ffff1f7224 */ /* 0x000fc400078e003c */
[----:B------:R-:W-:Y:S01]  /*bd090*/  IMAD.MOV.U32 R30, RZ, RZ, R61 ;  /* 0x000000ffff1e7224 */ /* 0x000fe200078e003d */
[----:B----4-:R-:W-:Y:S04]  /*bd0a0*/  STL.64 [R1+0x9538], R18 ;  /* 0x0095381201007387 */ /* 0x010fe80000100a00 */
[----:B---3--:R3:W-:Y:S04]  /*bd0b0*/  STL.64 [R1+0x9530], R16 ;  /* 0x0095301001007387 */ /* 0x0087e80000100a00 */
[----:B------:R-:W4:Y:S04]  /*bd0c0*/  LDL R12, [R1+0x88] ;  /* 0x00008800010c7983 */ /* 0x000f280000100800 */
[----:B------:R-:W4:Y:S04]  /*bd0d0*/  LDL R13, [R1+0x8c] ;  /* 0x00008c00010d7983 */ /* 0x000f280000100800 */
[----:B------:R-:W4:Y:S04]  /*bd0e0*/  LDL.LU R20, [R1+0xd60] ;  /* 0x000d600001147983 */ /* 0x000f280000300800 */
[----:B------:R-:W4:Y:S04]  /*bd0f0*/  LDL.LU R21, [R1+0xd64] ;  /* 0x000d640001157983 */ /* 0x000f280000300800 */
[----:B------:R-:W4:Y:S04]  /*bd100*/  LDL.LU R22, [R1+0xd68] ;  /* 0x000d680001167983 */ /* 0x000f280000300800 */
[----:B------:R-:W4:Y:S04]  /*bd110*/  LDL.LU R23, [R1+0xd6c] ;  /* 0x000d6c0001177983 */ /* 0x000f280000300800 */
[----:B------:R-:W2:Y:S04]  /*bd120*/  LDL R26, [R1+0x90] ;  /* 0x00009000011a7983 */ /* 0x000ea80000100800 */
[----:B------:R-:W2:Y:S04]  /*bd130*/  LDL R27, [R1+0x94] ;  /* 0x00009400011b7983 */ /* 0x000ea80000100800 */
[----:B------:R-:W4:Y:S04]  /*bd140*/  LDL R24, [R1+0x98] ;  /* 0x0000980001187983 */ /* 0x000f280000100800 */
[----:B------:R-:W4:Y:S04]  /*bd150*/  LDL R25, [R1+0x9c] ;  /* 0x00009c0001197983 */ /* 0x000f280000100800 */
[----:B0-----:R-:W2:Y:S04]  /*bd160*/  LDL.LU R52, [R1+0xd90] ;  /* 0x000d900001347983 */ /* 0x001ea80000300800 */
[----:B------:R-:W2:Y:S04]  /*bd170*/  LDL.LU R53, [R1+0xd94] ;  /* 0x000d940001357983 */ /* 0x000ea80000300800 */
[----:B------:R-:W2:Y:S04]  /*bd180*/  LDL.LU R54, [R1+0xd98] ;  /* 0x000d980001367983 */ /* 0x000ea80000300800 */
[----:B------:R-:W2:Y:S04]  /*bd190*/  LDL.LU R55, [R1+0xd9c] ;  /* 0x000d9c0001377983 */ /* 0x000ea80000300800 */
[----:B-1----:R-:W4:Y:S04]  /*bd1a0*/  LDL.LU R8, [R1+0xdd0] ;  /* 0x000dd00001087983 */ /* 0x002f280000300800 */
[----:B------:R-:W4:Y:S04]  /*bd1b0*/  LDL.LU R9, [R1+0xdd4] ;  /* 0x000dd40001097983 */ /* 0x000f280000300800 */
[----:B------:R-:W4:Y:S04]  /*bd1c0*/  LDL.LU R10, [R1+0xdd8] ;  /* 0x000dd800010a7983 */ /* 0x000f280000300800 */
[----:B------:R-:W4:Y:S04]  /*bd1d0*/  LDL.LU R11, [R1+0xddc] ;  /* 0x000ddc00010b7983 */ /* 0x000f280000300800 */
[----:B---3--:R-:W3:Y:S04]  /*bd1e0*/  LDL.LU R16, [R1+0xde0] ;  /* 0x000de00001107983 */ /* 0x008ee80000300800 */
[----:B------:R-:W3:Y:S04]  /*bd1f0*/  LDL.LU R17, [R1+0xde4] ;  /* 0x000de40001117983 */ /* 0x000ee80000300800 */
[----:B------:R-:W3:Y:S04]  /*bd200*/  LDL.LU R18, [R1+0xde8] ;  /* 0x000de80001127983 */ /* 0x000ee80000300800 */
[----:B------:R-:W3:Y:S04]  /*bd210*/  LDL.LU R19, [R1+0xdec] ;  /* 0x000dec0001137983 */ /* 0x000ee80000300800 */
[----:B------:R-:W4:Y:S04]  /*bd220*/  LDL.LU.64 R28, [R1+0xc0] ;  /* 0x0000c000011c7983 */ /* 0x000f280000300a00 */
        /* <DEDUP_REMOVED lines=26> */
[----:B------:R-:W-:Y:S04]  /*bd3d0*/  STL [R1+0x92f8], R30 ;  /* 0x0092f81e01007387 */ /* 0x000fe80000100800 */
[----:B------:R0:W-:Y:S04]  /*bd3e0*/  STL [R1+0x92f4], R31 ;  /* 0x0092f41f01007387 */ /* 0x0001e80000100800 */
[----:B0-----:R-:W3:Y:S01]  /*bd3f0*/  LDL.64 R30, [R1+0xc8] ;  /* 0x0000c800011e7983 */ /* 0x001ee20000100a00 */
[C---:B----4-:R-:W-:Y:S06]  /*bd400*/  HMMA.16816.F32 R8, R32.reuse, R28, R8 ;  /* 0x0000001c2008723c */ /* 0x050fec0000001808 */
[----:B---3--:R-:W-:Y:S06]  /*bd410*/  HMMA.16816.F32 R16, R32, R30, R16 ;  /* 0x0000001e2010723c */ /* 0x008fec0000001810 */
[----:B------:R-:W-:-:S02]  /*bd420*/  IMAD.MOV.U32 R0, RZ, RZ, R31 ;  /* 0x000000ffff007224 */ /* 0x000fc400078e001f */
[----:B------:R-:W-:Y:S02]  /*bd430*/  IMAD.MOV.U32 R31, RZ, RZ, R29 ;  /* 0x000000ffff1f7224 */ /* 0x000fe400078e001d */
[----:B------:R-:W-:-:S13]  /*bd440*/  IMAD.MOV.U32 R30, RZ, RZ, R28 ;  /* 0x000000ffff1e7224 */ /* 0x000fda00078e001c */
        /* <DEDUP_REMOVED lines=8> */
[----:B------:R-:W4:Y:S04]  /*bd4d0*/  LDL.LU.64 R8, [R1+0x9520] ;  /* 0x0095200001087983 */ /* 0x000f280000300a00 */
[----:B------:R-:W3:Y:S04]  /*bd4e0*/  LDL.LU.64 R28, [R1+0x9518] ;  /* 0x00951800011c7983 */ /* 0x000ee80000300a00 */
[----:B------:R-:W-:Y:S04]  /*bd4f0*/  STL [R1+0x9304], R31 ;  /* 0x0093041f01007387 */ /* 0x000fe80000100800 */
[----:B------:R0:W-:Y:S04]  /*bd500*/  STL [R1+0x9300], R30 ;  /* 0x0093001e01007387 */ /* 0x0001e80000100800 */
[----:B0-----:R-:W4:Y:S01]  /*bd510*/  LDL.64 R30, [R1+0xb8] ;  /* 0x0000b800011e7983 */ /* 0x001f220000100a00 */
[C---:B--2---:R-:W-:Y:S06]  /*bd520*/  HMMA.16816.F32 R48, R32.reuse, R2, R48 ;  /* 0x000000022030723c */ /* 0x044fec0000001830 */
[----:B----4-:R-:W-:Y:S06]  /*bd530*/  HMMA.16816.F32 R44, R32, R30, R44 ;  /* 0x0000001e202c723c */ /* 0x010fec000000182c */
[----:B------:R-:W-:-:S02]  /*bd540*/  IMAD.MOV.U32 R0, RZ, RZ, R31 ;  /* 0x000000ffff007224 */ /* 0x000fc400078e001f */
[----:B------:R-:W-:Y:S02]  /*bd550*/  IMAD.MOV.U32 R30, RZ, RZ, R3 ;  /* 0x000000ffff1e7224 */ /* 0x000fe400078e0003 */
[----:B------:R-:W-:-:S13]  /*bd560*/  IMAD.MOV.U32 R31, RZ, RZ, R2 ;  /* 0x000000ffff1f7224 */ /* 0x000fda00078e0002 */
[----:B------:R-:W-:Y:S04]  /*bd570*/  STL.64 [R1+0x1fa0], R44 ;  /* 0x001fa02c01007387 */ /* 0x000fe80000100a00 */
[----:B------:R0:W-:Y:S04]  /*bd580*/  STL.64 [R1+0x1fa8], R46 ;  /* 0x001fa82e01007387 */ /* 0x0001e80000100a00 */
[----:B0-----:R-:W2:Y:S04]  /*bd590*/  LDL.LU.64 R46, [R1+0x9510] ;  /* 0x00951000012e7983 */ /* 0x001ea80000300a00 */
[----:B------:R-:W4:Y:S04]  /*bd5a0*/  LDL.LU.64 R44, [R1+0x9508] ;  /* 0x00950800012c7983 */ /* 0x000f280000300a00 */
[----:B------:R-:W-:Y:S04]  /*bd5b0*/  STL [R1+0x9308], R0 ;  /* 0x0093080001007387 */ /* 0x000fe80000100800 */
[----:B------:R-:W-:Y:S04]  /*bd5c0*/  STL.64 [R1+0x1f90], R48 ;  /* 0x001f903001007387 */ /* 0x000fe80000100a00 */
[----:B------:R0:W-:Y:S04]  /*bd5d0*/  STL.64 [R1+0x1f98], R50 ;  /* 0x001f983201007387 */ /* 0x0001e80000100a00 */
[----:B0-----:R-:W2:Y:S04]  /*bd5e0*/  LDL.LU.64 R50, [R1+0x9500] ;  /* 0x0095000001327983 */ /* 0x001ea80000300a00 */
[----:B------:R-:W2:Y:S04]  /*bd5f0*/  LDL.LU.64 R48, [R1+0x94f8] ;  /* 0x0094f80001307983 */ /* 0x000ea80000300a00 */
[----:B------:R-:W2:Y:S04]  /*bd600*/  LDL.LU.64 R2, [R1+0x94f0] ;  /* 0x0094f00001027983 */ /* 0x000ea80000300a00 */
[----:B------:R-:W-:Y:S04]  /*bd610*/  STL [R1+0x9310], R30 ;  /* 0x0093101e01007387 */ /* 0x000fe80000100800 */
[----:B------:R0:W-:Y:S04]  /*bd620*/  STL [R1+0x930c], R31 ;  /* 0x00930c1f01007387 */ /* 0x0001e80000100800 */
[----:B0-----:R-:W3:Y:S01]  /*bd630*/  LDL.64 R30, [R1+0xa8] ;  /* 0x0000a800011e7983 */ /* 0x001ee20000100a00 */
[C---:B------:R-:W-:Y:S06]  /*bd640*/  HMMA.16816.F32 R52, R32.reuse, R60, R52 ;  /* 0x0000003c2034723c */ /* 0x040fec0000001834 */
[----:B---3--:R-:W-:-:S15]  /*bd650*/  HMMA.16816.F32 R56, R32, R30, R56 ;  /* 0x0000001e2038723c */ /* 0x008fde0000001838 */
[----:B------:R-:W-:-:S08]  /*bd660*/  NOP ;  /* 0x0000000000007918 */ /* 0x000fd00000000000 */
        /* <DEDUP_REMOVED lines=8> */
[----:B------:R-:W-:-:S02]  /*bd6f0*/  IMAD.MOV.U32 R0, RZ, RZ, R31 ;  /* 0x000000ffff007224 */ /* 0x000fc400078e001f */
[----:B------:R-:W-:Y:S02]  /*bd700*/  IMAD.MOV.U32 R30, RZ, RZ, R60 ;  /* 0x000000ffff1e7224 */ /* 0x000fe400078e003c */
[----:B------:R-:W-:Y:S02]  /*bd710*/  IMAD.MOV.U32 R31, RZ, RZ, R61 ;  /* 0x000000ffff1f7224 */ /* 0x000fe400078e003d */
[----:B------:R-:W3:Y:S04]  /*bd720*/  LDL.LU.64 R60, [R1+0x94c8] ;  /* 0x0094c800013c7983 */ /* 0x000ee80000300a00 */
[----:B------:R-:W-:Y:S04]  /*bd730*/  STL.64 [R1+0x9370], R30 ;  /* 0x0093701e01007387 */ /* 0x000fe80000100a00 */
[----:B------:R0:W-:Y:S02]  /*bd740*/  STL.64 [R1+0x9368], R28 ;  /* 0x0093681c01007387 */ /* 0x0001e40000100a00 */
[C---:B0-----:R-:W-:Y:S06]  /*bd750*/  HMMA.16816.F32 R28, R32.reuse, R24, R4 ;  /* 0x00000018201c723c */ /* 0x041fec0000001804 */
[C---:B------:R-:W-:Y:S06]  /*bd760*/  HMMA.16816.F32 R4, R32.reuse, R26, R36 ;  /* 0x0000001a2004723c */ /* 0x040fec0000001824 */
[C---:B------:R-:W-:Y:S06]  /*bd770*/  HMMA.16816.F32 R20, R32.reuse, R12, R20 ;  /* 0x0000000c2014723c */ /* 0x040fec0000001814 */
[C---:B------:R-:W-:Y:S05]  /*bd780*/  HMMA.16816.F32 R16, R32.reuse, R14, R16 ;  /* 0x0000000e2010723c */ /* 0x040fea0000001810 */
[----:B------:R-:W-:Y:S04]  /*bd790*/  STL.64 [R1+0x1f60], R28 ;  /* 0x001f601c01007387 */ /* 0x000fe80000100a00 */
[----:B------:R-:W-:Y:S04]  /*bd7a0*/  STL.64 [R1+0x1f68], R30 ;  /* 0x001f681e01007387 */ /* 0x000fe80000100a00 */
[----:B------:R-:W-:Y:S04]  /*bd7b0*/  STL.64 [R1+0x1f50], R4 ;  /* 0x001f500401007387 */ /* 0x000fe80000100a00 */
[----:B------:R4:W-:Y:S02]  /*bd7c0*/  STL.64 [R1+0x1f58], R6 ;  /* 0x001f580601007387 */ /* 0x0009e40000100a00 */
[C---:B----4-:R-:W-:Y:S02]  /*bd7d0*/  HMMA.16816.F32 R4, R32.reuse, R44, R8 ;  /* 0x0000002c2004723c */ /* 0x050fe40000001808 */
[----:B------:R-:W-:Y:S04]  /*bd7e0*/  STL.64 [R1+0x1f40], R20 ;  /* 0x001f401401007387 */ /* 0x000fe80000100a00 */
[----:B------:R-:W-:Y:S01]  /*bd7f0*/  STL.64 [R1+0x1f48], R22 ;  /* 0x001f481601007387 */ /* 0x000fe20000100a00 */
[C---:B--2---:R-:W-:Y:S03]  /*bd800*/  HMMA.16816.F32 R12, R32.reuse, R46, R40 ;  /* 0x0000002e200c723c */ /* 0x044fe60000001828 */
[----:B------:R-:W-:Y:S04]  /*bd810*/  STL.64 [R1+0x1f30], R16 ;  /* 0x001f301001007387 */ /* 0x000fe80000100a00 */
[----:B------:R-:W-:Y:S09]  /*bd820*/  STL.64 [R1+0x1f38], R18 ;  /* 0x001f381201007387 */ /* 0x000ff20000100a00 */
[----:B------:R-:W-:Y:S04]  /*bd830*/  STL.64 [R1+0x1f20], R4 ;  /* 0x001f200401007387 */ /* 0x000fe80000100a00 */
[----:B------:R-:W-:Y:S04]  /*bd840*/  STL.64 [R1+0x1f28], R6 ;  /* 0x001f280601007387 */ /* 0x000fe80000100a00 */
[----:B------:R0:W-:Y:S04]  /*bd850*/  STL.64 [R1+0x1f10], R12 ;  /* 0x001f100c01007387 */ /* 0x0001e80000100a00 */
[----:B------:R1:W-:Y:S04]  /*bd860*/  STL.64 [R1+0x1f18], R14 ;  /* 0x001f180e01007387 */ /* 0x0003e80000100a00 */
[----:B0-----:R-:W2:Y:S01]  /*bd870*/  LDL.LU R12, [R1+0xbb0] ;  /* 0x000bb000010c7983 */ /* 0x001ea20000300800 */
[C---:B---3--:R-:W-:Y:S06]  /*bd880*/  HMMA.16816.F32 R8, R32.reuse, R56, R48 ;  /* 0x000000382008723c */ /* 0x048fec0000001830 */
[----:B------:R-:W-:-:S15]  /*bd890*/  HMMA.16816.F32 R4, R32, R58, R52 ;  /* 0x0000003a2004723c */ /* 0x000fde0000001834 */
[----:B------:R-:W-:-:S02]  /*bd8a0*/  NOP ;  /* 0x0000000000007918 */ /* 0x000fc40000000000 */
[----:B------:R-:W-:Y:S04]  /*bd8b0*/  STL.64 [R1+0x1f00], R8 ;  /* 0x001f000801007387 */ /* 0x000fe80000100a00 */
[----:B------:R-:W-:Y:S04]  /*bd8c0*/  STL.64 [R1+0x1f08], R10 ;  /* 0x001f080a01007387 */ /* 0x000fe80000100a00 */
        /* <DEDUP_REMOVED lines=309> */
[----:B---3--:R-:W3:Y:S04]  /*bec20*/  LDL.LU R4, [R1+0x631c] ;  /* 0x00631c0001047983 */ /* 0x008ee80000300800 */
[----:B------:R-:W3:Y:S04]  /*bec30*/  LDL.LU R57, [R1+0x6328] ;  /* 0x0063280001397983 */ /* 0x000ee80000300800 */
[----:B------:R-:W3:Y:S04]  /*bec40*/  LDL.LU R5, [R1+0x6324] ;  /* 0x0063240001057983 */ /* 0x000ee80000300800 */
[----:B------:R-:W3:Y:S04]  /*bec50*/  LDL.LU R58, [R1+0x6330] ;  /* 0x00633000013a7983 */ /* 0x000ee80000300800 */
[----:B----4-:R-:W3:Y:S04]  /*bec60*/  LDL.LU R6, [R1+0x632c] ;  /* 0x00632c0001067983 */ /* 0x010ee80000300800 */
        /* <DEDUP_REMOVED lines=10> */
[----:B------:R-:W-:-:S02]  /*bed10*/  NOP ;  /* 0x0000000000007918 */ /* 0x000fc40000000000 */
[----:B------:R-:W-:Y:S04]  /*bed20*/  STL.64 [R1+0x1d70], R28 ;  /* 0x001d701c01007387 */ /* 0x000fe80000100a00 */
[----:B------:R0:W-:Y:S04]  /*bed30*/  STL.64 [R1+0x1d78], R30 ;  /* 0x001d781e01007387 */ /* 0x0001e80000100a00 */
[----:B0-----:R-:W2:Y:S04]  /*bed40*/  LDL.LU.64 R30, [R1+0x9370] ;  /* 0x00937000011e7983 */ /* 0x001ea80000300a00 */
[----:B------:R-:W2:Y:S04]  /*bed50*/  LDL.LU.64 R28, [R1+0x9368] ;  /* 0x00936800011c7983 */ /* 0x000ea80000300a00 */
[----:B------:R-:W-:Y:S04]  /*bed60*/  STL.64 [R1+0x92b8], R38 ;  /* 0x0092b82601007387 */ /* 0x000fe80000100a00 */
[----:B------:R0:W-:Y:S04]  /*bed70*/  STL.64 [R1+0x92b0], R36 ;  /* 0x0092b02401007387 */ /* 0x0001e80000100a00 */
        /* <DEDUP_REMOVED lines=38> */
[----:B0-----:R-:W2:Y:S04]  /*befe0*/  LDL.LU R12, [R1+0xb30] ;  /* 0x000b3000010c7983 */ /* 0x001ea80000300800 */
[----:B------:R-:W2:Y:S04]  /*beff0*/  LDL.LU R13, [R1+0xb34] ;  /* 0x000b3400010d7983 */ /* 0x000ea80000300800 */
[----:B------:R-:W2:Y:S04]  /*bf000*/  LDL.LU R14, [R1+0xb38] ;  /* 0x000b3800010e7983 */ /* 0x000ea80000300800 */
[----:B------:R-:W2:Y:S01]  /*bf010*/  LDL.LU R15, [R1+0xb3c] ;  /* 0x000b3c00010f7983 */ /* 0x000ea20000300800 */
[----:B------:R-:W-:-:S02]  /*bf020*/  IMAD R6, R6, 0x100, R58 ;  /* 0x0000010006067824 */ /* 0x000fc400078e023a */
[----:B------:R-:W-:Y:S02]  /*bf030*/  IMAD R7, R7, 0x100, R59 ;  /* 0x0000010007077824 */ /* 0x000fe400078e023b */
[----:B------:R-:W-:Y:S02]  /*bf040*/  IMAD.MOV.U32 R58, RZ, RZ, R30 ;  /* 0x000000ffff3a7224 */ /* 0x000fe400078e001e */
[----:B------:R-:W-:Y:S02]  /*bf050*/  IMAD.MOV.U32 R59, RZ, RZ, R31 ;  /* 0x000000ffff3b7224 */ /* 0x000fe400078e001f */
[----:B------:R-:W-:Y:S01]  /*bf060*/  IMAD R4, R4, 0x100, R56 ;  /* 0x0000010004047824 */ /* 0x000fe200078e0238 */
[C---:B----4-:R-:W-:Y:S06]  /*bf070*/  HMMA.16816.F32 R8, R32.reuse, R18, R8 ;  /* 0x000000122008723c */ /* 0x050fec0000001808 */
[----:B--2---:R-:W-:Y:S01]  /*bf080*/  HMMA.16816.F32 R12, R32, R16, R12 ;  /* 0x00000010200c723c */ /* 0x004fe2000000180c */
[----:B------:R-:W-:-:S15]  /*bf090*/  STL.64 [R1+0x8f48], R18 ;  /* 0x008f481201007387 */ /* 0x000fde0000100a00 */
[----:B------:R-:W-:-:S07]  /*bf0a0*/  NOP ;  /* 0x0000000000007918 */ /* 0x000fce0000000000 */
[----:B------:R-:W-:Y:S04]  /*bf0b0*/  STL.64 [R1+0x1d10], R12 ;  /* 0x001d100c01007387 */ /* 0x000fe80000100a00 */
[----:B------:R3:W-:Y:S04]  /*bf0c0*/  STL.64 [R1+0x1d18], R14 ;  /* 0x001d180e01007387 */ /* 0x0007e80000100a00 */
[----:B------:R-:W-:Y:S04]  /*bf0d0*/  STL.64 [R1+0x8f40], R16 ;  /* 0x008f401001007387 */ /* 0x000fe80000100a00 */
[----:B------:R-:W-:Y:S04]  /*bf0e0*/  STL.64 [R1+0x1d00], R8 ;  /* 0x001d000801007387 */ /* 0x000fe80000100a00 */
[----:B------:R0:W-:Y:S01]  /*bf0f0*/  STL.64 [R1+0x1d08], R10 ;  /* 0x001d080a01007387 */ /* 0x0001e20000100a00 */
[C---:B---3--:R-:W-:Y:S06]  /*bf100*/  HMMA.16816.F32 R12, R32.reuse, R20, R36 ;  /* 0x00000014200c723c */ /* 0x048fec0000001824 */
        /* <DEDUP_REMOVED lines=15> */
[----:B0-----:R-:W-:-:S15]  /*bf200*/  HMMA.16816.F32 R8, R32, R28, R52 ;  /* 0x0000001c2008723c */ /* 0x001fde0000001834 */
[----:B------:R-:W-:-:S08]  /*bf210*/  NOP ;  /* 0x0000000000007918 */ /* 0x000fd00000000000 */
[----:B------:R-:W-:Y:S04]  /*bf220*/  STL.64 [R1+0x1cb0], R8 ;  /* 0x001cb00801007387 */ /* 0x000fe80000100a00 */
[----:B------:R0:W-:Y:S04]  /*bf230*/  STL.64 [R1+0x1cb8], R10 ;  /* 0x001cb80a01007387 */ /* 0x0001e80000100a00 */
[----:B------:R-:W2:Y:S04]  /*bf240*/  LDL.LU R30, [R1+0x9310] ;  /* 0x00931000011e7983 */ /* 0x000ea80000300800 */
[----:B------:R-:W3:Y:S04]  /*bf250*/  LDL.LU R31, [R1+0x930c] ;  /* 0x00930c00011f7983 */ /* 0x000ee80000300800 */
[----:B------:R-:W4:Y:S01]  /*bf260*/  LDL.LU R56, [R1+0xa8] ;  /* 0x0000a80001387983 */ /* 0x000f220000300800 */
[----:B------:R-:W-:-:S02]  /*bf270*/  IMAD R5, R5, 0x100, R57 ;  /* 0x0000010005057824 */ /* 0x000fc400078e0239 */
[----:B------:R-:W-:Y:S02]  /*bf280*/  IMAD.MOV.U32 R57, RZ, RZ, R0 ;  /* 0x000000ffff397224 */ /* 0x000fe400078e0000 */
[----:B------:R-:W2:Y:S04]  /*bf290*/  LDL.LU R0, [R1+0x9308] ;  /* 0x0093080001007983 */ /* 0x000ea80000300800 */
[----:B------:R1:W-:Y:S04]  /*bf2a0*/  STL.64 [R1+0x91c0], R58 ;  /* 0x0091c03a01007387 */ /* 0x0003e80000100a00 */
[----:B----4-:R-:W-:Y:S04]  /*bf2b0*/  STL.64 [R1+0x91b8], R56 ;  /* 0x0091b83801007387 */ /* 0x010fe80000100a00 */
[----:B------:R-:W4:Y:S04]  /*bf2c0*/  LDL.LU R48, [R1+0x830] ;  /* 0x0008300001307983 */ /* 0x000f280000300800 */
[----:B------:R-:W4:Y:S04]  /*bf2d0*/  LDL.LU R49, [R1+0x834] ;  /* 0x0008340001317983 */ /* 0x000f280000300800 */
[----:B------:R-:W4:Y:S04]  /*bf2e0*/  LDL.LU R50, [R1+0x838] ;  /* 0x0008380001327983 */ /* 0x000f280000300800 */
[----:B------:R-:W4:Y:S01]  /*bf2f0*/  LDL.LU R51, [R1+0x83c] ;  /* 0x00083c0001337983 */ /* 0x000f220000300800 */
[----:B---3--:R-:W-:-:S02]  /*bf300*/  IMAD.MOV.U32 R46, RZ, RZ, R31 ;  /* 0x000000ffff2e7224 */ /* 0x008fc400078e001f */
[----:B--2---:R-:W-:Y:S01]  /*bf310*/  IMAD.MOV.U32 R47, RZ, RZ, R30 ;  /* 0x000000ffff2f7224 */ /* 0x004fe200078e001e */
[----:B----4-:R-:W-:Y:S04]  /*bf320*/  STL.64 [R1+0x91d0], R50 ;  /* 0x0091d03201007387 */ /* 0x010fe80000100a00 */
[----:B------:R2:W-:Y:S04]  /*bf330*/  STL.64 [R1+0x91c8], R48 ;  /* 0x0091c83001007387 */ /* 0x0005e80000100a00 */
[----:B------:R-:W3:Y:S04]  /*bf340*/  LDL.LU R31, [R1+0x9304] ;  /* 0x00930400011f7983 */ /* 0x000ee80000300800 */
[----:B------:R-:W0:Y:S04]  /*bf350*/  LDL.LU R30, [R1+0x9300] ;  /* 0x00930000011e7983 */ /* 0x000e280000300800 */
[----:B------:R-:W4:Y:S04]  /*bf360*/  LDL.LU R40, [R1+0x850] ;  /* 0x0008500001287983 */ /* 0x000f280000300800 */
[----:B------:R-:W4:Y:S04]  /*bf370*/  LDL.LU R41, [R1+0x854] ;  /* 0x0008540001297983 */ /* 0x000f280000300800 */
[----:B------:R-:W2:Y:S04]  /*bf380*/  LDL.LU R42, [R1+0x858] ;  /* 0x00085800012a7983 */ /* 0x000ea80000300800 */
[----:B------:R-:W2:Y:S01]  /*bf390*/  LDL.LU R43, [R1+0x85c] ;  /* 0x00085c00012b7983 */ /* 0x000ea20000300800 */
[----:B------:R-:W-:-:S03]  /*bf3a0*/  IMAD.MOV.U32 R45, RZ, RZ, R0 ;  /* 0x000000ffff2d7224 */ /* 0x000fc600078e0000 */
[----:B--2---:R-:W-:Y:S04]  /*bf3b0*/  STL.64 [R1+0x91e0], R42 ;  /* 0x0091e02a01007387 */ /* 0x004fe80000100a00 */
[----:B----4-:R2:W-:Y:S04]  /*bf3c0*/  STL.64 [R1+0x91d8], R40 ;  /* 0x0091d82801007387 */ /* 0x0105e80000100a00 */
[----:B------:R-:W4:Y:S04]  /*bf3d0*/  LDL.LU R44, [R1+0xb8] ;  /* 0x0000b800012c7983 */ /* 0x000f280000300800 */
[----:B------:R-:W2:Y:S04]  /*bf3e0*/  LDL.LU R0, [R1+0x92fc] ;  /* 0x0092fc0001007983 */ /* 0x000ea80000300800 */
[----:B------:R1:W-:Y:S04]  /*bf3f0*/  STL.64 [R1+0x91f0], R46 ;  /* 0x0091f02e01007387 */ /* 0x0003e80000100a00 */
[----:B----4-:R4:W-:Y:S04]  /*bf400*/  STL.64 [R1+0x91e8], R44 ;  /* 0x0091e82c01007387 */ /* 0x0109e80000100a00 */
[----:B------:R-:W4:Y:S04]  /*bf410*/  LDL.LU R12, [R1+0x880] ;  /* 0x00088000010c7983 */ /* 0x000f280000300800 */
[----:B------:R-:W4:Y:S04]  /*bf420*/  LDL.LU R13, [R1+0x884] ;  /* 0x00088400010d7983 */ /* 0x000f280000300800 */
[----:B------:R-:W4:Y:S04]  /*bf430*/  LDL.LU R14, [R1+0x888] ;  /* 0x00088800010e7983 */ /* 0x000f280000300800 */
[----:B------:R-:W4:Y:S01]  /*bf440*/  LDL.LU R15, [R1+0x88c] ;  /* 0x00088c00010f7983 */ /* 0x000f220000300800 */
[----:B0-----:R-:W-:-:S02]  /*bf450*/  IMAD.MOV.U32 R10, RZ, RZ, R30 ;  /* 0x000000ffff0a7224 */ /* 0x001fc400078e001e */
[----:B---3--:R-:W-:Y:S02]  /*bf460*/  IMAD.MOV.U32 R11, RZ, RZ, R31 ;  /* 0x000000ffff0b7224 */ /* 0x008fe400078e001f */
[----:B--2---:R-:W-:Y:S01]  /*bf470*/  IMAD.MOV.U32 R23, RZ, RZ, R0 ;  /* 0x000000ffff177224 */ /* 0x004fe200078e0000 */
[----:B----4-:R-:W-:Y:S04]  /*bf480*/  STL.64 [R1+0x9200], R14 ;  /* 0x0092000e01007387 */ /* 0x010fe80000100a00 */
[----:B------:R-:W-:Y:S04]  /*bf490*/  STL.64 [R1+0x91f8], R12 ;  /* 0x0091f80c01007387 */ /* 0x000fe80000100a00 */
[----:B------:R-:W2:Y:S04]  /*bf4a0*/  LDL.LU R30, [R1+0x92f8] ;  /* 0x0092f800011e7983 */ /* 0x000ea80000300800 */
[----:B------:R-:W3:Y:S04]  /*bf4b0*/  LDL.LU R31, [R1+0x92f4] ;  /* 0x0092f400011f7983 */ /* 0x000ee80000300800 */
[----:B------:R-:W-:Y:S04]  /*bf4c0*/  STL.64 [R1+0x9298], R10 ;  /* 0x0092980a01007387 */ /* 0x000fe80000100a00 */
[----:B------:R-:W4:Y:S04]  /*bf4d0*/  LDL.LU R22, [R1+0xc8] ;  /* 0x0000c80001167983 */ /* 0x000f280000300800 */
[----:B------:R-:W4:Y:S04]  /*bf4e0*/  LDL.LU R0, [R1+0x92f0] ;  /* 0x0092f00001007983 */ /* 0x000f280000300800 */
[----:B------:R-:W4:Y:S04]  /*bf4f0*/  LDL.LU R24, [R1+0x8d0] ;  /* 0x0008d00001187983 */ /* 0x000f280000300800 */
[----:B------:R-:W4:Y:S04]  /*bf500*/  LDL.LU R25, [R1+0x8d4] ;  /* 0x0008d40001197983 */ /* 0x000f280000300800 */
[----:B------:R-:W4:Y:S04]  /*bf510*/  LDL.LU R26, [R1+0x8d8] ;  /* 0x0008d800011a7983 */ /* 0x000f280000300800 */
[----:B------:R-:W4:Y:S01]  /*bf520*/  LDL.LU R27, [R1+0x8dc] ;  /* 0x0008dc00011b7983 */ /* 0x000f220000300800 */
[----:B--2---:R-:W-:-:S02]  /*bf530*/  IMAD.MOV.U32 R21, RZ, RZ, R30 ;  /* 0x000000ffff157224 */ /* 0x004fc400078e001e */
[----:B---3--:R-:W-:Y:S01]  /*bf540*/  IMAD.MOV.U32 R20, RZ, RZ, R31 ;  /* 0x000000ffff147224 */ /* 0x008fe200078e001f */
[----:B----4-:R-:W-:Y:S04]  /*bf550*/  STL.64 [R1+0x9210], R26 ;  /* 0x0092101a01007387 */ /* 0x010fe80000100a00 */
[----:B------:R0:W-:Y:S04]  /*bf560*/  STL.64 [R1+0x9208], R24 ;  /* 0x0092081801007387 */ /* 0x0001e80000100a00 */
[----:B------:R-:W2:Y:S04]  /*bf570*/  LDL.LU R31, [R1+0x92ec] ;  /* 0x0092ec00011f7983 */ /* 0x000ea80000300800 */
[----:B------:R-:W1:Y:S04]  /*bf580*/  LDL.LU R30, [R1+0x92e8] ;  /* 0x0092e800011e7983 */ /* 0x000e680000300800 */
[----:B------:R3:W-:Y:S04]  /*bf590*/  STL.64 [R1+0x9220], R22 ;  /* 0x0092201601007387 */ /* 0x0007e80000100a00 */
[----:B------:R-:W-:Y:S04]  /*bf5a0*/  STL.64 [R1+0x9218], R20 ;  /* 0x0092181401007387 */ /* 0x000fe80000100a00 */
[----:B------:R-:W4:Y:S04]  /*bf5b0*/  LDL.LU R16, [R1+0x8a0] ;  /* 0x0008a00001107983 */ /* 0x000f280000300800 */
[----:B------:R-:W4:Y:S04]  /*bf5c0*/  LDL.LU R17, [R1+0x8a4] ;  /* 0x0008a40001117983 */ /* 0x000f280000300800 */
[----:B------:R-:W3:Y:S04]  /*bf5d0*/  LDL.LU R18, [R1+0x8a8] ;  /* 0x0008a80001127983 */ /* 0x000ee80000300800 */
[----:B------:R-:W3:Y:S04]  /*bf5e0*/  LDL.LU R19, [R1+0x8ac] ;  /* 0x0008ac0001137983 */ /* 0x000ee80000300800 */
[----:B---3--:R-:W-:Y:S04]  /*bf5f0*/  STL.64 [R1+0x9230], R18 ;  /* 0x0092301201007387 */ /* 0x008fe80000100a00 */
[----:B----4-:R3:W-:Y:S04]  /*bf600*/  STL.64 [R1+0x9228], R16 ;  /* 0x0092281001007387 */ /* 0x0107e80000100a00 */
[----:B------:R-:W4:Y:S04]  /*bf610*/  LDL.LU R52, [R1+0x800] ;  /* 0x0008000001347983 */ /* 0x000f280000300800 */
[----:B------:R-:W4:Y:S04]  /*bf620*/  LDL.LU R53, [R1+0x804] ;  /* 0x0008040001357983 */ /* 0x000f280000300800 */
[----:B------:R-:W3:Y:S04]  /*bf630*/  LDL.LU R54, [R1+0x808] ;  /* 0x0008080001367983 */ /* 0x000ee80000300800 */
[----:B------:R-:W3:Y:S01]  /*bf640*/  LDL.LU R55, [R1+0x80c] ;  /* 0x00080c0001377983 */ /* 0x000ee20000300800 */
[----:B-1----:R-:W-:-:S02]  /*bf650*/  IMAD.MOV.U32 R58, RZ, RZ, R30 ;  /* 0x000000ffff3a7224 */ /* 0x002fc400078e001e */
[----:B--2---:R-:W-:Y:S01]  /*bf660*/  IMAD.MOV.U32 R59, RZ, RZ, R31 ;  /* 0x000000ffff3b7224 */ /* 0x004fe200078e001f */
[----:B---3--:R-:W-:Y:S04]  /*bf670*/  STL.64 [R1+0x9240], R54 ;  /* 0x0092403601007387 */ /* 0x008fe80000100a00 */
[----:B----4-:R1:W-:Y:S04]  /*bf680*/  STL.64 [R1+0x9238], R52 ;  /* 0x0092383401007387 */ /* 0x0103e80000100a00 */
[----:B------:R-:W2:Y:S04]  /*bf690*/  LDL.LU R30, [R1+0x92e4] ;  /* 0x0092e400011e7983 */ /* 0x000ea80000300800 */
[----:B------:R-:W3:Y:S04]  /*bf6a0*/  LDL.LU R31, [R1+0x92e0] ;  /* 0x0092e000011f7983 */ /* 0x000ee80000300800 */
[----:B------:R-:W4:Y:S04]  /*bf6b0*/  LDL.LU R48, [R1+0x940] ;  /* 0x0009400001307983 */ /* 0x000f280000300800 */
[----:B------:R-:W4:Y:S04]  /*bf6c0*/  LDL.LU R49, [R1+0x944] ;  /* 0x0009440001317983 */ /* 0x000f280000300800 */
[----:B------:R-:W2:Y:S04]  /*bf6d0*/  LDL.LU R50, [R1+0x948] ;  /* 0x0009480001327983 */ /* 0x000ea80000300800 */
[----:B------:R-:W2:Y:S04]  /*bf6e0*/  LDL.LU R51, [R1+0x94c] ;  /* 0x00094c0001337983 */ /* 0x000ea80000300800 */
[----:B--2---:R2:W-:Y:S04]  /*bf6f0*/  STL.64 [R1+0x9250], R50 ;  /* 0x0092503201007387 */ /* 0x0045e80000100a00 */
[----:B----4-:R4:W-:Y:S04]  /*bf700*/  STL.64 [R1+0x9248], R48 ;  /* 0x0092483001007387 */ /* 0x0109e80000100a00 */
[----:B------:R-:W3:Y:S04]  /*bf710*/  LDL.LU R56, [R1+0xe8] ;  /* 0x0000e80001387983 */ /* 0x000ee80000300800 */
[----:B------:R-:W3:Y:S04]  /*bf720*/  LDL.LU R57, [R1+0xec] ;  /* 0x0000ec0001397983 */ /* 0x000ee80000300800 */
[----:B------:R-:W-:Y:S04]  /*bf730*/  STL.64 [R1+0x9260], R58 ;  /* 0x0092603a01007387 */ /* 0x000fe80000100a00 */
[----:B---3--:R-:W-:Y:S04]  /*bf740*/  STL.64 [R1+0x9258], R56 ;  /* 0x0092583801007387 */ /* 0x008fe80000100a00 */
[----:B------:R-:W3:Y:S04]  /*bf750*/  LDL.LU R40, [R1+0x970] ;  /* 0x0009700001287983 */ /* 0x000ee80000300800 */
[----:B------:R-:W3:Y:S04]  /*bf760*/  LDL.LU R41, [R1+0x974] ;  /* 0x0009740001297983 */ /* 0x000ee80000300800 */
[----:B------:R-:W2:Y:S04]  /*bf770*/  LDL.LU R42, [R1+0x978] ;  /* 0x00097800012a7983 */ /* 0x000ea80000300800 */
[----:B------:R-:W2:Y:S01]  /*bf780*/  LDL.LU R43, [R1+0x97c] ;  /* 0x00097c00012b7983 */ /* 0x000ea20000300800 */
[----:B------:R-:W-:-:S02]  /*bf790*/  IMAD.MOV.U32 R46, RZ, RZ, R31 ;  /* 0x000000ffff2e7224 */ /* 0x000fc400078e001f */
[----:B------:R-:W-:Y:S01]  /*bf7a0*/  IMAD.MOV.U32 R47, RZ, RZ, R30 ;  /* 0x000000ffff2f7224 */ /* 0x000fe200078e001e */
[----:B--2---:R-:W-:Y:S04]  /*bf7b0*/  STL.64 [R1+0x9270], R42 ;  /* 0x0092702a01007387 */ /* 0x004fe80000100a00 */
[----:B---3--:R2:W-:Y:S04]  /*bf7c0*/  STL.64 [R1+0x9268], R40 ;  /* 0x0092682801007387 */ /* 0x0085e80000100a00 */
[----:B------:R-:W3:Y:S04]  /*bf7d0*/  LDL.LU R31, [R1+0x92dc] ;  /* 0x0092dc00011f7983 */ /* 0x000ee80000300800 */
[----:B------:R-:W4:Y:S04]  /*bf7e0*/  LDL.LU R30, [R1+0x92d8] ;  /* 0x0092d800011e7983 */ /* 0x000f280000300800 */
[----:B------:R-:W2:Y:S04]  /*bf7f0*/  LDL.LU R44, [R1+0xf8] ;  /* 0x0000f800012c7983 */ /* 0x000ea80000300800 */
[----:B------:R-:W2:Y:S04]  /*bf800*/  LDL.LU R45, [R1+0xfc] ;  /* 0x0000fc00012d7983 */ /* 0x000ea80000300800 */
[----:B------:R-:W-:Y:S04]  /*bf810*/  STL.64 [R1+0x9280], R46 ;  /* 0x0092802e01007387 */ /* 0x000fe80000100a00 */
[----:B--2---:R-:W-:Y:S04]  /*bf820*/  STL.64 [R1+0x9278], R44 ;  /* 0x0092782c01007387 */ /* 0x004fe80000100a00 */
[----:B0-----:R-:W2:Y:S04]  /*bf830*/  LDL.LU R24, [R1+0x9c0] ;  /* 0x0009c00001187983 */ /* 0x001ea80000300800 */
[----:B------:R-:W2:Y:S04]  /*bf840*/  LDL.LU R25, [R1+0x9c4] ;  /* 0x0009c40001197983 */ /* 0x000ea80000300800 */
[----:B------:R-:W2:Y:S04]  /*bf850*/  LDL.LU R26, [R1+0x9c8] ;  /* 0x0009c800011a7983 */ /* 0x000ea80000300800 */
[----:B------:R-:W2:Y:S01]  /*bf860*/  LDL.LU R27, [R1+0x9cc] ;  /* 0x0009cc00011b7983 */ /* 0x000ea20000300800 */
[----:B----4-:R-:W-:-:S02]  /*bf870*/  IMAD.MOV.U32 R22, RZ, RZ, R30 ;  /* 0x000000ffff167224 */ /* 0x010fc400078e001e */
[----:B---3--:R-:W-:Y:S01]  /*bf880*/  IMAD.MOV.U32 R23, RZ, RZ, R31 ;  /* 0x000000ffff177224 */ /* 0x008fe200078e001f */
[----:B--2---:R-:W-:Y:S04]  /*bf890*/  STL.64 [R1+0x9290], R26 ;  /* 0x0092901a01007387 */ /* 0x004fe80000100a00 */
[----:B------:R-:W-:Y:S04]  /*bf8a0*/  STL.64 [R1+0x9288], R24 ;  /* 0x0092881801007387 */ /* 0x000fe80000100a00 */
[----:B------:R-:W2:Y:S04]  /*bf8b0*/  LDL.LU R30, [R1+0x92d4] ;  /* 0x0092d400011e7983 */ /* 0x000ea80000300800 */
        /* <DEDUP_REMOVED lines=9> */
[----:B-1----:R-:W2:Y:S04]  /*bf950*/  LDL.LU R52, [R1+0xa20] ;  /* 0x000a200001347983 */ /* 0x002ea80000300800 */
[----:B------:R-:W2:Y:S04]  /*bf960*/  LDL.LU R53, [R1+0xa24] ;  /* 0x000a240001357983 */ /* 0x000ea80000300800 */
[----:B------:R-:W2:Y:S04]  /*bf970*/  LDL.LU R54, [R1+0xa28] ;  /* 0x000a280001367983 */ /* 0x000ea80000300800 */
[----:B------:R-:W2:Y:S01]  /*bf980*/  LDL.LU R55, [R1+0xa2c] ;  /* 0x000a2c0001377983 */ /* 0x000ea20000300800 */
[----:B---3--:R-:W-:-:S02]  /*bf990*/  IMAD.MOV.U32 R50, RZ, RZ, R31 ;  /* 0x000000ffff327224 */ /* 0x008fc400078e001f */
[----:B------:R-:W-:Y:S01]  /*bf9a0*/  IMAD.MOV.U32 R51, RZ, RZ, R30 ;  /* 0x000000ffff337224 */ /* 0x000fe200078e001e */
[----:B------:R-:W3:Y:S04]  /*bf9b0*/  LDL.LU R31, [R1+0x92cc] ;  /* 0x0092cc00011f7983 */ /* 0x000ee80000300800 */
        /* <DEDUP_REMOVED lines=19> */
[----:B------:R-:W2:Y:S01]  /*bfaf0*/  LDL.LU.64 R44, [R1+0x120] ;  /* 0x00012000012c7983 */ /* 0x000ea20000300a00 */
[----:B---3--:R-:W-:-:S02]  /*bfb00*/  IMAD.MOV.U32 R47, RZ, RZ, R31 ;  /* 0x000000ffff2f7224 */ /* 0x008fc400078e001f */
[----:B----4-:R-:W-:Y:S02]  /*bfb10*/  IMAD.MOV.U32 R46, RZ, RZ, R30 ;  /* 0x000000ffff2e7224 */ /* 0x010fe400078e001e */
        /* <DEDUP_REMOVED lines=21> */
[----:B------:R0:W-:Y:S01]  /*bfc70*/  STL.64 [R1+0x8f10], R28 ;  /* 0x008f101c01007387 */ /* 0x0001e20000100a00 */
[----:B------:R-:W-:-:S02]  /*bfc80*/  F2FP.F16.E5M2.UNPACK_B R4, R4 ;  /* 0x00000004ff04723e */ /* 0x000fc400020004ff */
[----:B------:R-:W-:Y:S02]  /*bfc90*/  F2FP.F16.E5M2.UNPACK_B R5, R5 ;  /* 0x00000005ff05723e */ /* 0x000fe400020004ff */
[----:B------:R-:W-:Y:S02]  /*bfca0*/  F2FP.F16.E5M2.UNPACK_B R6, R6 ;  /* 0x00000006ff06723e */ /* 0x000fe400020004ff */
[----:B------:R-:W-:Y:S01]  /*bfcb0*/  F2FP.F16.E5M2.UNPACK_B R7, R7 ;  /* 0x00000007ff07723e */ /* 0x000fe200020004ff */
[----:B0-----:R-:W2:Y:S04]  /*bfcc0*/  LDL.LU R28, [R1+0x8f0] ;  /* 0x0008f000011c7983 */ /* 0x001ea80000300800 */
[----:B------:R-:W2:Y:S04]  /*bfcd0*/  LDL.LU R29, [R1+0x8f4] ;  /* 0x0008f400011d7983 */ /* 0x000ea80000300800 */
[----:B------:R-:W2:Y:S04]  /*bfce0*/  LDL.LU R30, [R1+0x8f8] ;  /* 0x0008f800011e7983 */ /* 0x000ea80000300800 */
[----:B------:R-:W2:Y:S01]  /*bfcf0*/  LDL.LU R31, [R1+0x8fc] ;  /* 0x0008fc00011f7983 */ /* 0x000ea20000300800 */
[C---:B------:R-:W-:Y:S06]  /*bfd00*/  HMMA.16816.F32 R40, R4.reuse, R48, R40 ;  /* 0x000000300428723c */ /* 0x040fec0000001828 */
[----:B----4-:R-:W-:Y:S06]  /*bfd10*/  HMMA.16816.F32 R48, R4, R50, R56 ;  /* 0x000000320430723c */ /* 0x010fec0000001838 */
[C---:B---3--:R-:W-:Y:S06]  /*bfd20*/  HMMA.16816.F32 R16, R32.reuse, R36, R16 ;  /* 0x000000242010723c */ /* 0x048fec0000001810 */
[----:B------:R-:W-:Y:S07]  /*bfd30*/  HMMA.16816.F32 R32, R32, R44, R8 ;  /* 0x0000002c2020723c */ /* 0x000fee0000001808 */
[----:B------:R-:W-:-:S10]  /*bfd40*/  IMAD.MOV.U32 R8, RZ, RZ, R44 ;  /* 0x000000ffff087224 */ /* 0x000fd400078e002c */
[----:B------:R-:W-:Y:S04]  /*bfd50*/  STL.64 [R1+0x3610], R16 ;  /* 0x0036101001007387 */ /* 0x000fe80000100a00 */
[----:B------:R0:W-:Y:S04]  /*bfd60*/  STL.64 [R1+0x3618], R18 ;  /* 0x0036181201007387 */ /* 0x0001e80000100a00 */
[----:B0-----:R-:W3:Y:S04]  /*bfd70*/  LDL.LU.64 R18, [R1+0x92a8] ;  /* 0x0092a80001127983 */ /* 0x001ee80000300a00 */
[----:B------:R-:W3:Y:S04]  /*bfd80*/  LDL.LU.64 R16, [R1+0x92a0] ;  /* 0x0092a00001107983 */ /* 0x000ee80000300a00 */
[----:B--2---:R0:W-:Y:S02]  /*bfd90*/  STL.64 [R1+0x8ff8], R38 ;  /* 0x008ff82601007387 */ /* 0x0041e40000100a00 */
[----:B0-----:R-:W-:-:S02]  /*bfda0*/  IMAD.MOV.U32 R39, RZ, RZ, R0 ;  /* 0x000000ffff277224 */ /* 0x001fc400078e0000 */
[----:B------:R-:W-:Y:S01]  /*bfdb0*/  IMAD.MOV.U32 R0, RZ, RZ, R45 ;  /* 0x000000ffff007224 */ /* 0x000fe200078e002d */
[----:B------:R-:W2:Y:S01]  /*bfdc0*/  LDL.LU R38, [R1+0xd8] ;  /* 0x0000d80001267983 */ /* 0x000ea20000300800 */
[C---:B------:R-:W-:Y:S03]  /*bfdd0*/  HMMA.16816.F32 R44, R4.reuse, R46, R24 ;  /* 0x0000002e042c723c */ /* 0x040fe60000001818 */
[----:B------:R-:W-:Y:S04]  /*bfde0*/  STL.64 [R1+0x8ff0], R36 ;  /* 0x008ff02401007387 */ /* 0x000fe80000100a00 */
[----:B------:R-:W4:Y:S04]  /*bfdf0*/  LDL.LU.64 R10, [R1+0x9298] ;  /* 0x00929800010a7983 */ /* 0x000f280000300a00 */
[----:B------:R0:W-:Y:S04]  /*bfe00*/  STL.64 [R1+0x23d0], R32 ;  /* 0x0023d02001007387 */ /* 0x0001e80000100a00 */
[----:B------:R1:W-:Y:S04]  /*bfe10*/  STL.64 [R1+0x23d8], R34 ;  /* 0x0023d82201007387 */ /* 0x0003e80000100a00 */
[----:B0-----:R-:W2:Y:S04]  /*bfe20*/  LDL.LU R32, [R1+0x920] ;  /* 0x0009200001207983 */ /* 0x001ea80000300800 */
[----:B------:R-:W2:Y:S04]  /*bfe30*/  LDL.LU R33, [R1+0x924] ;  /* 0x0009240001217983 */ /* 0x000ea80000300800 */
[----:B-1----:R-:W2:Y:S04]  /*bfe40*/  LDL.LU R34, [R1+0x928] ;  /* 0x0009280001227983 */ /* 0x002ea80000300800 */
[----:B------:R-:W2:Y:S04]  /*bfe50*/  LDL.LU R35, [R1+0x92c] ;  /* 0x00092c0001237983 */ /* 0x000ea80000300800 */
[----:B------:R-:W-:Y:S04]  /*bfe60*/  STL [R1+0x9000], R8 ;  /* 0x0090000801007387 */ /* 0x000fe80000100800 */
[----:B------:R-:W4:Y:S04]  /*bfe70*/  LDL.LU.64 R26, [R1+0x9290] ;  /* 0x00929000011a7983 */ /* 0x000f280000300a00 */
[----:B------:R-:W4:Y:S04]  /*bfe80*/  LDL.LU.64 R24, [R1+0x9288] ;  /* 0x0092880001187983 */ /* 0x000f280000300a00 */
[----:B------:R-:W-:Y:S04]  /*bfe90*/  STL.64 [R1+0x23c0], R44 ;  /* 0x0023c02c01007387 */ /* 0x000fe80000100a00 */
[----:B------:R0:W-:Y:S04]  /*bfea0*/  STL.64 [R1+0x23c8], R46 ;  /* 0x0023c82e01007387 */ /* 0x0001e80000100a00 */
[----:B0-----:R-:W2:Y:S04]  /*bfeb0*/  LDL.LU.64 R46, [R1+0x9280] ;  /* 0x00928000012e7983 */ /* 0x001ea80000300a00 */
[----:B------:R-:W4:Y:S04]  /*bfec0*/  LDL.LU.64 R44, [R1+0x9278] ;  /* 0x00927800012c7983 */ /* 0x000f280000300a00 */
        /* <DEDUP_REMOVED lines=10> */
[----:B------:R-:W-:-:S15]  /*bff70*/  HMMA.16816.F32 R52, R4, R20, R52 ;  /* 0x000000140434723c */ /* 0x000fde0000001834 */
[----:B------:R-:W-:-:S08]  /*bff80*/  NOP ;  /* 0x0000000000007918 */ /* 0x000fd00000000000 */
        /* <DEDUP_REMOVED lines=13> */
[C---:B--2---:R-:W-:Y:S06]  /*c0060*/  HMMA.16816.F32 R44, R4.reuse, R46, R12 ;  /* 0x0000002e042c723c */ /* 0x044fec000000180c */
[C---:B------:R-:W-:Y:S11]  /*c0070*/  HMMA.16816.F32 R40, R4.reuse, R56, R40 ;  /* 0x000000380428723c */ /* 0x040ff60000001828 */
[----:B------:R-:W-:Y:S04]  /*c0080*/  STL.64 [R1+0x2370], R24 ;  /* 0x0023701801007387 */ /* 0x000fe80000100a00 */
[----:B------:R0:W-:Y:S01]  /*c0090*/  STL.64 [R1+0x2378], R26 ;  /* 0x0023781a01007387 */ /* 0x0001e20000100a00 */
[C---:B------:R-:W-:Y:S03]  /*c00a0*/  HMMA.16816.F32 R56, R4.reuse, R58, R48 ;  /* 0x0000003a0438723c */ /* 0x040fe60000001830 */
[----:B0-----:R-:W2:Y:S04]  /*c00b0*/  LDL.LU.64 R26, [R1+0x9210] ;  /* 0x00921000011a7983 */ /* 0x001ea80000300a00 */
[----:B------:R-:W2:Y:S04]  /*c00c0*/  LDL.LU.64 R24, [R1+0x9208] ;  /* 0x0092080001187983 */ /* 0x000ea80000300a00 */
        /* <DEDUP_REMOVED lines=19> */
[----:B------:R-:W-:Y:S01]  /*c0200*/  STL.64 [R1+0x22d8], R34 ;  /* 0x0022d82201007387 */ /* 0x000fe20000100a00 */
[----:B---3--:R-:W-:-:S15]  /*c0210*/  HMMA.16816.F32 R28, R4, R20, R28 ;  /* 0x00000014041c723c */ /* 0x008fde000000181c */
[----:B------:R-:W-:-:S08]  /*c0220*/  NOP ;  /* 0x0000000000007918 */ /* 0x000fd00000000000 */
[----:B------:R-:W-:Y:S04]  /*c0230*/  STL.64 [R1+0x22c0], R28 ;  /* 0x0022c01c01007387 */ /* 0x000fe80000100a00 */
[----:B------:R-:W-:Y:S01]  /*c0240*/  STL.64 [R1+0x22c8], R30 ;  /* 0x0022c81e01007387 */ /* 0x000fe20000100a00 */
[C---:B--2---:R-:W-:Y:S06]  /*c0250*/  HMMA.16816.F32 R24, R4.reuse, R22, R24 ;  /* 0x000000160418723c */ /* 0x044fec0000001818 */
[C---:B------:R-:W-:Y:S06]  /*c0260*/  HMMA.16816.F32 R20, R4.reuse, R10, R16 ;  /* 0x0000000a0414723c */ /* 0x040fec0000001810 */
[C---:B----4-:R-:W-:Y:S11]  /*c0270*/  HMMA.16816.F32 R8, R4.reuse, R44, R12 ;  /* 0x0000002c0408723c */ /* 0x050ff6000000180c */
[----:B------:R-:W-:Y:S04]  /*c0280*/  STL.64 [R1+0x22b0], R24 ;  /* 0x0022b01801007387 */ /* 0x000fe80000100a00 */
[----:B------:R-:W-:Y:S04]  /*c0290*/  STL.64 [R1+0x22b8], R26 ;  /* 0x0022b81a01007387 */ /* 0x000fe80000100a00 */
[----:B------:R-:W-:Y:S04]  /*c02a0*/  STL.64 [R1+0x22a0], R20 ;  /* 0x0022a01401007387 */ /* 0x000fe80000100a00 */
[----:B------:R-:W-:Y:S01]  /*c02b0*/  STL.64 [R1+0x22a8], R22 ;  /* 0x0022a81601007387 */ /* 0x000fe20000100a00 */
[C---:B------:R-:W-:Y:S03]  /*c02c0*/  HMMA.16816.F32 R16, R4.reuse, R46, R40 ;  /* 0x0000002e0410723c */ /* 0x040fe60000001828 */
[----:B------:R-:W-:Y:S04]  /*c02d0*/  STL.64 [R1+0x2290], R8 ;  /* 0x0022900801007387 */ /* 0x000fe80000100a00 */
[----:B------:R0:W-:Y:S01]  /*c02e0*/  STL.64 [R1+0x2298], R10 ;  /* 0x0022980a01007387 */ /* 0x0001e20000100a00 */
[C---:B------:R-:W-:Y:S06]  /*c02f0*/  HMMA.16816.F32 R12, R4.reuse, R56, R48 ;  /* 0x00000038040c723c */ /* 0x040fec0000001830 */
[C---:B0-----:R-:W-:Y:S09]  /*c0300*/  HMMA.16816.F32 R8, R4.reuse, R58, R52 ;  /* 0x0000003a0408723c */ /* 0x041ff20000001834 */
[----:B------:R0:W-:Y:S04]  /*c0310*/  STL.64 [R1+0x2280], R16 ;  /* 0x0022801001007387 */ /* 0x0001e80000100a00 */
[----:B------:R1:W-:Y:S04]  /*c0320*/  STL.64 [R1+0x2288], R18 ;  /* 0x0022881201007387 */ /* 0x0003e80000100a00 */
[----:B0-----:R-:W2:Y:S04]  /*c0330*/  LDL.LU R16, [R1+0x390] ;  /* 0x0003900001107983 */ /* 0x001ea80000300800 */
[----:B------:R-:W-:Y:S04]  /*c0340*/  STL.64 [R1+0x2270], R12 ;  /* 0x0022700c01007387 */ /* 0x000fe80000100a00 */
[----:B------:R-:W-:Y:S04]  /*c0350*/  STL.64 [R1+0x2278], R14 ;  /* 0x0022780e01007387 */ /* 0x000fe80000100a00 */
[----:B------:R-:W-:Y:S04]  /*c0360*/  STL.64 [R1+0x2260], R8 ;  /* 0x0022600801007387 */ /* 0x000fe80000100a00 */
[----:B------:R-:W-:Y:S04]  /*c0370*/  STL.64 [R1+0x2268], R10 ;  /* 0x0022680a01007387 */ /* 0x000fe80000100a00 */
[----:B------:R-:W2:Y:S04]  /*c0380*/  LDL.LU R17, [R1+0x394] ;  /* 0x0003940001117983 */ /* 0x000ea80000300800 */
[----:B-1----:R-:W3:Y:S04]  /*c0390*/  LDL.LU R18, [R1+0x398] ;  /* 0x0003980001127983 */ /* 0x002ee80000300800 */
[----:B------:R-:W3:Y:S04]  /*c03a0*/  LDL.LU R19, [R1+0x39c] ;  /* 0x00039c0001137983 */ /* 0x000ee80000300800 */
[----:B---3--:R0:W-:Y:S04]  /*c03b0*/  STL.64 [R1+0x9010], R18 ;  /* 0x0090101201007387 */ /* 0x0081e80000100a00 */
[----:B--2---:R-:W-:Y:S04]  /*c03c0*/  STL.64 [R1+0x9008], R16 ;  /* 0x0090081001007387 */ /* 0x004fe80000100a00 */
        /* <DEDUP_REMOVED lines=9> */
[----:B------:R-:W3:Y:S04]  /*c0460*/  LDL.LU R27, [R1+0x3ec] ;  /* 0x0003ec00011b7983 */ /* 0x000ee80000300800 */
[----:B---3--:R-:W-:Y:S04]  /*c0470*/  STL.64 [R1+0x9030], R26 ;  /* 0x0090301a01007387 */ /* 0x008fe80000100a00 */
[----:B--2---:R2:W-:Y:S04]  /*c0480*/  STL.64 [R1+0x9028], R24 ;  /* 0x0090281801007387 */ /* 0x0045e80000100a00 */
        /* <DEDUP_REMOVED lines=12> */
[----:B------:R-:W3:Y:S04]  /*c0550*/  LDL.LU R44, [R1+0x4c0] ;  /* 0x0004c000012c7983 */ /* 0x000ee80000300800 */
[----:B------:R-:W3:Y:S04]  /*c0560*/  LDL.LU R45, [R1+0x4c4] ;  /* 0x0004c400012d7983 */ /* 0x000ee80000300800 */
[----:B------:R-:W4:Y:S04]  /*c0570*/  LDL.LU R46, [R1+0x4c8] ;  /* 0x0004c800012e7983 */ /* 0x000f280000300800 */
[----:B------:R-:W4:Y:S04]  /*c0580*/  LDL.LU R47, [R1+0x4cc] ;  /* 0x0004cc00012f7983 */ /* 0x000f280000300800 */
[----:B----4-:R-:W-:Y:S04]  /*c0590*/  STL.64 [R1+0x9060], R46 ;  /* 0x0090602e01007387 */ /* 0x010fe80000100a00 */
[----:B---3--:R-:W-:Y:S04]  /*c05a0*/  STL.64 [R1+0x9058], R44 ;  /* 0x0090582c01007387 */ /* 0x008fe80000100a00 */
[----:B------:R-:W3:Y:S04]  /*c05b0*/  LDL.LU R56, [R1+0x4e0] ;  /* 0x0004e00001387983 */ /* 0x000ee80000300800 */
[----:B------:R-:W3:Y:S04]  /*c05c0*/  LDL.LU R57, [R1+0x4e4] ;  /* 0x0004e40001397983 */ /* 0x000ee80000300800 */
[----:B------:R-:W4:Y:S04]  /*c05d0*/  LDL.LU R58, [R1+0x4e8] ;  /* 0x0004e800013a7983 */ /* 0x000f280000300800 */
[----:B------:R-:W4:Y:S04]  /*c05e0*/  LDL.LU R59, [R1+0x4ec] ;  /* 0x0004ec00013b7983 */ /* 0x000f280000300800 */
[----:B----4-:R4:W-:Y:S04]  /*c05f0*/  STL.64 [R1+0x9070], R58 ;  /* 0x0090703a01007387 */ /* 0x0109e80000100a00 */
[----:B---3--:R-:W-:Y:S04]  /*c0600*/  STL.64 [R1+0x9068], R56 ;  /* 0x0090683801007387 */ /* 0x008fe80000100a00 */
[----:B------:R-:W3:Y:S04]  /*c0610*/  LDL.LU R42, [R1] ;  /* 0x00000000012a7983 */ /* 0x000ee80000300800 */
[----:B------:R-:W3:Y:S04]  /*c0620*/  LDL.LU R43, [R1+0x4] ;  /* 0x00000400012b7983 */ /* 0x000ee80000300800 */
        /* <DEDUP_REMOVED lines=8> */
[----:B---3--:R-:W-:Y:S04]  /*c06b0*/  STL.64 [R1+0x9090], R42 ;  /* 0x0090902a01007387 */ /* 0x008fe80000100a00 */
[----:B----4-:R3:W-:Y:S04]  /*c06c0*/  STL.64 [R1+0x9088], R40 ;  /* 0x0090882801007387 */ /* 0x0107e80000100a00 */
[----:B0-----:R-:W4:Y:S04]  /*c06d0*/  LDL.LU R18, [R1+0x10] ;  /* 0x0000100001127983 */ /* 0x001f280000300800 */
[----:B------:R-:W4:Y:S04]  /*c06e0*/  LDL.LU R19, [R1+0x14] ;  /* 0x0000140001137983 */ /* 0x000f280000300800 */
[----:B-1----:R-:W2:Y:S04]  /*c06f0*/  LDL.LU R20, [R1+0x550] ;  /* 0x0005500001147983 */ /* 0x002ea80000300800 */
[----:B------:R-:W2:Y:S04]  /*c0700*/  LDL.LU R21, [R1+0x554] ;  /* 0x0005540001157983 */ /* 0x000ea80000300800 */
[----:B------:R-:W3:Y:S04]  /*c0710*/  LDL.LU R22, [R1+0x558] ;  /* 0x0005580001167983 */ /* 0x000ee80000300800 */
[----:B------:R-:W3:Y:S04]  /*c0720*/  LDL.LU R23, [R1+0x55c] ;  /* 0x00055c0001177983 */ /* 0x000ee80000300800 */
[----:B---3--:R0:W-:Y:S04]  /*c0730*/  STL.64 [R1+0x90a0], R22 ;  /* 0x0090a01601007387 */ /* 0x0081e80000100a00 */
[----:B--2---:R-:W-:Y:S04]  /*c0740*/  STL.64 [R1+0x9098], R20 ;  /* 0x0090981401007387 */ /* 0x004fe80000100a00 */
[----:B------:R-:W2:Y:S04]  /*c0750*/  LDL.LU R16, [R1+0x18] ;  /* 0x0000180001107983 */ /* 0x000ea80000300800 */
[----:B------:R-:W2:Y:S04]  /*c0760*/  LDL.LU R17, [R1+0x1c] ;  /* 0x00001c0001117983 */ /* 0x000ea80000300800 */
[----:B----4-:R-:W-:Y:S04]  /*c0770*/  STL.64 [R1+0x90b0], R18 ;  /* 0x0090b01201007387 */ /* 0x010fe80000100a00 */
[----:B--2---:R1:W-:Y:S04]  /*c0780*/  STL.64 [R1+0x90a8], R16 ;  /* 0x0090a81001007387 */ /* 0x0043e80000100a00 */
[----:B------:R-:W2:Y:S04]  /*c0790*/  LDL.LU R24, [R1+0x570] ;  /* 0x0005700001187983 */ /* 0x000ea80000300800 */
[----:B------:R-:W2:Y:S04]  /*c07a0*/  LDL.LU R25, [R1+0x574] ;  /* 0x0005740001197983 */ /* 0x000ea80000300800 */
[----:B------:R-:W3:Y:S04]  /*c07b0*/  LDL.LU R26, [R1+0x578] ;  /* 0x00057800011a7983 */ /* 0x000ee80000300800 */
[----:B------:R-:W3:Y:S04]  /*c07c0*/  LDL.LU R27, [R1+0x57c] ;  /* 0x00057c00011b7983 */ /* 0x000ee80000300800 */
[----:B---3--:R-:W-:Y:S04]  /*c07d0*/  STL.64 [R1+0x90c0], R26 ;  /* 0x0090c01a01007387 */ /* 0x008fe80000100a00 */
[----:B--2---:R-:W-:Y:S04]  /*c07e0*/  STL.64 [R1+0x90b8], R24 ;  /* 0x0090b81801007387 */ /* 0x004fe80000100a00 */
[----:B------:R-:W2:Y:S04]  /*c07f0*/  LDL.LU R34, [R1+0x20] ;  /* 0x0000200001227983 */ /* 0x000ea80000300800 */
[----:B------:R-:W2:Y:S04]  /*c0800*/  LDL.LU R35, [R1+0x24] ;  /* 0x0000240001237983 */ /* 0x000ea80000300800 */
        /* <DEDUP_REMOVED lines=8> */
[----:B--2---:R-:W-:Y:S04]  /*c0890*/  STL.64 [R1+0x90e0], R34 ;  /* 0x0090e02201007387 */ /* 0x004fe80000100a00 */
[----:B---3--:R2:W-:Y:S04]  /*c08a0*/  STL.64 [R1+0x90d8], R32 ;  /* 0x0090d82001007387 */ /* 0x0085e80000100a00 */
[----:B------:R-:W3:Y:S04]  /*c08b0*/  LDL.LU R58, [R1+0x30] ;  /* 0x00003000013a7983 */ /* 0x000ee80000300800 */
[----:B------:R-:W3:Y:S04]  /*c08c0*/  LDL.LU R59, [R1+0x34] ;  /* 0x00003400013b7983 */ /* 0x000ee80000300800 */
[----:B------:R-:W4:Y:S04]  /*c08d0*/  LDL.LU R36, [R1+0x5e0] ;  /* 0x0005e00001247983 */ /* 0x000f280000300800 */
[----:B------:R-:W4:Y:S04]  /*c08e0*/  LDL.LU R37, [R1+0x5e4] ;  /* 0x0005e40001257983 */ /* 0x000f280000300800 */
[----:B------:R-:W2:Y:S04]  /*c08f0*/  LDL.LU R38, [R1+0x5e8] ;  /* 0x0005e80001267983 */ /* 0x000ea80000300800 */
[----:B------:R-:W2:Y:S04]  /*c0900*/  LDL.LU R39, [R1+0x5ec] ;  /* 0x0005ec0001277983 */ /* 0x000ea80000300800 */
[----:B--2---:R-:W-:Y:S04]  /*c0910*/  STL.64 [R1+0x90f0], R38 ;  /* 0x0090f02601007387 */ /* 0x004fe80000100a00 */
[----:B----4-:R2:W-:Y:S04]  /*c0920*/  STL.64 [R1+0x90e8], R36 ;  /* 0x0090e82401007387 */ /* 0x0105e80000100a00 */
[----:B------:R-:W4:Y:S04]  /*c0930*/  LDL.LU R56, [R1+0x38] ;  /* 0x0000380001387983 */ /* 0x000f280000300800 */
[----:B------:R-:W4:Y:S04]  /*c0940*/  LDL.LU R57, [R1+0x3c] ;  /* 0x00003c0001397983 */ /* 0x000f280000300800 */
        /* <DEDUP_REMOVED lines=8> */
[----:B0-----:R-:W4:Y:S04]  /*c09d0*/  LDL.LU R22, [R1+0x40] ;  /* 0x0000400001167983 */ /* 0x001f280000300800 */
[----:B------:R-:W4:Y:S04]  /*c09e0*/  LDL.LU R23, [R1+0x44] ;  /* 0x0000440001177983 */ /* 0x000f280000300800 */
[----:B-1----:R-:W3:Y:S04]  /*c09f0*/  LDL.LU R16, [R1+0x630] ;  /* 0x0006300001107983 */ /* 0x002ee80000300800 */
[----:B------:R-:W3:Y:S04]  /*c0a00*/  LDL.LU R17, [R1+0x634] ;  /* 0x0006340001117983 */ /* 0x000ee80000300800 */
[----:B------:R-:W2:Y:S04]  /*c0a10*/  LDL.LU R18, [R1+0x638] ;  /* 0x0006380001127983 */ /* 0x000ea80000300800 */
[----:B------:R-:W2:Y:S04]  /*c0a20*/  LDL.LU R19, [R1+0x63c] ;  /* 0x00063c0001137983 */ /* 0x000ea80000300800 */
[----:B--2---:R-:W-:Y:S04]  /*c0a30*/  STL.64 [R1+0x9120], R18 ;  /* 0x0091201201007387 */ /* 0x004fe80000100a00 */
[----:B---3--:R-:W-:Y:S04]  /*c0a40*/  STL.64 [R1+0x9118], R16 ;  /* 0x0091181001007387 */ /* 0x008fe80000100a00 */
[----:B------:R-:W2:Y:S04]  /*c0a50*/  LDL.LU R20, [R1+0x48] ;  /* 0x0000480001147983 */ /* 0x000ea80000300800 */
[----:B------:R-:W2:Y:S04]  /*c0a60*/  LDL.LU R21, [R1+0x4c] ;  /* 0x00004c0001157983 */ /* 0x000ea80000300800 */
[----:B----4-:R0:W-:Y:S04]  /*c0a70*/  STL.64 [R1+0x9130], R22 ;  /* 0x0091301601007387 */ /* 0x0101e80000100a00 */
[----:B--2---:R-:W-:Y:S04]  /*c0a80*/  STL.64 [R1+0x9128], R20 ;  /* 0x0091281401007387 */ /* 0x004fe80000100a00 */
[----:B------:R-:W2:Y:S04]  /*c0a90*/  LDL.LU R30, [R1+0x50] ;  /* 0x00005000011e7983 */ /* 0x000ea80000300800 */
[----:B------:R-:W2:Y:S04]  /*c0aa0*/  LDL.LU R31, [R1+0x54] ;  /* 0x00005400011f7983 */ /* 0x000ea80000300800 */
        /* <DEDUP_REMOVED lines=27> */
[----:B----4-:R-:W-:Y:S04]  /*c0c60*/  STL.64 [R1+0x9178], R56 ;  /* 0x0091783801007387 */ /* 0x010fe80000100a00 */
[----:B0-----:R-:W3:Y:S04]  /*c0c70*/  LDL.LU R22, [R1+0x70] ;  /* 0x0000700001167983 */ /* 0x001ee80000300800 */
[----:B------:R-:W3:Y:S04]  /*c0c80*/  LDL.LU R23, [R1+0x74] ;  /* 0x0000740001177983 */ /* 0x000ee80000300800 */
[----:B-1----:R-:W4:Y:S04]  /*c0c90*/  LDL.LU R32, [R1+0x710] ;  /* 0x0007100001207983 */ /* 0x002f280000300800 */
[----:B------:R-:W4:Y:S04]  /*c0ca0*/  LDL.LU R33, [R1+0x714] ;  /* 0x0007140001217983 */ /* 0x000f280000300800 */
[----:B------:R-:W2:Y:S04]  /*c0cb0*/  LDL.LU R34, [R1+0x718] ;  /* 0x0007180001227983 */ /* 0x000ea80000300800 */
[----:B------:R-:W2:Y:S04]  /*c0cc0*/  LDL.LU R35, [R1+0x71c] ;  /* 0x00071c0001237983 */ /* 0x000ea80000300800 */
[----:B--2---:R0:W-:Y:S04]  /*c0cd0*/  STL.64 [R1+0x9190], R34 ;  /* 0x0091902201007387 */ /* 0x0041e80000100a00 */
[----:B----4-:R-:W-:Y:S04]  /*c0ce0*/  STL.64 [R1+0x9188], R32 ;  /* 0x0091882001007387 */ /* 0x010fe80000100a00 */
[----:B------:R-:W2:Y:S04]  /*c0cf0*/  LDL.LU R20, [R1+0x78] ;  /* 0x0000780001147983 */ /* 0x000ea80000300800 */
[----:B------:R-:W2:Y:S04]  /*c0d00*/  LDL.LU R21, [R1+0x7c] ;  /* 0x00007c0001157983 */ /* 0x000ea80000300800 */
        /* <DEDUP_REMOVED lines=12> */
[----:B------:R-:W3:Y:S04]  /*c0dd0*/  LDL.LU R42, [R1+0x768] ;  /* 0x00076800012a7983 */ /* 0x000ee80000300800 */
[----:B------:R-:W3:Y:S04]  /*c0de0*/  LDL.LU R43, [R1+0x76c] ;  /* 0x00076c00012b7983 */ /* 0x000ee80000300800 */
[----:B------:R-:W4:Y:S04]  /*c0df0*/  LDL.LU R36, [R1+0x88] ;  /* 0x0000880001247983 */ /* 0x000f280000300800 */
[----:B------:R-:W4:Y:S04]  /*c0e00*/  LDL.LU R37, [R1+0x8c] ;  /* 0x00008c0001257983 */ /* 0x000f280000300800 */
[----:B0-----:R-:W3:Y:S04]  /*c0e10*/  LDL.LU R34, [R1+0x90] ;  /* 0x0000900001227983 */ /* 0x001ee80000300800 */
[----:B------:R-:W3:Y:S04]  /*c0e20*/  LDL.LU R35, [R1+0x94] ;  /* 0x0000940001237983 */ /* 0x000ee80000300800 */
[----:B-1----:R-:W3:Y:S04]  /*c0e30*/  LDL.LU R20, [R1+0x7b0] ;  /* 0x0007b00001147983 */ /* 0x002ee80000300800 */
[----:B------:R-:W3:Y:S04]  /*c0e40*/  LDL.LU R21, [R1+0x7b4] ;  /* 0x0007b40001157983 */ /* 0x000ee80000300800 */
[----:B------:R-:W3:Y:S04]  /*c0e50*/  LDL.LU R22, [R1+0x7b8] ;  /* 0x0007b80001167983 */ /* 0x000ee80000300800 */
[----:B------:R-:W3:Y:S04]  /*c0e60*/  LDL.LU R23, [R1+0x7bc] ;  /* 0x0007bc0001177983 */ /* 0x000ee80000300800 */
[----:B------:R-:W4:Y:S04]  /*c0e70*/  LDL.LU R32, [R1+0x98] ;  /* 0x0000980001207983 */ /* 0x000f280000300800 */
[----:B------:R-:W4:Y:S04]  /*c0e80*/  LDL.LU R33, [R1+0x9c] ;  /* 0x00009c0001217983 */ /* 0x000f280000300800 */
        /* <DEDUP_REMOVED lines=43> */
[----:B------:R-:W4:Y:S04]  /*c1140*/  LDL.LU.64 R22, [R1+0x91a0] ;  /* 0x0091a00001167983 */ /* 0x000f280000300a00 */
[----:B------:R-:W3:Y:S01]  /*c1150*/  LDL.LU.64 R20, [R1+0x9198] ;  /* 0x0091980001147983 */ /* 0x000ee20000300a00 */
[C---:B--2---:R-:W-:Y:S06]  /*c1160*/  HMMA.16816.F32 R56, R4.reuse, R36, R56 ;  /* 0x000000240438723c */ /* 0x044fec0000001838 */
[C---:B------:R-:W-:Y:S01]  /*c1170*/  HMMA.16816.F32 R36, R4.reuse, R38, R40 ;  /* 0x000000260424723c */ /* 0x040fe20000001828 */
        /* <DEDUP_REMOVED lines=20> */
[C---:B----4-:R-:W-:Y:S06]  /*c12c0*/  HMMA.16816.F32 R20, R4.reuse, R22, R32 ;  /* 0x000000160414723c */ /* 0x050fec0000001820 */
[C---:B--2---:R-:W-:Y:S06]  /*c12d0*/  HMMA.16816.F32 R16, R4.reuse, R56, R16 ;  /* 0x000000380410723c */ /* 0x044fec0000001810 */
[C---:B------:R-:W-:Y:S01]  /*c12e0*/  HMMA.16816.F32 R56, R4.reuse, R58, R40 ;  /* 0x0000003a0438723c */ /* 0x040fe20000001828 */
[----:B------:R-:W2:Y:S04]  /*c12f0*/  LDL.LU.64 R34, [R1+0x9140] ;  /* 0x0091400001227983 */ /* 0x000ea80000300a00 */
[----:B------:R-:W2:Y:S06]  /*c1300*/  LDL.LU.64 R32, [R1+0x9138] ;  /* 0x0091380001207983 */ /* 0x000eac0000300a00 */
        /* <DEDUP_REMOVED lines=14> */
[----:B---3--:R-:W-:-:S15]  /*c13f0*/  HMMA.16816.F32 R36, R4, R28, R36 ;  /* 0x0000001c0424723c */ /* 0x008fde0000001824 */
        /* <DEDUP_REMOVED lines=8> */
[----:B------:R-:W4:Y:S01]  /*c1480*/  LDL.LU.64 R32, [R1+0x90d8] ;  /* 0x0090d80001207983 */ /* 0x000f220000300a00 */
[C---:B------:R-:W-:Y:S11]  /*c1490*/  HMMA.16816.F32 R20, R4.reuse, R22, R16 ;  /* 0x000000160414723c */ /* 0x040ff60000001810 */
[----:B------:R-:W-:Y:S04]  /*c14a0*/  STL.64 [R1+0x660], R28 ;  /* 0x0006601c01007387 */ /* 0x000fe80000100a00 */
[----:B------:R0:W-:Y:S01]  /*c14b0*/  STL.64 [R1+0x668], R30 ;  /* 0x0006681e01007387 */ /* 0x0001e20000100a00 */
[C---:B------:R-:W-:Y:S03]  /*c14c0*/  HMMA.16816.F32 R40, R4.reuse, R56, R40 ;  /* 0x000000380428723c */ /* 0x040fe60000001828 */
        /* <DEDUP_REMOVED lines=33> */
[----:B------:R-:W4:Y:S01]  /*c16e0*/  LDL.LU.64 R28, [R1+0x9048] ;  /* 0x00904800011c7983 */ /* 0x000f220000300a00 */
[C---:B------:R-:W-:Y:S03]  /*c16f0*/  HMMA.16816.F32 R8, R4.reuse, R40, R8 ;  /* 0x000000280408723c */ /* 0x040fe60000001808 */
        /* <DEDUP_REMOVED lines=14> */
[----:B------:R0:W-:Y:S04]  /*c17e0*/  STL.64 [R1+0x530], R8 ;  /* 0x0005300801007387 */ /* 0x0001e80000100a00 */
[----:B------:R-:W-:Y:S04]  /*c17f0*/  STL.64 [R1+0x538], R10 ;  /* 0x0005380a01007387 */ /* 0x000fe80000100a00 */
[----:B0-----:R-:W4:Y:S01]  /*c1800*/  LDL.LU R8, [R1+0x9000] ;  /* 0x0090000001087983 */ /* 0x001f220000300800 */
[C---:B---3--:R-:W-:Y:S03]  /*c1810*/  HMMA.16816.F32 R40, R4.reuse, R42, R36 ;  /* 0x0000002a0428723c */ /* 0x048fe60000001824 */
[----:B------:R-:W3:Y:S04]  /*c1820*/  LDL.LU.64 R38, [R1+0x8ff8] ;  /* 0x008ff80001267983 */ /* 0x000ee80000300a00 */
[----:B------:R-:W3:Y:S01]  /*c1830*/  LDL.LU.64 R36, [R1+0x8ff0] ;  /* 0x008ff00001247983 */ /* 0x000ee20000300a00 */
[----:B------:R-:W-:-:S15]  /*c1840*/  HMMA.16816.F32 R56, R4, R60, R56 ;  /* 0x0000003c0438723c */ /* 0x000fde0000001838 */
[----:B------:R-:W-:Y:S04]  /*c1850*/  STL.64 [R1+0x500], R40 ;  /* 0x0005002801007387 */ /* 0x000fe80000100a00 */
[----:B------:R0:W-:Y:S04]  /*c1860*/  STL.64 [R1+0x508], R42 ;  /* 0x0005082a01007387 */ /* 0x0001e80000100a00 */
[----:B0-----:R-:W3:Y:S04]  /*c1870*/  LDL.LU.64 R42, [R1+0x8fe8] ;  /* 0x008fe800012a7983 */ /* 0x001ee80000300a00 */
[----:B------:R-:W3:Y:S04]  /*c1880*/  LDL.LU.64 R40, [R1+0x8fe0] ;  /* 0x008fe00001287983 */ /* 0x000ee80000300a00 */
[----:B------:R-:W-:Y:S04]  /*c1890*/  STL.64 [R1+0x4d0], R56 ;  /* 0x0004d03801007387 */ /* 0x000fe80000100a00 */
[----:B------:R0:W-:Y:S04]  /*c18a0*/  STL.64 [R1+0x4d8], R58 ;  /* 0x0004d83a01007387 */ /* 0x0001e80000100a00 */
[----:B0-----:R-:W2:Y:S04]  /*c18b0*/  LDL.LU.64 R58, [R1+0x8fd8] ;  /* 0x008fd800013a7983 */ /* 0x001ea80000300a00 */
[----:B------:R-:W4:Y:S01]  /*c18c0*/  LDL.LU.64 R56, [R1+0x8fd0] ;  /* 0x008fd00001387983 */ /* 0x000f220000300a00 */
[C---:B--2---:R-:W-:Y:S06]  /*c18d0*/  HMMA.16816.F32 R44, R4.reuse, R58, R44 ;  /* 0x0000003a042c723c */ /* 0x044fec000000182c */
[----:B----4-:R-:W-:-:S15]  /*c18e0*/  HMMA.16816.F32 R56, R4, R56, R52 ;  /* 0x000000380438723c */ /* 0x010fde0000001834 */
[----:B------:R-:W-:-:S02]  /*c18f0*/  NOP ;  /* 0x0000000000007918 */ /* 0x000fc40000000000 */
[----:B------:R-:W-:Y:S04]  /*c1900*/  STL.64 [R1+0x4a0], R44 ;  /* 0x0004a02c01007387 */ /* 0x000fe80000100a00 */
[----:B------:R0:W-:Y:S04]  /*c1910*/  STL.64 [R1+0x4a8], R46 ;  /* 0x0004a82e01007387 */ /* 0x0001e80000100a00 */
[----:B0-----:R-:W2:Y:S04]  /*c1920*/  LDL.LU.64 R46, [R1+0x8fc8] ;  /* 0x008fc800012e7983 */ /* 0x001ea80000300a00 */
[----:B------:R-:W4:Y:S04]  /*c1930*/  LDL.LU.64 R44, [R1+0x8fc0] ;  /* 0x008fc000012c7983 */ /* 0x000f280000300a00 */
[----:B------:R-:W3:Y:S04]  /*c1940*/  LDL.LU.64 R54, [R1+0x8fb8] ;  /* 0x008fb80001367983 */ /* 0x000ee80000300a00 */
[----:B------:R-:W2:Y:S04]  /*c1950*/  LDL.LU.64 R52, [R1+0x8fb0] ;  /* 0x008fb00001347983 */ /* 0x000ea80000300a00 */
[----:B------:R0:W-:Y:S04]  /*c1960*/  STL.64 [R1+0x480], R56 ;  /* 0x0004803801007387 */ /* 0x0001e80000100a00 */
[----:B------:R1:W-:Y:S04]  /*c1970*/  STL.64 [R1+0x488], R58 ;  /* 0x0004883a01007387 */ /* 0x0003e80000100a00 */
[----:B0-----:R-:W2:Y:S04]  /*c1980*/  LDL.LU R56, [R1+0x450] ;  /* 0x0004500001387983 */ /* 0x001ea80000300800 */
[----:B------:R-:W2:Y:S04]  /*c1990*/  LDL.LU R57, [R1+0x454] ;  /* 0x0004540001397983 */ /* 0x000ea80000300800 */
[----:B-1----:R-:W2:Y:S04]  /*c19a0*/  LDL.LU R58, [R1+0x458] ;  /* 0x00045800013a7983 */ /* 0x002ea80000300800 */
[----:B------:R-:W2:Y:S01]  /*c19b0*/  LDL.LU R59, [R1+0x45c] ;  /* 0x00045c00013b7983 */ /* 0x000ea20000300800 */
[----:B---3--:R-:W-:-:S15]  /*c19c0*/  HMMA.16816.F32 R48, R4, R54, R48 ;  /* 0x000000360430723c */ /* 0x008fde0000001830 */
[----:B------:R-:W-:-:S08]  /*c19d0*/  NOP ;  /* 0x0000000000007918 */ /* 0x000fd00000000000 */
[----:B------:R-:W-:Y:S04]  /*c19e0*/  STL.64 [R1+0x460], R48 ;  /* 0x0004603001007387 */ /* 0x000fe80000100a00 */
[----:B------:R0:W-:Y:S04]  /*c19f0*/  STL.64 [R1+0x468], R50 ;  /* 0x0004683201007387 */ /* 0x0001e80000100a00 */
[----:B0-----:R-:W3:Y:S04]  /*c1a00*/  LDL.LU.64 R50, [R1+0x8fa8] ;  /* 0x008fa80001327983 */ /* 0x001ee80000300a00 */
[----:B------:R-:W3:Y:S01]  /*c1a10*/  LDL.LU.64 R48, [R1+0x8fa0] ;  /* 0x008fa00001307983 */ /* 0x000ee20000300a00 */
[C---:B--2---:R-:W-:Y:S06]  /*c1a20*/  HMMA.16816.F32 R52, R4.reuse, R52, R56 ;  /* 0x000000340434723c */ /* 0x044fec0000001838 */
[C---:B------:R-:W-:Y:S06]  /*c1a30*/  HMMA.16816.F32 R24, R4.reuse, R46, R24 ;  /* 0x0000002e0418723c */ /* 0x040fec0000001818 */
[C---:B----4-:R-:W-:Y:S06]  /*c1a40*/  HMMA.16816.F32 R20, R4.reuse, R44, R20 ;  /* 0x0000002c0414723c */ /* 0x050fec0000001814 */
[C---:B------:R-:W-:Y:S06]  /*c1a50*/  HMMA.16816.F32 R16, R4.reuse, R42, R16 ;  /* 0x0000002a0410723c */ /* 0x040fec0000001810 */
[C---:B------:R-:W-:Y:S01]  /*c1a60*/  HMMA.16816.F32 R12, R4.reuse, R40, R12 ;  /* 0x00000028040c723c */ /* 0x040fe2000000180c */
[----:B------:R-:W-:Y:S04]  /*c1a70*/  STL.64 [R1+0x430], R52 ;  /* 0x0004303401007387 */ /* 0x000fe80000100a00 */
[----:B------:R-:W-:Y:S01]  /*c1a80*/  STL.64 [R1+0x438], R54 ;  /* 0x0004383601007387 */ /* 0x000fe20000100a00 */
[C---:B---3--:R-:W-:Y:S06]  /*c1a90*/  HMMA.16816.F32 R32, R4.reuse, R50, R32 ;  /* 0x000000320420723c */ /* 0x048fec0000001820 */
[----:B------:R-:W-:-:S15]  /*c1aa0*/  HMMA.16816.F32 R28, R4, R48, R28 ;  /* 0x00000030041c723c */ /* 0x000fde000000181c */
[----:B------:R-:W-:-:S02]  /*c1ab0*/  NOP ;  /* 0x0000000000007918 */ /* 0x000fc40000000000 */
[----:B------:R0:W-:Y:S04]  /*c1ac0*/  STL.64 [R1+0x410], R32 ;  /* 0x0004102001007387 */ /* 0x0001e80000100a00 */
[----:B------:R1:W-:Y:S04]  /*c1ad0*/  STL.64 [R1+0x418], R34 ;  /* 0x0004182201007387 */ /* 0x0003e80000100a00 */
        /* <DEDUP_REMOVED lines=10> */
[----:B------:R-:W2:Y:S04]  /*c1b80*/  LDL.LU R41, [R1+0x6340] ;  /* 0x0063400001297983 */ /* 0x000ea80000300800 */
[----:B0-----:R-:W3:Y:S04]  /*c1b90*/  LDL.LU R32, [R1+0x633c] ;  /* 0x00633c0001207983 */ /* 0x001ee80000300800 */
[----:B------:R-:W4:Y:S04]  /*c1ba0*/  LDL.LU R42, [R1+0x6348] ;  /* 0x00634800012a7983 */ /* 0x000f280000300800 */
[----:B------:R-:W3:Y:S04]  /*c1bb0*/  LDL.LU R33, [R1+0x6344] ;  /* 0x0063440001217983 */ /* 0x000ee80000300800 */
[----:B------:R-:W4:Y:S04]  /*c1bc0*/  LDL.LU R43, [R1+0x6350] ;  /* 0x00635000012b7983 */ /* 0x000f280000300800 */
[----:B----4-:R-:W-:Y:S04]  /*c1bd0*/  STL.64 [R1+0x8f38], R42 ;  /* 0x008f382a01007387 */ /* 0x010fe80000100a00 */
[----:B--2---:R-:W-:Y:S04]  /*c1be0*/  STL [R1+0x8f30], R41 ;  /* 0x008f302901007387 */ /* 0x004fe80000100800 */
[----:B-1----:R-:W2:Y:S04]  /*c1bf0*/  LDL.LU R34, [R1+0x634c] ;  /* 0x00634c0001227983 */ /* 0x002ea80000300800 */
[----:B------:R-:W4:Y:S04]  /*c1c00*/  LDL.LU R52, [R1+0x6358] ;  /* 0x0063580001347983 */ /* 0x000f280000300800 */
[----:B------:R-:W2:Y:S04]  /*c1c10*/  LDL.LU R35, [R1+0x6354] ;  /* 0x0063540001237983 */ /* 0x000ea80000300800 */
        /* <DEDUP_REMOVED lines=11> */
[----:B------:R-:W3:Y:S01]  /*c1cd0*/  LDL.LU R27, [R1+0x20c] ;  /* 0x00020c00011b7983 */ /* 0x000ee20000300800 */
[----:B------:R-:W-:-:S03]  /*c1ce0*/  IMAD.MOV.U32 R54, RZ, RZ, R8 ;  /* 0x000000ffff367224 */ /* 0x000fc600078e0008 */
        /* <DEDUP_REMOVED lines=41> */
[----:B------:R-:W-:-:S03]  /*c1f80*/  IMAD.MOV.U32 R55, RZ, RZ, R0 ;  /* 0x000000ffff377224 */ /* 0x000fc600078e0000 */
[----:B------:R-:W3:Y:S04]  /*c1f90*/  LDL.LU R51, [R1+0x19c] ;  /* 0x00019c0001337983 */ /* 0x000ee80000300800 */
[----:B------:R-:W3:Y:S04]  /*c1fa0*/  LDL R53, [R1+0x36f8] ;  /* 0x0036f80001357983 */ /* 0x000ee80000100800 */
[----:B------:R-:W3:Y:S04]  /*c1fb0*/  LDL R60, [R1+0x36fc] ;  /* 0x0036fc00013c7983 */ /* 0x000ee80000100800 */
[----:B------:R-:W3:Y:S04]  /*c1fc0*/  LDL R61, [R1+0x3708] ;  /* 0x00370800013d7983 */ /* 0x000ee80000100800 */
[----:B------:R-:W3:Y:S04]  /*c1fd0*/  LDL R0, [R1+0x370c] ;  /* 0x00370c0001007983 */ /* 0x000ee80000100800 */
[----:B------:R-:W3:Y:S04]  /*c1fe0*/  LDL.LU R56, [R1+0x240] ;  /* 0x0002400001387983 */ /* 0x000ee80000300800 */
        /* <DEDUP_REMOVED lines=22> */
[----:B------:R-:W2:Y:S04]  /*c2150*/  LDL.LU.64 R12, [R1+0x8f60] ;  /* 0x008f6000010c7983 */ /* 0x000ea80000300a00 */
[----:B------:R0:W-:Y:S04]  /*c2160*/  STL.64 [R1+0x2d0], R8 ;  /* 0x0002d00801007387 */ /* 0x0001e80000100a00 */
[----:B------:R1:W-:Y:S04]  /*c2170*/  STL.64 [R1+0x2d8], R10 ;  /* 0x0002d80a01007387 */ /* 0x0003e80000100a00 */
[----:B0-----:R-:W3:Y:S04]  /*c2180*/  LDL.LU R8, [R1+0x170] ;  /* 0x0001700001087983 */ /* 0x001ee80000300800 */
[----:B------:R-:W3:Y:S04]  /*c2190*/  LDL.LU R9, [R1+0x174] ;  /* 0x0001740001097983 */ /* 0x000ee80000300800 */
[----:B-1----:R-:W3:Y:S04]  /*c21a0*/  LDL.LU R10, [R1+0x178] ;  /* 0x00017800010a7983 */ /* 0x002ee80000300800 */
[----:B------:R-:W3:Y:S01]  /*c21b0*/  LDL.LU R11, [R1+0x17c] ;  /* 0x00017c00010b7983 */ /* 0x000ee20000300800 */
        /* <DEDUP_REMOVED lines=11> */
[----:B0-----:R-:W4:Y:S04]  /*c2270*/  LDL.LU R12, [R1+0x1a0] ;  /* 0x0001a000010c7983 */ /* 0x001f280000300800 */
[----:B------:R-:W4:Y:S04]  /*c2280*/  LDL.LU R13, [R1+0x1a4] ;  /* 0x0001a400010d7983 */ /* 0x000f280000300800 */
[----:B-1----:R-:W4:Y:S04]  /*c2290*/  LDL.LU R14, [R1+0x1a8] ;  /* 0x0001a800010e7983 */ /* 0x002f280000300800 */
[----:B------:R-:W4:Y:S01]  /*c22a0*/  LDL.LU R15, [R1+0x1ac] ;  /* 0x0001ac00010f7983 */ /* 0x000f220000300800 */
[C---:B--2---:R-:W-:Y:S06]  /*c22b0*/  HMMA.16816.F32 R40, R4.reuse, R16, R40 ;  /* 0x000000100428723c */ /* 0x044fec0000001828 */
[----:B---3--:R-:W-:-:S15]  /*c22c0*/  HMMA.16816.F32 R16, R4, R18, R20 ;  /* 0x000000120410723c */ /* 0x008fde0000001814 */
[----:B------:R-:W-:-:S02]  /*c22d0*/  NOP ;  /* 0x0000000000007918 */ /* 0x000fc40000000000 */
[----:B------:R-:W-:Y:S04]  /*c22e0*/  STL.64 [R1+0x260], R40 ;  /* 0x0002602801007387 */ /* 0x000fe80000100a00 */
[----:B------:R0:W-:Y:S04]  /*c22f0*/  STL.64 [R1+0x268], R42 ;  /* 0x0002682a01007387 */ /* 0x0001e80000100a00 */
[----:B0-----:R-:W2:Y:S04]  /*c2300*/  LDL.LU.64 R42, [R1+0x8f38] ;  /* 0x008f3800012a7983 */ /* 0x001ea80000300a00 */
[----:B------:R-:W4:Y:S04]  /*c2310*/  LDL.LU R41, [R1+0x8f30] ;  /* 0x008f300001297983 */ /* 0x000f280000300800 */
        /* <DEDUP_REMOVED lines=19> */
[----:B0-----:R-:W3:Y:S04]  /*c2450*/  LDL.LU R20, [R1+0x1e0] ;  /* 0x0001e00001147983 */ /* 0x001ee80000300800 */
[----:B------:R-:W3:Y:S04]  /*c2460*/  LDL.LU R21, [R1+0x1e4] ;  /* 0x0001e40001157983 */ /* 0x000ee80000300800 */
[----:B-1----:R-:W3:Y:S04]  /*c2470*/  LDL.LU R22, [R1+0x1e8] ;  /* 0x0001e80001167983 */ /* 0x002ee80000300800 */
[----:B------:R-:W3:Y:S01]  /*c2480*/  LDL.LU R23, [R1+0x1ec] ;  /* 0x0001ec0001177983 */ /* 0x000ee20000300800 */
[----:B----4-:R-:W-:-:S02]  /*c2490*/  IMAD R32, R32, 0x100, R41 ;  /* 0x0000010020207824 */ /* 0x010fc400078e0229 */
[----:B------:R-:W-:Y:S02]  /*c24a0*/  IMAD R33, R33, 0x100, R42 ;  /* 0x0000010021217824 */ /* 0x000fe400078e022a */
[----:B------:R-:W-:Y:S02]  /*c24b0*/  IMAD R34, R34, 0x100, R43 ;  /* 0x0000010022227824 */ /* 0x000fe400078e022b */
[----:B------:R-:W-:Y:S01]  /*c24c0*/  IMAD R35, R35, 0x100, R52 ;  /* 0x0000010023237824 */ /* 0x000fe200078e0234 */
[----:B------:R-:W-:Y:S02]  /*c24d0*/  F2FP.F16.E5M2.UNPACK_B R2, R53 ;  /* 0x00000035ff02723e */ /* 0x000fe400020004ff */
[----:B------:R-:W-:Y:S02]  /*c24e0*/  F2FP.F16.E5M2.UNPACK_B R32, R32 ;  /* 0x00000020ff20723e */ /* 0x000fe400020004ff */
[----:B------:R-:W-:Y:S02]  /*c24f0*/  F2FP.F16.E5M2.UNPACK_B R33, R33 ;  /* 0x00000021ff21723e */ /* 0x000fe400020004ff */
[----:B------:R-:W-:-:S02]  /*c2500*/  F2FP.F16.E5M2.UNPACK_B R34, R34 ;  /* 0x00000022ff22723e */ /* 0x000fc400020004ff */
[----:B------:R-:W-:Y:S02]  /*c2510*/  F2FP.F16.E5M2.UNPACK_B R35, R35 ;  /* 0x00000023ff23723e */ /* 0x000fe400020004ff */
[----:B------:R-:W-:Y:S01]  /*c2520*/  F2FP.F16.E5M2.UNPACK_B R3, R60 ;  /* 0x0000003cff03723e */ /* 0x000fe200020004ff */
[C---:B--2---:R-:W-:Y:S06]  /*c2530*/  HMMA.16816.F32 R16, R4.reuse, R26, R16 ;  /* 0x0000001a0410723c */ /* 0x044fec0000001810 */
[C---:B---3--:R-:W-:Y:S06]  /*c2540*/  HMMA.16816.F32 R12, R4.reuse, R28, R12 ;  /* 0x0000001c040c723c */ /* 0x048fec000000180c */
[C---:B------:R-:W-:Y:S06]  /*c2550*/  HMMA.16816.F32 R8, R4.reuse, R30, R8 ;  /* 0x0000001e0408723c */ /* 0x040fec0000001808 */
[----:B------:R-:W-:-:S15]  /*c2560*/  HMMA.16816.F32 R20, R4, R24, R20 ;  /* 0x000000180414723c */ /* 0x000fde0000001814 */
[----:B------:R-:W-:-:S08]  /*c2570*/  NOP ;  /* 0x0000000000007918 */ /* 0x000fd00000000000 */
[----:B------:R-:W-:Y:S04]  /*c2580*/  STL.64 [R1+0x1d0], R20 ;  /* 0x0001d01401007387 */ /* 0x000fe80000100a00 */
[----:B------:R-:W-:Y:S04]  /*c2590*/  STL.64 [R1+0x1d8], R22 ;  /* 0x0001d81601007387 */ /* 0x000fe80000100a00 */
[----:B------:R-:W-:Y:S04]  /*c25a0*/  STL.64 [R1+0x1b0], R16 ;  /* 0x0001b01001007387 */ /* 0x000fe80000100a00 */
[----:B------:R-:W-:Y:S04]  /*c25b0*/  STL.64 [R1+0x1b8], R18 ;  /* 0x0001b81201007387 */ /* 0x000fe80000100a00 */
[----:B------:R-:W-:Y:S04]  /*c25c0*/  STL.64 [R1+0x180], R12 ;  /* 0x0001800c01007387 */ /* 0x000fe80000100a00 */
[----:B------:R-:W-:Y:S04]  /*c25d0*/  STL.64 [R1+0x188], R14 ;  /* 0x0001880e01007387 */ /* 0x000fe80000100a00 */
[----:B------:R-:W-:Y:S04]  /*c25e0*/  STL.64 [R1+0x130], R8 ;  /* 0x0001300801007387 */ /* 0x000fe80000100a00 */
[----:B------:R0:W-:Y:S02]  /*c25f0*/  STL.64 [R1+0x138], R10 ;  /* 0x0001380a01007387 */ /* 0x0001e40000100a00 */
[C---:B0-----:R-:W-:Y:S06]  /*c2600*/  HMMA.16816.F32 R8, R4.reuse, R36, R44 ;  /* 0x000000240408723c */ /* 0x041fec000000182c */
[----:B------:R-:W-:-:S15]  /*c2610*/  HMMA.16816.F32 R4, R4, R54, R48 ;  /* 0x000000360404723c */ /* 0x000fde0000001830 */
[----:B------:R-:W-:-:S02]  /*c2620*/  NOP ;  /* 0x0000000000007918 */ /* 0x000fc40000000000 */
[----:B------:R-:W-:Y:S04]  /*c2630*/  STL.64 [R1+0x170], R8 ;  /* 0x0001700801007387 */ /* 0x000fe80000100a00 */
[----:B------:R-:W-:Y:S04]  /*c2640*/  STL.64 [R1+0x178], R10 ;  /* 0x0001780a01007387 */ /* 0x000fe80000100a00 */
[----:B------:R-:W-:Y:S04]  /*c2650*/  STL [R1+0x128], R2 ;  /* 0x0001280201007387 */ /* 0x000fe80000100800 */
[----:B------:R-:W-:Y:S04]  /*c2660*/  STL.64 [R1+0x160], R4 ;  /* 0x0001600401007387 */ /* 0x000fe80000100a00 */
[----:B------:R0:W-:Y:S02]  /*c2670*/  STL.64 [R1+0x168], R6 ;  /* 0x0001680601007387 */ /* 0x0001e40000100a00 */
[----:B0-----:R-:W-:Y:S01]  /*c2680*/  HMMA.16816.F32 R4, R32, R2, R56 ;  /* 0x000000022004723c */ /* 0x001fe20000001838 */
[----:B------:R-:W-:-:S05]  /*c2690*/  F2FP.F16.E5M2.UNPACK_B R14, R61 ;  /* 0x0000003dff0e723e */ /* 0x000fca00020004ff */
[----:B------:R0:W-:Y:S01]  /*c26a0*/  STL [R1+0x12c], R3 ;  /* 0x00012c0301007387 */ /* 0x0001e20000100800 */
[----:B------:R-:W-:-:S03]  /*c26b0*/  F2FP.F16.E5M2.UNPACK_B R15, R0 ;  /* 0x00000000ff0f723e */ /* 0x000fc600020004ff */
[----:B------:R-:W2:Y:S04]  /*c26c0*/  LDL R48, [R1+0x3758] ;  /* 0x0037580001307983 */ /* 0x000ea80000100800 */
[----:B------:R-:W-:Y:S09]  /*c26d0*/  STL [R1+0x118], R14 ;  /* 0x0001180e01007387 */ /* 0x000ff20000100800 */
[----:B------:R1:W-:Y:S04]  /*c26e0*/  STL.64 [R1+0x190], R4 ;  /* 0x0001900401007387 */ /* 0x0003e80000100a00 */
[----:B------:R-:W-:Y:S04]  /*c26f0*/  STL.64 [R1+0x198], R6 ;  /* 0x0001980601007387 */ /* 0x000fe80000100a00 */
        /* <DEDUP_REMOVED lines=9> */
[----:B------:R-:W1:Y:S04]  /*c2790*/  LDL R25, [R1+0x3718] ;  /* 0x0037180001197983 */ /* 0x000e680000100800 */
[----:B------:R-:W2:Y:S04]  /*c27a0*/  LDL R2, [R1+0x371c] ;  /* 0x00371c0001027983 */ /* 0x000ea80000100800 */
[----:B0-----:R-:W3:Y:S04]  /*c27b0*/  LDL R3, [R1+0x3728] ;  /* 0x0037280001037983 */ /* 0x001ee80000100800 */
[----:B------:R-:W3:Y:S04]  /*c27c0*/  LDL.LU R16, [R1+0x3b0] ;  /* 0x0003b00001107983 */ /* 0x000ee80000300800 */
[----:B------:R-:W3:Y:S04]  /*c27d0*/  LDL.LU R17, [R1+0x3b4] ;  /* 0x0003b40001117983 */ /* 0x000ee80000300800 */
[----:B------:R-:W3:Y:S04]  /*c27e0*/  LDL.LU R18, [R1+0x3b8] ;  /* 0x0003b80001127983 */ /* 0x000ee80000300800 */
[----:B------:R-:W3:Y:S04]  /*c27f0*/  LDL.LU R19, [R1+0x3bc] ;  /* 0x0003bc0001137983 */ /* 0x000ee80000300800 */
[----:B------:R-:W3:Y:S04]  /*c2800*/  LDL R0, [R1+0x372c] ;  /* 0x00372c0001007983 */ /* 0x000ee80000100800 */
[----:B------:R-:W3:Y:S04]  /*c2810*/  LDL.LU R8, [R1+0x440] ;  /* 0x0004400001087983 */ /* 0x000ee80000300800 */
[----:B------:R-:W3:Y:S04]  /*c2820*/  LDL.LU R9, [R1+0x444] ;  /* 0x0004440001097983 */ /* 0x000ee80000300800 */
[----:B------:R-:W3:Y:S04]  /*c2830*/  LDL.LU R10, [R1+0x448] ;  /* 0x00044800010a7983 */ /* 0x000ee80000300800 */
        /* <DEDUP_REMOVED lines=22> */
[----:B-1----:R-:W-:-:S02]  /*c29a0*/  F2FP.F16.E5M2.UNPACK_B R4, R25 ;  /* 0x00000019ff04723e */ /* 0x002fc400020004ff */
[----:B--2---:R-:W-:Y:S01]  /*c29b0*/  F2FP.F16.E5M2.UNPACK_B R5, R2 ;  /* 0x00000002ff05723e */ /* 0x004fe200020004ff */
[----:B----4-:R-:W-:Y:S01]  /*c29c0*/  HMMA.16816.F32 R20, R32, R14, R20 ;  /* 0x0000000e2014723c */ /* 0x010fe20000001814 */
[----:B---3--:R-:W-:Y:S02]  /*c29d0*/  F2FP.F16.E5M2.UNPACK_B R2, R3 ;  /* 0x00000003ff02723e */ /* 0x008fe400020004ff */
[----:B------:R-:W-:-:S03]  /*c29e0*/  F2FP.F16.E5M2.UNPACK_B R3, R0 ;  /* 0x00000000ff03723e */ /* 0x000fc600020004ff */
[C---:B------:R-:W-:Y:S06]  /*c29f0*/  HMMA.16816.F32 R16, R32.reuse, R4, R16 ;  /* 0x000000042010723c */ /* 0x040fec0000001810 */
[----:B------:R-:W-:Y:S01]  /*c2a00*/  HMMA.16816.F32 R8, R32, R2, R8 ;  /* 0x000000022008723c */ /* 0x000fe20000001808 */
[----:B------:R0:W-:Y:S01]  /*c2a10*/  STL [R1+0x110], R4 ;  /* 0x0001100401007387 */ /* 0x0001e20000100800 */
[----:B------:R-:W-:-:S09]  /*c2a20*/  IMAD.MOV.U32 R0, RZ, RZ, R5 ;  /* 0x000000ffff007224 */ /* 0x000fd200078e0005 */
[----:B------:R-:W-:Y:S04]  /*c2a30*/  STL.64 [R1+0x1a0], R20 ;  /* 0x0001a01401007387 */ /* 0x000fe80000100a00 */
[----:B------:R-:W-:Y:S04]  /*c2a40*/  STL.64 [R1+0x1a8], R22 ;  /* 0x0001a81601007387 */ /* 0x000fe80000100a00 */
[----:B------:R1:W-:Y:S04]  /*c2a50*/  STL [R1+0x114], R5 ;  /* 0x0001140501007387 */ /* 0x0003e80000100800 */
[----:B------:R-:W-:Y:S01]  /*c2a60*/  STL [R1+0x108], R2 ;  /* 0x0001080201007387 */ /* 0x000fe20000100800 */
[----:B0-----:R-:W-:-:S03]  /*c2a70*/  F2FP.F16.E5M2.UNPACK_B R4, R12 ;  /* 0x0000000cff04723e */ /* 0x001fc600020004ff */
[----:B------:R-:W-:Y:S04]  /*c2a80*/  STL.64 [R1+0x1e0], R16 ;  /* 0x0001e01001007387 */ /* 0x000fe80000100a00 */
[----:B------:R-:W-:Y:S04]  /*c2a90*/  STL.64 [R1+0x1e8], R18 ;  /* 0x0001e81201007387 */ /* 0x000fe80000100a00 */
[----:B------:R-:W-:Y:S04]  /*c2aa0*/  STL [R1+0x8e78], R0 ;  /* 0x008e780001007387 */ /* 0x000fe80000100800 */
[----:B------:R-:W-:Y:S01]  /*c2ab0*/  STL [R1+0x10c], R3 ;  /* 0x00010c0301007387 */ /* 0x000fe20000100800 */
[----:B-1----:R-:W-:-:S03]  /*c2ac0*/  F2FP.F16.E5M2.UNPACK_B R5, R13 ;  /* 0x0000000dff05723e */ /* 0x002fc600020004ff */
[----:B------:R-:W-:Y:S04]  /*c2ad0*/  STL [R1+0x100], R4 ;  /* 0x0001000401007387 */ /* 0x000fe80000100800 */
[----:B------:R-:W-:Y:S04]  /*c2ae0*/  STL.64 [R1+0x200], R8 ;  /* 0x0002000801007387 */ /* 0x000fe80000100a00 */
[----:B------:R0:W-:Y:S02]  /*c2af0*/  STL.64 [R1+0x208], R10 ;  /* 0x0002080a01007387 */ /* 0x0001e40000100a00 */
[----:B0-----:R-:W-:Y:S01]  /*c2b00*/  HMMA.16816.F32 R8, R32, R4, R40 ;  /* 0x000000042008723c */ /* 0x001fe20000001828 */
[----:B------:R-:W-:Y:S01]  /*c2b10*/  IMAD.MOV.U32 R0, RZ, RZ, R3 ;  /* 0x000000ffff007224 */ /* 0x000fe200078e0003 */
[----:B------:R-:W-:-:S02]  /*c2b20*/  F2FP.F16.E5M2.UNPACK_B R2, R38 ;  /* 0x00000026ff02723e */ /* 0x000fc400020004ff */
[----:B------:R-:W-:Y:S02]  /*c2b30*/  F2FP.F16.E5M2.UNPACK_B R3, R39 ;  /* 0x00000027ff03723e */ /* 0x000fe400020004ff */
[----:B------:R-:W-:Y:S04]  /*c2b40*/  STL [R1+0x8e7c], R0 ;  /* 0x008e7c0001007387 */ /* 0x000fe80000100800 */
[----:B------:R-:W-:Y:S04]  /*c2b50*/  STL [R1+0x104], R5 ;  /* 0x0001040501007387 */ /* 0x000fe80000100800 */
[----:B------:R-:W-:Y:S09]  /*c2b60*/  STL [R1+0xf8], R2 ;  /* 0x0000f80201007387 */ /* 0x000ff20000100800 */
[----:B------:R-:W-:Y:S04]  /*c2b70*/  STL.64 [R1+0x220], R8 ;  /* 0x0002200801007387 */ /* 0x000fe80000100a00 */
[----:B------:R0:W-:Y:S02]  /*c2b80*/  STL.64 [R1+0x228], R10 ;  /* 0x0002280a01007387 */ /* 0x0001e40000100a00 */
[----:B0-----:R-:W-:Y:S01]  /*c2b90*/  HMMA.16816.F32 R8, R32, R2, R44 ;  /* 0x000000022008723c */ /* 0x001fe2000000182c */
[----:B------:R-:W-:-:S02]  /*c2ba0*/  F2FP.F16.E5M2.UNPACK_B R4, R48 ;  /* 0x00000030ff04723e */ /* 0x000fc400020004ff */
[----:B------:R-:W-:-:S03]  /*c2bb0*/  F2FP.F16.E5M2.UNPACK_B R5, R49 ;  /* 0x00000031ff05723e */ /* 0x000fc600020004ff */
[----:B------:R-:W-:Y:S04]  /*c2bc0*/  STL [R1+0xfc], R3 ;  /* 0x0000fc0301007387 */ /* 0x000fe80000100800 */
[----:B------:R-:W-:Y:S01]  /*c2bd0*/  STL [R1+0xf0], R4 ;  /* 0x0000f00401007387 */ /* 0x000fe20000100800 */
[----:B------:R-:W-:-:S12]  /*c2be0*/  IMAD.MOV.U32 R0, RZ, RZ, R3 ;  /* 0x000000ffff007224 */ /* 0x000fd800078e0003 */
[----:B------:R-:W-:Y:S04]  /*c2bf0*/  STL.64 [R1+0x240], R8 ;  /* 0x0002400801007387 */ /* 0x000fe80000100a00 */
[----:B------:R0:W-:Y:S02]  /*c2c00*/  STL.64 [R1+0x248], R10 ;  /* 0x0002480a01007387 */ /* 0x0001e40000100a00 */
[C---:B0-----:R-:W-:Y:S01]  /*c2c10*/  HMMA.16816.F32 R8, R32.reuse, R4, R52 ;  /* 0x000000042008723c */ /* 0x041fe20000001834 */
[----:B------:R-:W-:Y:S02]  /*c2c20*/  F2FP.F16.E5M2.UNPACK_B R2, R50 ;  /* 0x00000032ff02723e */ /* 0x000fe400020004ff */
[----:B------:R-:W-:Y:S01]  /*c2c30*/  F2FP.F16.E5M2.UNPACK_B R3, R51 ;  /* 0x00000033ff03723e */ /* 0x000fe200020004ff */
[----:B------:R-:W-:Y:S04]  /*c2c40*/  STL [R1+0x8e80], R0 ;  /* 0x008e800001007387 */ /* 0x000fe80000100800 */
[----:B------:R-:W-:Y:S04]  /*c2c50*/  STL [R1+0xf4], R5 ;  /* 0x0000f40501007387 */ /* 0x000fe80000100800 */
[----:B------:R-:W-:Y:S11]  /*c2c60*/  STL [R1+0xe8], R2 ;  /* 0x0000e80201007387 */ /* 0x000ff60000100800 */
[----:B------:R-:W-:Y:S04]  /*c2c70*/  STL.64 [R1+0x270], R8 ;  /* 0x0002700801007387 */ /* 0x000fe80000100a00 */
[----:B------:R0:W-:Y:S02]  /*c2c80*/  STL.64 [R1+0x278], R10 ;  /* 0x0002780a01007387 */ /* 0x0001e40000100a00 */
[----:B0-----:R-:W-:Y:S01]  /*c2c90*/  HMMA.16816.F32 R8, R32, R2, R56 ;  /* 0x000000022008723c */ /* 0x001fe20000001838 */
[----:B------:R-:W-:Y:S01]  /*c2ca0*/  IMAD.MOV.U32 R0, RZ, RZ, R5 ;  /* 0x000000ffff007224 */ /* 0x000fe200078e0005 */
[----:B------:R-:W-:-:S02]  /*c2cb0*/  F2FP.F16.E5M2.UNPACK_B R6, R60 ;  /* 0x0000003cff06723e */ /* 0x000fc400020004ff */
[----:B------:R-:W-:Y:S02]  /*c2cc0*/  F2FP.F16.E5M2.UNPACK_B R7, R61 ;  /* 0x0000003dff07723e */ /* 0x000fe400020004ff */
[----:B------:R0:W-:Y:S04]  /*c2cd0*/  STL [R1+0x8e84], R0 ;  /* 0x008e840001007387 */ /* 0x0001e80000100800 */
[----:B------:R1:W-:Y:S04]  /*c2ce0*/  STL [R1+0xec], R3 ;  /* 0x0000ec0301007387 */ /* 0x0003e80000100800 */
[----:B------:R-:W-:Y:S09]  /*c2cf0*/  STL [R1+0xe0], R6 ;  /* 0x0000e00601007387 */ /* 0x000ff20000100800 */
[----:B------:R2:W-:Y:S04]  /*c2d00*/  STL.64 [R1+0x2a0], R8 ;  /* 0x0002a00801007387 */ /* 0x0005e80000100a00 */
[----:B------:R3:W-:Y:S04]  /*c2d10*/  STL.64 [R1+0x2a8], R10 ;  /* 0x0002a80a01007387 */ /* 0x0007e80000100a00 */
[----:B------:R-:W4:Y:S04]  /*c2d20*/  LDL R50, [R1+0x37d8] ;  /* 0x0037d80001327983 */ /* 0x000f280000100800 */
[----:B------:R-:W-:Y:S04]  /*c2d30*/  STL [R1+0xe4], R7 ;  /* 0x0000e40701007387 */ /* 0x000fe80000100800 */
        /* <DEDUP_REMOVED lines=13> */
[----:B------:R-:W4:Y:S01]  /*c2e10*/  LDL.LU R23, [R1+0x69c] ;  /* 0x00069c0001177983 */ /* 0x000f220000300800 */
[----:B0-----:R-:W-:-:S03]  /*c2e20*/  IMAD.MOV.U32 R0, RZ, RZ, R3 ;  /* 0x000000ffff007224 */ /* 0x001fc600078e0003 */
[----:B------:R-:W4:Y:S04]  /*c2e30*/  LDL R2, [R1+0x3798] ;  /* 0x0037980001027983 */ /* 0x000f280000100800 */
[----:B-1----:R-:W4:Y:S04]  /*c2e40*/  LDL R3, [R1+0x379c] ;  /* 0x00379c0001037983 */ /* 0x002f280000100800 */
[----:B--2---:R-:W2:Y:S04]  /*c2e50*/  LDL.LU R8, [R1+0x730] ;  /* 0x0007300001087983 */ /* 0x004ea80000300800 */
[----:B------:R-:W2:Y:S04]  /*c2e60*/  LDL.LU R9, [R1+0x734] ;  /* 0x0007340001097983 */ /* 0x000ea80000300800 */
[----:B---3--:R-:W2:Y:S04]  /*c2e70*/  LDL.LU R10, [R1+0x738] ;  /* 0x00073800010a7983 */ /* 0x008ea80000300800 */
[----:B------:R-:W2:Y:S04]  /*c2e80*/  LDL.LU R11, [R1+0x73c] ;  /* 0x00073c00010b7983 */ /* 0x000ea80000300800 */
[----:B------:R-:W3:Y:S04]  /*c2e90*/  LDL R12, [R1+0x37a8] ;  /* 0x0037a800010c7983 */ /* 0x000ee80000100800 */
        /* <DEDUP_REMOVED lines=20> */
[----:B------:R0:W-:Y:S01]  /*c2fe0*/  STL [R1+0x8e88], R0 ;  /* 0x008e880001007387 */ /* 0x0001e20000100800 */
[----:B----4-:R-:W-:-:S02]  /*c2ff0*/  F2FP.F16.E5M2.UNPACK_B R4, R14 ;  /* 0x0000000eff04723e */ /* 0x010fc400020004ff */
[----:B------:R-:W-:Y:S01]  /*c3000*/  F2FP.F16.E5M2.UNPACK_B R5, R15 ;  /* 0x0000000fff05723e */ /* 0x000fe200020004ff */
[----:B------:R-:W-:Y:S01]  /*c3010*/  HMMA.16816.F32 R20, R32, R6, R20 ;  /* 0x000000062014723c */ /* 0x000fe20000001814 */
[----:B------:R-:W-:Y:S02]  /*c3020*/  F2FP.F16.E5M2.UNPACK_B R2, R2 ;  /* 0x00000002ff02723e */ /* 0x000fe400020004ff */
[----:B------:R-:W-:-:S03]  /*c3030*/  F2FP.F16.E5M2.UNPACK_B R3, R3 ;  /* 0x00000003ff03723e */ /* 0x000fc600020004ff */
[C---:B------:R-:W-:Y:S06]  /*c3040*/  HMMA.16816.F32 R16, R32.reuse, R4, R16 ;  /* 0x000000042010723c */ /* 0x040fec0000001810 */
[----:B--2---:R-:W-:Y:S01]  /*c3050*/  HMMA.16816.F32 R8, R32, R2, R8 ;  /* 0x000000022008723c */ /* 0x004fe20000001808 */
[----:B------:R3:W-:Y:S01]  /*c3060*/  STL [R1+0xd8], R4 ;  /* 0x0000d80401007387 */ /* 0x0007e20000100800 */
[----:B0-----:R-:W-:-:S09]  /*c3070*/  IMAD.MOV.U32 R0, RZ, RZ, R5 ;  /* 0x000000ffff007224 */ /* 0x001fd200078e0005 */
[----:B------:R-:W-:Y:S04]  /*c3080*/  STL.64 [R1+0x2e0], R20 ;  /* 0x0002e01401007387 */ /* 0x000fe80000100a00 */
[----:B------:R-:W-:Y:S04]  /*c3090*/  STL.64 [R1+0x2e8], R22 ;  /* 0x0002e81601007387 */ /* 0x000fe80000100a00 */
[----:B------:R0:W-:Y:S04]  /*c30a0*/  STL [R1+0xdc], R5 ;  /* 0x0000dc0501007387 */ /* 0x0001e80000100800 */
[----:B------:R-:W-:Y:S01]  /*c30b0*/  STL [R1+0xd0], R2 ;  /* 0x0000d00201007387 */ /* 0x000fe20000100800 */
[----:B---3--:R-:W-:-:S03]  /*c30c0*/  F2FP.F16.E5M2.UNPACK_B R4, R12 ;  /* 0x0000000cff04723e */ /* 0x008fc600020004ff */
[----:B------:R-:W-:Y:S04]  /*c30d0*/  STL.64 [R1+0x300], R16 ;  /* 0x0003001001007387 */ /* 0x000fe80000100a00 */
[----:B------:R-:W-:Y:S04]  /*c30e0*/  STL.64 [R1+0x308], R18 ;  /* 0x0003081201007387 */ /* 0x000fe80000100a00 */
[----:B------:R-:W-:Y:S04]  /*c30f0*/  STL [R1+0x8e8c], R0 ;  /* 0x008e8c0001007387 */ /* 0x000fe80000100800 */
[----:B------:R-:W-:Y:S01]  /*c3100*/  STL [R1+0xd4], R3 ;  /* 0x0000d40301007387 */ /* 0x000fe20000100800 */
[----:B0-----:R-:W-:-:S03]  /*c3110*/  F2FP.F16.E5M2.UNPACK_B R5, R13 ;  /* 0x0000000dff05723e */ /* 0x001fc600020004ff */
        /* <DEDUP_REMOVED lines=29> */
[----:B0-----:R-:W-:Y:S01]  /*c32f0*/  HMMA.16816.F32 R8, R32, R2, R56 ;  /* 0x000000022008723c */ /* 0x001fe20000001838 */
[----:B------:R-:W-:Y:S01]  /*c3300*/  F2FP.F16.E5M2.UNPACK_B R4, R60 ;  /* 0x0000003cff04723e */ /* 0x000fe200020004ff */
[----:B------:R0:W-:Y:S04]  /*c3310*/  STL [R1+0x8e98], R0 ;  /* 0x008e980001007387 */ /* 0x0001e80000100800 */
[----:B------:R-:W-:Y:S01]  /*c3320*/  STL [R1+0xb4], R3 ;  /* 0x0000b40301007387 */ /* 0x000fe20000100800 */
[----:B------:R-:W-:-:S03]  /*c3330*/  F2FP.F16.E5M2.UNPACK_B R5, R61 ;  /* 0x0000003dff05723e */ /* 0x000fc600020004ff */
[----:B------:R-:W-:Y:S01]  /*c3340*/  STL [R1+0xa8], R4 ;  /* 0x0000a80401007387 */ /* 0x000fe20000100800 */
[----:B0-----:R-:W-:-:S12]  /*c3350*/  IMAD.MOV.U32 R0, RZ, RZ, R3 ;  /* 0x000000ffff007224 */ /* 0x001fd800078e0003 */
[----:B------:R0:W-:Y:S04]  /*c3360*/  STL.64 [R1+0x3b0], R8 ;  /* 0x0003b00801007387 */ /* 0x0001e80000100a00 */
[----:B------:R1:W-:Y:S04]  /*c3370*/  STL.64 [R1+0x3b8], R10 ;  /* 0x0003b80a01007387 */ /* 0x0003e80000100a00 */
[----:B0-----:R-:W2:Y:S04]  /*c3380*/  LDL.LU R8, [R1+0x960] ;  /* 0x0009600001087983 */ /* 0x001ea80000300800 */
[----:B------:R-:W-:Y:S04]  /*c3390*/  STL [R1+0xac], R5 ;  /* 0x0000ac0501007387 */ /* 0x000fe80000100800 */
[----:B------:R-:W2:Y:S04]  /*c33a0*/  LDL.LU R9, [R1+0x964] ;  /* 0x0009640001097983 */ /* 0x000ea80000300800 */
[----:B-1----:R-:W2:Y:S04]  /*c33b0*/  LDL.LU R10, [R1+0x968] ;  /* 0x00096800010a7983 */ /* 0x002ea80000300800 */
[----:B------:R-:W2:Y:S04]  /*c33c0*/  LDL.LU R11, [R1+0x96c] ;  /* 0x00096c00010b7983 */ /* 0x000ea80000300800 */
[----:B------:R-:W3:Y:S04]  /*c33d0*/  LDL.LU R16, [R1+0x8c0] ;  /* 0x0008c00001107983 */ /* 0x000ee80000300800 */
[----:B------:R-:W3:Y:S04]  /*c33e0*/  LDL.LU R17, [R1+0x8c4] ;  /* 0x0008c40001117983 */ /* 0x000ee80000300800 */
[----:B------:R-:W3:Y:S04]  /*c33f0*/  LDL.LU R18, [R1+0x8c8] ;  /* 0x0008c80001127983 */ /* 0x000ee80000300800 */
[----:B------:R-:W3:Y:S04]  /*c3400*/  LDL.LU R19, [R1+0x8cc] ;  /* 0x0008cc0001137983 */ /* 0x000ee80000300800 */
[----:B------:R-:W4:Y:S04]  /*c3410*/  LDL R2, [R1+0x37f8] ;  /* 0x0037f80001027983 */ /* 0x000f280000100800 */
[----:B------:R-:W2:Y:S04]  /*c3420*/  LDL R3, [R1+0x37fc] ;  /* 0x0037fc0001037983 */ /* 0x000ea80000100800 */
        /* <DEDUP_REMOVED lines=28> */
[----:B------:R0:W-:Y:S02]  /*c35f0*/  STL [R1+0x8e9c], R0 ;  /* 0x008e9c0001007387 */ /* 0x0001e40000100800 */
[----:B0-----:R-:W-:Y:S01]  /*c3600*/  IMAD.MOV.U32 R0, RZ, RZ, R5 ;  /* 0x000000ffff007224 */ /* 0x001fe200078e0005 */
[----:B----4-:R-:W-:-:S02]  /*c3610*/  F2FP.F16.E5M2.UNPACK_B R2, R2 ;  /* 0x00000002ff02723e */ /* 0x010fc400020004ff */
[----:B--2---:R-:W-:Y:S01]  /*c3620*/  F2FP.F16.E5M2.UNPACK_B R3, R3 ;  /* 0x00000003ff03723e */ /* 0x004fe200020004ff */
[C---:B---3--:R-:W-:Y:S07]  /*c3630*/  HMMA.16816.F32 R16, R32.reuse, R4, R16 ;  /* 0x000000042010723c */ /* 0x048fee0000001810 */
[----:B------:R-:W-:Y:S02]  /*c3640*/  F2FP.F16.E5M2.UNPACK_B R4, R38 ;  /* 0x00000026ff04723e */ /* 0x000fe400020004ff */
[----:B------:R-:W-:Y:S01]  /*c3650*/  F2FP.F16.E5M2.UNPACK_B R5, R39 ;  /* 0x00000027ff05723e */ /* 0x000fe200020004ff */
[C---:B------:R-:W-:Y:S06]  /*c3660*/  HMMA.16816.F32 R12, R32.reuse, R2, R12 ;  /* 0x00000002200c723c */ /* 0x040fec000000180c */
[----:B------:R-:W-:Y:S01]  /*c3670*/  HMMA.16816.F32 R8, R32, R4, R8 ;  /* 0x000000042008723c */ /* 0x000fe20000001808 */
[----:B------:R0:W-:Y:S06]  /*c3680*/  STL [R1+0xa0], R2 ;  /* 0x0000a00201007387 */ /* 0x0001ec0000100800 */
[----:B------:R-:W-:Y:S04]  /*c3690*/  STL.64 [R1+0x3c0], R16 ;  /* 0x0003c01001007387 */ /* 0x000fe80000100a00 */
[----:B------:R-:W-:Y:S04]  /*c36a0*/  STL.64 [R1+0x3c8], R18 ;  /* 0x0003c81201007387 */ /* 0x000fe80000100a00 */
[----:B------:R-:W-:Y:S04]  /*c36b0*/  STL [R1+0x8ea0], R0 ;  /* 0x008ea00001007387 */ /* 0x000fe80000100800 */
[----:B------:R1:W-:Y:S01]  /*c36c0*/  STL [R1+0xa4], R3 ;  /* 0x0000a40301007387 */ /* 0x0003e20000100800 */
[----:B0-----:R-:W-:-:S03]  /*c36d0*/  F2FP.F16.E5M2.UNPACK_B R2, R40 ;  /* 0x00000028ff02723e */ /* 0x001fc600020004ff */
[----:B------:R-:W-:Y:S04]  /*c36e0*/  STL [R1+0x98], R4 ;  /* 0x0000980401007387 */ /* 0x000fe80000100800 */
[----:B------:R-:W-:Y:S04]  /*c36f0*/  STL.64 [R1+0x3e0], R12 ;  /* 0x0003e00c01007387 */ /* 0x000fe80000100a00 */
[----:B------:R-:W-:Y:S01]  /*c3700*/  STL.64 [R1+0x3e8], R14 ;  /* 0x0003e80e01007387 */ /* 0x000fe20000100a00 */
[----:B-1----:R-:W-:-:S03]  /*c3710*/  F2FP.F16.E5M2.UNPACK_B R3, R41 ;  /* 0x00000029ff03723e */ /* 0x002fc600020004ff */
[----:B------:R-:W-:Y:S04]  /*c3720*/  STL [R1+0x9c], R5 ;  /* 0x00009c0501007387 */ /* 0x000fe80000100800 */
        /* <DEDUP_REMOVED lines=27> */
[----:B------:R-:W-:Y:S01]  /*c38e0*/  STL [R1+0x78], R4 ;  /* 0x0000780401007387 */ /* 0x000fe20000100800 */
[----:B------:R-:W-:-:S02]  /*c38f0*/  F2FP.F16.E5M2.UNPACK_B R6, R59 ;  /* 0x0000003bff06723e */ /* 0x000fc400020004ff */
[----:B------:R-:W-:-:S06]  /*c3900*/  F2FP.F16.E5M2.UNPACK_B R7, R61 ;  /* 0x0000003dff07723e */ /* 0x000fcc00020004ff */
[----:B------:R-:W-:Y:S04]  /*c3910*/  STL.64 [R1+0x470], R8 ;  /* 0x0004700801007387 */ /* 0x000fe80000100a00 */
[----:B------:R-:W-:Y:S04]  /*c3920*/  STL.64 [R1+0x478], R10 ;  /* 0x0004780a01007387 */ /* 0x000fe80000100a00 */
[----:B------:R-:W2:Y:S04]  /*c3930*/  LDL R60, [R1+0x38f8] ;  /* 0x0038f800013c7983 */ /* 0x000ea80000100800 */
[----:B------:R-:W-:Y:S04]  /*c3940*/  STL [R1+0x7c], R5 ;  /* 0x00007c0501007387 */ /* 0x000fe80000100800 */
[----:B------:R-:W3:Y:S04]  /*c3950*/  LDL.LU R48, [R1+0x5a0] ;  /* 0x0005a00001307983 */ /* 0x000ee80000300800 */
[----:B------:R-:W3:Y:S04]  /*c3960*/  LDL.LU R49, [R1+0x5a4] ;  /* 0x0005a40001317983 */ /* 0x000ee80000300800 */
[----:B------:R-:W-:Y:S04]  /*c3970*/  STL [R1+0x70], R6 ;  /* 0x0000700601007387 */ /* 0x000fe80000100800 */
[----:B------:R-:W4:Y:S04]  /*c3980*/  LDL.LU R50, [R1+0x5a8] ;  /* 0x0005a80001327983 */ /* 0x000f280000300800 */
[----:B------:R-:W-:Y:S04]  /*c3990*/  STL [R1+0x74], R7 ;  /* 0x0000740701007387 */ /* 0x000fe80000100800 */
[----:B------:R-:W-:Y:S04]  /*c39a0*/  STL.64 [R1+0x8ee8], R6 ;  /* 0x008ee80601007387 */ /* 0x000fe80000100a00 */
[----:B------:R-:W4:Y:S04]  /*c39b0*/  LDL.LU R51, [R1+0x5ac] ;  /* 0x0005ac0001337983 */ /* 0x000f280000300800 */
[----:B----4-:R-:W-:Y:S04]  /*c39c0*/  STL.64 [R1+0x8ee0], R50 ;  /* 0x008ee03201007387 */ /* 0x010fe80000100a00 */
[----:B---3--:R-:W-:Y:S04]  /*c39d0*/  STL.64 [R1+0x8ed8], R48 ;  /* 0x008ed83001007387 */ /* 0x008fe80000100a00 */
[----:B------:R-:W3:Y:S04]  /*c39e0*/  LDL R42, [R1+0x38c8] ;  /* 0x0038c800012a7983 */ /* 0x000ee80000100800 */
        /* <DEDUP_REMOVED lines=10> */
[----:B------:R-:W4:Y:S04]  /*c3a90*/  LDL R2, [R1+0x3898] ;  /* 0x0038980001027983 */ /* 0x000f280000100800 */
        /* <DEDUP_REMOVED lines=12> */
[----:B------:R-:W3:Y:S04]  /*c3b60*/  LDL R36, [R1+0x3868] ;  /* 0x0038680001247983 */ /* 0x000ee80000100800 */
[----:B------:R-:W2:Y:S04]  /*c3b70*/  LDL R37, [R1+0x386c] ;  /* 0x00386c0001257983 */ /* 0x000ea80000100800 */
[----:B------:R-:W2:Y:S04]  /*c3b80*/  LDL.LU R48, [R1+0xa70] ;  /* 0x000a700001307983 */ /* 0x000ea80000300800 */
[----:B------:R-:W2:Y:S04]  /*c3b90*/  LDL.LU R49, [R1+0xa74] ;  /* 0x000a740001317983 */ /* 0x000ea80000300800 */
[----:B------:R-:W2:Y:S04]  /*c3ba0*/  LDL.LU R50, [R1+0xa78] ;  /* 0x000a780001327983 */ /* 0x000ea80000300800 */
[----:B------:R-:W2:Y:S04]  /*c3bb0*/  LDL.LU R51, [R1+0xa7c] ;  /* 0x000a7c0001337983 */ /* 0x000ea80000300800 */
[----:B------:R-:W2:Y:S04]  /*c3bc0*/  LDL R26, [R1+0x3878] ;  /* 0x00387800011a7983 */ /* 0x000ea80000100800 */
[----:B------:R-:W2:Y:S04]  /*c3bd0*/  LDL R27, [R1+0x387c] ;  /* 0x00387c00011b7983 */ /* 0x000ea80000100800 */
[----:B------:R-:W2:Y:S04]  /*c3be0*/  LDL R24, [R1+0x3888] ;  /* 0x0038880001187983 */ /* 0x000ea80000100800 */
[----:B------:R-:W2:Y:S04]  /*c3bf0*/  LDL R25, [R1+0x388c] ;  /* 0x00388c0001197983 */ /* 0x000ea80000100800 */
[----:B------:R-:W2:Y:S04]  /*c3c00*/  LDL.LU R20, [R1+0x4f0] ;  /* 0x0004f00001147983 */ /* 0x000ea80000300800 */
[----:B------:R-:W2:Y:S04]  /*c3c10*/  LDL.LU R21, [R1+0x4f4] ;  /* 0x0004f40001157983 */ /* 0x000ea80000300800 */
[----:B------:R-:W2:Y:S01]  /*c3c20*/  LDL.LU R22, [R1+0x4f8] ;  /* 0x0004f80001167983 */ /* 0x000ea20000300800 */
[----:B------:R-:W-:-:S03]  /*c3c30*/  IMAD.MOV.U32 R0, RZ, RZ, R3 ;  /* 0x000000ffff007224 */ /* 0x000fc600078e0003 */
[----:B------:R-:W2:Y:S04]  /*c3c40*/  LDL.LU R23, [R1+0x4fc] ;  /* 0x0004fc0001177983 */ /* 0x000ea80000300800 */
[----:B------:R-:W2:Y:S04]  /*c3c50*/  LDL R3, [R1+0x389c] ;  /* 0x00389c0001037983 */ /* 0x000ea80000100800 */
[----:B------:R-:W2:Y:S04]  /*c3c60*/  LDL R38, [R1+0x38a8] ;  /* 0x0038a80001267983 */ /* 0x000ea80000100800 */
[----:B------:R-:W2:Y:S04]  /*c3c70*/  LDL R39, [R1+0x38ac] ;  /* 0x0038ac0001277983 */ /* 0x000ea80000100800 */
[----:B------:R-:W2:Y:S04]  /*c3c80*/  LDL R40, [R1+0x38b8] ;  /* 0x0038b80001287983 */ /* 0x000ea80000100800 */
        /* <DEDUP_REMOVED lines=14> */
[----:B------:R-:W2:Y:S01]  /*c3d70*/  LDL R61, [R1+0x38fc] ;  /* 0x0038fc00013d7983 */ /* 0x000ea20000100800 */
[----:B----4-:R-:W-:Y:S03]  /*c3d80*/  HMMA.16816.F32 R4, R32, R4, R44 ;  /* 0x000000042004723c */ /* 0x010fe6000000182c */
[----:B------:R-:W4:Y:S04]  /*c3d90*/  LDL.LU.64 R46, [R1+0x8ef8] ;  /* 0x008ef800012e7983 */ /* 0x000f280000300a00 */
[----:B------:R-:W4:-:S15]  /*c3da0*/  LDL.LU.64 R44, [R1+0x8ef0] ;  /* 0x008ef000012c7983 */ /* 0x000f1e0000300a00 */
[----:B------:R-:W-:-:S01]  /*c3db0*/  NOP ;  /* 0x0000000000007918 */ /* 0x000fc20000000000 */
[----:B------:R-:W-:Y:S04]  /*c3dc0*/  STL.64 [R1+0x490], R4 ;  /* 0x0004900401007387 */ /* 0x000fe80000100a00 */
[----:B------:R0:W-:Y:S04]  /*c3dd0*/  STL.64 [R1+0x498], R6 ;  /* 0x0004980601007387 */ /* 0x0001e80000100a00 */
[----:B0-----:R-:W4:Y:S01]  /*c3de0*/  LDL.LU.64 R6, [R1+0x8ee8] ;  /* 0x008ee80001067983 */ /* 0x001f220000300a00 */
[----:B---3--:R-:W-:Y:S02]  /*c3df0*/  F2FP.F16.E5M2.UNPACK_B R4, R36 ;  /* 0x00000024ff04723e */ /* 0x008fe400020004ff */
[----:B--2---:R-:W-:-:S07]  /*c3e00*/  F2FP.F16.E5M2.UNPACK_B R5, R37 ;  /* 0x00000025ff05723e */ /* 0x004fce00020004ff */
[----:B------:R-:W-:Y:S01]  /*c3e10*/  HMMA.16816.F32 R28, R32, R4, R28 ;  /* 0x00000004201c723c */ /* 0x000fe2000000181c */
[----:B------:R-:W-:Y:S02]  /*c3e20*/  F2FP.F16.E5M2.UNPACK_B R2, R2 ;  /* 0x00000002ff02723e */ /* 0x000fe400020004ff */
[----:B------:R-:W-:-:S07]  /*c3e30*/  F2FP.F16.E5M2.UNPACK_B R3, R3 ;  /* 0x00000003ff03723e */ /* 0x000fce00020004ff */
[C---:B------:R-:W-:Y:S06]  /*c3e40*/  HMMA.16816.F32 R12, R32.reuse, R2, R12 ;  /* 0x00000002200c723c */ /* 0x040fec000000180c */
[----:B----4-:R-:W-:-:S15]  /*c3e50*/  HMMA.16816.F32 R48, R32, R6, R48 ;  /* 0x000000062030723c */ /* 0x010fde0000001830 */
[----:B------:R-:W-:-:S08]  /*c3e60*/  NOP ;  /* 0x0000000000007918 */ /* 0x000fd00000000000 */
[----:B------:R-:W-:Y:S04]  /*c3e70*/  STL.64 [R1+0x4b0], R48 ;  /* 0x0004b03001007387 */ /* 0x000fe80000100a00 */
[----:B------:R0:W-:Y:S04]  /*c3e80*/  STL.64 [R1+0x4b8], R50 ;  /* 0x0004b83201007387 */ /* 0x0001e80000100a00 */
[----:B0-----:R-:W2:Y:S04]  /*c3e90*/  LDL.LU.64 R50, [R1+0x8ee0] ;  /* 0x008ee00001327983 */ /* 0x001ea80000300a00 */
[----:B------:R-:W2:Y:S01]  /*c3ea0*/  LDL.LU.64 R48, [R1+0x8ed8] ;  /* 0x008ed80001307983 */ /* 0x000ea20000300a00 */
[----:B------:R-:W-:-:S02]  /*c3eb0*/  F2FP.F16.E5M2.UNPACK_B R6, R26 ;  /* 0x0000001aff06723e */ /* 0x000fc400020004ff */
[----:B------:R-:W-:-:S07]  /*c3ec0*/  F2FP.F16.E5M2.UNPACK_B R7, R27 ;  /* 0x0000001bff07723e */ /* 0x000fce00020004ff */
[----:B------:R-:W-:Y:S01]  /*c3ed0*/  HMMA.16816.F32 R20, R32, R6, R20 ;  /* 0x000000062014723c */ /* 0x000fe20000001814 */
[----:B------:R0:W-:Y:S04]  /*c3ee0*/  STL [R1+0x68], R4 ;  /* 0x0000680401007387 */ /* 0x0001e80000100800 */
[----:B------:R1:W-:Y:S04]  /*c3ef0*/  STL [R1+0x6c], R5 ;  /* 0x00006c0501007387 */ /* 0x0003e80000100800 */
[----:B------:R-:W-:Y:S04]  /*c3f00*/  STL [R1+0x60], R6 ;  /* 0x0000600601007387 */ /* 0x000fe80000100800 */
[----:B------:R-:W-:Y:S04]  /*c3f10*/  STL.64 [R1+0x4e0], R28 ;  /* 0x0004e01c01007387 */ /* 0x000fe80000100a00 */
[----:B------:R-:W-:Y:S04]  /*c3f20*/  STL.64 [R1+0x4e8], R30 ;  /* 0x0004e81e01007387 */ /* 0x000fe80000100a00 */
[----:B------:R-:W-:Y:S01]  /*c3f30*/  STL [R1+0x64], R7 ;  /* 0x0000640701007387 */ /* 0x000fe20000100800 */
[----:B0-----:R-:W-:-:S02]  /*c3f40*/  F2FP.F16.E5M2.UNPACK_B R4, R24 ;  /* 0x00000018ff04723e */ /* 0x001fc400020004ff */
[----:B-1----:R-:W-:-:S03]  /*c3f50*/  F2FP.F16.E5M2.UNPACK_B R5, R25 ;  /* 0x00000019ff05723e */ /* 0x002fc600020004ff */
[----:B------:R0:W-:Y:S04]  /*c3f60*/  STL [R1+0x58], R4 ;  /* 0x0000580401007387 */ /* 0x0001e80000100800 */
[----:B------:R-:W-:Y:S01]  /*c3f70*/  HMMA.16816.F32 R16, R32, R4, R16 ;  /* 0x000000042010723c */ /* 0x000fe20000001810 */
[----:B------:R-:W-:Y:S04]  /*c3f80*/  STL.64 [R1+0x4f0], R20 ;  /* 0x0004f01401007387 */ /* 0x000fe80000100a00 */
[----:B------:R-:W-:Y:S04]  /*c3f90*/  STL.64 [R1+0x4f8], R22 ;  /* 0x0004f81601007387 */ /* 0x000fe80000100a00 */
[----:B------:R1:W-:Y:S01]  /*c3fa0*/  STL [R1+0x5c], R5 ;  /* 0x00005c0501007387 */ /* 0x0003e20000100800 */
[----:B0-----:R-:W-:-:S02]  /*c3fb0*/  F2FP.F16.E5M2.UNPACK_B R4, R38 ;  /* 0x00000026ff04723e */ /* 0x001fc400020004ff */
[----:B-1----:R-:W-:-:S07]  /*c3fc0*/  F2FP.F16.E5M2.UNPACK_B R5, R39 ;  /* 0x00000027ff05723e */ /* 0x002fce00020004ff */
[----:B------:R-:W-:Y:S01]  /*c3fd0*/  HMMA.16816.F32 R8, R32, R4, R8 ;  /* 0x000000042008723c */ /* 0x000fe20000001808 */
[----:B------:R0:W-:Y:S04]  /*c3fe0*/  STL [R1+0x50], R2 ;  /* 0x0000500201007387 */ /* 0x0001e80000100800 */
[----:B------:R-:W-:Y:S04]  /*c3ff0*/  STL.64 [R1+0x510], R16 ;  /* 0x0005101001007387 */ /* 0x000fe80000100a00 */
[----:B------:R-:W-:Y:S04]  /*c4000*/  STL.64 [R1+0x518], R18 ;  /* 0x0005181201007387 */ /* 0x000fe80000100a00 */
[----:B------:R1:W-:Y:S04]  /*c4010*/  STL [R1+0x54], R3 ;  /* 0x0000540301007387 */ /* 0x0003e80000100800 */
[----:B------:R-:W-:Y:S04]  /*c4020*/  STL [R1+0x48], R4 ;  /* 0x0000480401007387 */ /* 0x000fe80000100800 */
[----:B------:R-:W-:Y:S04]  /*c4030*/  STL.64 [R1+0x540], R12 ;  /* 0x0005400c01007387 */ /* 0x000fe80000100a00 */
[----:B------:R-:W-:Y:S01]  /*c4040*/  STL.64 [R1+0x548], R14 ;  /* 0x0005480e01007387 */ /* 0x000fe20000100a00 */
[----:B0-----:R-:W-:-:S02]  /*c4050*/  F2FP.F16.E5M2.UNPACK_B R2, R40 ;  /* 0x00000028ff02723e */ /* 0x001fc400020004ff */
[----:B-1----:R-:W-:Y:S01]  /*c4060*/  F2FP.F16.E5M2.UNPACK_B R3, R41 ;  /* 0x00000029ff03723e */ /* 0x002fe200020004ff */
[----:B------:R-:W-:Y:S04]  /*c4070*/  STL [R1+0x4c], R5 ;  /* 0x00004c0501007387 */ /* 0x000fe80000100800 */
[----:B------:R-:W-:Y:S04]  /*c4080*/  STL [R1+0x40], R2 ;  /* 0x0000400201007387 */ /* 0x000fe80000100800 */
[----:B------:R-:W-:Y:S04]  /*c4090*/  STL.64 [R1+0x560], R8 ;  /* 0x0005600801007387 */ /* 0x000fe80000100a00 */
[----:B------:R0:W-:Y:S02]  /*c40a0*/  STL.64 [R1+0x568], R10 ;  /* 0x0005680a01007387 */ /* 0x0001e40000100a00 */
[----:B0-----:R-:W-:Y:S01]  /*c40b0*/  HMMA.16816.F32 R8, R32, R2, R44 ;  /* 0x000000022008723c */ /* 0x001fe2000000182c */
[----:B------:R-:W-:-:S02]  /*c40c0*/  F2FP.F16.E5M2.UNPACK_B R4, R42 ;  /* 0x0000002aff04723e */ /* 0x000fc400020004ff */
[----:B------:R-:W-:-:S03]  /*c40d0*/  F2FP.F16.E5M2.UNPACK_B R5, R43 ;  /* 0x0000002bff05723e */ /* 0x000fc600020004ff */
[----:B------:R0:W-:Y:S04]  /*c40e0*/  STL [R1+0x44], R3 ;  /* 0x0000440301007387 */ /* 0x0001e80000100800 */
[----:B------:R-:W-:-:S13]  /*c40f0*/  STL [R1+0x38], R4 ;  /* 0x0000380401007387 */ /* 0x000fda0000100800 */
[----:B------:R-:W-:Y:S04]  /*c4100*/  STL.64 [R1+0x580], R8 ;  /* 0x0005800801007387 */ /* 0x000fe80000100a00 */
[----:B------:R2:W-:Y:S01]  /*c4110*/  STL.64 [R1+0x588], R10 ;  /* 0x0005880a01007387 */ /* 0x0005e20000100a00 */
[----:B------:R-:W-:Y:S02]  /*c4120*/  F2FP.F16.E5M2.UNPACK_B R2, R52 ;  /* 0x00000034ff02723e */ /* 0x000fe400020004ff */
[----:B0-----:R-:W-:Y:S01]  /*c4130*/  F2FP.F16.E5M2.UNPACK_B R3, R53 ;  /* 0x00000035ff03723e */ /* 0x001fe200020004ff */
[----:B------:R-:W-:Y:S04]  /*c4140*/  STL [R1+0x3c], R5 ;  /* 0x00003c0501007387 */ /* 0x000fe80000100800 */
[----:B------:R-:W-:Y:S01]  /*c4150*/  STL [R1+0x30], R2 ;  /* 0x0000300201007387 */ /* 0x000fe20000100800 */
[----:B------:R-:W-:-:S02]  /*c4160*/  F2FP.F16.E5M2.UNPACK_B R6, R60 ;  /* 0x0000003cff06723e */ /* 0x000fc400020004ff */
[----:B------:R-:W-:Y:S01]  /*c4170*/  F2FP.F16.E5M2.UNPACK_B R7, R61 ;  /* 0x0000003dff07723e */ /* 0x000fe200020004ff */
[----:B--2---:R-:W-:-:S15]  /*c4180*/  HMMA.16816.F32 R8, R32, R4, R48 ;  /* 0x000000042008723c */ /* 0x004fde0000001830 */
[----:B------:R-:W-:-:S08]  /*c4190*/  NOP ;  /* 0x0000000000007918 */ /* 0x000fd00000000000 */
[----:B------:R-:W-:Y:S04]  /*c41a0*/  STL.64 [R1+0x5a0], R8 ;  /* 0x0005a00801007387 */ /* 0x000fe80000100a00 */
[----:B------:R0:W-:Y:S02]  /*c41b0*/  STL.64 [R1+0x5a8], R10 ;  /* 0x0005a80a01007387 */ /* 0x0001e40000100a00 */
[----:B0-----:R-:W-:Y:S01]  /*c41c0*/  HMMA.16816.F32 R8, R32, R2, R56 ;  /* 0x000000022008723c */ /* 0x001fe20000001838 */
[----:B------:R-:W-:Y:S02]  /*c41d0*/  F2FP.F16.E5M2.UNPACK_B R4, R54 ;  /* 0x00000036ff04723e */ /* 0x000fe400020004ff */
[----:B------:R-:W-:-:S03]  /*c41e0*/  F2FP.F16.E5M2.UNPACK_B R5, R55 ;  /* 0x00000037ff05723e */ /* 0x000fc600020004ff */
[----:B------:R-:W-:Y:S04]  /*c41f0*/  STL [R1+0x34], R3 ;  /* 0x0000340301007387 */ /* 0x000fe80000100800 */
[----:B------:R-:W-:-:S13]  /*c4200*/  STL [R1+0x28], R4 ;  /* 0x0000280401007387 */ /* 0x000fda0000100800 */
[----:B------:R0:W-:Y:S04]  /*c4210*/  STL.64 [R1+0x5c0], R8 ;  /* 0x0005c00801007387 */ /* 0x0001e80000100a00 */
[----:B------:R1:W-:Y:S04]  /*c4220*/  STL.64 [R1+0x5c8], R10 ;  /* 0x0005c80a01007387 */ /* 0x0003e80000100a00 */
[----:B------:R-:W-:Y:S04]  /*c4230*/  STL [R1+0x2c], R5 ;  /* 0x00002c0501007387 */ /* 0x000fe80000100800 */
[----:B------:R-:W2:Y:S04]  /*c4240*/  LDL.LU R44, [R1+0x720] ;  /* 0x00072000012c7983 */ /* 0x000ea80000300800 */
[----:B------:R-:W2:Y:S04]  /*c4250*/  LDL.LU R45, [R1+0x724] ;  /* 0x00072400012d7983 */ /* 0x000ea80000300800 */
[----:B------:R-:W-:Y:S04]  /*c4260*/  STL [R1+0x20], R6 ;  /* 0x0000200601007387 */ /* 0x000fe80000100800 */
[----:B------:R-:W3:Y:S04]  /*c4270*/  LDL.LU R46, [R1+0x728] ;  /* 0x00072800012e7983 */ /* 0x000ee80000300800 */
[----:B------:R-:W-:Y:S04]  /*c4280*/  STL [R1+0x24], R7 ;  /* 0x0000240701007387 */ /* 0x000fe80000100800 */
[----:B------:R-:W-:Y:S04]  /*c4290*/  STL.64 [R1+0x8ec0], R6 ;  /* 0x008ec00601007387 */ /* 0x000fe80000100a00 */
[----:B------:R-:W3:Y:S04]  /*c42a0*/  LDL.LU R47, [R1+0x72c] ;  /* 0x00072c00012f7983 */ /* 0x000ee80000300800 */
[----:B---3--:R-:W-:Y:S04]  /*c42b0*/  STL.64 [R1+0x8eb8], R46 ;  /* 0x008eb82e01007387 */ /* 0x008fe80000100a00 */
[----:B--2---:R-:W-:Y:S04]  /*c42c0*/  STL.64 [R1+0x8eb0], R44 ;  /* 0x008eb02c01007387 */ /* 0x004fe80000100a00 */
[----:B0-----:R-:W2:Y:S04]  /*c42d0*/  LDL.LU R8, [R1+0x6d0] ;  /* 0x0006d00001087983 */ /* 0x001ea80000300800 */
[----:B------:R-:W2:Y:S04]  /*c42e0*/  LDL.LU R9, [R1+0x6d4] ;  /* 0x0006d40001097983 */ /* 0x000ea80000300800 */
[----:B-1----:R-:W3:Y:S04]  /*c42f0*/  LDL.LU R10, [R1+0x6d8] ;  /* 0x0006d800010a7983 */ /* 0x002ee80000300800 */
        /* <DEDUP_REMOVED lines=20> */
[----:B------:R-:W4:Y:S04]  /*c4440*/  LDL R26, [R1+0x3908] ;  /* 0x00390800011a7983 */ /* 0x000f280000100800 */
        /* <DEDUP_REMOVED lines=31> */
[----:B------:R-:W2:Y:S01]  /*c4640*/  LDL.LU R51, [R1+0x75c] ;  /* 0x00075c0001337983 */ /* 0x000ea20000300800 */
[----:B---3--:R-:W-:Y:S03]  /*c4650*/  HMMA.16816.F32 R4, R32, R4, R8 ;  /* 0x000000042004723c */ /* 0x008fe60000001808 */
[----:B------:R-:W3:Y:S04]  /*c4660*/  LDL.LU.64 R10, [R1+0x8ed0] ;  /* 0x008ed000010a7983 */ /* 0x000ee80000300a00 */
[----:B------:R-:W3:-:S15]  /*c4670*/  LDL.LU.64 R8, [R1+0x8ec8] ;  /* 0x008ec80001087983 */ /* 0x000ede0000300a00 */
[----:B------:R-:W-:-:S01]  /*c4680*/  NOP ;  /* 0x0000000000007918 */ /* 0x000fc20000000000 */
[----:B------:R-:W-:Y:S04]  /*c4690*/  STL.64 [R1+0x5e0], R4 ;  /* 0x0005e00401007387 */ /* 0x000fe80000100a00 */
[----:B------:R0:W-:Y:S04]  /*c46a0*/  STL.64 [R1+0x5e8], R6 ;  /* 0x0005e80601007387 */ /* 0x0001e80000100a00 */
[----:B0-----:R-:W3:Y:S01]  /*c46b0*/  LDL.LU.64 R6, [R1+0x8ec0] ;  /* 0x008ec00001067983 */ /* 0x001ee20000300a00 */
[----:B----4-:R-:W-:Y:S02]  /*c46c0*/  F2FP.F16.E5M2.UNPACK_B R4, R26 ;  /* 0x0000001aff04723e */ /* 0x010fe400020004ff */
[----:B--2---:R-:W-:-:S02]  /*c46d0*/  F2FP.F16.E5M2.UNPACK_B R5, R27 ;  /* 0x0000001bff05723e */ /* 0x004fc400020004ff */
[----:B------:R-:W-:Y:S02]  /*c46e0*/  F2FP.F16.E5M2.UNPACK_B R2, R2 ;  /* 0x00000002ff02723e */ /* 0x000fe400020004ff */
[----:B------:R-:W-:-:S03]  /*c46f0*/  F2FP.F16.E5M2.UNPACK_B R3, R3 ;  /* 0x00000003ff03723e */ /* 0x000fc600020004ff */
[C---:B------:R-:W-:Y:S06]  /*c4700*/  HMMA.16816.F32 R28, R32.reuse, R4, R28 ;  /* 0x00000004201c723c */ /* 0x040fec000000181c */
[----:B------:R-:W-:Y:S01]  /*c4710*/  HMMA.16816.F32 R20, R32, R2, R20 ;  /* 0x000000022014723c */ /* 0x000fe20000001814 */
[----:B------:R-:W-:Y:S02]  /*c4720*/  F2FP.F16.E5M2.UNPACK_B R60, R60 ;  /* 0x0000003cff3c723e */ /* 0x000fe400020004ff */
[----:B------:R-:W-:-:S03]  /*c4730*/  F2FP.F16.E5M2.UNPACK_B R61, R61 ;  /* 0x0000003dff3d723e */ /* 0x000fc600020004ff */
[----:B---3--:R-:W-:-:S15]  /*c4740*/  HMMA.16816.F32 R44, R32, R6, R44 ;  /* 0x00000006202c723c */ /* 0x008fde000000182c */
[----:B------:R-:W-:-:S08]  /*c4750*/  NOP ;  /* 0x0000000000007918 */ /* 0x000fd00000000000 */
[----:B------:R-:W-:Y:S04]  /*c4760*/  STL.64 [R1+0x600], R44 ;  /* 0x0006002c01007387 */ /* 0x000fe80000100a00 */
[----:B------:R0:W-:Y:S04]  /*c4770*/  STL.64 [R1+0x608], R46 ;  /* 0x0006082e01007387 */ /* 0x0001e80000100a00 */
[----:B0-----:R-:W2:Y:S04]  /*c4780*/  LDL.LU.64 R46, [R1+0x8eb8] ;  /* 0x008eb800012e7983 */ /* 0x001ea80000300a00 */
[----:B------:R-:W2:Y:S04]  /*c4790*/  LDL.LU.64 R44, [R1+0x8eb0] ;  /* 0x008eb000012c7983 */ /* 0x000ea80000300a00 */
        /* <DEDUP_REMOVED lines=8> */
[----:B------:R-:W-:Y:S04]  /*c4820*/  STL [R1+0x8], R4 ;  /* 0x0000080401007387 */ /* 0x000fe80000100800 */
[----:B------:R-:W-:Y:S04]  /*c4830*/  STL.64 [R1+0x650], R20 ;  /* 0x0006501401007387 */ /* 0x000fe80000100a00 */
[----:B------:R-:W-:Y:S04]  /*c4840*/  STL.64 [R1+0x658], R22 ;  /* 0x0006581601007387 */ /* 0x000fe80000100a00 */
[----:B------:R0:W-:Y:S02]  /*c4850*/  STL [R1+0xc], R5 ;  /* 0x00000c0501007387 */ /* 0x0001e40000100800 */
[----:B0-----:R-:W-:Y:S01]  /*c4860*/  HMMA.16816.F32 R4, R32, R4, R16 ;  /* 0x000000042004723c */ /* 0x001fe20000001810 */
[----:B------:R-:W-:-:S02]  /*c4870*/  F2FP.F16.E5M2.UNPACK_B R2, R38 ;  /* 0x00000026ff02723e */ /* 0x000fc400020004ff */
[----:B------:R-:W-:-:S03]  /*c4880*/  F2FP.F16.E5M2.UNPACK_B R3, R39 ;  /* 0x00000027ff03723e */ /* 0x000fc600020004ff */
[----:B------:R-:W-:-:S15]  /*c4890*/  STL [R1], R2 ;  /* 0x0000000201007387 */ /* 0x000fde0000100800 */
[----:B------:R-:W-:-:S02]  /*c48a0*/  NOP ;  /* 0x0000000000007918 */ /* 0x000fc40000000000 */
[----:B------:R-:W-:Y:S04]  /*c48b0*/  STL.64 [R1+0x670], R4 ;  /* 0x0006700401007387 */ /* 0x000fe80000100a00 */
[----:B------:R0:W-:Y:S02]  /*c48c0*/  STL.64 [R1+0x678], R6 ;  /* 0x0006780601007387 */ /* 0x0001e40000100a00 */
[----:B0-----:R-:W-:Y:S06]  /*c48d0*/  HMMA.16816.F32 R4, R32, R2, R12 ;  /* 0x000000022004723c */ /* 0x001fec000000180c */
[----:B------:R-:W-:Y:S01]  /*c48e0*/  STL [R1+0x4], R3 ;  /* 0x0000040301007387 */ /* 0x000fe20000100800 */
[----:B------:R-:W-:-:S02]  /*c48f0*/  F2FP.F16.E5M2.UNPACK_B R58, R58 ;  /* 0x0000003aff3a723e */ /* 0x000fc400020004ff */
[----:B------:R-:W-:-:S14]  /*c4900*/  F2FP.F16.E5M2.UNPACK_B R59, R59 ;  /* 0x0000003bff3b723e */ /* 0x000fdc00020004ff */
[----:B------:R-:W-:Y:S04]  /*c4910*/  STL.64 [R1+0x690], R4 ;  /* 0x0006900401007387 */ /* 0x000fe80000100a00 */
[----:B------:R0:W-:Y:S02]  /*c4920*/  STL.64 [R1+0x698], R6 ;  /* 0x0006980601007387 */ /* 0x0001e40000100a00 */
[----:B0-----:R-:W-:Y:S06]  /*c4930*/  HMMA.16816.F32 R4, R32, R60, R8 ;  /* 0x0000003c2004723c */ /* 0x001fec0000001808 */
[----:B------:R-:W-:Y:S01]  /*c4940*/  STL.64 [R1+0x8e40], R60 ;  /* 0x008e403c01007387 */ /* 0x000fe20000100a00 */
[----:B------:R-:W-:-:S02]  /*c4950*/  F2FP.F16.E5M2.UNPACK_B R56, R56 ;  /* 0x00000038ff38723e */ /* 0x000fc400020004ff */
[----:B------:R-:W-:-:S14]  /*c4960*/  F2FP.F16.E5M2.UNPACK_B R57, R57 ;  /* 0x00000039ff39723e */ /* 0x000fdc00020004ff */
[----:B------:R-:W-:Y:S04]  /*c4970*/  STL.64 [R1+0x6b0], R4 ;  /* 0x0006b00401007387 */ /* 0x000fe80000100a00 */
[----:B------:R0:W-:Y:S02]  /*c4980*/  STL.64 [R1+0x6b8], R6 ;  /* 0x0006b80601007387 */ /* 0x0001e40000100a00 */
[----:B0-----:R-:W-:Y:S01]  /*c4990*/  HMMA.16816.F32 R4, R32, R58, R40 ;  /* 0x0000003a2004723c */ /* 0x001fe20000001828 */
[----:B------:R-:W-:Y:S02]  /*c49a0*/  F2FP.F16.E5M2.UNPACK_B R54, R54 ;  /* 0x00000036ff36723e */ /* 0x000fe400020004ff */
[----:B------:R-:W-:-:S15]  /*c49b0*/  F2FP.F16.E5M2.UNPACK_B R55, R55 ;  /* 0x00000037ff37723e */ /* 0x000fde00020004ff */
[----:B------:R-:W-:-:S05]  /*c49c0*/  NOP ;  /* 0x0000000000007918 */ /* 0x000fca0000000000 */
[----:B------:R-:W-:Y:S04]  /*c49d0*/  STL.64 [R1+0x6d0], R4 ;  /* 0x0006d00401007387 */ /* 0x000fe80000100a00 */
[----:B------:R2:W-:Y:S04]  /*c49e0*/  STL.64 [R1+0x6d8], R6 ;  /* 0x0006d80601007387 */ /* 0x0005e80000100a00 */
[----:B------:R-:W-:Y:S04]  /*c49f0*/  STL.64 [R1+0x8bc0], R58 ;  /* 0x008bc03a01007387 */ /* 0x000fe80000100a00 */
[----:B------:R-:W-:Y:S01]  /*c4a00*/  STL.64 [R1+0x8bb8], R56 ;  /* 0x008bb83801007387 */ /* 0x000fe20000100a00 */
[----:B--2---:R-:W-:-:S15]  /*c4a10*/  HMMA.16816.F32 R4, R32, R56, R44 ;  /* 0x000000382004723c */ /* 0x004fde000000182c */
[----:B------:R-:W-:-:S08]  /*c4a20*/  NOP ;  /* 0x0000000000007918 */ /* 0x000fd00000000000 */
        /* <DEDUP_REMOVED lines=22> */
[----:B------:R-:W3:Y:S04]  /*c4b90*/  LDL R50, [R1+0x3998] ;  /* 0x0039980001327983 */ /* 0x000ee80000100800 */
[----:B------:R-:W4:Y:S04]  /*c4ba0*/  LDL R51, [R1+0x399c] ;  /* 0x00399c0001337983 */ /* 0x000f280000100800 */
[----:B0-----:R-:W2:Y:S04]  /*c4bb0*/  LDL.LU R4, [R1+0x7a0] ;  /* 0x0007a00001047983 */ /* 0x001ea80000300800 */
[----:B------:R-:W2:Y:S04]  /*c4bc0*/  LDL.LU R5, [R1+0x7a4] ;  /* 0x0007a40001057983 */ /* 0x000ea80000300800 */
[----:B-1----:R-:W2:Y:S04]  /*c4bd0*/  LDL.LU R6, [R1+0x7a8] ;  /* 0x0007a80001067983 */ /* 0x002ea80000300800 */
        /* <DEDUP_REMOVED lines=25> */
[----:B------:R-:W-:-:S02]  /*c4d70*/  F2FP.F16.E5M2.UNPACK_B R52, R52 ;  /* 0x00000034ff34723e */ /* 0x000fc400020004ff */
[----:B------:R-:W-:Y:S01]  /*c4d80*/  F2FP.F16.E5M2.UNPACK_B R53, R53 ;  /* 0x00000035ff35723e */ /* 0x000fe200020004ff */
[----:B------:R-:W2:Y:S04]  /*c4d90*/  LDL R2, [R1+0x3a08] ;  /* 0x003a080001027983 */ /* 0x000ea80000100800 */
[----:B------:R-:W2:Y:S04]  /*c4da0*/  LDL R3, [R1+0x3a0c] ;  /* 0x003a0c0001037983 */ /* 0x000ea80000100800 */
[----:B------:R-:W-:Y:S04]  /*c4db0*/  STL.64 [R1+0x8bb0], R54 ;  /* 0x008bb03601007387 */ /* 0x000fe80000100a00 */
[----:B------:R-:W-:Y:S01]  /*c4dc0*/  STL.64 [R1+0x8ba8], R52 ;  /* 0x008ba83401007387 */ /* 0x000fe20000100a00 */
[----:B---3--:R-:W-:-:S02]  /*c4dd0*/  F2FP.F16.E5M2.UNPACK_B R50, R50 ;  /* 0x00000032ff32723e */ /* 0x008fc400020004ff */
[----:B----4-:R-:W-:Y:S01]  /*c4de0*/  F2FP.F16.E5M2.UNPACK_B R51, R51 ;  /* 0x00000033ff33723e */ /* 0x010fe200020004ff */
[C---:B--2---:R-:W-:Y:S06]  /*c4df0*/  HMMA.16816.F32 R56, R32.reuse, R52, R56 ;  /* 0x000000342038723c */ /* 0x044fec0000001838 */
[----:B------:R-:W-:Y:S01]  /*c4e00*/  HMMA.16816.F32 R4, R32, R50, R4 ;  /* 0x000000322004723c */ /* 0x000fe20000001804 */
[----:B------:R-:W-:Y:S02]  /*c4e10*/  F2FP.F16.E5M2.UNPACK_B R48, R48 ;  /* 0x00000030ff30723e */ /* 0x000fe400020004ff */
[----:B------:R-:W-:-:S14]  /*c4e20*/  F2FP.F16.E5M2.UNPACK_B R49, R49 ;  /* 0x00000031ff31723e */ /* 0x000fdc00020004ff */
[----:B------:R-:W-:Y:S04]  /*c4e30*/  STL.64 [R1+0x730], R56 ;  /* 0x0007303801007387 */ /* 0x000fe80000100a00 */
[----:B------:R-:W-:Y:S04]  /*c4e40*/  STL.64 [R1+0x738], R58 ;  /* 0x0007383a01007387 */ /* 0x000fe80000100a00 */
[----:B------:R-:W-:Y:S04]  /*c4e50*/  STL.64 [R1+0x750], R4 ;  /* 0x0007500401007387 */ /* 0x000fe80000100a00 */
[----:B------:R0:W-:Y:S02]  /*c4e60*/  STL.64 [R1+0x758], R6 ;  /* 0x0007580601007387 */ /* 0x0001e40000100a00 */
[----:B0-----:R-:W-:Y:S01]  /*c4e70*/  HMMA.16816.F32 R4, R32, R48, R28 ;  /* 0x000000302004723c */ /* 0x001fe2000000181c */
[----:B------:R-:W-:-:S02]  /*c4e80*/  F2FP.F16.E5M2.UNPACK_B R46, R46 ;  /* 0x0000002eff2e723e */ /* 0x000fc400020004ff */
[----:B------:R-:W-:Y:S01]  /*c4e90*/  F2FP.F16.E5M2.UNPACK_B R47, R47 ;  /* 0x0000002fff2f723e */ /* 0x000fe200020004ff */
[----:B------:R-:W-:Y:S04]  /*c4ea0*/  STL.64 [R1+0x8bd0], R50 ;  /* 0x008bd03201007387 */ /* 0x000fe80000100a00 */
[----:B------:R-:W-:-:S15]  /*c4eb0*/  STL.64 [R1+0x8bc8], R48 ;  /* 0x008bc83001007387 */ /* 0x000fde0000100a00 */
[----:B------:R-:W-:Y:S04]  /*c4ec0*/  STL.64 [R1+0x770], R4 ;  /* 0x0007700401007387 */ /* 0x000fe80000100a00 */
[----:B------:R0:W-:Y:S02]  /*c4ed0*/  STL.64 [R1+0x778], R6 ;  /* 0x0007780601007387 */ /* 0x0001e40000100a00 */
[----:B0-----:R-:W-:Y:S01]  /*c4ee0*/  HMMA.16816.F32 R4, R32, R46, R24 ;  /* 0x0000002e2004723c */ /* 0x001fe20000001818 */
[----:B------:R-:W-:Y:S02]  /*c4ef0*/  F2FP.F16.E5M2.UNPACK_B R44, R44 ;  /* 0x0000002cff2c723e */ /* 0x000fe400020004ff */
[----:B------:R-:W-:Y:S02]  /*c4f00*/  F2FP.F16.E5M2.UNPACK_B R45, R45 ;  /* 0x0000002dff2d723e */ /* 0x000fe400020004ff */
[----:B------:R-:W-:-:S15]  /*c4f10*/  F2FP.F16.E5M2.UNPACK_B R42, R42 ;  /* 0x0000002aff2a723e */ /* 0x000fde00020004ff */
[----:B------:R-:W-:-:S03]  /*c4f20*/  NOP ;  /* 0x0000000000007918 */ /* 0x000fc60000000000 */
[----:B------:R-:W-:Y:S04]  /*c4f30*/  STL.64 [R1+0x790], R4 ;  /* 0x0007900401007387 */ /* 0x000fe80000100a00 */
[----:B------:R0:W-:Y:S02]  /*c4f40*/  STL.64 [R1+0x798], R6 ;  /* 0x0007980601007387 */ /* 0x0001e40000100a00 */
[----:B0-----:R-:W-:Y:S01]  /*c4f50*/  HMMA.16816.F32 R4, R32, R44, R20 ;  /* 0x0000002c2004723c */ /* 0x001fe20000001814 */
[----:B------:R-:W-:Y:S01]  /*c4f60*/  F2FP.F16.E5M2.UNPACK_B R43, R43 ;  /* 0x0000002bff2b723e */ /* 0x000fe200020004ff */
[----:B------:R-:W-:Y:S04]  /*c4f70*/  STL.64 [R1+0x8be0], R46 ;  /* 0x008be02e01007387 */ /* 0x000fe80000100a00 */
[----:B------:R-:W-:-:S15]  /*c4f80*/  STL.64 [R1+0x8bd8], R44 ;  /* 0x008bd82c01007387 */ /* 0x000fde0000100a00 */
[----:B------:R-:W-:-:S02]  /*c4f90*/  NOP ;  /* 0x0000000000007918 */ /* 0x000fc40000000000 */
        /* <DEDUP_REMOVED lines=56> */
[----:B0-----:R-:W4:Y:S04]  /*c5320*/  LDL.LU R4, [R1+0x980] ;  /* 0x0009800001047983 */ /* 0x001f280000300800 */
[----:B------:R-:W4:Y:S04]  /*c5330*/  LDL.LU R5, [R1+0x984] ;  /* 0x0009840001057983 */ /* 0x000f280000300800 */
[----:B-1----:R-:W4:Y:S04]  /*c5340*/  LDL.LU R6, [R1+0x988] ;  /* 0x0009880001067983 */ /* 0x002f280000300800 */
        /* <DEDUP_REMOVED lines=8> */
[----:B------:R-:W4:Y:S01]  /*c53d0*/  LDL.LU R27, [R1+0x9dc] ;  /* 0x0009dc00011b7983 */ /* 0x000f220000300800 */
[----:B------:R-:W-:-:S02]  /*c53e0*/  F2FP.F16.E5M2.UNPACK_B R2, R2 ;  /* 0x00000002ff02723e */ /* 0x000fc400020004ff */
[----:B------:R-:W-:-:S05]  /*c53f0*/  F2FP.F16.E5M2.UNPACK_B R3, R3 ;  /* 0x00000003ff03723e */ /* 0x000fca00020004ff */
[----:B------:R-:W-:Y:S02]  /*c5400*/  STL.64 [R1+0x8e68], R2 ;  /* 0x008e680201007387 */ /* 0x000fe40000100a00 */
[----:B--2---:R-:W-:Y:S01]  /*c5410*/  HMMA.16816.F32 R40, R32, R2, R40 ;  /* 0x000000022028723c */ /* 0x004fe20000001828 */
[----:B---3--:R-:W-:Y:S02]  /*c5420*/  F2FP.F16.E5M2.UNPACK_B R8, R8 ;  /* 0x00000008ff08723e */ /* 0x008fe400020004ff */
[----:B----4-:R-:W-:Y:S02]  /*c5430*/  F2FP.F16.E5M2.UNPACK_B R9, R9 ;  /* 0x00000009ff09723e */ /* 0x010fe400020004ff */
[----:B------:R-:W-:-:S15]  /*c5440*/  F2FP.F16.E5M2.UNPACK_B R10, R10 ;  /* 0x0000000aff0a723e */ /* 0x000fde00020004ff */
[----:B------:R-:W-:-:S03]  /*c5450*/  NOP ;  /* 0x0000000000007918 */ /* 0x000fc60000000000 */
        /* <DEDUP_REMOVED lines=8> */
[----:B------:R0:W-:Y:S04]  /*c54e0*/  STL.64 [R1+0x858], R42 ;  /* 0x0008582a01007387 */ /* 0x0001e80000100a00 */
[----:B------:R-:W-:Y:S04]  /*c54f0*/  STL.64 [R1+0x8b70], R10 ;  /* 0x008b700a01007387 */ /* 0x000fe80000100a00 */
[----:B------:R1:W-:Y:S01]  /*c5500*/  STL.64 [R1+0x8b68], R8 ;  /* 0x008b680801007387 */ /* 0x0003e20000100a00 */
[C---:B0-----:R-:W-:Y:S06]  /*c5510*/  HMMA.16816.F32 R40, R32.reuse, R10, R48 ;  /* 0x0000000a2028723c */ /* 0x041fec0000001830 */
[----:B-1----:R-:W-:Y:S01]  /*c5520*/  HMMA.16816.F32 R8, R32, R12, R52 ;  /* 0x0000000c2008723c */ /* 0x002fe20000001834 */
[----:B------:R-:W-:-:S02]  /*c5530*/  F2FP.F16.E5M2.UNPACK_B R14, R14 ;  /* 0x0000000eff0e723e */ /* 0x000fc400020004ff */
[----:B------:R-:W-:Y:S02]  /*c5540*/  F2FP.F16.E5M2.UNPACK_B R15, R15 ;  /* 0x0000000fff0f723e */ /* 0x000fe400020004ff */
[----:B------:R-:W-:Y:S02]  /*c5550*/  F2FP.F16.E5M2.UNPACK_B R16, R16 ;  /* 0x00000010ff10723e */ /* 0x000fe400020004ff */
[----:B------:R-:W-:-:S07]  /*c5560*/  F2FP.F16.E5M2.UNPACK_B R17, R17 ;  /* 0x00000011ff11723e */ /* 0x000fce00020004ff */
[C---:B------:R-:W-:Y:S03]  /*c5570*/  HMMA.16816.F32 R4, R32.reuse, R16, R4 ;  /* 0x000000102004723c */ /* 0x040fe60000001804 */
[----:B------:R-:W-:Y:S04]  /*c5580*/  STL.64 [R1+0x870], R40 ;  /* 0x0008702801007387 */ /* 0x000fe80000100a00 */
[----:B------:R-:W-:Y:S04]  /*c5590*/  STL.64 [R1+0x878], R42 ;  /* 0x0008782a01007387 */ /* 0x000fe80000100a00 */
[----:B------:R-:W-:Y:S04]  /*c55a0*/  STL.64 [R1+0x890], R8 ;  /* 0x0008900801007387 */ /* 0x000fe80000100a00 */
[----:B------:R0:W-:Y:S02]  /*c55b0*/  STL.64 [R1+0x898], R10 ;  /* 0x0008980a01007387 */ /* 0x0001e40000100a00 */
[----:B0-----:R-:W-:Y:S01]  /*c55c0*/  HMMA.16816.F32 R8, R32, R14, R56 ;  /* 0x0000000e2008723c */ /* 0x001fe20000001838 */
[----:B------:R-:W-:-:S02]  /*c55d0*/  F2FP.F16.E5M2.UNPACK_B R18, R18 ;  /* 0x00000012ff12723e */ /* 0x000fc400020004ff */
[----:B------:R-:W-:-:S03]  /*c55e0*/  F2FP.F16.E5M2.UNPACK_B R19, R19 ;  /* 0x00000013ff13723e */ /* 0x000fc600020004ff */
[----:B------:R-:W-:Y:S04]  /*c55f0*/  STL.64 [R1+0x8b50], R14 ;  /* 0x008b500e01007387 */ /* 0x000fe80000100a00 */
[----:B------:R-:W-:-:S13]  /*c5600*/  STL.64 [R1+0x8b48], R12 ;  /* 0x008b480c01007387 */ /* 0x000fda0000100a00 */
        /* <DEDUP_REMOVED lines=31> */
[----:B------:R-:W2:Y:S04]  /*c5800*/  LDL.LU R44, [R1+0x6360] ;  /* 0x00636000012c7983 */ /* 0x000ea80000300800 */
[----:B0-----:R-:W2:Y:S04]  /*c5810*/  LDL.LU R4, [R1+0x635c] ;  /* 0x00635c0001047983 */ /* 0x001ea80000300800 */
[----:B------:R-:W2:Y:S04]  /*c5820*/  LDL.LU R45, [R1+0x6368] ;  /* 0x00636800012d7983 */ /* 0x000ea80000300800 */
[----:B------:R-:W2:Y:S04]  /*c5830*/  LDL.LU R5, [R1+0x6364] ;  /* 0x0063640001057983 */ /* 0x000ea80000300800 */
[----:B------:R-:W2:Y:S04]  /*c5840*/  LDL.LU R46, [R1+0x6370] ;  /* 0x00637000012e7983 */ /* 0x000ea80000300800 */
[----:B-1----:R-:W2:Y:S04]  /*c5850*/  LDL.LU R6, [R1+0x636c] ;  /* 0x00636c0001067983 */ /* 0x002ea80000300800 */
        /* <DEDUP_REMOVED lines=8> */
[----:B------:R-:W2:Y:S04]  /*c58e0*/  LDL.LU R47, [R1+0x6378] ;  /* 0x00637800012f7983 */ /* 0x000ea80000300800 */
[----:B------:R-:W2:Y:S04]  /*c58f0*/  LDL.LU R7, [R1+0x6374] ;  /* 0x0063740001077983 */ /* 0x000ea80000300800 */
        /* <DEDUP_REMOVED lines=9> */
[----:B------:R-:W2:Y:S01]  /*c5990*/  LDL R61, [R1+0x3aec] ;  /* 0x003aec00013d7983 */ /* 0x000ea20000100800 */
[----:B---3--:R-:W-:Y:S03]  /*c59a0*/  HMMA.16816.F32 R12, R32, R22, R56 ;  /* 0x00000016200c723c */ /* 0x008fe60000001838 */
[----:B------:R-:W3:-:S15]  /*c59b0*/  LDL.LU R56, [R1+0x36d0] ;  /* 0x0036d00001387983 */ /* 0x000ede0000300800 */
[----:B------:R-:W-:-:S05]  /*c59c0*/  NOP ;  /* 0x0000000000007918 */ /* 0x000fca0000000000 */
[----:B------:R-:W-:Y:S04]  /*c59d0*/  STL.64 [R1+0x930], R12 ;  /* 0x0009300c01007387 */ /* 0x000fe80000100a00 */
[----:B------:R-:W-:Y:S04]  /*c59e0*/  STL.64 [R1+0x938], R14 ;  /* 0x0009380e01007387 */ /* 0x000fe80000100a00 */
[----:B------:R-:W3:Y:S04]  /*c59f0*/  LDL.LU R57, [R1+0x36d4] ;  /* 0x0036d40001397983 */ /* 0x000ee80000300800 */
[----:B------:R-:W3:Y:S04]  /*c5a00*/  LDL.LU R58, [R1+0x36d8] ;  /* 0x0036d800013a7983 */ /* 0x000ee80000300800 */
[----:B------:R-:W3:Y:S01]  /*c5a10*/  LDL.LU R59, [R1+0x36dc] ;  /* 0x0036dc00013b7983 */ /* 0x000ee20000300800 */
[----:B----4-:R-:W-:-:S02]  /*c5a20*/  F2FP.F16.E5M2.UNPACK_B R24, R24 ;  /* 0x00000018ff18723e */ /* 0x010fc400020004ff */
[----:B--2---:R-:W-:-:S07]  /*c5a30*/  F2FP.F16.E5M2.UNPACK_B R25, R25 ;  /* 0x00000019ff19723e */ /* 0x004fce00020004ff */
[----:B------:R-:W-:Y:S01]  /*c5a40*/  HMMA.16816.F32 R8, R32, R24, R8 ;  /* 0x000000182008723c */ /* 0x000fe20000001808 */
[----:B------:R-:W-:Y:S02]  /*c5a50*/  F2FP.F16.E5M2.UNPACK_B R26, R26 ;  /* 0x0000001aff1a723e */ /* 0x000fe400020004ff */
[----:B------:R-:W-:Y:S01]  /*c5a60*/  F2FP.F16.E5M2.UNPACK_B R27, R27 ;  /* 0x0000001bff1b723e */ /* 0x000fe200020004ff */
[----:B------:R-:W-:Y:S04]  /*c5a70*/  STL.64 [R1+0x8b40], R22 ;  /* 0x008b401601007387 */ /* 0x000fe80000100a00 */
[----:B------:R-:W-:-:S15]  /*c5a80*/  STL.64 [R1+0x8b38], R20 ;  /* 0x008b381401007387 */ /* 0x000fde0000100a00 */
[----:B------:R-:W-:Y:S04]  /*c5a90*/  STL.64 [R1+0x950], R8 ;  /* 0x0009500801007387 */ /* 0x000fe80000100a00 */
[----:B------:R0:W-:Y:S02]  /*c5aa0*/  STL.64 [R1+0x958], R10 ;  /* 0x0009580a01007387 */ /* 0x0001e40000100a00 */
[----:B0-----:R-:W-:Y:S01]  /*c5ab0*/  HMMA.16816.F32 R8, R32, R26, R40 ;  /* 0x0000001a2008723c */ /* 0x001fe20000001828 */
[----:B------:R-:W-:Y:S02]  /*c5ac0*/  F2FP.F16.E5M2.UNPACK_B R28, R28 ;  /* 0x0000001cff1c723e */ /* 0x000fe400020004ff */
[----:B------:R-:W-:-:S03]  /*c5ad0*/  F2FP.F16.E5M2.UNPACK_B R29, R29 ;  /* 0x0000001dff1d723e */ /* 0x000fc600020004ff */
[----:B------:R-:W-:Y:S04]  /*c5ae0*/  STL.64 [R1+0x8b60], R26 ;  /* 0x008b601a01007387 */ /* 0x000fe80000100a00 */
[----:B------:R-:W-:-:S13]  /*c5af0*/  STL.64 [R1+0x8b58], R24 ;  /* 0x008b581801007387 */ /* 0x000fda0000100a00 */
        /* <DEDUP_REMOVED lines=10> */
[----:B------:R-:W-:Y:S02]  /*c5ba0*/  F2FP.F16.E5M2.UNPACK_B R36, R36 ;  /* 0x00000024ff24723e */ /* 0x000fe400020004ff */
[----:B------:R-:W-:-:S03]  /*c5bb0*/  F2FP.F16.E5M2.UNPACK_B R37, R37 ;  /* 0x00000025ff25723e */ /* 0x000fc600020004ff */
[----:B------:R-:W-:Y:S04]  /*c5bc0*/  STL [R1+0x8b1c], R30 ;  /* 0x008b1c1e01007387 */ /* 0x000fe80000100800 */
[----:B------:R-:W-:Y:S01]  /*c5bd0*/  STL [R1+0x120], R2 ;  /* 0x0001200201007387 */ /* 0x000fe20000100800 */
[----:B------:R-:W-:-:S12]  /*c5be0*/  F2FP.F16.E5M2.UNPACK_B R3, R61 ;  /* 0x0000003dff03723e */ /* 0x000fd800020004ff */
[----:B------:R-:W-:Y:S04]  /*c5bf0*/  STL.64 [R1+0x2140], R8 ;  /* 0x0021400801007387 */ /* 0x000fe80000100a00 */
[----:B------:R3:W-:Y:S04]  /*c5c00*/  STL.64 [R1+0x2148], R10 ;  /* 0x0021480a01007387 */ /* 0x0007e80000100a00 */
[----:B------:R-:W-:Y:S04]  /*c5c10*/  STL [R1+0x8b18], R31 ;  /* 0x008b181f01007387 */ /* 0x000fe80000100800 */
[----:B------:R-:W-:Y:S04]  /*c5c20*/  STL.64 [R1+0x8e70], R28 ;  /* 0x008e701c01007387 */ /* 0x000fe80000100a00 */
[----:B------:R-:W-:Y:S01]  /*c5c30*/  STL [R1+0x124], R3 ;  /* 0x0001240301007387 */ /* 0x000fe20000100800 */
[----:B---3--:R-:W-:Y:S03]  /*c5c40*/  HMMA.16816.F32 R8, R32, R36, R56 ;  /* 0x000000242008723c */ /* 0x008fe60000001838 */
[----:B------:R-:W2:Y:S04]  /*c5c50*/  LDL R58, [R1+0x80] ;  /* 0x00008000013a7983 */ /* 0x000ea80000100800 */
[----:B------:R-:W-:-:S15]  /*c5c60*/  IMAD.MOV.U32 R59, RZ, RZ, R0 ;  /* 0x000000ffff3b7224 */ /* 0x000fde00078e0000 */
[----:B------:R-:W-:-:S01]  /*c5c70*/  NOP ;  /* 0x0000000000007918 */ /* 0x000fc20000000000 */
[----:B------:R0:W-:Y:S04]  /*c5c80*/  STL.64 [R1+0x2130], R8 ;  /* 0x0021300801007387 */ /* 0x0001e80000100a00 */
[----:B------:R1:W-:Y:S04]  /*c5c90*/  STL.64 [R1+0x2138], R10 ;  /* 0x0021380a01007387 */ /* 0x0003e80000100a00 */
[----:B------:R-:W3:Y:S04]  /*c5ca0*/  LDL.LU R0, [R1+0x8eac] ;  /* 0x008eac0001007983 */ /* 0x000ee80000300800 */
[----:B------:R-:W4:Y:S04]  /*c5cb0*/  LDL.LU R52, [R1+0x34b0] ;  /* 0x0034b00001347983 */ /* 0x000f280000300800 */
[----:B------:R-:W4:Y:S04]  /*c5cc0*/  LDL.LU R53, [R1+0x34b4] ;  /* 0x0034b40001357983 */ /* 0x000f280000300800 */
[----:B------:R-:W2:Y:S04]  /*c5cd0*/  LDL.LU R54, [R1+0x34b8] ;  /* 0x0034b80001367983 */ /* 0x000ea80000300800 */
[----:B------:R-:W2:Y:S04]  /*c5ce0*/  LDL.LU R55, [R1+0x34bc] ;  /* 0x0034bc0001377983 */ /* 0x000ea80000300800 */
[----:B--2---:R-:W-:Y:S04]  /*c5cf0*/  STL.64 [R1+0x8d48], R54 ;  /* 0x008d483601007387 */ /* 0x004fe80000100a00 */
[----:B----4-:R-:W-:Y:S04]  /*c5d00*/  STL.64 [R1+0x8d40], R52 ;  /* 0x008d403401007387 */ /* 0x010fe80000100a00 */
[----:B------:R-:W2:Y:S01]  /*c5d10*/  LDL R56, [R1+0x88] ;  /* 0x0000880001387983 */ /* 0x000ea20000100800 */
[----:B---3--:R-:W-:-:S03]  /*c5d20*/  IMAD.MOV.U32 R57, RZ, RZ, R0 ;  /* 0x000000ffff397224 */ /* 0x008fc600078e0000 */
[----:B------:R-:W3:Y:S04]  /*c5d30*/  LDL.LU R0, [R1+0x8ea8] ;  /* 0x008ea80001007983 */ /* 0x000ee80000300800 */
[----:B------:R-:W-:Y:S04]  /*c5d40*/  STL.64 [R1+0x8d58], R58 ;  /* 0x008d583a01007387 */ /* 0x000fe80000100a00 */
[----:B--2---:R-:W-:Y:S04]  /*c5d50*/  STL.64 [R1+0x8d50], R56 ;  /* 0x008d503801007387 */ /* 0x004fe80000100a00 */
[----:B------:R-:W2:Y:S04]  /*c5d60*/  LDL.LU R48, [R1+0x34c0] ;  /* 0x0034c00001307983 */ /* 0x000ea80000300800 */
[----:B------:R-:W2:Y:S04]  /*c5d70*/  LDL.LU R49, [R1+0x34c4] ;  /* 0x0034c40001317983 */ /* 0x000ea80000300800 */
[----:B------:R-:W4:Y:S04]  /*c5d80*/  LDL.LU R50, [R1+0x34c8] ;  /* 0x0034c80001327983 */ /* 0x000f280000300800 */
[----:B------:R-:W4:Y:S01]  /*c5d90*/  LDL.LU R51, [R1+0x34cc] ;  /* 0x0034cc0001337983 */ /* 0x000f220000300800 */
[----:B------:R-:W-:-:S02]  /*c5da0*/  IMAD R6, R6, 0x100, R46 ;  /* 0x0000010006067824 */ /* 0x000fc400078e022e */
[----:B------:R-:W-:Y:S02]  /*c5db0*/  IMAD R7, R7, 0x100, R47 ;  /* 0x0000010007077824 */ /* 0x000fe400078e022f */
[----:B---3--:R-:W-:Y:S01]  /*c5dc0*/  IMAD.MOV.U32 R47, RZ, RZ, R0 ;  /* 0x000000ffff2f7224 */ /* 0x008fe200078e0000 */
[----:B----4-:R-:W-:Y:S04]  /*c5dd0*/  STL.64 [R1+0x8d68], R50 ;  /* 0x008d683201007387 */ /* 0x010fe80000100a00 */
[----:B--2---:R-:W-:Y:S04]  /*c5de0*/  STL.64 [R1+0x8d60], R48 ;  /* 0x008d603001007387 */ /* 0x004fe80000100a00 */
[----:B------:R-:W2:Y:S04]  /*c5df0*/  LDL R46, [R1+0x90] ;  /* 0x00009000012e7983 */ /* 0x000ea80000100800 */
[----:B------:R-:W3:Y:S04]  /*c5e00*/  LDL.LU R0, [R1+0x8ea4] ;  /* 0x008ea40001007983 */ /* 0x000ee80000300800 */
[----:B------:R-:W4:Y:S04]  /*c5e10*/  LDL.LU R40, [R1+0x34d0] ;  /* 0x0034d00001287983 */ /* 0x000f280000300800 */
[----:B------:R-:W4:Y:S04]  /*c5e20*/  LDL.LU R41, [R1+0x34d4] ;  /* 0x0034d40001297983 */ /* 0x000f280000300800 */
[----:B------:R-:W2:Y:S04]  /*c5e30*/  LDL.LU R42, [R1+0x34d8] ;  /* 0x0034d800012a7983 */ /* 0x000ea80000300800 */
[----:B------:R-:W2:Y:S01]  /*c5e40*/  LDL.LU R43, [R1+0x34dc] ;  /* 0x0034dc00012b7983 */ /* 0x000ea20000300800 */
[----:B------:R-:W-:-:S02]  /*c5e50*/  IMAD R4, R4, 0x100, R44 ;  /* 0x0000010004047824 */ /* 0x000fc400078e022c */
[----:B------:R-:W-:Y:S01]  /*c5e60*/  IMAD R5, R5, 0x100, R45 ;  /* 0x0000010005057824 */ /* 0x000fe200078e022d */
[----:B--2---:R-:W-:Y:S04]  /*c5e70*/  STL.64 [R1+0x8d78], R42 ;  /* 0x008d782a01007387 */ /* 0x004fe80000100a00 */
[----:B----4-:R-:W-:Y:S04]  /*c5e80*/  STL.64 [R1+0x8d70], R40 ;  /* 0x008d702801007387 */ /* 0x010fe80000100a00 */
[----:B------:R-:W2:Y:S01]  /*c5e90*/  LDL R44, [R1+0x98] ;  /* 0x00009800012c7983 */ /* 0x000ea20000100800 */
[----:B---3--:R-:W-:-:S03]  /*c5ea0*/  IMAD.MOV.U32 R45, RZ, RZ, R0 ;  /* 0x000000ffff2d7224 */ /* 0x008fc600078e0000 */
[----:B------:R-:W3:Y:S04]  /*c5eb0*/  LDL.LU R0, [R1+0x8ea0] ;  /* 0x008ea00001007983 */ /* 0x000ee80000300800 */
[----:B------:R-:W-:Y:S04]  /*c5ec0*/  STL.64 [R1+0x8d88], R46 ;  /* 0x008d882e01007387 */ /* 0x000fe80000100a00 */
[----:B--2---:R-:W-:Y:S04]  /*c5ed0*/  STL.64 [R1+0x8d80], R44 ;  /* 0x008d802c01007387 */ /* 0x004fe80000100a00 */
[----:B0-----:R-:W2:Y:S04]  /*c5ee0*/  LDL.LU R8, [R1+0x34e0] ;  /* 0x0034e00001087983 */ /* 0x001ea80000300800 */
[----:B------:R-:W2:Y:S04]  /*c5ef0*/  LDL.LU R9, [R1+0x34e4] ;  /* 0x0034e40001097983 */ /* 0x000ea80000300800 */
[----:B-1----:R-:W4:Y:S04]  /*c5f00*/  LDL.LU R10, [R1+0x34e8] ;  /* 0x0034e800010a7983 */ /* 0x002f280000300800 */
[----:B------:R-:W4:Y:S01]  /*c5f10*/  LDL.LU R11, [R1+0x34ec] ;  /* 0x0034ec00010b7983 */ /* 0x000f220000300800 */
[----:B---3--:R-:W-:-:S03]  /*c5f20*/  IMAD.MOV.U32 R13, RZ, RZ, R0 ;  /* 0x000000ffff0d7224 */ /* 0x008fc600078e0000 */
[----:B----4-:R-:W-:Y:S04]  /*c5f30*/  STL.64 [R1+0x8d98], R10 ;  /* 0x008d980a01007387 */ /* 0x010fe80000100a00 */
        /* <DEDUP_REMOVED lines=27> */
[----:B------:R-:W-:Y:S04]  /*c60f0*/  STL.64 [R1+0x8b90], R38 ;  /* 0x008b902601007387 */ /* 0x000fe80000100a00 */
[----:B------:R0:W-:Y:S04]  /*c6100*/  STL.64 [R1+0x8b88], R36 ;  /* 0x008b882401007387 */ /* 0x0001e80000100a00 */
[----:B0-----:R-:W2:Y:S04]  /*c6110*/  LDL.LU R36, [R1+0x3510] ;  /* 0x0035100001247983 */ /* 0x001ea80000300800 */
[----:B------:R-:W2:Y:S04]  /*c6120*/  LDL.LU R37, [R1+0x3514] ;  /* 0x0035140001257983 */ /* 0x000ea80000300800 */
[----:B------:R-:W4:Y:S04]  /*c6130*/  LDL.LU R38, [R1+0x3518] ;  /* 0x0035180001267983 */ /* 0x000f280000300800 */
[----:B------:R-:W4:Y:S01]  /*c6140*/  LDL.LU R39, [R1+0x351c] ;  /* 0x00351c0001277983 */ /* 0x000f220000300800 */
[----:B---3--:R-:W-:-:S03]  /*c6150*/  IMAD.MOV.U32 R59, RZ, RZ, R0 ;  /* 0x000000ffff3b7224 */ /* 0x008fc600078e0000 */
[----:B----4-:R0:W-:Y:S04]  /*c6160*/  STL.64 [R1+0x8de8], R38 ;  /* 0x008de82601007387 */ /* 0x0101e80000100a00 */
        /* <DEDUP_REMOVED lines=8> */
[----:B----4-:R1:W-:Y:S04]  /*c61f0*/  STL.64 [R1+0x8df0], R48 ;  /* 0x008df03001007387 */ /* 0x0103e80000100a00 */
        /* <DEDUP_REMOVED lines=22> */
[----:B------:R-:W-:Y:S01]  /*c6360*/  STL.64 [R1+0x8e38], R46 ;  /* 0x008e382e01007387 */ /* 0x000fe20000100a00 */
[----:B----4-:R-:W-:-:S03]  /*c6370*/  IMAD.MOV.U32 R23, RZ, RZ, R0 ;  /* 0x000000ffff177224 */ /* 0x010fc600078e0000 */
        /* <DEDUP_REMOVED lines=13> */
[----:B--2---:R2:W-:Y:S04]  /*c6450*/  STL.64 [R1+0x8e58], R20 ;  /* 0x008e581401007387 */ /* 0x0045e80000100a00 */
[----:B------:R-:W4:Y:S04]  /*c6460*/  LDL.LU R24, [R1+0x3590] ;  /* 0x0035900001187983 */ /* 0x000f280000300800 */
[----:B------:R-:W4:Y:S04]  /*c6470*/  LDL.LU R25, [R1+0x3594] ;  /* 0x0035940001197983 */ /* 0x000f280000300800 */
[----:B------:R-:W4:Y:S04]  /*c6480*/  LDL.LU R26, [R1+0x3598] ;  /* 0x00359800011a7983 */ /* 0x000f280000300800 */
[----:B------:R-:W4:Y:S04]  /*c6490*/  LDL.LU R27, [R1+0x359c] ;  /* 0x00359c00011b7983 */ /* 0x000f280000300800 */
[----:B0-----:R-:W4:Y:S01]  /*c64a0*/  LDL R38, [R1+0xf8] ;  /* 0x0000f80001267983 */ /* 0x001f220000100800 */
[----:B---3--:R-:W-:-:S03]  /*c64b0*/  IMAD.MOV.U32 R39, RZ, RZ, R0 ;  /* 0x000000ffff277224 */ /* 0x008fc600078e0000 */
[----:B------:R-:W3:Y:S04]  /*c64c0*/  LDL.LU R0, [R1+0x8e7c] ;  /* 0x008e7c0001007983 */ /* 0x000ee80000300800 */
[----:B-1----:R-:W4:Y:S04]  /*c64d0*/  LDL.LU R48, [R1+0x35a0] ;  /* 0x0035a00001307983 */ /* 0x002f280000300800 */
[----:B------:R-:W4:Y:S04]  /*c64e0*/  LDL.LU R49, [R1+0x35a4] ;  /* 0x0035a40001317983 */ /* 0x000f280000300800 */
[----:B------:R-:W4:Y:S04]  /*c64f0*/  LDL.LU R50, [R1+0x35a8] ;  /* 0x0035a80001327983 */ /* 0x000f280000300800 */
[----:B------:R-:W4:Y:S04]  /*c6500*/  LDL.LU R51, [R1+0x35ac] ;  /* 0x0035ac0001337983 */ /* 0x000f280000300800 */
[----:B------:R-:W4:Y:S04]  /*c6510*/  LDL R36, [R1+0x100] ;  /* 0x0001000001247983 */ /* 0x000f280000100800 */
[----:B------:R-:W4:Y:S04]  /*c6520*/  LDL R37, [R1+0x104] ;  /* 0x0001040001257983 */ /* 0x000f280000100800 */
[----:B------:R-:W4:Y:S01]  /*c6530*/  LDL R42, [R1+0x108] ;  /* 0x00010800012a7983 */ /* 0x000f220000100800 */
[----:B---3--:R-:W-:-:S03]  /*c6540*/  IMAD.MOV.U32 R43, RZ, RZ, R0 ;  /* 0x000000ffff2b7224 */ /* 0x008fc600078e0000 */
        /* <DEDUP_REMOVED lines=17> */
[----:B------:R-:W2:Y:S04]  /*c6660*/  LDL.64 R60, [R1+0x118] ;  /* 0x00011800013c7983 */ /* 0x000ea80000100a00 */
[----:B------:R-:W2:Y:S04]  /*c6670*/  LDL R40, [R1+0x110] ;  /* 0x0001100001287983 */ /* 0x000ea80000100800 */
        /* <DEDUP_REMOVED lines=18> */
[----:B------:R-:W-:-:S02]  /*c67a0*/  IMAD.MOV.U32 R30, RZ, RZ, R2 ;  /* 0x000000ffff1e7224 */ /* 0x000fc400078e0002 */
[----:B------:R-:W-:-:S14]  /*c67b0*/  IMAD.MOV.U32 R31, RZ, RZ, R3 ;  /* 0x000000ffff1f7224 */ /* 0x000fdc00078e0003 */
[----:B------:R0:W-:Y:S04]  /*c67c0*/  STL.64 [R1+0x1ca0], R32 ;  /* 0x001ca02001007387 */ /* 0x0001e80000100a00 */
[----:B------:R-:W-:Y:S04]  /*c67d0*/  STL.64 [R1+0x1ca8], R34 ;  /* 0x001ca82201007387 */ /* 0x000fe80000100a00 */
[----:B------:R-:W4:Y:S04]  /*c67e0*/  LDL.LU.64 R2, [R1+0x8e68] ;  /* 0x008e680001027983 */ /* 0x000f280000300a00 */
[----:B0-----:R-:W4:Y:S01]  /*c67f0*/  LDL.64 R32, [R1+0x128] ;  /* 0x0001280001207983 */ /* 0x001f220000100a00 */
[----:B------:R-:W-:-:S02]  /*c6800*/  F2FP.F16.E5M2.UNPACK_B R4, R4 ;  /* 0x00000004ff04723e */ /* 0x000fc400020004ff */
[----:B------:R-:W-:Y:S02]  /*c6810*/  F2FP.F16.E5M2.UNPACK_B R5, R5 ;  /* 0x00000005ff05723e */ /* 0x000fe400020004ff */
[----:B------:R-:W-:Y:S02]  /*c6820*/  F2FP.F16.E5M2.UNPACK_B R6, R6 ;  /* 0x00000006ff06723e */ /* 0x000fe400020004ff */
[----:B------:R-:W-:Y:S01]  /*c6830*/  F2FP.F16.E5M2.UNPACK_B R7, R7 ;  /* 0x00000007ff07723e */ /* 0x000fe200020004ff */
[----:B---3--:R-:W-:-:S06]  /*c6840*/  IMAD.MOV.U32 R41, RZ, RZ, R0 ;  /* 0x000000ffff297224 */ /* 0x008fcc00078e0000 */
[C---:B--2---:R-:W-:Y:S06]  /*c6850*/  HMMA.16816.F32 R16, R4.reuse, R60, R16 ;  /* 0x0000003c0410723c */ /* 0x044fec0000001810 */
[C---:B------:R-:W-:Y:S01]  /*c6860*/  HMMA.16816.F32 R44, R4.reuse, R40, R44 ;  /* 0x00000028042c723c */ /* 0x040fe2000000182c */
[----:B------:R0:W-:Y:S04]  /*c6870*/  STL [R1+0x8b24], R31 ;  /* 0x008b241f01007387 */ /* 0x0001e80000100800 */
[----:B------:R1:W-:Y:S01]  /*c6880*/  STL [R1+0x8b20], R30 ;  /* 0x008b201e01007387 */ /* 0x0003e20000100800 */
[----:B------:R-:W-:Y:S01]  /*c6890*/  HMMA.16816.F32 R40, R4, R42, R8 ;  /* 0x0000002a0428723c */ /* 0x000fe20000001808 */
[----:B0-----:R-:W-:-:S02]  /*c68a0*/  IMAD.MOV.U32 R31, RZ, RZ, R60 ;  /* 0x000000ffff1f7224 */ /* 0x001fc400078e003c */
[----:B-1----:R-:W-:-:S03]  /*c68b0*/  IMAD.MOV.U32 R30, RZ, RZ, R61 ;  /* 0x000000ffff1e7224 */ /* 0x002fc600078e003d */
[C---:B------:R-:W-:Y:S06]  /*c68c0*/  HMMA.16816.F32 R56, R4.reuse, R36, R56 ;  /* 0x000000240438723c */ /* 0x040fec0000001838 */
[C---:B------:R-:W-:Y:S06]  /*c68d0*/  HMMA.16816.F32 R36, R4.reuse, R38, R48 ;  /* 0x000000260424723c */ /* 0x040fec0000001830 */
[----:B----4-:R-:W-:Y:S06]  /*c68e0*/  HMMA.16816.F32 R20, R4, R32, R20 ;  /* 0x000000200414723c */ /* 0x010fec0000001814 */
[----:B------:R-:W-:-:S02]  /*c68f0*/  IMAD.MOV.U32 R35, RZ, RZ, R32 ;  /* 0x000000ffff237224 */ /* 0x000fc400078e0020 */
[----:B------:R-:W-:-:S15]  /*c6900*/  IMAD.MOV.U32 R0, RZ, RZ, R33 ;  /* 0x000000ffff007224 */ /* 0x000fde00078e0021 */
[----:B------:R-:W-:Y:S04]  /*c6910*/  STL.64 [R1+0x1c90], R20 ;  /* 0x001c901401007387 */ /* 0x000fe80000100a00 */
[----:B------:R0:W-:Y:S04]  /*c6920*/  STL.64 [R1+0x1c98], R22 ;  /* 0x001c981601007387 */ /* 0x0001e80000100a00 */
[----:B0-----:R-:W2:Y:S04]  /*c6930*/  LDL.LU.64 R22, [R1+0x8e60] ;  /* 0x008e600001167983 */ /* 0x001ea80000300a00 */
[----:B------:R-:W3:Y:S04]  /*c6940*/  LDL.LU.64 R20, [R1+0x8e58] ;  /* 0x008e580001147983 */ /* 0x000ee80000300a00 */
[----:B------:R0:W-:Y:S04]  /*c6950*/  STL [R1+0x8bf8], R35 ;  /* 0x008bf82301007387 */ /* 0x0001e80000100800 */
[----:B------:R-:W4:Y:S04]  /*c6960*/  LDL.LU R32, [R1+0x3520] ;  /* 0x0035200001207983 */ /* 0x000f280000300800 */
[----:B------:R-:W4:Y:S04]  /*c6970*/  LDL.LU R33, [R1+0x3524] ;  /* 0x0035240001217983 */ /* 0x000f280000300800 */
[----:B------:R-:W4:Y:S04]  /*c6980*/  LDL.LU R34, [R1+0x3528] ;  /* 0x0035280001227983 */ /* 0x000f280000300800 */
[----:B0-----:R-:W4:Y:S04]  /*c6990*/  LDL.LU R35, [R1+0x352c] ;  /* 0x00352c0001237983 */ /* 0x001f280000300800 */
[----:B------:R-:W-:Y:S04]  /*c69a0*/  STL.64 [R1+0x1c80], R16 ;  /* 0x001c801001007387 */ /* 0x000fe80000100a00 */
[----:B------:R0:W-:Y:S04]  /*c69b0*/  STL.64 [R1+0x1c88], R18 ;  /* 0x001c881201007387 */ /* 0x0001e80000100a00 */
[----:B0-----:R-:W2:Y:S04]  /*c69c0*/  LDL.LU.64 R18, [R1+0x8e50] ;  /* 0x008e500001127983 */ /* 0x001ea80000300a00 */
[----:B------:R-:W2:Y:S04]  /*c69d0*/  LDL.LU.64 R16, [R1+0x8e48] ;  /* 0x008e480001107983 */ /* 0x000ea80000300a00 */
[----:B------:R-:W4:Y:S04]  /*c69e0*/  LDL.LU.64 R60, [R1+0x8e40] ;  /* 0x008e4000013c7983 */ /* 0x000f280000300a00 */
[----:B------:R0:W-:Y:S04]  /*c69f0*/  STL.64 [R1+0x8b80], R30 ;  /* 0x008b801e01007387 */ /* 0x0001e80000100a00 */
[----:B0-----:R-:W4:Y:S04]  /*c6a00*/  LDL R30, [R1+0xc0] ;  /* 0x0000c000011e7983 */ /* 0x001f280000100800 */
[----:B------:R-:W4:Y:S04]  /*c6a10*/  LDL R31, [R1+0xc4] ;  /* 0x0000c400011f7983 */ /* 0x000f280000100800 */
[----:B------:R-:W-:Y:S04]  /*c6a20*/  STL.64 [R1+0x8b78], R28 ;  /* 0x008b781c01007387 */ /* 0x000fe80000100a00 */
        /* <DEDUP_REMOVED lines=28> */
[----:B------:R-:W2:Y:S01]  /*c6bf0*/  LDL.LU.64 R16, [R1+0x8dc0] ;  /* 0x008dc00001107983 */ /* 0x000ea20000300a00 */
[C---:B----4-:R-:W-:Y:S06]  /*c6c00*/  HMMA.16816.F32 R12, R4.reuse, R44, R12 ;  /* 0x0000002c040c723c */ /* 0x050fec000000180c */
[C---:B------:R-:W-:Y:S01]  /*c6c10*/  HMMA.16816.F32 R44, R4.reuse, R46, R8 ;  /* 0x0000002e042c723c */ /* 0x040fe20000001808 */
[----:B------:R-:W-:Y:S04]  /*c6c20*/  STL.64 [R1+0x1c20], R20 ;  /* 0x001c201401007387 */ /* 0x000fe80000100a00 */
[----:B------:R0:W-:Y:S04]  /*c6c30*/  STL.64 [R1+0x1c28], R22 ;  /* 0x001c281601007387 */ /* 0x0001e80000100a00 */
[----:B0-----:R-:W4:Y:S04]  /*c6c40*/  LDL.LU.64 R22, [R1+0x8db8] ;  /* 0x008db80001167983 */ /* 0x001f280000300a00 */
[----:B------:R-:W4:Y:S04]  /*c6c50*/  LDL.LU.64 R20, [R1+0x8db0] ;  /* 0x008db00001147983 */ /* 0x000f280000300a00 */
[----:B------:R-:W-:Y:S04]  /*c6c60*/  STL.64 [R1+0x1c10], R12 ;  /* 0x001c100c01007387 */ /* 0x000fe80000100a00 */
[----:B------:R0:W-:Y:S01]  /*c6c70*/  STL.64 [R1+0x1c18], R14 ;  /* 0x001c180e01007387 */ /* 0x0001e20000100a00 */
[C---:B------:R-:W-:Y:S03]  /*c6c80*/  HMMA.16816.F32 R40, R4.reuse, R56, R40 ;  /* 0x000000380428723c */ /* 0x040fe60000001828 */
[----:B0-----:R-:W4:Y:S04]  /*c6c90*/  LDL.LU.64 R14, [R1+0x8da8] ;  /* 0x008da800010e7983 */ /* 0x001f280000300a00 */
[----:B------:R-:W4:Y:S04]  /*c6ca0*/  LDL.LU.64 R12, [R1+0x8da0] ;  /* 0x008da000010c7983 */ /* 0x000f280000300a00 */
[----:B------:R-:W4:Y:S04]  /*c6cb0*/  LDL.LU.64 R10, [R1+0x8d98] ;  /* 0x008d9800010a7983 */ /* 0x000f280000300a00 */
[----:B------:R-:W4:Y:S04]  /*c6cc0*/  LDL.LU.64 R8, [R1+0x8d90] ;  /* 0x008d900001087983 */ /* 0x000f280000300a00 */
[----:B------:R-:W-:Y:S01]  /*c6cd0*/  STL.64 [R1+0x1c00], R44 ;  /* 0x001c002c01007387 */ /* 0x000fe20000100a00 */
[C---:B------:R-:W-:Y:S03]  /*c6ce0*/  HMMA.16816.F32 R56, R4.reuse, R58, R48 ;  /* 0x0000003a0438723c */ /* 0x040fe60000001830 */
        /* <DEDUP_REMOVED lines=17> */
[----:B------:R3:W-:Y:S02]  /*c6e00*/  STL.64 [R1+0x1bd8], R30 ;  /* 0x001bd81e01007387 */ /* 0x0007e40000100a00 */
[C---:B---3--:R-:W-:Y:S06]  /*c6e10*/  HMMA.16816.F32 R28, R4.reuse, R24, R32 ;  /* 0x00000018041c723c */ /* 0x048fec0000001820 */
[----:B--2---:R-:W-:-:S15]  /*c6e20*/  HMMA.16816.F32 R24, R4, R26, R36 ;  /* 0x0000001a0418723c */ /* 0x004fde0000001824 */
[----:B------:R-:W-:-:S02]  /*c6e30*/  NOP ;  /* 0x0000000000007918 */ /* 0x000fc40000000000 */
[----:B------:R-:W-:Y:S04]  /*c6e40*/  STL.64 [R1+0x1bc0], R28 ;  /* 0x001bc01c01007387 */ /* 0x000fe80000100a00 */
[----:B------:R-:W-:Y:S04]  /*c6e50*/  STL.64 [R1+0x1bc8], R30 ;  /* 0x001bc81e01007387 */ /* 0x000fe80000100a00 */
[----:B------:R-:W-:Y:S04]  /*c6e60*/  STL.64 [R1+0x1bb0], R24 ;  /* 0x001bb01801007387 */ /* 0x000fe80000100a00 */
[----:B------:R-:W-:Y:S01]  /*c6e70*/  STL.64 [R1+0x1bb8], R26 ;  /* 0x001bb81a01007387 */ /* 0x000fe20000100a00 */
[C---:B----4-:R-:W-:Y:S06]  /*c6e80*/  HMMA.16816.F32 R20, R4.reuse, R12, R20 ;  /* 0x0000000c0414723c */ /* 0x050fec0000001814 */
[C---:B------:R-:W-:Y:S06]  /*c6e90*/  HMMA.16816.F32 R16, R4.reuse, R14, R16 ;  /* 0x0000000e0410723c */ /* 0x040fec0000001810 */
[C---:B------:R-:W-:Y:S11]  /*c6ea0*/  HMMA.16816.F32 R8, R4.reuse, R44, R8 ;  /* 0x0000002c0408723c */ /* 0x040ff60000001808 */
[----:B------:R-:W-:Y:S04]  /*c6eb0*/  STL.64 [R1+0x1ba0], R20 ;  /* 0x001ba01401007387 */ /* 0x000fe80000100a00 */
[----:B------:R-:W-:Y:S04]  /*c6ec0*/  STL.64 [R1+0x1ba8], R22 ;  /* 0x001ba81601007387 */ /* 0x000fe80000100a00 */
[----:B------:R-:W-:Y:S04]  /*c6ed0*/  STL.64 [R1+0x1b90], R16 ;  /* 0x001b901001007387 */ /* 0x000fe80000100a00 */
[----:B------:R0:W-:Y:S01]  /*c6ee0*/  STL.64 [R1+0x1b98], R18 ;  /* 0x001b981201007387 */ /* 0x0001e20000100a00 */
[C---:B------:R-:W-:Y:S03]  /*c6ef0*/  HMMA.16816.F32 R12, R4.reuse, R46, R40 ;  /* 0x0000002e040c723c */ /* 0x040fe60000001828 */
[----:B------:R-:W-:Y:S04]  /*c6f00*/  STL.64 [R1+0x1b80], R8 ;  /* 0x001b800801007387 */ /* 0x000fe80000100a00 */
[----:B------:R1:W-:Y:S01]  /*c6f10*/  STL.64 [R1+0x1b88], R10 ;  /* 0x001b880a01007387 */ /* 0x0003e20000100a00 */
[C---:B0-----:R-:W-:Y:S06]  /*c6f20*/  HMMA.16816.F32 R16, R4.reuse, R56, R48 ;  /* 0x000000380410723c */ /* 0x041fec0000001830 */
[C---:B-1----:R-:W-:Y:S09]  /*c6f30*/  HMMA.16816.F32 R8, R4.reuse, R58, R52 ;  /* 0x0000003a0408723c */ /* 0x042ff20000001834 */
        /* <DEDUP_REMOVED lines=34> */
[----:B---3--:R-:W-:Y:S04]  /*c7160*/  STL.64 [R1+0x8c48], R58 ;  /* 0x008c483a01007387 */ /* 0x008fe80000100a00 */
[----:B----4-:R-:W-:Y:S04]  /*c7170*/  STL.64 [R1+0x8c40], R56 ;  /* 0x008c403801007387 */ /* 0x010fe80000100a00 */
[----:B------:R-:W3:Y:S04]  /*c7180*/  LDL R50, [R1] ;  /* 0x0000000001327983 */ /* 0x000ee80000100800 */
[----:B------:R-:W3:Y:S04]  /*c7190*/  LDL R51, [R1+0x4] ;  /* 0x0000040001337983 */ /* 0x000ee80000100800 */
[----:B------:R-:W4:Y:S04]  /*c71a0*/  LDL.LU R44, [R1+0x33b0] ;  /* 0x0033b000012c7983 */ /* 0x000f280000300800 */
[----:B------:R-:W4:Y:S04]  /*c71b0*/  LDL.LU R45, [R1+0x33b4] ;  /* 0x0033b400012d7983 */ /* 0x000f280000300800 */
[----:B------:R-:W2:Y:S04]  /*c71c0*/  LDL.LU R46, [R1+0x33b8] ;  /* 0x0033b800012e7983 */ /* 0x000ea80000300800 */
[----:B------:R-:W2:Y:S04]  /*c71d0*/  LDL.LU R47, [R1+0x33bc] ;  /* 0x0033bc00012f7983 */ /* 0x000ea80000300800 */
[----:B--2---:R2:W-:Y:S04]  /*c71e0*/  STL.64 [R1+0x8c58], R46 ;  /* 0x008c582e01007387 */ /* 0x0045e80000100a00 */
[----:B----4-:R-:W-:Y:S04]  /*c71f0*/  STL.64 [R1+0x8c50], R44 ;  /* 0x008c502c01007387 */ /* 0x010fe80000100a00 */
[----:B------:R-:W4:Y:S04]  /*c7200*/  LDL R48, [R1+0x8] ;  /* 0x0000080001307983 */ /* 0x000f280000100800 */
[----:B------:R-:W4:Y:S04]  /*c7210*/  LDL R49, [R1+0xc] ;  /* 0x00000c0001317983 */ /* 0x000f280000100800 */
[----:B---3--:R-:W-:Y:S04]  /*c7220*/  STL.64 [R1+0x8c68], R50 ;  /* 0x008c683201007387 */ /* 0x008fe80000100a00 */
        /* <DEDUP_REMOVED lines=9> */
[----:B------:R-:W2:Y:S04]  /*c72c0*/  LDL R34, [R1+0x18] ;  /* 0x0000180001227983 */ /* 0x000ea80000100800 */
[----:B------:R-:W2:Y:S04]  /*c72d0*/  LDL R35, [R1+0x1c] ;  /* 0x00001c0001237983 */ /* 0x000ea80000100800 */
[----:B--2---:R2:W-:Y:S04]  /*c72e0*/  STL.64 [R1+0x8c88], R34 ;  /* 0x008c882201007387 */ /* 0x0045e80000100a00 */
[----:B----4-:R-:W-:Y:S04]  /*c72f0*/  STL.64 [R1+0x8c80], R32 ;  /* 0x008c802001007387 */ /* 0x010fe80000100a00 */
[----:B-1----:R-:W3:Y:S04]  /*c7300*/  LDL.LU R20, [R1+0x33e0] ;  /* 0x0033e00001147983 */ /* 0x002ee80000300800 */
[----:B------:R-:W3:Y:S04]  /*c7310*/  LDL.LU R21, [R1+0x33e4] ;  /* 0x0033e40001157983 */ /* 0x000ee80000300800 */
[----:B------:R-:W4:Y:S04]  /*c7320*/  LDL.LU R22, [R1+0x33e8] ;  /* 0x0033e80001167983 */ /* 0x000f280000300800 */
[----:B------:R-:W4:Y:S04]  /*c7330*/  LDL.LU R23, [R1+0x33ec] ;  /* 0x0033ec0001177983 */ /* 0x000f280000300800 */
[----:B----4-:R-:W-:Y:S04]  /*c7340*/  STL.64 [R1+0x8c98], R22 ;  /* 0x008c981601007387 */ /* 0x010fe80000100a00 */
[----:B---3--:R1:W-:Y:S04]  /*c7350*/  STL.64 [R1+0x8c90], R20 ;  /* 0x008c901401007387 */ /* 0x0083e80000100a00 */
[----:B------:R-:W3:Y:S04]  /*c7360*/  LDL R38, [R1+0x20] ;  /* 0x0000200001267983 */ /* 0x000ee80000100800 */
        /* <DEDUP_REMOVED lines=23> */
[----:B0-----:R-:W4:Y:S04]  /*c74e0*/  LDL.LU R12, [R1+0x3420] ;  /* 0x00342000010c7983 */ /* 0x001f280000300800 */
[----:B------:R-:W4:Y:S04]  /*c74f0*/  LDL.LU R13, [R1+0x3424] ;  /* 0x00342400010d7983 */ /* 0x000f280000300800 */
[----:B------:R-:W3:Y:S04]  /*c7500*/  LDL.LU R14, [R1+0x3428] ;  /* 0x00342800010e7983 */ /* 0x000ee80000300800 */
[----:B------:R-:W3:Y:S04]  /*c7510*/  LDL.LU R15, [R1+0x342c] ;  /* 0x00342c00010f7983 */ /* 0x000ee80000300800 */
[----:B---3--:R0:W-:Y:S04]  /*c7520*/  STL.64 [R1+0x8ce8], R14 ;  /* 0x008ce80e01007387 */ /* 0x0081e80000100a00 */
[----:B----4-:R-:W-:Y:S04]  /*c7530*/  STL.64 [R1+0x8ce0], R12 ;  /* 0x008ce00c01007387 */ /* 0x010fe80000100a00 */
[----:B------:R-:W3:Y:S04]  /*c7540*/  LDL R34, [R1+0x40] ;  /* 0x0000400001227983 */ /* 0x000ee80000100800 */
        /* <DEDUP_REMOVED lines=31> */
[----:B-1----:R-:W4:Y:S04]  /*c7740*/  LDL.LU R20, [R1+0x3470] ;  /* 0x0034700001147983 */ /* 0x002f280000300800 */
[----:B------:R-:W4:Y:S04]  /*c7750*/  LDL.LU R21, [R1+0x3474] ;  /* 0x0034740001157983 */ /* 0x000f280000300800 */
[----:B------:R-:W4:Y:S04]  /*c7760*/  LDL.LU R22, [R1+0x3478] ;  /* 0x0034780001167983 */ /* 0x000f280000300800 */
[----:B------:R-:W4:Y:S04]  /*c7770*/  LDL.LU R23, [R1+0x347c] ;  /* 0x00347c0001177983 */ /* 0x000f280000300800 */
[----:B------:R-:W4:Y:S04]  /*c7780*/  LDL R12, [R1+0x68] ;  /* 0x00006800010c7983 */ /* 0x000f280000100800 */
[----:B------:R-:W4:Y:S04]  /*c7790*/  LDL R13, [R1+0x6c] ;  /* 0x00006c00010d7983 */ /* 0x000f280000100800 */
[----:B------:R-:W4:Y:S04]  /*c77a0*/  LDL R50, [R1+0x70] ;  /* 0x0000700001327983 */ /* 0x000f280000100800 */
        /* <DEDUP_REMOVED lines=44> */
[----:B----4-:R-:W-:-:S15]  /*c7a70*/  HMMA.16816.F32 R48, R4, R50, R36 ;  /* 0x000000320430723c */ /* 0x010fde0000001824 */
[----:B------:R-:W-:-:S02]  /*c7a80*/  NOP ;  /* 0x0000000000007918 */ /* 0x000fc40000000000 */
        /* <DEDUP_REMOVED lines=8> */
[----:B0-----:R-:W4:Y:S04]  /*c7b10*/  LDL.LU.64 R50, [R1+0x8d18] ;  /* 0x008d180001327983 */ /* 0x001f280000300a00 */
[----:B------:R-:W4:Y:S01]  /*c7b20*/  LDL.LU.64 R48, [R1+0x8d10] ;  /* 0x008d100001307983 */ /* 0x000f220000300a00 */
[C---:B---3--:R-:W-:Y:S06]  /*c7b30*/  HMMA.16816.F32 R32, R4.reuse, R12, R32 ;  /* 0x0000000c0420723c */ /* 0x048fec0000001820 */
[----:B------:R-:W-:-:S15]  /*c7b40*/  HMMA.16816.F32 R12, R4, R14, R20 ;  /* 0x0000000e040c723c */ /* 0x000fde0000001814 */
[----:B------:R-:W-:-:S02]  /*c7b50*/  NOP ;  /* 0x0000000000007918 */ /* 0x000fc40000000000 */
        /* <DEDUP_REMOVED lines=10> */
[C---:B--2---:R-:W-:Y:S06]  /*c7c00*/  HMMA.16816.F32 R44, R4.reuse, R36, R44 ;  /* 0x00000024042c723c */ /* 0x044fec000000182c */
[----:B----4-:R-:W-:-:S15]  /*c7c10*/  HMMA.16816.F32 R36, R4, R38, R48 ;  /* 0x000000260424723c */ /* 0x010fde0000001830 */
[----:B------:R-:W-:-:S02]  /*c7c20*/  NOP ;  /* 0x0000000000007918 */ /* 0x000fc40000000000 */
[----:B------:R-:W-:Y:S04]  /*c7c30*/  STL.64 [R1+0x1b00], R44 ;  /* 0x001b002c01007387 */ /* 0x000fe80000100a00 */
[----:B------:R0:W-:Y:S04]  /*c7c40*/  STL.64 [R1+0x1b08], R46 ;  /* 0x001b082e01007387 */ /* 0x0001e80000100a00 */
[----:B0-----:R-:W2:Y:S04]  /*c7c50*/  LDL.LU.64 R46, [R1+0x8cd8] ;  /* 0x008cd800012e7983 */ /* 0x001ea80000300a00 */
[----:B------:R-:W4:Y:S04]  /*c7c60*/  LDL.LU.64 R44, [R1+0x8cd0] ;  /* 0x008cd000012c7983 */ /* 0x000f280000300a00 */
[----:B------:R-:W2:Y:S04]  /*c7c70*/  LDL.LU.64 R50, [R1+0x8cc8] ;  /* 0x008cc80001327983 */ /* 0x000ea80000300a00 */
[----:B------:R-:W2:Y:S04]  /*c7c80*/  LDL.LU.64 R48, [R1+0x8cc0] ;  /* 0x008cc00001307983 */ /* 0x000ea80000300a00 */
[----:B------:R-:W-:Y:S04]  /*c7c90*/  STL.64 [R1+0x1af0], R36 ;  /* 0x001af02401007387 */ /* 0x000fe80000100a00 */
[----:B------:R0:W-:Y:S04]  /*c7ca0*/  STL.64 [R1+0x1af8], R38 ;  /* 0x001af82601007387 */ /* 0x0001e80000100a00 */
[----:B0-----:R-:W2:Y:S04]  /*c7cb0*/  LDL.LU.64 R38, [R1+0x8cb8] ;  /* 0x008cb80001267983 */ /* 0x001ea80000300a00 */
[----:B------:R-:W2:Y:S01]  /*c7cc0*/  LDL.LU.64 R36, [R1+0x8cb0] ;  /* 0x008cb00001247983 */ /* 0x000ea20000300a00 */
        /* <DEDUP_REMOVED lines=17> */
[----:B------:R0:W-:Y:S04]  /*c7de0*/  STL.64 [R1+0x1ac8], R14 ;  /* 0x001ac80e01007387 */ /* 0x0001e80000100a00 */
        /* <DEDUP_REMOVED lines=12> */
[C---:B---3--:R-:W-:Y:S06]  /*c7eb0*/  HMMA.16816.F32 R36, R4.reuse, R38, R52 ;  /* 0x000000260424723c */ /* 0x048fec0000001834 */
[----:B------:R-:W-:Y:S01]  /*c7ec0*/  HMMA.16816.F32 R20, R4, R34, R20 ;  /* 0x000000220414723c */ /* 0x000fe20000001814 */
[----:B------:R-:W3:Y:S04]  /*c7ed0*/  LDL.LU.64 R54, [R1+0x8c38] ;  /* 0x008c380001367983 */ /* 0x000ee80000300a00 */
[----:B------:R-:W3:-:S12]  /*c7ee0*/  LDL.LU.64 R52, [R1+0x8c30] ;  /* 0x008c300001347983 */ /* 0x000ed80000300a00 */
        /* <DEDUP_REMOVED lines=12> */
[C---:B------:R-:W-:Y:S06]  /*c7fb0*/  HMMA.16816.F32 R48, R4.reuse, R50, R44 ;  /* 0x000000320430723c */ /* 0x040fec000000182c */
[C---:B------:R-:W-:Y:S05]  /*c7fc0*/  HMMA.16816.F32 R56, R4.reuse, R60, R56 ;  /* 0x0000003c0438723c */ /* 0x040fea0000001838 */
[----:B------:R-:W-:Y:S04]  /*c7fd0*/  STL.64 [R1+0x1a70], R32 ;  /* 0x001a702001007387 */ /* 0x000fe80000100a00 */
[----:B------:R0:W-:Y:S04]  /*c7fe0*/  STL.64 [R1+0x1a78], R34 ;  /* 0x001a782201007387 */ /* 0x0001e80000100a00 */
[----:B0-----:R-:W4:Y:S04]  /*c7ff0*/  LDL.LU R35, [R1+0x8bf8] ;  /* 0x008bf80001237983 */ /* 0x001f280000300800 */
[----:B------:R-:W-:Y:S04]  /*c8000*/  STL.64 [R1+0x1a60], R40 ;  /* 0x001a602801007387 */ /* 0x000fe80000100a00 */
[----:B------:R0:W-:Y:S04]  /*c8010*/  STL.64 [R1+0x1a68], R42 ;  /* 0x001a682a01007387 */ /* 0x0001e80000100a00 */
[----:B0-----:R-:W4:Y:S04]  /*c8020*/  LDL.LU.64 R42, [R1+0x8bf0] ;  /* 0x008bf000012a7983 */ /* 0x001f280000300a00 */
[----:B------:R-:W4:Y:S04]  /*c8030*/  LDL.LU.64 R40, [R1+0x8be8] ;  /* 0x008be80001287983 */ /* 0x000f280000300a00 */
[----:B------:R-:W2:Y:S04]  /*c8040*/  LDL.LU.64 R46, [R1+0x8be0] ;  /* 0x008be000012e7983 */ /* 0x000ea80000300a00 */
[----:B------:R-:W4:Y:S04]  /*c8050*/  LDL.LU.64 R44, [R1+0x8bd8] ;  /* 0x008bd800012c7983 */ /* 0x000f280000300a00 */
[----:B------:R-:W-:Y:S04]  /*c8060*/  STL.64 [R1+0x1a50], R48 ;  /* 0x001a503001007387 */ /* 0x000fe80000100a00 */
[----:B------:R0:W-:Y:S04]  /*c8070*/  STL.64 [R1+0x1a58], R50 ;  /* 0x001a583201007387 */ /* 0x0001e80000100a00 */
[----:B0-----:R-:W2:Y:S04]  /*c8080*/  LDL.LU.64 R50, [R1+0x8bd0] ;  /* 0x008bd00001327983 */ /* 0x001ea80000300a00 */
[----:B------:R-:W4:Y:S04]  /*c8090*/  LDL.LU.64 R48, [R1+0x8bc8] ;  /* 0x008bc80001307983 */ /* 0x000f280000300a00 */
[----:B------:R-:W-:Y:S04]  /*c80a0*/  STL.64 [R1+0x1a40], R56 ;  /* 0x001a403801007387 */ /* 0x000fe80000100a00 */
[----:B------:R0:W-:Y:S04]  /*c80b0*/  STL.64 [R1+0x1a48], R58 ;  /* 0x001a483a01007387 */ /* 0x0001e80000100a00 */
[----:B0-----:R-:W3:Y:S04]  /*c80c0*/  LDL.LU.64 R58, [R1+0x8bc0] ;  /* 0x008bc000013a7983 */ /* 0x001ee80000300a00 */
[----:B------:R-:W2:Y:S01]  /*c80d0*/  LDL.LU.64 R56, [R1+0x8bb8] ;  /* 0x008bb80001387983 */ /* 0x000ea20000300a00 */
[----:B---3--:R-:W-:-:S15]  /*c80e0*/  HMMA.16816.F32 R52, R4, R58, R52 ;  /* 0x0000003a0434723c */ /* 0x008fde0000001834 */
[----:B------:R-:W-:-:S08]  /*c80f0*/  NOP ;  /* 0x0000000000007918 */ /* 0x000fd00000000000 */
[----:B------:R-:W-:Y:S04]  /*c8100*/  STL.64 [R1+0x1a30], R52 ;  /* 0x001a303401007387 */ /* 0x000fe80000100a00 */
[----:B------:R0:W-:Y:S04]  /*c8110*/  STL.64 [R1+0x1a38], R54 ;  /* 0x001a383601007387 */ /* 0x0001e80000100a00 */
[----:B0-----:R-:W3:Y:S04]  /*c8120*/  LDL.LU.64 R54, [R1+0x8bb0] ;  /* 0x008bb00001367983 */ /* 0x001ee80000300a00 */
[----:B------:R-:W3:Y:S01]  /*c8130*/  LDL.LU.64 R52, [R1+0x8ba8] ;  /* 0x008ba80001347983 */ /* 0x000ee20000300a00 */
[C---:B--2---:R-:W-:Y:S03]  /*c8140*/  HMMA.16816.F32 R28, R4.reuse, R56, R28 ;  /* 0x00000038041c723c */ /* 0x044fe6000000181c */
[----:B------:R-:W-:Y:S04]  /*c8150*/  STL.64 [R1+0x88f0], R58 ;  /* 0x0088f03a01007387 */ /* 0x000fe80000100a00 */
[----:B------:R-:W-:Y:S01]  /*c8160*/  STL.64 [R1+0x88e8], R56 ;  /* 0x0088e83801007387 */ /* 0x000fe20000100a00 */
[C---:B------:R-:W-:Y:S06]  /*c8170*/  HMMA.16816.F32 R20, R4.reuse, R50, R20 ;  /* 0x000000320414723c */ /* 0x040fec0000001814 */
[C---:B----4-:R-:W-:Y:S06]  /*c8180*/  HMMA.16816.F32 R16, R4.reuse, R48, R16 ;  /* 0x000000300410723c */ /* 0x050fec0000001810 */
[C---:B------:R-:W-:Y:S06]  /*c8190*/  HMMA.16816.F32 R12, R4.reuse, R46, R12 ;  /* 0x0000002e040c723c */ /* 0x040fec000000180c */
[C---:B------:R-:W-:Y:S01]  /*c81a0*/  HMMA.16816.F32 R8, R4.reuse, R44, R8 ;  /* 0x0000002c0408723c */ /* 0x040fe20000001808 */
[----:B------:R-:W-:Y:S04]  /*c81b0*/  STL.64 [R1+0x1a20], R28 ;  /* 0x001a201c01007387 */ /* 0x000fe80000100a00 */
[----:B------:R3:W-:Y:S02]  /*c81c0*/  STL.64 [R1+0x1a28], R30 ;  /* 0x001a281e01007387 */ /* 0x0007e40000100a00 */
[C---:B---3--:R-:W-:Y:S06]  /*c81d0*/  HMMA.16816.F32 R28, R4.reuse, R54, R36 ;  /* 0x00000036041c723c */ /* 0x048fec0000001824 */
[----:B------:R-:W-:Y:S01]  /*c81e0*/  HMMA.16816.F32 R24, R4, R52, R24 ;  /* 0x000000340418723c */ /* 0x000fe20000001818 */
[----:B------:R-:W-:-:S15]  /*c81f0*/  STL.64 [R1+0x88e0], R54 ;  /* 0x0088e03601007387 */ /* 0x000fde0000100a00 */
[----:B------:R-:W-:-:S01]  /*c8200*/  NOP ;  /* 0x0000000000007918 */ /* 0x000fc20000000000 */
        /* <DEDUP_REMOVED lines=10> */
[----:B------:R2:W-:Y:S04]  /*c82b0*/  STL.64 [R1+0x19e8], R18 ;  /* 0x0019e81201007387 */ /* 0x0005e80000100a00 */
[----:B------:R-:W3:Y:S04]  /*c82c0*/  LDL.LU R56, [R1+0x2110] ;  /* 0x0021100001387983 */ /* 0x000ee80000300800 */
[----:B------:R-:W-:Y:S04]  /*c82d0*/  STL.64 [R1+0x19d0], R12 ;  /* 0x0019d00c01007387 */ /* 0x000fe80000100a00 */
[----:B------:R-:W-:Y:S04]  /*c82e0*/  STL.64 [R1+0x19d8], R14 ;  /* 0x0019d80e01007387 */ /* 0x000fe80000100a00 */
[----:B------:R-:W-:Y:S04]  /*c82f0*/  STL.64 [R1+0x19c0], R8 ;  /* 0x0019c00801007387 */ /* 0x000fe80000100a00 */
[----:B------:R-:W-:Y:S04]  /*c8300*/  STL.64 [R1+0x19c8], R10 ;  /* 0x0019c80a01007387 */ /* 0x000fe80000100a00 */
[----:B------:R-:W3:Y:S04]  /*c8310*/  LDL.LU R57, [R1+0x2114] ;  /* 0x0021140001397983 */ /* 0x000ee80000300800 */
[----:B------:R-:W4:Y:S04]  /*c8320*/  LDL.LU R58, [R1+0x2118] ;  /* 0x00211800013a7983 */ /* 0x000f280000300800 */
[----:B------:R-:W4:Y:S04]  /*c8330*/  LDL.LU R59, [R1+0x211c] ;  /* 0x00211c00013b7983 */ /* 0x000f280000300800 */
[----:B----4-:R-:W-:Y:S04]  /*c8340*/  STL.64 [R1+0x8ba0], R58 ;  /* 0x008ba03a01007387 */ /* 0x010fe80000100a00 */
[----:B---3--:R3:W-:Y:S04]  /*c8350*/  STL.64 [R1+0x8b98], R56 ;  /* 0x008b983801007387 */ /* 0x0087e80000100a00 */
[----:B0-----:R-:W4:Y:S04]  /*c8360*/  LDL.LU R48, [R1+0x2120] ;  /* 0x0021200001307983 */ /* 0x001f280000300800 */
[----:B------:R-:W4:Y:S04]  /*c8370*/  LDL.LU R49, [R1+0x2124] ;  /* 0x0021240001317983 */ /* 0x000f280000300800 */
[----:B------:R-:W4:Y:S04]  /*c8380*/  LDL.LU R50, [R1+0x2128] ;  /* 0x0021280001327983 */ /* 0x000f280000300800 */
        /* <DEDUP_REMOVED lines=54> */
[C---:B----4-:R-:W-:Y:S03]  /*c86f0*/  HMMA.16816.F32 R8, R4.reuse, R2, R8 ;  /* 0x000000020408723c */ /* 0x050fe60000001808 */
[----:B------:R-:W-:Y:S04]  /*c8700*/  STL.64 [R1+0x8920], R42 ;  /* 0x0089202a01007387 */ /* 0x000fe80000100a00 */
[----:B------:R0:W-:Y:S04]  /*c8710*/  STL.64 [R1+0x8918], R40 ;  /* 0x0089182801007387 */ /* 0x0001e80000100a00 */
[----:B0-----:R-:W4:Y:S04]  /*c8720*/  LDL.LU R40, [R1+0x3260] ;  /* 0x0032600001287983 */ /* 0x001f280000300800 */
[----:B------:R-:W4:Y:S04]  /*c8730*/  LDL.LU R41, [R1+0x3264] ;  /* 0x0032640001297983 */ /* 0x000f280000300800 */
[----:B------:R-:W4:Y:S04]  /*c8740*/  LDL.LU R42, [R1+0x3268] ;  /* 0x00326800012a7983 */ /* 0x000f280000300800 */
[----:B------:R-:W4:Y:S01]  /*c8750*/  LDL.LU R43, [R1+0x326c] ;  /* 0x00326c00012b7983 */ /* 0x000f220000300800 */
[----:B---3--:R-:W-:-:S15]  /*c8760*/  HMMA.16816.F32 R28, R4, R38, R28 ;  /* 0x00000026041c723c */ /* 0x008fde000000181c */
[----:B------:R-:W-:-:S08]  /*c8770*/  NOP ;  /* 0x0000000000007918 */ /* 0x000fd00000000000 */
[----:B------:R-:W-:Y:S04]  /*c8780*/  STL.64 [R1+0x1990], R28 ;  /* 0x0019901c01007387 */ /* 0x000fe80000100a00 */
[----:B------:R0:W-:Y:S04]  /*c8790*/  STL.64 [R1+0x1998], R30 ;  /* 0x0019981e01007387 */ /* 0x0001e80000100a00 */
[----:B0-----:R-:W3:Y:S04]  /*c87a0*/  LDL.LU.64 R30, [R1+0x8b80] ;  /* 0x008b8000011e7983 */ /* 0x001ee80000300a00 */
[----:B------:R-:W3:Y:S04]  /*c87b0*/  LDL.LU.64 R28, [R1+0x8b78] ;  /* 0x008b7800011c7983 */ /* 0x000ee80000300a00 */
        /* <DEDUP_REMOVED lines=43> */
[----:B------:R-:W2:Y:S02]  /*c8a70*/  LDL.LU R15, [R1+0x329c] ;  /* 0x00329c00010f7983 */ /* 0x000ea40000300800 */
[C---:B--2---:R-:W-:Y:S06]  /*c8a80*/  HMMA.16816.F32 R12, R4.reuse, R16, R12 ;  /* 0x00000010040c723c */ /* 0x044fec000000180c */
[C---:B----4-:R-:W-:Y:S06]  /*c8a90*/  HMMA.16816.F32 R8, R4.reuse, R18, R8 ;  /* 0x000000120408723c */ /* 0x050fec0000001808 */
[----:B------:R-:W-:Y:S11]  /*c8aa0*/  STL.64 [R1+0x8860], R18 ;  /* 0x0088601201007387 */ /* 0x000ff60000100a00 */
[----:B------:R-:W-:Y:S04]  /*c8ab0*/  STL.64 [R1+0x1930], R12 ;  /* 0x0019300c01007387 */ /* 0x000fe80000100a00 */
[----:B------:R3:W-:Y:S02]  /*c8ac0*/  STL.64 [R1+0x1938], R14 ;  /* 0x0019380e01007387 */ /* 0x0007e40000100a00 */
[C---:B---3--:R-:W-:Y:S02]  /*c8ad0*/  HMMA.16816.F32 R12, R4.reuse, R20, R36 ;  /* 0x00000014040c723c */ /* 0x048fe40000001824 */
[----:B------:R-:W-:Y:S04]  /*c8ae0*/  STL.64 [R1+0x8858], R16 ;  /* 0x0088581001007387 */ /* 0x000fe80000100a00 */
[----:B------:R-:W-:Y:S04]  /*c8af0*/  STL.64 [R1+0x1920], R8 ;  /* 0x0019200801007387 */ /* 0x000fe80000100a00 */
[----:B------:R0:W-:Y:S04]  /*c8b00*/  STL.64 [R1+0x1928], R10 ;  /* 0x0019280a01007387 */ /* 0x0001e80000100a00 */
[----:B------:R-:W-:Y:S01]  /*c8b10*/  STL.64 [R1+0x8870], R22 ;  /* 0x0088701601007387 */ /* 0x000fe20000100a00 */
[C---:B0-----:R-:W-:Y:S08]  /*c8b20*/  HMMA.16816.F32 R8, R4.reuse, R22, R40 ;  /* 0x000000160408723c */ /* 0x041ff00000001828 */
[----:B------:R-:W-:Y:S04]  /*c8b30*/  STL.64 [R1+0x1910], R12 ;  /* 0x0019100c01007387 */ /* 0x000fe80000100a00 */
[----:B------:R0:W-:Y:S02]  /*c8b40*/  STL.64 [R1+0x1918], R14 ;  /* 0x0019180e01007387 */ /* 0x0001e40000100a00 */
[C---:B0-----:R-:W-:Y:S02]  /*c8b50*/  HMMA.16816.F32 R12, R4.reuse, R24, R44 ;  /* 0x00000018040c723c */ /* 0x041fe4000000182c */
[----:B------:R-:W-:Y:S07]  /*c8b60*/  STL.64 [R1+0x8868], R20 ;  /* 0x0088681401007387 */ /* 0x000fee0000100a00 */
[----:B------:R-:W-:Y:S04]  /*c8b70*/  STL.64 [R1+0x1900], R8 ;  /* 0x0019000801007387 */ /* 0x000fe80000100a00 */
[----:B------:R0:W-:Y:S04]  /*c8b80*/  STL.64 [R1+0x1908], R10 ;  /* 0x0019080a01007387 */ /* 0x0001e80000100a00 */
[----:B------:R-:W-:Y:S01]  /*c8b90*/  STL.64 [R1+0x8890], R26 ;  /* 0x0088901a01007387 */ /* 0x000fe20000100a00 */
[C---:B0-----:R-:W-:Y:S05]  /*c8ba0*/  HMMA.16816.F32 R8, R4.reuse, R26, R48 ;  /* 0x0000001a0408723c */ /* 0x041fea0000001830 */
[----:B------:R-:W-:Y:S04]  /*c8bb0*/  STL.64 [R1+0x18f0], R12 ;  /* 0x0018f00c01007387 */ /* 0x000fe80000100a00 */
[----:B------:R0:W-:Y:S02]  /*c8bc0*/  STL.64 [R1+0x18f8], R14 ;  /* 0x0018f80e01007387 */ /* 0x0001e40000100a00 */
[----:B0-----:R-:W-:Y:S02]  /*c8bd0*/  HMMA.16816.F32 R12, R4, R28, R56 ;  /* 0x0000001c040c723c */ /* 0x001fe40000001838 */
[----:B------:R-:W-:Y:S10]  /*c8be0*/  STL.64 [R1+0x8888], R24 ;  /* 0x0088881801007387 */ /* 0x000ff40000100a00 */
[----:B------:R0:W-:Y:S04]  /*c8bf0*/  STL.64 [R1+0x18e0], R8 ;  /* 0x0018e00801007387 */ /* 0x0001e80000100a00 */
[----:B------:R1:W-:Y:S04]  /*c8c00*/  STL.64 [R1+0x18e8], R10 ;  /* 0x0018e80a01007387 */ /* 0x0003e80000100a00 */
[----:B0-----:R-:W2:Y:S04]  /*c8c10*/  LDL.LU R8, [R1+0x3210] ;  /* 0x0032100001087983 */ /* 0x001ea80000300800 */
[----:B------:R-:W-:Y:S04]  /*c8c20*/  STL.64 [R1+0x18d0], R12 ;  /* 0x0018d00c01007387 */ /* 0x000fe80000100a00 */
[----:B------:R0:W-:Y:S04]  /*c8c30*/  STL.64 [R1+0x18d8], R14 ;  /* 0x0018d80e01007387 */ /* 0x0001e80000100a00 */
[----:B------:R-:W2:Y:S04]  /*c8c40*/  LDL.LU R9, [R1+0x3214] ;  /* 0x0032140001097983 */ /* 0x000ea80000300800 */
[----:B-1----:R-:W3:Y:S04]  /*c8c50*/  LDL.LU R10, [R1+0x3218] ;  /* 0x00321800010a7983 */ /* 0x002ee80000300800 */
[----:B------:R-:W3:Y:S01]  /*c8c60*/  LDL.LU R11, [R1+0x321c] ;  /* 0x00321c00010b7983 */ /* 0x000ee20000300800 */
[----:B------:R-:W-:-:S03]  /*c8c70*/  IMAD R33, R34, 0x100, R33 ;  /* 0x0000010022217824 */ /* 0x000fc600078e0221 */
[----:B------:R-:W4:Y:S04]  /*c8c80*/  LDL.LU R59, [R1+0x6390] ;  /* 0x00639000013b7983 */ /* 0x000f280000300800 */
[----:B------:R-:W4:Y:S01]  /*c8c90*/  LDL.LU R34, [R1+0x638c] ;  /* 0x00638c0001227983 */ /* 0x000f220000300800 */
[----:B0-----:R-:W-:Y:S02]  /*c8ca0*/  IMAD.MOV.U32 R14, RZ, RZ, R31 ;  /* 0x000000ffff0e7224 */ /* 0x001fe400078e001f */
[----:B------:R-:W-:Y:S01]  /*c8cb0*/  IMAD.MOV.U32 R15, RZ, RZ, R30 ;  /* 0x000000ffff0f7224 */ /* 0x000fe200078e001e */
[----:B---3--:R-:W-:Y:S04]  /*c8cc0*/  STL.64 [R1+0x8b00], R10 ;  /* 0x008b000a01007387 */ /* 0x008fe80000100a00 */
[----:B--2---:R0:W-:Y:S04]  /*c8cd0*/  STL.64 [R1+0x8af8], R8 ;  /* 0x008af80801007387 */ /* 0x0041e80000100a00 */
[----:B------:R-:W2:Y:S04]  /*c8ce0*/  LDL.LU R31, [R1+0x8b24] ;  /* 0x008b2400011f7983 */ /* 0x000ea80000300800 */
[----:B------:R-:W3:Y:S04]  /*c8cf0*/  LDL.LU R30, [R1+0x8b20] ;  /* 0x008b2000011e7983 */ /* 0x000ee80000300800 */
[----:B------:R-:W4:Y:S04]  /*c8d00*/  LDL.LU R20, [R1+0x3230] ;  /* 0x0032300001147983 */ /* 0x000f280000300800 */
[----:B------:R-:W4:Y:S04]  /*c8d10*/  LDL.LU R21, [R1+0x3234] ;  /* 0x0032340001157983 */ /* 0x000f280000300800 */
[----:B------:R-:W4:Y:S01]  /*c8d20*/  LDL.LU R22, [R1+0x3238] ;  /* 0x0032380001167983 */ /* 0x000f220000300800 */
[----:B------:R-:W-:-:S03]  /*c8d30*/  IMAD.MOV.U32 R12, RZ, RZ, R35 ;  /* 0x000000ffff0c7224 */ /* 0x000fc600078e0023 */
        /* <DEDUP_REMOVED lines=8> */
[----:B0-----:R-:W4:Y:S04]  /*c8dc0*/  LDL.LU R8, [R1+0x36b0] ;  /* 0x0036b00001087983 */ /* 0x001f280000300800 */
[----:B------:R-:W4:Y:S04]  /*c8dd0*/  LDL.LU R9, [R1+0x36b4] ;  /* 0x0036b40001097983 */ /* 0x000f280000300800 */
[----:B------:R-:W4:Y:S04]  /*c8de0*/  LDL.LU R10, [R1+0x36b8] ;  /* 0x0036b800010a7983 */ /* 0x000f280000300800 */
[----:B------:R-:W4:Y:S01]  /*c8df0*/  LDL.LU R11, [R1+0x36bc] ;  /* 0x0036bc00010b7983 */ /* 0x000f220000300800 */
[----:B--2---:R-:W-:-:S02]  /*c8e00*/  IMAD.MOV.U32 R27, RZ, RZ, R31 ;  /* 0x000000ffff1b7224 */ /* 0x004fc400078e001f */
[----:B---3--:R-:W-:Y:S02]  /*c8e10*/  IMAD.MOV.U32 R26, RZ, RZ, R30 ;  /* 0x000000ffff1a7224 */ /* 0x008fe400078e001e */
[----:B------:R-:W2:Y:S04]  /*c8e20*/  LDL.LU R30, [R1+0x8b1c] ;  /* 0x008b1c00011e7983 */ /* 0x000ea80000300800 */
[----:B------:R-:W2:Y:S04]  /*c8e30*/  LDL.LU R31, [R1+0x8b18] ;  /* 0x008b1800011f7983 */ /* 0x000ea80000300800 */
        /* <DEDUP_REMOVED lines=16> */
[----:B------:R-:W3:Y:S01]  /*c8f40*/  LDL.LU R53, [R1+0x31e4] ;  /* 0x0031e40001357983 */ /* 0x000ee20000300800 */
[----:B------:R-:W-:-:S03]  /*c8f50*/  IMAD R32, R32, 0x100, R55 ;  /* 0x0000010020207824 */ /* 0x000fc600078e0237 */
[----:B------:R-:W3:Y:S01]  /*c8f60*/  LDL.LU R54, [R1+0x31e8] ;  /* 0x0031e80001367983 */ /* 0x000ee20000300800 */
[----:B----4-:R-:W-:-:S03]  /*c8f70*/  IMAD R34, R34, 0x100, R59 ;  /* 0x0000010022227824 */ /* 0x010fc600078e023b */
[----:B------:R-:W4:Y:S04]  /*c8f80*/  LDL.LU R55, [R1+0x31ec] ;  /* 0x0031ec0001377983 */ /* 0x000f280000300800 */
[----:B------:R-:W4:Y:S01]  /*c8f90*/  LDL.64 R58, [R1+0xf8] ;  /* 0x0000f800013a7983 */ /* 0x000f220000100a00 */
[----:B--2---:R-:W-:-:S15]  /*c8fa0*/  HMMA.16816.F32 R36, R4, R30, R36 ;  /* 0x0000001e0424723c */ /* 0x004fde0000001824 */
[----:B------:R-:W-:-:S08]  /*c8fb0*/  NOP ;  /* 0x0000000000007918 */ /* 0x000fd00000000000 */
[----:B------:R-:W-:Y:S04]  /*c8fc0*/  STL.64 [R1+0x2120], R36 ;  /* 0x0021202401007387 */ /* 0x000fe80000100a00 */
[----:B------:R0:W-:Y:S04]  /*c8fd0*/  STL.64 [R1+0x2128], R38 ;  /* 0x0021282601007387 */ /* 0x0001e80000100a00 */
[----:B0-----:R-:W2:Y:S04]  /*c8fe0*/  LDL.LU.64 R38, [R1+0x8b10] ;  /* 0x008b100001267983 */ /* 0x001ea80000300a00 */
[----:B------:R-:W3:Y:S04]  /*c8ff0*/  LDL.LU.64 R36, [R1+0x8b08] ;  /* 0x008b080001247983 */ /* 0x000ee80000300a00 */
[----:B------:R-:W-:Y:S04]  /*c9000*/  STL [R1+0x8824], R30 ;  /* 0x0088241e01007387 */ /* 0x000fe80000100800 */
[----:B------:R-:W-:Y:S01]  /*c9010*/  STL [R1+0x8820], R31 ;  /* 0x0088201f01007387 */ /* 0x000fe20000100800 */
[----:B---3--:R-:W-:-:S15]  /*c9020*/  HMMA.16816.F32 R8, R4, R36, R8 ;  /* 0x000000240408723c */ /* 0x008fde0000001808 */
[----:B------:R-:W-:-:S08]  /*c9030*/  NOP ;  /* 0x0000000000007918 */ /* 0x000fd00000000000 */
[----:B------:R-:W-:Y:S04]  /*c9040*/  STL.64 [R1+0x2110], R8 ;  /* 0x0021100801007387 */ /* 0x000fe80000100a00 */
[----:B------:R0:W-:Y:S04]  /*c9050*/  STL.64 [R1+0x2118], R10 ;  /* 0x0021180a01007387 */ /* 0x0001e80000100a00 */
[----:B0-----:R-:W3:Y:S04]  /*c9060*/  LDL.LU.64 R10, [R1+0x8b00] ;  /* 0x008b0000010a7983 */ /* 0x001ee80000300a00 */
[----:B------:R-:W3:Y:S04]  /*c9070*/  LDL.LU.64 R8, [R1+0x8af8] ;  /* 0x008af80001087983 */ /* 0x000ee80000300a00 */
[----:B--2---:R-:W-:Y:S04]  /*c9080*/  STL.64 [R1+0x88c0], R38 ;  /* 0x0088c02601007387 */ /* 0x004fe80000100a00 */
[----:B------:R0:W-:Y:S04]  /*c9090*/  STL.64 [R1+0x88b8], R36 ;  /* 0x0088b82401007387 */ /* 0x0001e80000100a00 */
[----:B0-----:R-:W2:Y:S04]  /*c90a0*/  LDL.LU R36, [R1+0x3240] ;  /* 0x0032400001247983 */ /* 0x001ea80000300800 */
[----:B------:R-:W2:Y:S04]  /*c90b0*/  LDL.LU R37, [R1+0x3244] ;  /* 0x0032440001257983 */ /* 0x000ea80000300800 */
[----:B------:R-:W2:Y:S04]  /*c90c0*/  LDL.LU R38, [R1+0x3248] ;  /* 0x0032480001267983 */ /* 0x000ea80000300800 */
[----:B------:R-:W2:Y:S01]  /*c90d0*/  LDL.LU R39, [R1+0x324c] ;  /* 0x00324c0001277983 */ /* 0x000ea20000300800 */
[----:B------:R-:W-:Y:S01]  /*c90e0*/  IMAD R35, R0, 0x100, R35 ;  /* 0x0000010000237824 */ /* 0x000fe200078e0223 */
[----:B------:R-:W-:-:S02]  /*c90f0*/  F2FP.F16.E5M2.UNPACK_B R32, R32 ;  /* 0x00000020ff20723e */ /* 0x000fc400020004ff */
[----:B------:R-:W-:Y:S02]  /*c9100*/  F2FP.F16.E5M2.UNPACK_B R33, R33 ;  /* 0x00000021ff21723e */ /* 0x000fe400020004ff */
[----:B------:R-:W-:Y:S02]  /*c9110*/  F2FP.F16.E5M2.UNPACK_B R34, R34 ;  /* 0x00000022ff22723e */ /* 0x000fe400020004ff */
[----:B------:R-:W-:Y:S01]  /*c9120*/  F2FP.F16.E5M2.UNPACK_B R35, R35 ;  /* 0x00000023ff23723e */ /* 0x000fe200020004ff */
[----:B------:R-:W-:Y:S02]  /*c9130*/  IMAD.MOV.U32 R30, RZ, RZ, R47 ;  /* 0x000000ffff1e7224 */ /* 0x000fe400078e002f */
[----:B------:R-:W-:Y:S02]  /*c9140*/  IMAD.MOV.U32 R31, RZ, RZ, R46 ;  /* 0x000000ffff1f7224 */ /* 0x000fe400078e002e */
[----:B----4-:R-:W-:Y:S02]  /*c9150*/  IMAD.MOV.U32 R0, RZ, RZ, R59 ;  /* 0x000000ffff007224 */ /* 0x010fe400078e003b */
[----:B---3--:R-:W-:Y:S06]  /*c9160*/  HMMA.16816.F32 R8, R32, R44, R8 ;  /* 0x0000002c2008723c */ /* 0x008fec0000001808 */
[----:B--2---:R-:W-:Y:S06]  /*c9170*/  HMMA.16816.F32 R24, R4, R26, R36 ;  /* 0x0000001a0418723c */ /* 0x004fec0000001824 */
[C---:B------:R-:W-:Y:S06]  /*c9180*/  HMMA.16816.F32 R4, R32.reuse, R12, R20 ;  /* 0x0000000c2004723c */ /* 0x040fec0000001814 */
[----:B------:R-:W-:Y:S11]  /*c9190*/  HMMA.16816.F32 R12, R32, R14, R16 ;  /* 0x0000000e200c723c */ /* 0x000ff60000001810 */
[----:B------:R-:W-:Y:S04]  /*c91a0*/  STL.64 [R1+0x18c0], R24 ;  /* 0x0018c01801007387 */ /* 0x000fe80000100a00 */
[----:B------:R-:W-:Y:S04]  /*c91b0*/  STL.64 [R1+0x18c8], R26 ;  /* 0x0018c81a01007387 */ /* 0x000fe80000100a00 */
[----:B------:R-:W-:Y:S04]  /*c91c0*/  STL.64 [R1+0x18b0], R4 ;  /* 0x0018b00401007387 */ /* 0x000fe80000100a00 */
[----:B------:R0:W-:Y:S04]  /*c91d0*/  STL.64 [R1+0x18b8], R6 ;  /* 0x0018b80601007387 */ /* 0x0001e80000100a00 */
[----:B------:R-:W-:Y:S04]  /*c91e0*/  STL.64 [R1+0x18a0], R12 ;  /* 0x0018a00c01007387 */ /* 0x000fe80000100a00 */
[----:B------:R-:W-:Y:S04]  /*c91f0*/  STL.64 [R1+0x18a8], R14 ;  /* 0x0018a80e01007387 */ /* 0x000fe80000100a00 */
[----:B------:R-:W-:Y:S04]  /*c9200*/  STL.64 [R1+0x1890], R8 ;  /* 0x0018900801007387 */ /* 0x000fe80000100a00 */
[----:B------:R1:W-:Y:S01]  /*c9210*/  STL.64 [R1+0x1898], R10 ;  /* 0x0018980a01007387 */ /* 0x0003e20000100a00 */
[----:B0-----:R-:W-:-:S02]  /*c9220*/  IMAD.MOV.U32 R6, RZ, RZ, R45 ;  /* 0x000000ffff067224 */ /* 0x001fc400078e002d */
[----:B------:R-:W-:-:S03]  /*c9230*/  IMAD.MOV.U32 R7, RZ, RZ, R44 ;  /* 0x000000ffff077224 */ /* 0x000fc600078e002c */
[----:B------:R-:W-:Y:S04]  /*c9240*/  STL [R1+0x882c], R6 ;  /* 0x00882c0601007387 */ /* 0x000fe80000100800 */
[----:B------:R0:W-:Y:S01]  /*c9250*/  STL [R1+0x8828], R7 ;  /* 0x0088280701007387 */ /* 0x0001e20000100800 */
[C---:B-1----:R-:W-:Y:S06]  /*c9260*/  HMMA.16816.F32 R8, R32.reuse, R56, R48 ;  /* 0x000000382008723c */ /* 0x042fec0000001830 */
[----:B0-----:R-:W-:-:S15]  /*c9270*/  HMMA.16816.F32 R4, R32, R46, R40 ;  /* 0x0000002e2004723c */ /* 0x001fde0000001828 */
[----:B------:R-:W-:-:S08]  /*c9280*/  NOP ;  /* 0x0000000000007918 */ /* 0x000fd00000000000 */
[----:B------:R-:W-:Y:S04]  /*c9290*/  STL.64 [R1+0x1880], R4 ;  /* 0x0018800401007387 */ /* 0x000fe80000100a00 */
[----:B------:R0:W-:Y:S04]  /*c92a0*/  STL.64 [R1+0x1888], R6 ;  /* 0x0018880601007387 */ /* 0x0001e80000100a00 */
[----:B------:R-:W-:Y:S04]  /*c92b0*/  STL [R1+0x8834], R30 ;  /* 0x0088341e01007387 */ /* 0x000fe80000100800 */
[----:B------:R-:W-:Y:S04]  /*c92c0*/  STL [R1+0x8830], R31 ;  /* 0x0088301f01007387 */ /* 0x000fe80000100800 */
[----:B------:R-:W-:Y:S04]  /*c92d0*/  STL.64 [R1+0x8af0], R28 ;  /* 0x008af01c01007387 */ /* 0x000fe80000100a00 */
[----:B------:R-:W-:Y:S04]  /*c92e0*/  STL.64 [R1+0x1870], R8 ;  /* 0x0018700801007387 */ /* 0x000fe80000100a00 */
[----:B------:R-:W-:Y:S01]  /*c92f0*/  STL.64 [R1+0x1878], R10 ;  /* 0x0018780a01007387 */ /* 0x000fe20000100a00 */
[----:B0-----:R-:W-:-:S02]  /*c9300*/  IMAD.MOV.U32 R7, RZ, RZ, R57 ;  /* 0x000000ffff077224 */ /* 0x001fc400078e0039 */
[----:B------:R-:W-:-:S03]  /*c9310*/  IMAD.MOV.U32 R6, RZ, RZ, R56 ;  /* 0x000000ffff067224 */ /* 0x000fc600078e0038 */
[----:B------:R-:W-:Y:S04]  /*c9320*/  STL [R1+0x883c], R7 ;  /* 0x00883c0701007387 */ /* 0x000fe80000100800 */
[----:B------:R0:W-:Y:S02]  /*c9330*/  STL [R1+0x8838], R6 ;  /* 0x0088380601007387 */ /* 0x0001e40000100800 */
[----:B0-----:R-:W-:Y:S02]  /*c9340*/  HMMA.16816.F32 R4, R32, R58, R52 ;  /* 0x0000003a2004723c */ /* 0x001fe40000001834 */
[----:B------:R-:W2:-:S15]  /*c9350*/  LDL R58, [R1+0x80] ;  /* 0x00008000013a7983 */ /* 0x000e9e0000100800 */
[----:B------:R-:W-:-:S06]  /*c9360*/  NOP ;  /* 0x0000000000007918 */ /* 0x000fcc0000000000 */
[----:B------:R-:W-:Y:S04]  /*c9370*/  STL.64 [R1+0x1860], R4 ;  /* 0x0018600401007387 */ /* 0x000fe80000100a00 */
[----:B------:R-:W-:Y:S04]  /*c9380*/  STL.64 [R1+0x1868], R6 ;  /* 0x0018680601007387 */ /* 0x000fe80000100a00 */
        /* <DEDUP_REMOVED lines=10> */
[----:B---3--:R0:W-:Y:S04]  /*c9430*/  STL.64 [R1+0x8a80], R56 ;  /* 0x008a803801007387 */ /* 0x0081e80000100a00 */
[----:B------:R-:W2:Y:S04]  /*c9440*/  LDL.LU R48, [R1+0x3100] ;  /* 0x0031000001307983 */ /* 0x000ea80000300800 */
[----:B------:R-:W2:Y:S04]  /*c9450*/  LDL.LU R49, [R1+0x3104] ;  /* 0x0031040001317983 */ /* 0x000ea80000300800 */
[----:B------:R-:W3:Y:S04]  /*c9460*/  LDL.LU R50, [R1+0x3108] ;  /* 0x0031080001327983 */ /* 0x000ee80000300800 */
[----:B------:R-:W3:Y:S04]  /*c9470*/  LDL.LU R51, [R1+0x310c] ;  /* 0x00310c0001337983 */ /* 0x000ee80000300800 */
[----:B---3--:R1:W-:Y:S04]  /*c9480*/  STL.64 [R1+0x8a98], R50 ;  /* 0x008a983201007387 */ /* 0x0083e80000100a00 */
        /* <DEDUP_REMOVED lines=13> */
[----:B------:R-:W3:Y:S04]  /*c9560*/  LDL R14, [R1+0xa0] ;  /* 0x0000a000010e7983 */ /* 0x000ee80000100800 */
        /* <DEDUP_REMOVED lines=10> */
[----:B----4-:R-:W-:Y:S04]  /*c9610*/  STL.64 [R1+0x8ad0], R12 ;  /* 0x008ad00c01007387 */ /* 0x010fe80000100a00 */
        /* <DEDUP_REMOVED lines=8> */
[----:B0-----:R-:W4:Y:S04]  /*c96a0*/  LDL.LU R56, [R1+0x3180] ;  /* 0x0031800001387983 */ /* 0x001f280000300800 */
[----:B------:R-:W4:Y:S04]  /*c96b0*/  LDL.LU R57, [R1+0x3184] ;  /* 0x0031840001397983 */ /* 0x000f280000300800 */
[----:B------:R-:W4:Y:S04]  /*c96c0*/  LDL.LU R58, [R1+0x3188] ;  /* 0x00318800013a7983 */ /* 0x000f280000300800 */
[----:B------:R-:W4:Y:S04]  /*c96d0*/  LDL.LU R59, [R1+0x318c] ;  /* 0x00318c00013b7983 */ /* 0x000f280000300800 */
[----:B-1----:R-:W4:Y:S04]  /*c96e0*/  LDL R50, [R1+0xd0] ;  /* 0x0000d00001327983 */ /* 0x002f280000100800 */
[----:B------:R-:W4:Y:S04]  /*c96f0*/  LDL R51, [R1+0xd4] ;  /* 0x0000d40001337983 */ /* 0x000f280000100800 */
[----:B------:R-:W4:Y:S04]  /*c9700*/  LDL.LU R44, [R1+0x31a0] ;  /* 0x0031a000012c7983 */ /* 0x000f280000300800 */
[----:B------:R-:W4:Y:S04]  /*c9710*/  LDL.LU R45, [R1+0x31a4] ;  /* 0x0031a400012d7983 */ /* 0x000f280000300800 */
[----:B------:R-:W4:Y:S04]  /*c9720*/  LDL.LU R46, [R1+0x31a8] ;  /* 0x0031a800012e7983 */ /* 0x000f280000300800 */
[----:B------:R-:W4:Y:S04]  /*c9730*/  LDL.LU R47, [R1+0x31ac] ;  /* 0x0031ac00012f7983 */ /* 0x000f280000300800 */
[----:B--2---:R-:W2:Y:S04]  /*c9740*/  LDL R18, [R1+0xe0] ;  /* 0x0000e00001127983 */ /* 0x004ea80000100800 */
[----:B------:R-:W2:Y:S04]  /*c9750*/  LDL R19, [R1+0xe4] ;  /* 0x0000e40001137983 */ /* 0x000ea80000100800 */
[----:B------:R-:W4:Y:S04]  /*c9760*/  LDL.LU R28, [R1+0x31d0] ;  /* 0x0031d000011c7983 */ /* 0x000f280000300800 */
[----:B------:R-:W4:Y:S04]  /*c9770*/  LDL.LU R29, [R1+0x31d4] ;  /* 0x0031d400011d7983 */ /* 0x000f280000300800 */
[----:B------:R-:W4:Y:S04]  /*c9780*/  LDL.LU R30, [R1+0x31d8] ;  /* 0x0031d800011e7983 */ /* 0x000f280000300800 */
[----:B------:R-:W4:Y:S04]  /*c9790*/  LDL.LU R31, [R1+0x31dc] ;  /* 0x0031dc00011f7983 */ /* 0x000f280000300800 */
[----:B------:R-:W4:Y:S04]  /*c97a0*/  LDL.64 R6, [R1+0xf0] ;  /* 0x0000f00001067983 */ /* 0x000f280000100a00 */
[----:B---3--:R-:W3:Y:S04]  /*c97b0*/  LDL.LU R20, [R1+0x31c0] ;  /* 0x0031c00001147983 */ /* 0x008ee80000300800 */
[----:B------:R-:W3:Y:S04]  /*c97c0*/  LDL.LU R21, [R1+0x31c4] ;  /* 0x0031c40001157983 */ /* 0x000ee80000300800 */
[----:B------:R-:W3:Y:S04]  /*c97d0*/  LDL.LU R22, [R1+0x31c8] ;  /* 0x0031c80001167983 */ /* 0x000ee80000300800 */
[----:B------:R-:W3:Y:S04]  /*c97e0*/  LDL.LU R23, [R1+0x31cc] ;  /* 0x0031cc0001177983 */ /* 0x000ee80000300800 */
[----:B------:R-:W3:Y:S04]  /*c97f0*/  LDL.64 R16, [R1+0xe8] ;  /* 0x0000e80001107983 */ /* 0x000ee80000100a00 */
        /* <DEDUP_REMOVED lines=24> */
[----:B------:R-:W-:Y:S01]  /*c9980*/  STL [R1+0x8840], R0 ;  /* 0x0088400001007387 */ /* 0x000fe20000100800 */
[C---:B----4-:R-:W-:Y:S06]  /*c9990*/  HMMA.16816.F32 R28, R32.reuse, R6, R28 ;  /* 0x00000006201c723c */ /* 0x050fec000000181c */
[C---:B---3--:R-:W-:Y:S06]  /*c99a0*/  HMMA.16816.F32 R20, R32.reuse, R16, R20 ;  /* 0x000000102014723c */ /* 0x048fec0000001814 */
[----:B--2---:R-:W-:Y:S11]  /*c99b0*/  HMMA.16816.F32 R44, R32, R48, R44 ;  /* 0x00000030202c723c */ /* 0x004ff6000000182c */
[----:B------:R0:W-:Y:S04]  /*c99c0*/  STL.64 [R1+0x1850], R28 ;  /* 0x0018501c01007387 */ /* 0x0001e80000100a00 */
[----:B------:R1:W-:Y:S04]  /*c99d0*/  STL.64 [R1+0x1858], R30 ;  /* 0x0018581e01007387 */ /* 0x0003e80000100a00 */
[----:B0-----:R-:W2:Y:S01]  /*c99e0*/  LDL.LU.64 R28, [R1+0x8af0] ;  /* 0x008af000011c7983 */ /* 0x001ea20000300a00 */
[----:B-1----:R-:W-:-:S02]  /*c99f0*/  IMAD.MOV.U32 R30, RZ, RZ, R6 ;  /* 0x000000ffff1e7224 */ /* 0x002fc400078e0006 */
[----:B------:R-:W-:Y:S02]  /*c9a00*/  IMAD.MOV.U32 R31, RZ, RZ, R7 ;  /* 0x000000ffff1f7224 */ /* 0x000fe400078e0007 */
[----:B------:R-:W-:Y:S02]  /*c9a10*/  IMAD.MOV.U32 R7, RZ, RZ, R16 ;  /* 0x000000ffff077224 */ /* 0x000fe400078e0010 */
[----:B------:R-:W-:Y:S02]  /*c9a20*/  IMAD.MOV.U32 R6, RZ, RZ, R17 ;  /* 0x000000ffff067224 */ /* 0x000fe400078e0011 */
[----:B------:R-:W-:Y:S01]  /*c9a30*/  HMMA.16816.F32 R16, R32, R18, R12 ;  /* 0x000000122010723c */ /* 0x000fe2000000180c */
[----:B------:R-:W-:Y:S04]  /*c9a40*/  STL [R1+0x8848], R31 ;  /* 0x0088481f01007387 */ /* 0x000fe80000100800 */
[----:B------:R-:W-:Y:S04]  /*c9a50*/  STL [R1+0x8844], R30 ;  /* 0x0088441e01007387 */ /* 0x000fe80000100800 */
[----:B------:R-:W-:Y:S04]  /*c9a60*/  STL.64 [R1+0x1840], R20 ;  /* 0x0018401401007387 */ /* 0x000fe80000100a00 */
[----:B------:R0:W-:Y:S04]  /*c9a70*/  STL.64 [R1+0x1848], R22 ;  /* 0x0018481601007387 */ /* 0x0001e80000100a00 */
[----:B0-----:R-:W3:Y:S04]  /*c9a80*/  LDL.LU.64 R22, [R1+0x8ae8] ;  /* 0x008ae80001167983 */ /* 0x001ee80000300a00 */
[----:B------:R-:W3:Y:S04]  /*c9a90*/  LDL.LU.64 R20, [R1+0x8ae0] ;  /* 0x008ae00001147983 */ /* 0x000ee80000300a00 */
[----:B------:R-:W-:Y:S04]  /*c9aa0*/  STL [R1+0x8850], R6 ;  /* 0x0088500601007387 */ /* 0x000fe80000100800 */
[----:B------:R-:W-:Y:S04]  /*c9ab0*/  STL [R1+0x884c], R7 ;  /* 0x00884c0701007387 */ /* 0x000fe80000100800 */
[----:B------:R-:W4:Y:S04]  /*c9ac0*/  LDL.LU.64 R14, [R1+0x8ad8] ;  /* 0x008ad800010e7983 */ /* 0x000f280000300a00 */
[----:B------:R-:W3:Y:S04]  /*c9ad0*/  LDL.LU.64 R12, [R1+0x8ad0] ;  /* 0x008ad000010c7983 */ /* 0x000ee80000300a00 */
[----:B------:R-:W-:Y:S04]  /*c9ae0*/  STL.64 [R1+0x1830], R16 ;  /* 0x0018301001007387 */ /* 0x000fe80000100a00 */
[----:B------:R0:W-:Y:S01]  /*c9af0*/  STL.64 [R1+0x1838], R18 ;  /* 0x0018381201007387 */ /* 0x0001e20000100a00 */
[----:B------:R-:W-:-:S03]  /*c9b00*/  IMAD.MOV.U32 R30, RZ, RZ, R48 ;  /* 0x000000ffff1e7224 */ /* 0x000fc600078e0030 */
[----:B0-----:R-:W4:Y:S04]  /*c9b10*/  LDL.LU.64 R18, [R1+0x8ac8] ;  /* 0x008ac80001127983 */ /* 0x001f280000300a00 */
[----:B------:R-:W4:Y:S04]  /*c9b20*/  LDL.LU.64 R16, [R1+0x8ac0] ;  /* 0x008ac00001107983 */ /* 0x000f280000300a00 */
[----:B------:R-:W-:Y:S04]  /*c9b30*/  STL.64 [R1+0x1820], R44 ;  /* 0x0018202c01007387 */ /* 0x000fe80000100a00 */
[----:B------:R0:W-:Y:S04]  /*c9b40*/  STL.64 [R1+0x1828], R46 ;  /* 0x0018282e01007387 */ /* 0x0001e80000100a00 */
[----:B0-----:R-:W4:Y:S04]  /*c9b50*/  LDL.LU.64 R46, [R1+0x8ab8] ;  /* 0x008ab800012e7983 */ /* 0x001f280000300a00 */
[----:B------:R-:W4:Y:S04]  /*c9b60*/  LDL.LU.64 R44, [R1+0x8ab0] ;  /* 0x008ab000012c7983 */ /* 0x000f280000300a00 */
[----:B------:R0:W-:Y:S04]  /*c9b70*/  STL [R1+0x8854], R30 ;  /* 0x0088541e01007387 */ /* 0x0001e80000100800 */
[----:B0-----:R-:W2:Y:S01]  /*c9b80*/  LDL.64 R30, [R1+0xc8] ;  /* 0x0000c800011e7983 */ /* 0x001ea20000100a00 */
[----:B------:R-:W-:-:S02]  /*c9b90*/  IMAD.MOV.U32 R0, RZ, RZ, R49 ;  /* 0x000000ffff007224 */ /* 0x000fc400078e0031 */
[C---:B------:R-:W-:Y:S06]  /*c9ba0*/  HMMA.16816.F32 R48, R32.reuse, R50, R40 ;  /* 0x000000322030723c */ /* 0x040fec0000001828 */
[----:B------:R-:W-:Y:S01]  /*c9bb0*/  HMMA.16816.F32 R52, R32, R4, R52 ;  /* 0x000000042034723c */ /* 0x000fe20000001834 */
[----:B------:R-:W4:Y:S04]  /*c9bc0*/  LDL.LU.64 R42, [R1+0x8aa8] ;  /* 0x008aa800012a7983 */ /* 0x000f280000300a00 */
[----:B------:R-:W4:Y:S01]  /*c9bd0*/  LDL.LU.64 R40, [R1+0x8aa0] ;  /* 0x008aa00001287983 */ /* 0x000f220000300a00 */
[----:B------:R-:W-:-:S11]  /*c9be0*/  IMAD.MOV.U32 R6, RZ, RZ, R5 ;  /* 0x000000ffff067224 */ /* 0x000fd600078e0005 */
[----:B------:R-:W-:Y:S04]  /*c9bf0*/  STL.64 [R1+0x1810], R48 ;  /* 0x0018103001007387 */ /* 0x000fe80000100a00 */
[----:B------:R0:W-:Y:S04]  /*c9c00*/  STL.64 [R1+0x1818], R50 ;  /* 0x0018183201007387 */ /* 0x0001e80000100a00 */
[----:B0-----:R-:W4:Y:S04]  /*c9c10*/  LDL.LU.64 R50, [R1+0x8a98] ;  /* 0x008a980001327983 */ /* 0x001f280000300a00 */
        /* <DEDUP_REMOVED lines=12> */
[----:B------:R0:W-:Y:S04]  /*c9ce0*/  STL.64 [R1+0x8928], R6 ;  /* 0x0089280601007387 */ /* 0x0001e80000100a00 */
[----:B------:R-:W2:Y:S04]  /*c9cf0*/  LDL.LU R4, [R1+0x3160] ;  /* 0x0031600001047983 */ /* 0x000ea80000300800 */
[----:B------:R-:W2:Y:S04]  /*c9d00*/  LDL.LU R5, [R1+0x3164] ;  /* 0x0031640001057983 */ /* 0x000ea80000300800 */
[----:B0-----:R-:W2:Y:S04]  /*c9d10*/  LDL.LU R6, [R1+0x3168] ;  /* 0x0031680001067983 */ /* 0x001ea80000300800 */
[----:B------:R-:W2:Y:S04]  /*c9d20*/  LDL.LU R7, [R1+0x316c] ;  /* 0x00316c0001077983 */ /* 0x000ea80000300800 */
[----:B------:R-:W-:Y:S04]  /*c9d30*/  STL.64 [R1+0x88b0], R30 ;  /* 0x0088b01e01007387 */ /* 0x000fe80000100a00 */
[----:B------:R2:W-:Y:S01]  /*c9d40*/  STL.64 [R1+0x88a8], R28 ;  /* 0x0088a81c01007387 */ /* 0x0005e20000100a00 */
[C---:B---3--:R-:W-:Y:S06]  /*c9d50*/  HMMA.16816.F32 R20, R32.reuse, R12, R20 ;  /* 0x0000000c2014723c */ /* 0x048fec0000001814 */
[C---:B----4-:R-:W-:Y:S06]  /*c9d60*/  HMMA.16816.F32 R16, R32.reuse, R14, R16 ;  /* 0x0000000e2010723c */ /* 0x050fec0000001810 */
[C---:B------:R-:W-:Y:S06]  /*c9d70*/  HMMA.16816.F32 R12, R32.reuse, R46, R40 ;  /* 0x0000002e200c723c */ /* 0x040fec0000001828 */
[C---:B--2---:R-:W-:Y:S06]  /*c9d80*/  HMMA.16816.F32 R28, R32.reuse, R24, R4 ;  /* 0x00000018201c723c */ /* 0x044fec0000001804 */
[----:B------:R-:W-:-:S15]  /*c9d90*/  HMMA.16816.F32 R4, R32, R26, R36 ;  /* 0x0000001a2004723c */ /* 0x000fde0000001824 */
[----:B------:R-:W-:-:S02]  /*c9da0*/  NOP ;  /* 0x0000000000007918 */ /* 0x000fc40000000000 */
        /* <DEDUP_REMOVED lines=61> */
[----:B0-----:R-:W4:Y:S04]  /*ca180*/  LDL R4, [R1+0x10] ;  /* 0x0000100001047983 */ /* 0x001f280000100800 */
[----:B------:R-:W4:Y:S04]  /*ca190*/  LDL R5, [R1+0x14] ;  /* 0x0000140001057983 */ /* 0x000f280000100800 */
[----:B-1----:R-:W2:Y:S04]  /*ca1a0*/  LDL.LU R12, [R1+0x3010] ;  /* 0x00301000010c7983 */ /* 0x002ea80000300800 */
        /* <DEDUP_REMOVED lines=45> */
[----:B-1----:R-:W3:Y:S04]  /*ca480*/  LDL R6, [R1+0x40] ;  /* 0x0000400001067983 */ /* 0x002ee80000100800 */
        /* <DEDUP_REMOVED lines=170> */
[----:B0-----:R-:W4:Y:S04]  /*caf30*/  LDL.LU.64 R6, [R1+0x8928] ;  /* 0x0089280001067983 */ /* 0x001f280000300a00 */
        /* <DEDUP_REMOVED lines=203> */
[----:B------:R-:W3:Y:S04]  /*cbbf0*/  LDL.LU R31, [R1+0x8848] ;  /* 0x00884800011f7983 */ /* 0x000ee80000300800 */
[----:B------:R1:W-:Y:S04]  /*cbc00*/  STL.64 [R1+0x8780], R58 ;  /* 0x0087803a01007387 */ /* 0x0003e80000100a00 */
[----:B------:R-:W-:Y:S04]  /*cbc10*/  STL.64 [R1+0x8778], R56 ;  /* 0x0087783801007387 */ /* 0x000fe80000100a00 */
        /* <DEDUP_REMOVED lines=9> */
[----:B------:R-:W3:Y:S01]  /*cbcb0*/  LDL.LU R43, [R1+0x2ddc] ;  /* 0x002ddc00012b7983 */ /* 0x000ee20000300800 */
[----:B------:R-:W-:-:S02]  /*cbcc0*/  IMAD.MOV.U32 R44, RZ, RZ, R30 ;  /* 0x000000ffff2c7224 */ /* 0x000fc400078e001e */
[----:B------:R-:W-:Y:S01]  /*cbcd0*/  IMAD.MOV.U32 R45, RZ, RZ, R0 ;  /* 0x000000ffff2d7224 */ /* 0x000fe200078e0000 */
[----:B---3--:R-:W-:Y:S04]  /*cbce0*/  STL.64 [R1+0x87a0], R42 ;  /* 0x0087a02a01007387 */ /* 0x008fe80000100a00 */
[----:B----4-:R3:W-:Y:S04]  /*cbcf0*/  STL.64 [R1+0x8798], R40 ;  /* 0x0087982801007387 */ /* 0x0107e80000100a00 */
[----:B------:R-:W4:Y:S04]  /*cbd00*/  LDL.LU R30, [R1+0x8844] ;  /* 0x00884400011e7983 */ /* 0x000f280000300800 */
[----:B------:R-:W3:Y:S04]  /*cbd10*/  LDL.LU R0, [R1+0x8840] ;  /* 0x0088400001007983 */ /* 0x000ee80000300800 */
[----:B------:R-:W2:Y:S04]  /*cbd20*/  LDL.LU R16, [R1+0x2df0] ;  /* 0x002df00001107983 */ /* 0x000ea80000300800 */
[----:B------:R-:W2:Y:S04]  /*cbd30*/  LDL.LU R17, [R1+0x2df4] ;  /* 0x002df40001117983 */ /* 0x000ea80000300800 */
[----:B------:R-:W4:Y:S04]  /*cbd40*/  LDL.LU R18, [R1+0x2df8] ;  /* 0x002df80001127983 */ /* 0x000f280000300800 */
[----:B------:R-:W4:Y:S01]  /*cbd50*/  LDL.LU R19, [R1+0x2dfc] ;  /* 0x002dfc0001137983 */ /* 0x000f220000300800 */
[----:B------:R-:W-:-:S02]  /*cbd60*/  IMAD.MOV.U32 R12, RZ, RZ, R7 ;  /* 0x000000ffff0c7224 */ /* 0x000fc400078e0007 */
[----:B------:R-:W-:Y:S01]  /*cbd70*/  IMAD.MOV.U32 R13, RZ, RZ, R6 ;  /* 0x000000ffff0d7224 */ /* 0x000fe200078e0006 */
[----:B----4-:R-:W-:Y:S04]  /*cbd80*/  STL.64 [R1+0x87b0], R18 ;  /* 0x0087b01201007387 */ /* 0x010fe80000100a00 */
[----:B--2---:R-:W-:Y:S04]  /*cbd90*/  STL.64 [R1+0x87a8], R16 ;  /* 0x0087a81001007387 */ /* 0x004fe80000100a00 */
[----:B------:R-:W2:Y:S04]  /*cbda0*/  LDL.LU R7, [R1+0x883c] ;  /* 0x00883c0001077983 */ /* 0x000ea80000300800 */
[----:B------:R-:W4:Y:S04]  /*cbdb0*/  LDL.LU R6, [R1+0x8838] ;  /* 0x0088380001067983 */ /* 0x000f280000300800 */
        /* <DEDUP_REMOVED lines=9> */
[----:B------:R-:W2:Y:S04]  /*cbe50*/  LDL.LU R31, [R1+0x8830] ;  /* 0x00883000011f7983 */ /* 0x000ea80000300800 */
[----:B------:R-:W-:Y:S04]  /*cbe60*/  STL.64 [R1+0x87f8], R26 ;  /* 0x0087f81a01007387 */ /* 0x000fe80000100a00 */
[----:B------:R-:W4:Y:S04]  /*cbe70*/  LDL.64 R14, [R1+0xe0] ;  /* 0x0000e000010e7983 */ /* 0x000f280000100a00 */
[----:B----4-:R-:W-:Y:S04]  /*cbe80*/  STL.64 [R1+0x87d0], R14 ;  /* 0x0087d00e01007387 */ /* 0x010fe80000100a00 */
[----:B------:R-:W-:Y:S04]  /*cbe90*/  STL.64 [R1+0x87c8], R12 ;  /* 0x0087c80c01007387 */ /* 0x000fe80000100a00 */
[----:B0-----:R-:W4:Y:S04]  /*cbea0*/  LDL.LU R8, [R1+0x2de0] ;  /* 0x002de00001087983 */ /* 0x001f280000300800 */
[----:B------:R-:W4:Y:S04]  /*cbeb0*/  LDL.LU R9, [R1+0x2de4] ;  /* 0x002de40001097983 */ /* 0x000f280000300800 */
[----:B-1----:R-:W3:Y:S04]  /*cbec0*/  LDL.LU R10, [R1+0x2de8] ;  /* 0x002de800010a7983 */ /* 0x002ee80000300800 */
[----:B------:R-:W3:Y:S01]  /*cbed0*/  LDL.LU R11, [R1+0x2dec] ;  /* 0x002dec00010b7983 */ /* 0x000ee20000300800 */
[----:B------:R-:W-:-:S02]  /*cbee0*/  IMAD.MOV.U32 R58, RZ, RZ, R6 ;  /* 0x000000ffff3a7224 */ /* 0x000fc400078e0006 */
[----:B------:R-:W-:Y:S01]  /*cbef0*/  IMAD.MOV.U32 R59, RZ, RZ, R7 ;  /* 0x000000ffff3b7224 */ /* 0x000fe200078e0007 */
[----:B---3--:R-:W-:Y:S04]  /*cbf00*/  STL.64 [R1+0x87e0], R10 ;  /* 0x0087e00a01007387 */ /* 0x008fe80000100a00 */
[----:B----4-:R-:W-:Y:S04]  /*cbf10*/  STL.64 [R1+0x87d8], R8 ;  /* 0x0087d80801007387 */ /* 0x010fe80000100a00 */
[----:B------:R-:W3:Y:S04]  /*cbf20*/  LDL.LU R6, [R1+0x882c] ;  /* 0x00882c0001067983 */ /* 0x000ee80000300800 */
[----:B------:R-:W4:Y:S04]  /*cbf30*/  LDL.LU R7, [R1+0x8828] ;  /* 0x0088280001077983 */ /* 0x000f280000300800 */
[----:B------:R-:W3:Y:S04]  /*cbf40*/  LDL.LU R48, [R1+0x2e30] ;  /* 0x002e300001307983 */ /* 0x000ee80000300800 */
[----:B------:R-:W3:Y:S04]  /*cbf50*/  LDL.LU R49, [R1+0x2e34] ;  /* 0x002e340001317983 */ /* 0x000ee80000300800 */
[----:B------:R-:W4:Y:S04]  /*cbf60*/  LDL.LU R50, [R1+0x2e38] ;  /* 0x002e380001327983 */ /* 0x000f280000300800 */
[----:B------:R-:W4:Y:S01]  /*cbf70*/  LDL.LU R51, [R1+0x2e3c] ;  /* 0x002e3c0001337983 */ /* 0x000f220000300800 */
[----:B--2---:R-:W-:-:S02]  /*cbf80*/  IMAD.MOV.U32 R56, RZ, RZ, R31 ;  /* 0x000000ffff387224 */ /* 0x004fc400078e001f */
[----:B------:R-:W-:Y:S01]  /*cbf90*/  IMAD.MOV.U32 R57, RZ, RZ, R30 ;  /* 0x000000ffff397224 */ /* 0x000fe200078e001e */
[----:B----4-:R-:W-:Y:S04]  /*cbfa0*/  STL.64 [R1+0x87f0], R50 ;  /* 0x0087f03201007387 */ /* 0x010fe80000100a00 */
[----:B---3--:R-:W-:Y:S04]  /*cbfb0*/  STL.64 [R1+0x87e8], R48 ;  /* 0x0087e83001007387 */ /* 0x008fe80000100a00 */
[----:B------:R-:W-:Y:S04]  /*cbfc0*/  STL.64 [R1+0x8808], R58 ;  /* 0x0088083a01007387 */ /* 0x000fe80000100a00 */
[----:B------:R0:W-:Y:S04]  /*cbfd0*/  STL.64 [R1+0x8800], R56 ;  /* 0x0088003801007387 */ /* 0x0001e80000100a00 */
[----:B------:R-:W2:Y:S04]  /*cbfe0*/  LDL.LU R40, [R1+0x2e40] ;  /* 0x002e400001287983 */ /* 0x000ea80000300800 */
[----:B------:R-:W2:Y:S04]  /*cbff0*/  LDL.LU R41, [R1+0x2e44] ;  /* 0x002e440001297983 */ /* 0x000ea80000300800 */
[----:B------:R-:W2:Y:S04]  /*cc000*/  LDL.LU R42, [R1+0x2e48] ;  /* 0x002e4800012a7983 */ /* 0x000ea80000300800 */
[----:B------:R-:W2:Y:S04]  /*cc010*/  LDL.LU R43, [R1+0x2e4c] ;  /* 0x002e4c00012b7983 */ /* 0x000ea80000300800 */
[----:B------:R-:W3:Y:S04]  /*cc020*/  LDL.LU R20, [R1+0x2e50] ;  /* 0x002e500001147983 */ /* 0x000ee80000300800 */
[----:B------:R-:W3:Y:S04]  /*cc030*/  LDL.LU R21, [R1+0x2e54] ;  /* 0x002e540001157983 */ /* 0x000ee80000300800 */
[----:B------:R-:W3:Y:S04]  /*cc040*/  LDL.LU R22, [R1+0x2e58] ;  /* 0x002e580001167983 */ /* 0x000ee80000300800 */
[----:B------:R-:W3:Y:S01]  /*cc050*/  LDL.LU R23, [R1+0x2e5c] ;  /* 0x002e5c0001177983 */ /* 0x000ee20000300800 */
[----:B------:R-:W-:-:S03]  /*cc060*/  IMAD.MOV.U32 R19, RZ, RZ, R6 ;  /* 0x000000ffff137224 */ /* 0x000fc600078e0006 */
[----:B------:R-:W4:Y:S04]  /*cc070*/  LDL.LU R30, [R1+0x63b0] ;  /* 0x0063b000011e7983 */ /* 0x000f280000300800 */
[----:B------:R-:W4:Y:S01]  /*cc080*/  LDL.LU R6, [R1+0x63ac] ;  /* 0x0063ac0001067983 */ /* 0x000f220000300800 */
[----:B------:R-:W-:-:S03]  /*cc090*/  IMAD.MOV.U32 R18, RZ, RZ, R7 ;  /* 0x000000ffff127224 */ /* 0x000fc600078e0007 */
[----:B------:R-:W2:Y:S04]  /*cc0a0*/  LDL.LU R31, [R1+0x63b8] ;  /* 0x0063b800011f7983 */ /* 0x000ea80000300800 */
[----:B------:R-:W2:Y:S04]  /*cc0b0*/  LDL.LU R7, [R1+0x63b4] ;  /* 0x0063b40001077983 */ /* 0x000ea80000300800 */
[----:B------:R-:W3:Y:S04]  /*cc0c0*/  LDL.LU R36, [R1+0x36a0] ;  /* 0x0036a00001247983 */ /* 0x000ee80000300800 */
[----:B------:R-:W3:Y:S04]  /*cc0d0*/  LDL.LU R37, [R1+0x36a4] ;  /* 0x0036a40001257983 */ /* 0x000ee80000300800 */
[----:B------:R-:W3:Y:S04]  /*cc0e0*/  LDL.LU R38, [R1+0x36a8] ;  /* 0x0036a80001267983 */ /* 0x000ee80000300800 */
[----:B------:R-:W3:Y:S04]  /*cc0f0*/  LDL.LU R39, [R1+0x36ac] ;  /* 0x0036ac0001277983 */ /* 0x000ee80000300800 */
[----:B------:R-:W3:Y:S04]  /*cc100*/  LDL R16, [R1+0x118] ;  /* 0x0001180001107983 */ /* 0x000ee80000100800 */
[----:B------:R-:W3:Y:S04]  /*cc110*/  LDL R17, [R1+0x11c] ;  /* 0x00011c0001117983 */ /* 0x000ee80000100800 */
        /* <DEDUP_REMOVED lines=19> */
[----:B------:R-:W3:Y:S04]  /*cc250*/  LDL.64 R46, [R1+0xd0] ;  /* 0x0000d000012e7983 */ /* 0x000ee80000100a00 */
[----:B------:R-:W3:Y:S01]  /*cc260*/  LDL.LU R52, [R1+0x2db0] ;  /* 0x002db00001347983 */ /* 0x000ee20000300800 */
[----:B------:R-:W-:-:S03]  /*cc270*/  IMAD R4, R4, 0x100, R54 ;  /* 0x0000010004047824 */ /* 0x000fc600078e0236 */
[----:B------:R-:W3:Y:S01]  /*cc280*/  LDL.LU R53, [R1+0x2db4] ;  /* 0x002db40001357983 */ /* 0x000ee20000300800 */
[----:B------:R-:W-:-:S03]  /*cc290*/  IMAD R5, R5, 0x100, R55 ;  /* 0x0000010005057824 */ /* 0x000fc600078e0237 */
[----:B------:R-:W3:Y:S04]  /*cc2a0*/  LDL.LU R54, [R1+0x2db8] ;  /* 0x002db80001367983 */ /* 0x000ee80000300800 */
[----:B------:R-:W3:Y:S01]  /*cc2b0*/  LDL.LU R55, [R1+0x2dbc] ;  /* 0x002dbc0001377983 */ /* 0x000ee20000300800 */
[----:B----4-:R-:W-:-:S03]  /*cc2c0*/  IMAD R6, R6, 0x100, R30 ;  /* 0x0000010006067824 */ /* 0x010fc600078e021e */
[----:B------:R-:W3:Y:S01]  /*cc2d0*/  LDL.LU R30, [R1+0x8824] ;  /* 0x00882400011e7983 */ /* 0x000ee20000300800 */
[----:B--2---:R-:W-:-:S03]  /*cc2e0*/  IMAD R7, R7, 0x100, R31 ;  /* 0x0000010007077824 */ /* 0x004fc600078e021f */
[----:B------:R-:W3:Y:S02]  /*cc2f0*/  LDL.LU R31, [R1+0x8820] ;  /* 0x00882000011f7983 */ /* 0x000ee40000300800 */
[----:B---3--:R-:W-:-:S15]  /*cc300*/  HMMA.16816.F32 R36, R32, R30, R36 ;  /* 0x0000001e2024723c */ /* 0x008fde0000001824 */
[----:B------:R-:W-:-:S08]  /*cc310*/  NOP ;  /* 0x0000000000007918 */ /* 0x000fd00000000000 */
        /* <DEDUP_REMOVED lines=10> */
[----:B------:R-:W-:-:S02]  /*cc3c0*/  F2FP.F16.E5M2.UNPACK_B R4, R4 ;  /* 0x00000004ff04723e */ /* 0x000fc400020004ff */
[----:B------:R-:W-:Y:S02]  /*cc3d0*/  F2FP.F16.E5M2.UNPACK_B R5, R5 ;  /* 0x00000005ff05723e */ /* 0x000fe400020004ff */
[----:B------:R-:W-:Y:S02]  /*cc3e0*/  F2FP.F16.E5M2.UNPACK_B R6, R6 ;  /* 0x00000006ff06723e */ /* 0x000fe400020004ff */
[----:B------:R-:W-:Y:S01]  /*cc3f0*/  F2FP.F16.E5M2.UNPACK_B R7, R7 ;  /* 0x00000007ff07723e */ /* 0x000fe200020004ff */
[C---:B---3--:R-:W-:Y:S06]  /*cc400*/  HMMA.16816.F32 R56, R32.reuse, R36, R56 ;  /* 0x000000242038723c */ /* 0x048fec0000001838 */
[----:B------:R-:W-:-:S15]  /*cc410*/  HMMA.16816.F32 R32, R32, R8, R24 ;  /* 0x000000082020723c */ /* 0x000fde0000001818 */
[----:B------:R-:W-:-:S02]  /*cc420*/  NOP ;  /* 0x0000000000007918 */ /* 0x000fc40000000000 */
[----:B------:R-:W-:Y:S04]  /*cc430*/  STL.64 [R1+0x20f0], R56 ;  /* 0x0020f03801007387 */ /* 0x000fe80000100a00 */
[----:B------:R0:W-:Y:S04]  /*cc440*/  STL.64 [R1+0x20f8], R58 ;  /* 0x0020f83a01007387 */ /* 0x0001e80000100a00 */
[----:B0-----:R-:W3:Y:S04]  /*cc450*/  LDL.LU.64 R58, [R1+0x8808] ;  /* 0x00880800013a7983 */ /* 0x001ee80000300a00 */
[----:B------:R-:W4:Y:S04]  /*cc460*/  LDL.LU.64 R56, [R1+0x8800] ;  /* 0x0088000001387983 */ /* 0x000f280000300a00 */
[----:B--2---:R0:W-:Y:S01]  /*cc470*/  STL.64 [R1+0x85a0], R38 ;  /* 0x0085a02601007387 */ /* 0x0041e20000100a00 */
[----:B------:R-:W-:-:S02]  /*cc480*/  IMAD.MOV.U32 R25, RZ, RZ, R8 ;  /* 0x000000ffff197224 */ /* 0x000fc400078e0008 */
[----:B------:R-:W-:Y:S02]  /*cc490*/  IMAD.MOV.U32 R24, RZ, RZ, R9 ;  /* 0x000000ffff187224 */ /* 0x000fe400078e0009 */
[C---:B------:R-:W-:Y:S01]  /*cc4a0*/  HMMA.16816.F32 R8, R4.reuse, R10, R48 ;  /* 0x0000000a0408723c */ /* 0x040fe20000001830 */
[----:B0-----:R-:W2:Y:S04]  /*cc4b0*/  LDL R38, [R1+0xf8] ;  /* 0x0000f80001267983 */ /* 0x001ea80000100800 */
[----:B------:R-:W-:Y:S04]  /*cc4c0*/  STL.64 [R1+0x8598], R36 ;  /* 0x0085982401007387 */ /* 0x000fe80000100a00 */
[----:B------:R-:W2:Y:S04]  /*cc4d0*/  LDL.LU.64 R26, [R1+0x87f8] ;  /* 0x0087f800011a7983 */ /* 0x000ea80000300a00 */
[----:B------:R0:W-:Y:S04]  /*cc4e0*/  STL.64 [R1+0x14e0], R32 ;  /* 0x0014e02001007387 */ /* 0x0001e80000100a00 */
[----:B------:R1:W-:Y:S04]  /*cc4f0*/  STL.64 [R1+0x14e8], R34 ;  /* 0x0014e82201007387 */ /* 0x0003e80000100a00 */
[----:B0-----:R-:W2:Y:S04]  /*cc500*/  LDL.LU R32, [R1+0x2e20] ;  /* 0x002e200001207983 */ /* 0x001ea80000300800 */
[----:B------:R-:W2:Y:S04]  /*cc510*/  LDL.LU R33, [R1+0x2e24] ;  /* 0x002e240001217983 */ /* 0x000ea80000300800 */
[----:B-1----:R-:W2:Y:S04]  /*cc520*/  LDL.LU R34, [R1+0x2e28] ;  /* 0x002e280001227983 */ /* 0x002ea80000300800 */
[----:B------:R-:W2:Y:S04]  /*cc530*/  LDL.LU R35, [R1+0x2e2c] ;  /* 0x002e2c0001237983 */ /* 0x000ea80000300800 */
[----:B------:R-:W3:Y:S04]  /*cc540*/  LDL.LU.64 R50, [R1+0x87f0] ;  /* 0x0087f00001327983 */ /* 0x000ee80000300a00 */
[----:B------:R-:W3:Y:S01]  /*cc550*/  LDL.LU.64 R48, [R1+0x87e8] ;  /* 0x0087e80001307983 */ /* 0x000ee20000300a00 */
[C---:B------:R-:W-:Y:S06]  /*cc560*/  HMMA.16816.F32 R12, R4.reuse, R16, R12 ;  /* 0x00000010040c723c */ /* 0x040fec000000180c */
[C---:B------:R-:W-:Y:S01]  /*cc570*/  HMMA.16816.F32 R16, R4.reuse, R18, R20 ;  /* 0x000000120410723c */ /* 0x040fe20000001814 */
        /* <DEDUP_REMOVED lines=18> */
[C---:B---3--:R-:W-:Y:S03]  /*cc6a0*/  HMMA.16816.F32 R56, R4.reuse, R58, R48 ;  /* 0x0000003a0438723c */ /* 0x048fe60000001830 */
[----:B0-----:R-:W3:Y:S04]  /*cc6b0*/  LDL.LU.64 R42, [R1+0x87a0] ;  /* 0x0087a000012a7983 */ /* 0x001ee80000300a00 */
[----:B------:R-:W3:Y:S04]  /*cc6c0*/  LDL.LU.64 R40, [R1+0x8798] ;  /* 0x0087980001287983 */ /* 0x000ee80000300a00 */
[----:B------:R-:W4:Y:S04]  /*cc6d0*/  LDL.LU.64 R50, [R1+0x8790] ;  /* 0x0087900001327983 */ /* 0x000f280000300a00 */
[----:B------:R-:W4:Y:S08]  /*cc6e0*/  LDL.LU.64 R48, [R1+0x8788] ;  /* 0x0087880001307983 */ /* 0x000f300000300a00 */
[----:B------:R-:W-:Y:S04]  /*cc6f0*/  STL.64 [R1+0x1490], R56 ;  /* 0x0014903801007387 */ /* 0x000fe80000100a00 */
[----:B------:R0:W-:Y:S04]  /*cc700*/  STL.64 [R1+0x1498], R58 ;  /* 0x0014983a01007387 */ /* 0x0001e80000100a00 */
[----:B0-----:R-:W4:Y:S04]  /*cc710*/  LDL.LU.64 R58, [R1+0x8780] ;  /* 0x00878000013a7983 */ /* 0x001f280000300a00 */
[----:B------:R-:W4:Y:S01]  /*cc720*/  LDL.LU.64 R56, [R1+0x8778] ;  /* 0x0087780001387983 */ /* 0x000f220000300a00 */
[----:B------:R-:W-:Y:S01]  /*cc730*/  IMAD.MOV.U32 R39, RZ, RZ, R0 ;  /* 0x000000ffff277224 */ /* 0x000fe200078e0000 */
[C---:B--2---:R-:W-:Y:S06]  /*cc740*/  HMMA.16816.F32 R28, R4.reuse, R26, R28 ;  /* 0x0000001a041c723c */ /* 0x044fec000000181c */
[C---:B------:R-:W-:Y:S06]  /*cc750*/  HMMA.16816.F32 R20, R4.reuse, R12, R20 ;  /* 0x0000000c0414723c */ /* 0x040fec0000001814 */
[----:B------:R-:W-:Y:S01]  /*cc760*/  HMMA.16816.F32 R32, R4, R38, R32 ;  /* 0x000000260420723c */ /* 0x000fe20000001820 */
[----:B------:R-:W-:-:S05]  /*cc770*/  IMAD.MOV.U32 R0, RZ, RZ, R15 ;  /* 0x000000ffff007224 */ /* 0x000fca00078e000f */
[C---:B------:R-:W-:Y:S06]  /*cc780*/  HMMA.16816.F32 R16, R4.reuse, R14, R16 ;  /* 0x0000000e0410723c */ /* 0x040fec0000001810 */
[C---:B------:R-:W-:Y:S11]  /*cc790*/  HMMA.16816.F32 R12, R4.reuse, R44, R8 ;  /* 0x0000002c040c723c */ /* 0x040ff60000001808 */
[----:B------:R-:W-:Y:S04]  /*cc7a0*/  STL.64 [R1+0x1480], R32 ;  /* 0x0014802001007387 */ /* 0x000fe80000100a00 */
[----:B------:R-:W-:Y:S04]  /*cc7b0*/  STL.64 [R1+0x1488], R34 ;  /* 0x0014882201007387 */ /* 0x000fe80000100a00 */
[----:B------:R-:W-:Y:S04]  /*cc7c0*/  STL.64 [R1+0x1470], R28 ;  /* 0x0014701c01007387 */ /* 0x000fe80000100a00 */
[----:B------:R-:W-:Y:S04]  /*cc7d0*/  STL.64 [R1+0x1478], R30 ;  /* 0x0014781e01007387 */ /* 0x000fe80000100a00 */
[----:B------:R-:W-:Y:S04]  /*cc7e0*/  STL.64 [R1+0x1460], R20 ;  /* 0x0014601401007387 */ /* 0x000fe80000100a00 */
[----:B------:R-:W-:Y:S04]  /*cc7f0*/  STL.64 [R1+0x1468], R22 ;  /* 0x0014681601007387 */ /* 0x000fe80000100a00 */
[----:B------:R-:W-:Y:S04]  /*cc800*/  STL [R1+0x8510], R0 ;  /* 0x0085100001007387 */ /* 0x000fe80000100800 */
[----:B------:R-:W-:Y:S04]  /*cc810*/  STL.64 [R1+0x1450], R16 ;  /* 0x0014501001007387 */ /* 0x000fe80000100a00 */
[----:B------:R-:W-:Y:S04]  /*cc820*/  STL.64 [R1+0x1458], R18 ;  /* 0x0014581201007387 */ /* 0x000fe80000100a00 */
[----:B------:R-:W-:Y:S04]  /*cc830*/  STL.64 [R1+0x1440], R12 ;  /* 0x0014400c01007387 */ /* 0x000fe80000100a00 */
[----:B------:R4:W-:Y:S01]  /*cc840*/  STL.64 [R1+0x1448], R14 ;  /* 0x0014480e01007387 */ /* 0x0009e20000100a00 */
[----:B---3--:R-:W-:-:S15]  /*cc850*/  HMMA.16816.F32 R8, R4, R46, R40 ;  /* 0x0000002e0408723c */ /* 0x008fde0000001828 */
[----:B------:R-:W-:-:S08]  /*cc860*/  NOP ;  /* 0x0000000000007918 */ /* 0x000fd00000000000 */
[----:B------:R-:W-:Y:S04]  /*cc870*/  STL.64 [R1+0x1430], R8 ;  /* 0x0014300801007387 */ /* 0x000fe80000100a00 */
[----:B------:R0:W-:Y:S04]  /*cc880*/  STL.64 [R1+0x1438], R10 ;  /* 0x0014380a01007387 */ /* 0x0001e80000100a00 */
[----:B------:R-:W2:Y:S01]  /*cc890*/  LDL.LU R40, [R1+0x2c20] ;  /* 0x002c200001287983 */ /* 0x000ea20000300800 */
[C---:B----4-:R-:W-:Y:S06]  /*cc8a0*/  HMMA.16816.F32 R12, R4.reuse, R56, R48 ;  /* 0x00000038040c723c */ /* 0x050fec0000001830 */
[----:B0-----:R-:W-:-:S15]  /*cc8b0*/  HMMA.16816.F32 R8, R4, R58, R52 ;  /* 0x0000003a0408723c */ /* 0x001fde0000001834 */
[----:B------:R-:W-:-:S02]  /*cc8c0*/  NOP ;  /* 0x0000000000007918 */ /* 0x000fc40000000000 */
        /* <DEDUP_REMOVED lines=9> */
[----:B0-----:R-:W2:Y:S04]  /*cc960*/  LDL R10, [R1] ;  /* 0x00000000010a7983 */ /* 0x001ea80000100800 */
        /* <DEDUP_REMOVED lines=21> */
[----:B---3--:R3:W-:Y:S04]  /*ccac0*/  STL.64 [R1+0x8620], R22 ;  /* 0x0086201601007387 */ /* 0x0087e80000100a00 */
[----:B----4-:R4:W-:Y:S04]  /*ccad0*/  STL.64 [R1+0x8618], R20 ;  /* 0x0086181401007387 */ /* 0x0109e80000100a00 */
        /* <DEDUP_REMOVED lines=8> */
[----:B--2---:R-:W-:Y:S04]  /*ccb60*/  STL.64 [R1+0x8640], R26 ;  /* 0x0086401a01007387 */ /* 0x004fe80000100a00 */
[----:B------:R2:W-:Y:S04]  /*ccb70*/  STL.64 [R1+0x8638], R24 ;  /* 0x0086381801007387 */ /* 0x0005e80000100a00 */
        /* <DEDUP_REMOVED lines=8> */
[----:B------:R-:W2:Y:S04]  /*ccc00*/  LDL R56, [R1+0x30] ;  /* 0x0000300001387983 */ /* 0x000ea80000100800 */
[----:B------:R-:W2:Y:S04]  /*ccc10*/  LDL R57, [R1+0x34] ;  /* 0x0000340001397983 */ /* 0x000ea80000100800 */
[----:B---3--:R-:W-:Y:S04]  /*ccc20*/  STL.64 [R1+0x8660], R58 ;  /* 0x0086603a01007387 */ /* 0x008fe80000100a00 */
[----:B--2---:R2:W-:Y:S04]  /*ccc30*/  STL.64 [R1+0x8658], R56 ;  /* 0x0086583801007387 */ /* 0x0045e80000100a00 */
[----:B-1----:R-:W3:Y:S04]  /*ccc40*/  LDL.LU R40, [R1+0x2c90] ;  /* 0x002c900001287983 */ /* 0x002ee80000300800 */
[----:B------:R-:W3:Y:S04]  /*ccc50*/  LDL.LU R41, [R1+0x2c94] ;  /* 0x002c940001297983 */ /* 0x000ee80000300800 */
[----:B------:R-:W4:Y:S04]  /*ccc60*/  LDL.LU R42, [R1+0x2c98] ;  /* 0x002c9800012a7983 */ /* 0x000f280000300800 */
[----:B------:R-:W4:Y:S04]  /*ccc70*/  LDL.LU R43, [R1+0x2c9c] ;  /* 0x002c9c00012b7983 */ /* 0x000f280000300800 */
[----:B----4-:R-:W-:Y:S04]  /*ccc80*/  STL.64 [R1+0x8670], R42 ;  /* 0x0086702a01007387 */ /* 0x010fe80000100a00 */
[----:B---3--:R1:W-:Y:S04]  /*ccc90*/  STL.64 [R1+0x8668], R40 ;  /* 0x0086682801007387 */ /* 0x0083e80000100a00 */
[----:B0-----:R-:W3:Y:S04]  /*ccca0*/  LDL R14, [R1+0x38] ;  /* 0x00003800010e7983 */ /* 0x001ee80000100800 */
[----:B------:R-:W3:Y:S04]  /*cccb0*/  LDL R15, [R1+0x3c] ;  /* 0x00003c00010f7983 */ /* 0x000ee80000100800 */
[----:B------:R-:W4:Y:S04]  /*cccc0*/  LDL.LU R8, [R1+0x2ca0] ;  /* 0x002ca00001087983 */ /* 0x000f280000300800 */
[----:B------:R-:W4:Y:S04]  /*cccd0*/  LDL.LU R9, [R1+0x2ca4] ;  /* 0x002ca40001097983 */ /* 0x000f280000300800 */
[----:B------:R-:W2:Y:S04]  /*ccce0*/  LDL.LU R10, [R1+0x2ca8] ;  /* 0x002ca800010a7983 */ /* 0x000ea80000300800 */
[----:B------:R-:W2:Y:S04]  /*cccf0*/  LDL.LU R11, [R1+0x2cac] ;  /* 0x002cac00010b7983 */ /* 0x000ea80000300800 */
[----:B--2---:R0:W-:Y:S04]  /*ccd00*/  STL.64 [R1+0x8680], R10 ;  /* 0x0086800a01007387 */ /* 0x0041e80000100a00 */
[----:B----4-:R2:W-:Y:S04]  /*ccd10*/  STL.64 [R1+0x8678], R8 ;  /* 0x0086780801007387 */ /* 0x0105e80000100a00 */
        /* <DEDUP_REMOVED lines=12> */
[----:B------:R-:W2:Y:S04]  /*ccde0*/  LDL R20, [R1+0x50] ;  /* 0x0000500001147983 */ /* 0x000ea80000100800 */
[----:B------:R-:W2:Y:S04]  /*ccdf0*/  LDL R21, [R1+0x54] ;  /* 0x0000540001157983 */ /* 0x000ea80000100800 */
[----:B----4-:R4:W-:Y:S04]  /*cce00*/  STL.64 [R1+0x86b0], R22 ;  /* 0x0086b01601007387 */ /* 0x0109e80000100a00 */
        /* <DEDUP_REMOVED lines=19> */
[----:B-1----:R-:W2:Y:S04]  /*ccf40*/  LDL.LU R40, [R1+0x2cf0] ;  /* 0x002cf00001287983 */ /* 0x002ea80000300800 */
[----:B------:R-:W2:Y:S04]  /*ccf50*/  LDL.LU R41, [R1+0x2cf4] ;  /* 0x002cf40001297983 */ /* 0x000ea80000300800 */
[----:B------:R-:W3:Y:S04]  /*ccf60*/  LDL.LU R42, [R1+0x2cf8] ;  /* 0x002cf800012a7983 */ /* 0x000ee80000300800 */
[----:B------:R-:W3:Y:S04]  /*ccf70*/  LDL.LU R43, [R1+0x2cfc] ;  /* 0x002cfc00012b7983 */ /* 0x000ee80000300800 */
[----:B---3--:R-:W-:Y:S04]  /*ccf80*/  STL.64 [R1+0x86f0], R42 ;  /* 0x0086f02a01007387 */ /* 0x008fe80000100a00 */
[----:B--2---:R-:W-:Y:S04]  /*ccf90*/  STL.64 [R1+0x86e8], R40 ;  /* 0x0086e82801007387 */ /* 0x004fe80000100a00 */
[----:B0-----:R-:W2:Y:S04]  /*ccfa0*/  LDL R10, [R1+0x68] ;  /* 0x00006800010a7983 */ /* 0x001ea80000100800 */
        /* <DEDUP_REMOVED lines=21> */
[----:B--2---:R2:W-:Y:S04]  /*cd100*/  STL.64 [R1+0x8730], R22 ;  /* 0x0087301601007387 */ /* 0x0045e80000100a00 */
        /* <DEDUP_REMOVED lines=9> */
[----:B------:R-:W4:Y:S04]  /*cd1a0*/  LDL R32, [R1+0x90] ;  /* 0x0000900001207983 */ /* 0x000f280000100800 */
[----:B------:R-:W4:Y:S04]  /*cd1b0*/  LDL R33, [R1+0x94] ;  /* 0x0000940001217983 */ /* 0x000f280000100800 */
[----:B--2---:R-:W-:Y:S04]  /*cd1c0*/  STL.64 [R1+0x8750], R34 ;  /* 0x0087502201007387 */ /* 0x004fe80000100a00 */
[----:B----4-:R2:W-:Y:S04]  /*cd1d0*/  STL.64 [R1+0x8748], R32 ;  /* 0x0087482001007387 */ /* 0x0105e80000100a00 */
[----:B------:R-:W4:Y:S04]  /*cd1e0*/  LDL R50, [R1+0x98] ;  /* 0x0000980001327983 */ /* 0x000f280000100800 */
[----:B------:R-:W4:Y:S04]  /*cd1f0*/  LDL R51, [R1+0x9c] ;  /* 0x00009c0001337983 */ /* 0x000f280000100800 */
[----:B0-----:R-:W3:Y:S04]  /*cd200*/  LDL.LU R28, [R1+0x2d60] ;  /* 0x002d6000011c7983 */ /* 0x001ee80000300800 */
[----:B------:R-:W3:Y:S04]  /*cd210*/  LDL.LU R29, [R1+0x2d64] ;  /* 0x002d6400011d7983 */ /* 0x000ee80000300800 */
[----:B------:R-:W2:Y:S04]  /*cd220*/  LDL.LU R30, [R1+0x2d68] ;  /* 0x002d6800011e7983 */ /* 0x000ea80000300800 */
[----:B------:R-:W2:Y:S04]  /*cd230*/  LDL.LU R31, [R1+0x2d6c] ;  /* 0x002d6c00011f7983 */ /* 0x000ea80000300800 */
[----:B--2---:R0:W-:Y:S04]  /*cd240*/  STL.64 [R1+0x8760], R30 ;  /* 0x0087601e01007387 */ /* 0x0041e80000100a00 */
[----:B---3--:R-:W-:Y:S04]  /*cd250*/  STL.64 [R1+0x8758], R28 ;  /* 0x0087581c01007387 */ /* 0x008fe80000100a00 */
[----:B------:R-:W2:Y:S04]  /*cd260*/  LDL R48, [R1+0xa0] ;  /* 0x0000a00001307983 */ /* 0x000ea80000100800 */
[----:B------:R-:W2:Y:S04]  /*cd270*/  LDL R49, [R1+0xa4] ;  /* 0x0000a40001317983 */ /* 0x000ea80000100800 */
[----:B----4-:R-:W-:Y:S04]  /*cd280*/  STL.64 [R1+0x8770], R50 ;  /* 0x0087703201007387 */ /* 0x010fe80000100a00 */
[----:B--2---:R2:W-:Y:S04]  /*cd290*/  STL.64 [R1+0x8768], R48 ;  /* 0x0087683001007387 */ /* 0x0045e80000100a00 */
[----:B-1----:R-:W3:Y:S04]  /*cd2a0*/  LDL.LU R24, [R1+0x2d70] ;  /* 0x002d700001187983 */ /* 0x002ee80000300800 */
[----:B------:R-:W3:Y:S04]  /*cd2b0*/  LDL.LU R25, [R1+0x2d74] ;  /* 0x002d740001197983 */ /* 0x000ee80000300800 */
[----:B------:R-:W3:Y:S04]  /*cd2c0*/  LDL.LU R26, [R1+0x2d78] ;  /* 0x002d7800011a7983 */ /* 0x000ee80000300800 */
[----:B------:R-:W3:Y:S04]  /*cd2d0*/  LDL.LU R27, [R1+0x2d7c] ;  /* 0x002d7c00011b7983 */ /* 0x000ee80000300800 */
[----:B------:R-:W4:Y:S04]  /*cd2e0*/  LDL R22, [R1+0xa8] ;  /* 0x0000a80001167983 */ /* 0x000f280000100800 */
[----:B------:R-:W4:Y:S04]  /*cd2f0*/  LDL R23, [R1+0xac] ;  /* 0x0000ac0001177983 */ /* 0x000f280000100800 */
[----:B------:R-:W3:Y:S04]  /*cd300*/  LDL R20, [R1+0xb0] ;  /* 0x0000b00001147983 */ /* 0x000ee80000100800 */
[----:B------:R-:W3:Y:S04]  /*cd310*/  LDL R21, [R1+0xb4] ;  /* 0x0000b40001157983 */ /* 0x000ee80000100800 */
[----:B------:R-:W3:Y:S04]  /*cd320*/  LDL.LU R32, [R1+0x2d90] ;  /* 0x002d900001207983 */ /* 0x000ee80000300800 */
[----:B------:R-:W3:Y:S04]  /*cd330*/  LDL.LU R33, [R1+0x2d94] ;  /* 0x002d940001217983 */ /* 0x000ee80000300800 */
[----:B------:R-:W3:Y:S04]  /*cd340*/  LDL.LU R34, [R1+0x2d98] ;  /* 0x002d980001227983 */ /* 0x000ee80000300800 */
[----:B------:R-:W3:Y:S04]  /*cd350*/  LDL.LU R35, [R1+0x2d9c] ;  /* 0x002d9c0001237983 */ /* 0x000ee80000300800 */
[----:B0-----:R-:W4:Y:S04]  /*cd360*/  LDL R30, [R1+0xb8] ;  /* 0x0000b800011e7983 */ /* 0x001f280000100800 */
        /* <DEDUP_REMOVED lines=36> */
[----:B------:R-:W2:Y:S04]  /*cd5b0*/  LDL.LU R46, [R1+0x2c18] ;  /* 0x002c1800012e7983 */ /* 0x000ea80000300800 */
[----:B------:R-:W2:Y:S01]  /*cd5c0*/  LDL.LU R47, [R1+0x2c1c] ;  /* 0x002c1c00012f7983 */ /* 0x000ea20000300800 */
[C---:B---3--:R-:W-:Y:S06]  /*cd5d0*/  HMMA.16816.F32 R32, R4.reuse, R20, R32 ;  /* 0x000000140420723c */ /* 0x048fec0000001820 */
[----:B----4-:R-:W-:Y:S01]  /*cd5e0*/  HMMA.16816.F32 R28, R4, R30, R48 ;  /* 0x0000001e041c723c */ /* 0x010fe20000001830 */
[----:B------:R-:W3:Y:S04]  /*cd5f0*/  LDL.LU.64 R50, [R1+0x8770] ;  /* 0x0087700001327983 */ /* 0x000ee80000300a00 */
[----:B------:R-:W4:-:S15]  /*cd600*/  LDL.LU.64 R48, [R1+0x8768] ;  /* 0x0087680001307983 */ /* 0x000f1e0000300a00 */
[----:B------:R-:W-:-:S03]  /*cd610*/  NOP ;  /* 0x0000000000007918 */ /* 0x000fc60000000000 */
        /* <DEDUP_REMOVED lines=24> */
[----:B------:R-:W4:Y:S01]  /*cd7a0*/  LDL.LU.64 R28, [R1+0x8708] ;  /* 0x00870800011c7983 */ /* 0x000f220000300a00 */
[C---:B------:R-:W-:Y:S06]  /*cd7b0*/  HMMA.16816.F32 R8, R4.reuse, R32, R8 ;  /* 0x000000200408723c */ /* 0x040fec0000001808 */
[C---:B------:R-:W-:Y:S01]  /*cd7c0*/  HMMA.16816.F32 R32, R4.reuse, R34, R40 ;  /* 0x000000220420723c */ /* 0x040fe20000001828 */
[----:B------:R0:W-:Y:S04]  /*cd7d0*/  STL.64 [R1+0x13c0], R48 ;  /* 0x0013c03001007387 */ /* 0x0001e80000100a00 */
[----:B------:R1:W-:Y:S04]  /*cd7e0*/  STL.64 [R1+0x13c8], R50 ;  /* 0x0013c83201007387 */ /* 0x0003e80000100a00 */
[----:B0-----:R-:W4:Y:S04]  /*cd7f0*/  LDL.LU R48, [R1+0x2c00] ;  /* 0x002c000001307983 */ /* 0x001f280000300800 */
[----:B------:R-:W4:Y:S04]  /*cd800*/  LDL.LU R49, [R1+0x2c04] ;  /* 0x002c040001317983 */ /* 0x000f280000300800 */
[----:B-1----:R-:W4:Y:S04]  /*cd810*/  LDL.LU R50, [R1+0x2c08] ;  /* 0x002c080001327983 */ /* 0x002f280000300800 */
[----:B------:R-:W4:Y:S04]  /*cd820*/  LDL.LU R51, [R1+0x2c0c] ;  /* 0x002c0c0001337983 */ /* 0x000f280000300800 */
        /* <DEDUP_REMOVED lines=8> */
[----:B--2---:R-:W-:Y:S03]  /*cd8b0*/  HMMA.16816.F32 R56, R4, R20, R56 ;  /* 0x000000140438723c */ /* 0x004fe60000001838 */
[----:B0-----:R-:W2:Y:S04]  /*cd8c0*/  LDL.LU.64 R34, [R1+0x86e0] ;  /* 0x0086e00001227983 */ /* 0x001ea80000300a00 */
[----:B------:R-:W2:-:S15]  /*cd8d0*/  LDL.LU.64 R32, [R1+0x86d8] ;  /* 0x0086d80001207983 */ /* 0x000e9e0000300a00 */
[----:B------:R-:W-:-:S01]  /*cd8e0*/  NOP ;  /* 0x0000000000007918 */ /* 0x000fc20000000000 */
        /* <DEDUP_REMOVED lines=13> */
[C---:B------:R-:W-:Y:S06]  /*cd9c0*/  HMMA.16816.F32 R8, R4.reuse, R10, R12 ;  /* 0x0000000a0408723c */ /* 0x040fec000000180c */
[C---:B--2---:R-:W-:Y:S11]  /*cd9d0*/  HMMA.16816.F32 R40, R4.reuse, R32, R40 ;  /* 0x000000200428723c */ /* 0x044ff60000001828 */
[----:B------:R-:W-:Y:S04]  /*cd9e0*/  STL.64 [R1+0x1370], R28 ;  /* 0x0013701c01007387 */ /* 0x000fe80000100a00 */
[----:B------:R0:W-:Y:S04]  /*cd9f0*/  STL.64 [R1+0x1378], R30 ;  /* 0x0013781e01007387 */ /* 0x0001e80000100a00 */
[----:B0-----:R-:W2:Y:S04]  /*cda00*/  LDL.LU.64 R30, [R1+0x86a0] ;  /* 0x0086a000011e7983 */ /* 0x001ea80000300a00 */
[----:B------:R-:W2:Y:S04]  /*cda10*/  LDL.LU.64 R28, [R1+0x8698] ;  /* 0x00869800011c7983 */ /* 0x000ea80000300a00 */
[----:B------:R-:W4:Y:S04]  /*cda20*/  LDL.LU.64 R14, [R1+0x8690] ;  /* 0x00869000010e7983 */ /* 0x000f280000300a00 */
        /* <DEDUP_REMOVED lines=24> */
[----:B------:R-:W3:Y:S01]  /*cdbb0*/  LDL.LU.64 R36, [R1+0x8628] ;  /* 0x0086280001247983 */ /* 0x000ee20000300a00 */
[C---:B--2---:R-:W-:Y:S03]  /*cdbc0*/  HMMA.16816.F32 R28, R4.reuse, R12, R28 ;  /* 0x0000000c041c723c */ /* 0x044fe6000000181c */
[----:B------:R-:W-:Y:S03]  /*cdbd0*/  STL.64 [R1+0x1320], R20 ;  /* 0x0013201401007387 */ /* 0x000fe60000100a00 */
[C---:B----4-:R-:W-:Y:S01]  /*cdbe0*/  HMMA.16816.F32 R12, R4.reuse, R14, R8 ;  /* 0x0000000e040c723c */ /* 0x050fe20000001808 */
[----:B------:R0:W-:Y:S04]  /*cdbf0*/  STL.64 [R1+0x1328], R22 ;  /* 0x0013281601007387 */ /* 0x0001e80000100a00 */
[----:B0-----:R-:W2:Y:S04]  /*cdc00*/  LDL.LU.64 R22, [R1+0x8620] ;  /* 0x0086200001167983 */ /* 0x001ea80000300a00 */
[----:B------:R-:W4:Y:S01]  /*cdc10*/  LDL.LU.64 R20, [R1+0x8618] ;  /* 0x0086180001147983 */ /* 0x000f220000300a00 */
[C---:B------:R-:W-:Y:S07]  /*cdc20*/  HMMA.16816.F32 R40, R4.reuse, R56, R40 ;  /* 0x000000380428723c */ /* 0x040fee0000001828 */
[----:B------:R-:W-:Y:S04]  /*cdc30*/  STL.64 [R1+0x1310], R28 ;  /* 0x0013101c01007387 */ /* 0x000fe80000100a00 */
[----:B------:R0:W-:Y:S01]  /*cdc40*/  STL.64 [R1+0x1318], R30 ;  /* 0x0013181e01007387 */ /* 0x0001e20000100a00 */
[C---:B------:R-:W-:Y:S03]  /*cdc50*/  HMMA.16816.F32 R56, R4.reuse, R58, R52 ;  /* 0x0000003a0438723c */ /* 0x040fe60000001834 */
        /* <DEDUP_REMOVED lines=21> */
[----:B------:R4:W-:Y:S02]  /*cddb0*/  STL.64 [R1+0x12d8], R34 ;  /* 0x0012d82201007387 */ /* 0x0009e40000100a00 */
[C---:B----4-:R-:W-:Y:S06]  /*cddc0*/  HMMA.16816.F32 R32, R4.reuse, R20, R36 ;  /* 0x000000140420723c */ /* 0x050fec0000001824 */
[C---:B--2---:R-:W-:Y:S06]  /*cddd0*/  HMMA.16816.F32 R20, R4.reuse, R22, R28 ;  /* 0x000000160414723c */ /* 0x044fec000000181c */
[C---:B------:R-:W-:Y:S06]  /*cdde0*/  HMMA.16816.F32 R16, R4.reuse, R8, R16 ;  /* 0x000000080410723c */ /* 0x040fec0000001810 */
[C---:B------:R-:W-:Y:S05]  /*cddf0*/  HMMA.16816.F32 R8, R4.reuse, R10, R12 ;  /* 0x0000000a0408723c */ /* 0x040fea000000180c */
[----:B------:R-:W-:Y:S04]  /*cde00*/  STL.64 [R1+0x12c0], R32 ;  /* 0x0012c02001007387 */ /* 0x000fe80000100a00 */
[----:B------:R-:W-:Y:S04]  /*cde10*/  STL.64 [R1+0x12c8], R34 ;  /* 0x0012c82201007387 */ /* 0x000fe80000100a00 */
[----:B------:R-:W-:Y:S01]  /*cde20*/  STL.64 [R1+0x12b0], R20 ;  /* 0x0012b01401007387 */ /* 0x000fe20000100a00 */
[C---:B------:R-:W-:Y:S03]  /*cde30*/  HMMA.16816.F32 R12, R4.reuse, R60, R40 ;  /* 0x0000003c040c723c */ /* 0x040fe60000001828 */
[----:B------:R-:W-:Y:S04]  /*cde40*/  STL.64 [R1+0x12b8], R22 ;  /* 0x0012b81601007387 */ /* 0x000fe80000100a00 */
[----:B------:R-:W-:Y:S04]  /*cde50*/  STL.64 [R1+0x12a0], R16 ;  /* 0x0012a01001007387 */ /* 0x000fe80000100a00 */
[----:B------:R-:W-:Y:S04]  /*cde60*/  STL.64 [R1+0x12a8], R18 ;  /* 0x0012a81201007387 */ /* 0x000fe80000100a00 */
[----:B------:R-:W-:Y:S04]  /*cde70*/  STL.64 [R1+0x8448], R60 ;  /* 0x0084483c01007387 */ /* 0x000fe80000100a00 */
[----:B------:R-:W-:Y:S04]  /*cde80*/  STL.64 [R1+0x1290], R8 ;  /* 0x0012900801007387 */ /* 0x000fe80000100a00 */
[----:B------:R0:W-:Y:S02]  /*cde90*/  STL.64 [R1+0x1298], R10 ;  /* 0x0012980a01007387 */ /* 0x0001e40000100a00 */
[C---:B0-----:R-:W-:Y:S02]  /*cdea0*/  HMMA.16816.F32 R8, R4.reuse, R58, R44 ;  /* 0x0000003a0408723c */ /* 0x041fe4000000182c */
[----:B------:R-:W-:Y:S04]  /*cdeb0*/  STL.64 [R1+0x1280], R12 ;  /* 0x0012800c01007387 */ /* 0x000fe80000100a00 */
[----:B------:R0:W-:Y:S04]  /*cdec0*/  STL.64 [R1+0x1288], R14 ;  /* 0x0012880e01007387 */ /* 0x0001e80000100a00 */
[----:B------:R-:W2:Y:S01]  /*cded0*/  LDL.LU R32, [R1+0x2b10] ;  /* 0x002b100001207983 */ /* 0x000ea20000300800 */
[----:B0-----:R-:W-:-:S12]  /*cdee0*/  HMMA.16816.F32 R12, R4, R56, R48 ;  /* 0x00000038040c723c */ /* 0x001fd80000001830 */
        /* <DEDUP_REMOVED lines=9> */
[----:B0-----:R-:W4:Y:S04]  /*cdf80*/  LDL.LU R8, [R1+0x2be0] ;  /* 0x002be00001087983 */ /* 0x001f280000300800 */
[----:B------:R0:W-:Y:S04]  /*cdf90*/  STL.64 [R1+0x1260], R12 ;  /* 0x0012600c01007387 */ /* 0x0001e80000100a00 */
[----:B------:R0:W-:Y:S04]  /*cdfa0*/  STL.64 [R1+0x1268], R14 ;  /* 0x0012680e01007387 */ /* 0x0001e80000100a00 */
[----:B------:R-:W4:Y:S04]  /*cdfb0*/  LDL.LU R9, [R1+0x2be4] ;  /* 0x002be40001097983 */ /* 0x000f280000300800 */
[----:B-1----:R-:W4:Y:S04]  /*cdfc0*/  LDL.LU R10, [R1+0x2be8] ;  /* 0x002be800010a7983 */ /* 0x002f280000300800 */
        /* <DEDUP_REMOVED lines=35> */
[----:B--2---:R-:W-:-:S15]  /*ce200*/  HMMA.16816.F32 R48, R4, R54, R48 ;  /* 0x000000360430723c */ /* 0x004fde0000001830 */
[----:B------:R-:W-:-:S08]  /*ce210*/  NOP ;  /* 0x0000000000007918 */ /* 0x000fd00000000000 */
[----:B------:R-:W-:Y:S04]  /*ce220*/  STL.64 [R1+0x1250], R48 ;  /* 0x0012503001007387 */ /* 0x000fe80000100a00 */
[----:B------:R0:W-:Y:S04]  /*ce230*/  STL.64 [R1+0x1258], R50 ;  /* 0x0012583201007387 */ /* 0x0001e80000100a00 */
[----:B0-----:R-:W3:Y:S04]  /*ce240*/  LDL.LU.64 R50, [R1+0x85b0] ;  /* 0x0085b00001327983 */ /* 0x001ee80000300a00 */
[----:B------:R-:W2:Y:S01]  /*ce250*/  LDL.LU.64 R48, [R1+0x85a8] ;  /* 0x0085a80001307983 */ /* 0x000ea20000300a00 */
[----:B----4-:R-:W-:-:S15]  /*ce260*/  HMMA.16816.F32 R8, R4, R52, R8 ;  /* 0x000000340408723c */ /* 0x010fde0000001808 */
[----:B------:R-:W-:-:S08]  /*ce270*/  NOP ;  /* 0x0000000000007918 */ /* 0x000fd00000000000 */
        /* <DEDUP_REMOVED lines=17> */
[----:B0-----:R-:W4:Y:S04]  /*ce390*/  LDL.LU.64 R38, [R1+0x85a0] ;  /* 0x0085a00001267983 */ /* 0x001f280000300a00 */
        /* <DEDUP_REMOVED lines=28> */
[C---:B------:R-:W-:Y:S06]  /*ce560*/  HMMA.16816.F32 R8, R4.reuse, R38, R8 ;  /* 0x000000260408723c */ /* 0x040fec0000001808 */
        /* <DEDUP_REMOVED lines=16> */
[----:B------:R-:W4:Y:S04]  /*ce670*/  LDL.LU R43, [R1+0x2b6c] ;  /* 0x002b6c00012b7983 */ /* 0x000f280000300800 */
[----:B------:R-:W-:Y:S04]  /*ce680*/  STL.64 [R1+0x11d0], R8 ;  /* 0x0011d00801007387 */ /* 0x000fe80000100a00 */
[----:B------:R0:W-:Y:S04]  /*ce690*/  STL.64 [R1+0x11d8], R10 ;  /* 0x0011d80a01007387 */ /* 0x0001e80000100a00 */
[----:B0-----:R-:W2:Y:S04]  /*ce6a0*/  LDL.LU.64 R10, [R1+0x8540] ;  /* 0x00854000010a7983 */ /* 0x001ea80000300a00 */
[----:B------:R-:W3:Y:S01]  /*ce6b0*/  LDL.LU.64 R8, [R1+0x8538] ;  /* 0x0085380001087983 */ /* 0x000ee20000300a00 */
[C---:B----4-:R-:W-:Y:S06]  /*ce6c0*/  HMMA.16816.F32 R40, R4.reuse, R2, R40 ;  /* 0x000000020428723c */ /* 0x050fec0000001828 */
[----:B---3--:R-:W-:-:S15]  /*ce6d0*/  HMMA.16816.F32 R44, R4, R8, R44 ;  /* 0x00000008042c723c */ /* 0x008fde000000182c */
[----:B------:R-:W-:-:S02]  /*ce6e0*/  NOP ;  /* 0x0000000000007918 */ /* 0x000fc40000000000 */
[----:B------:R-:W-:Y:S04]  /*ce6f0*/  STL.64 [R1+0x11c0], R40 ;  /* 0x0011c02801007387 */ /* 0x000fe80000100a00 */
[----:B------:R2:W-:Y:S02]  /*ce700*/  STL.64 [R1+0x11c8], R42 ;  /* 0x0011c82a01007387 */ /* 0x0005e40000100a00 */
[C---:B--2---:R-:W-:Y:S06]  /*ce710*/  HMMA.16816.F32 R40, R4.reuse, R10, R48 ;  /* 0x0000000a0428723c */ /* 0x044fec0000001830 */
[----:B------:R-:W-:Y:S04]  /*ce720*/  STL.64 [R1+0x8320], R10 ;  /* 0x0083200a01007387 */ /* 0x000fe80000100a00 */
[----:B------:R-:W-:Y:S04]  /*ce730*/  STL.64 [R1+0x11b0], R44 ;  /* 0x0011b02c01007387 */ /* 0x000fe80000100a00 */
[----:B------:R-:W-:Y:S04]  /*ce740*/  STL.64 [R1+0x11b8], R46 ;  /* 0x0011b82e01007387 */ /* 0x000fe80000100a00 */
[----:B------:R0:W-:Y:S02]  /*ce750*/  STL.64 [R1+0x8318], R8 ;  /* 0x0083180801007387 */ /* 0x0001e40000100a00 */
[C---:B0-----:R-:W-:Y:S03]  /*ce760*/  HMMA.16816.F32 R8, R4.reuse, R14, R56 ;  /* 0x0000000e0408723c */ /* 0x041fe60000001838 */
[----:B------:R-:W-:Y:S04]  /*ce770*/  STL.64 [R1+0x11a0], R40 ;  /* 0x0011a02801007387 */ /* 0x000fe80000100a00 */
[----:B------:R0:W-:Y:S02]  /*ce780*/  STL.64 [R1+0x11a8], R42 ;  /* 0x0011a82a01007387 */ /* 0x0001e40000100a00 */
[----:B0-----:R-:W-:Y:S02]  /*ce790*/  HMMA.16816.F32 R40, R4, R12, R52 ;  /* 0x0000000c0428723c */ /* 0x001fe40000001834 */
[----:B------:R-:W-:-:S15]  /*ce7a0*/  STL.64 [R1+0x8300], R14 ;  /* 0x0083000e01007387 */ /* 0x000fde0000100a00 */
[----:B------:R-:W-:-:S06]  /*ce7b0*/  NOP ;  /* 0x0000000000007918 */ /* 0x000fcc0000000000 */
[----:B------:R-:W-:Y:S04]  /*ce7c0*/  STL.64 [R1+0x1190], R40 ;  /* 0x0011902801007387 */ /* 0x000fe80000100a00 */
[----:B------:R-:W-:Y:S04]  /*ce7d0*/  STL.64 [R1+0x1198], R42 ;  /* 0x0011982a01007387 */ /* 0x000fe80000100a00 */
[----:B------:R0:W-:Y:S04]  /*ce7e0*/  STL.64 [R1+0x82f8], R12 ;  /* 0x0082f80c01007387 */ /* 0x0001e80000100a00 */
[----:B------:R-:W-:Y:S04]  /*ce7f0*/  STL.64 [R1+0x1180], R8 ;  /* 0x0011800801007387 */ /* 0x000fe80000100a00 */
[----:B------:R1:W-:Y:S04]  /*ce800*/  STL.64 [R1+0x1188], R10 ;  /* 0x0011880a01007387 */ /* 0x0003e80000100a00 */
[----:B------:R-:W2:Y:S01]  /*ce810*/  LDL.LU R56, [R1+0x2ab0] ;  /* 0x002ab00001387983 */ /* 0x000ea20000300800 */
[C---:B0-----:R-:W-:Y:S06]  /*ce820*/  HMMA.16816.F32 R12, R4.reuse, R16, R32 ;  /* 0x00000010040c723c */ /* 0x041fec0000001820 */
[----:B-1----:R-:W-:Y:S01]  /*ce830*/  HMMA.16816.F32 R8, R4, R18, R28 ;  /* 0x000000120408723c */ /* 0x002fe2000000181c */
[----:B------:R-:W-:-:S02]  /*ce840*/  IMAD.MOV.U32 R55, RZ, RZ, R24 ;  /* 0x000000ffff377224 */ /* 0x000fc400078e0018 */
[----:B------:R-:W-:-:S14]  /*ce850*/  IMAD.MOV.U32 R54, RZ, RZ, R25 ;  /* 0x000000ffff367224 */ /* 0x000fdc00078e0019 */
[----:B------:R-:W-:Y:S04]  /*ce860*/  STL.64 [R1+0x1170], R12 ;  /* 0x0011700c01007387 */ /* 0x000fe80000100a00 */
[----:B------:R-:W-:Y:S04]  /*ce870*/  STL.64 [R1+0x1178], R14 ;  /* 0x0011780e01007387 */ /* 0x000fe80000100a00 */
        /* <DEDUP_REMOVED lines=54> */
[----:B------:R-:W3:Y:S04]  /*cebe0*/  LDL.LU.64 R24, [R1+0x8518] ;  /* 0x0085180001187983 */ /* 0x000ee80000300a00 */
[----:B------:R-:W-:Y:S04]  /*cebf0*/  STL.64 [R1+0x8330], R22 ;  /* 0x0083301601007387 */ /* 0x000fe80000100a00 */
[----:B------:R0:W-:Y:S04]  /*cec00*/  STL.64 [R1+0x8328], R20 ;  /* 0x0083281401007387 */ /* 0x0001e80000100a00 */
[----:B0-----:R-:W3:Y:S04]  /*cec10*/  LDL.LU R20, [R1+0x2ad0] ;  /* 0x002ad00001147983 */ /* 0x001ee80000300800 */
[----:B------:R-:W3:Y:S04]  /*cec20*/  LDL.LU R21, [R1+0x2ad4] ;  /* 0x002ad40001157983 */ /* 0x000ee80000300800 */
[----:B------:R-:W3:Y:S04]  /*cec30*/  LDL.LU R22, [R1+0x2ad8] ;  /* 0x002ad80001167983 */ /* 0x000ee80000300800 */
[----:B------:R-:W3:Y:S01]  /*cec40*/  LDL.LU R23, [R1+0x2adc] ;  /* 0x002adc0001177983 */ /* 0x000ee20000300800 */
[----:B--2---:R-:W-:-:S02]  /*cec50*/  IMAD R32, R32, 0x100, R14 ;  /* 0x0000010020207824 */ /* 0x004fc400078e020e */
[----:B------:R-:W-:Y:S02]  /*cec60*/  IMAD R33, R33, 0x100, R15 ;  /* 0x0000010021217824 */ /* 0x000fe400078e020f */
[----:B------:R-:W-:Y:S02]  /*cec70*/  IMAD R34, R34, 0x100, R52 ;  /* 0x0000010022227824 */ /* 0x000fe400078e0234 */
[----:B------:R-:W-:Y:S01]  /*cec80*/  IMAD R35, R35, 0x100, R53 ;  /* 0x0000010023237824 */ /* 0x000fe200078e0235 */
[----:B------:R-:W-:Y:S02]  /*cec90*/  F2FP.F16.E5M2.UNPACK_B R32, R32 ;  /* 0x00000020ff20723e */ /* 0x000fe400020004ff */
[----:B------:R-:W-:Y:S02]  /*ceca0*/  F2FP.F16.E5M2.UNPACK_B R33, R33 ;  /* 0x00000021ff21723e */ /* 0x000fe400020004ff */
[----:B------:R-:W-:Y:S02]  /*cecb0*/  F2FP.F16.E5M2.UNPACK_B R34, R34 ;  /* 0x00000022ff22723e */ /* 0x000fe400020004ff */
[----:B------:R-:W-:Y:S01]  /*cecc0*/  F2FP.F16.E5M2.UNPACK_B R35, R35 ;  /* 0x00000023ff23723e */ /* 0x000fe200020004ff */
[C---:B----4-:R-:W-:Y:S06]  /*cecd0*/  HMMA.16816.F32 R8, R4.reuse, R28, R8 ;  /* 0x0000001c0408723c */ /* 0x050fec0000001808 */
[C---:B---3--:R-:W-:Y:S06]  /*cece0*/  HMMA.16816.F32 R16, R4.reuse, R26, R16 ;  /* 0x0000001a0410723c */ /* 0x048fec0000001810 */
[----:B------:R-:W-:Y:S06]  /*cecf0*/  HMMA.16816.F32 R20, R4, R24, R20 ;  /* 0x000000180414723c */ /* 0x000fec0000001814 */
[----:B------:R-:W-:Y:S04]  /*ced00*/  STL [R1+0x82e4], R24 ;  /* 0x0082e41801007387 */ /* 0x000fe80000100800 */
[----:B------:R-:W-:-:S13]  /*ced10*/  STL [R1+0x82e0], R25 ;  /* 0x0082e01901007387 */ /* 0x000fda0000100800 */
        /* <DEDUP_REMOVED lines=9> */
[----:B------:R0:W-:Y:S02]  /*cedb0*/  STL.64 [R1+0x1118], R10 ;  /* 0x0011180a01007387 */ /* 0x0001e40000100a00 */
[----:B0-----:R-:W-:Y:S06]  /*cedc0*/  HMMA.16816.F32 R8, R4, R30, R40 ;  /* 0x0000001e0408723c */ /* 0x001fec0000001828 */
[----:B------:R-:W-:Y:S04]  /*cedd0*/  STL [R1+0x82ec], R30 ;  /* 0x0082ec1e01007387 */ /* 0x000fe80000100800 */
[----:B------:R-:W-:-:S13]  /*cede0*/  STL [R1+0x82d8], R31 ;  /* 0x0082d81f01007387 */ /* 0x000fda0000100800 */
[----:B------:R-:W-:Y:S04]  /*cedf0*/  STL.64 [R1+0x20e0], R8 ;  /* 0x0020e00801007387 */ /* 0x000fe80000100a00 */
[----:B------:R0:W-:Y:S02]  /*cee00*/  STL.64 [R1+0x20e8], R10 ;  /* 0x0020e80a01007387 */ /* 0x0001e40000100a00 */
[----:B0-----:R-:W-:Y:S02]  /*cee10*/  HMMA.16816.F32 R8, R4, R36, R44 ;  /* 0x000000240408723c */ /* 0x001fe4000000182c */
[----:B------:R-:W-:Y:S04]  /*cee20*/  STL.64 [R1+0x8340], R38 ;  /* 0x0083402601007387 */ /* 0x000fe80000100a00 */
[----:B------:R-:W-:-:S15]  /*cee30*/  STL.64 [R1+0x8338], R36 ;  /* 0x0083382401007387 */ /* 0x000fde0000100a00 */
[----:B------:R-:W-:-:S02]  /*cee40*/  NOP ;  /* 0x0000000000007918 */ /* 0x000fc40000000000 */
[----:B------:R-:W-:Y:S04]  /*cee50*/  STL.64 [R1+0x20d0], R8 ;  /* 0x0020d00801007387 */ /* 0x000fe80000100a00 */
[----:B------:R0:W-:Y:S02]  /*cee60*/  STL.64 [R1+0x20d8], R10 ;  /* 0x0020d80a01007387 */ /* 0x0001e40000100a00 */
[----:B0-----:R-:W-:Y:S06]  /*cee70*/  HMMA.16816.F32 R8, R4, R54, R48 ;  /* 0x000000360408723c */ /* 0x001fec0000001830 */
[----:B------:R-:W-:-:S15]  /*cee80*/  HMMA.16816.F32 R4, R32, R60, R56 ;  /* 0x0000003c2004723c */ /* 0x000fde0000001838 */
        /* <DEDUP_REMOVED lines=9> */
[----:B------:R-:W-:-:S03]  /*cef20*/  IMAD.MOV.U32 R55, RZ, RZ, R0 ;  /* 0x000000ffff377224 */ /* 0x000fc600078e0000 */
        /* <DEDUP_REMOVED lines=45> */
[----:B------:R-:W4:Y:S01]  /*cf200*/  LDL.64 R40, [R1+0xe8] ;  /* 0x0000e80001287983 */ /* 0x000f220000100a00 */
[----:B------:R-:W-:-:S03]  /*cf210*/  IMAD.MOV.U32 R31, RZ, RZ, R61 ;  /* 0x000000ffff1f7224 */ /* 0x000fc600078e003d */
[----:B------:R-:W4:Y:S04]  /*cf220*/  LDL.LU R8, [R1+0x2a30] ;  /* 0x002a300001087983 */ /* 0x000f280000300800 */
[----:B------:R-:W4:Y:S01]  /*cf230*/  LDL.LU R9, [R1+0x2a34] ;  /* 0x002a340001097983 */ /* 0x000f220000300800 */
[----:B------:R-:W-:-:S03]  /*cf240*/  IMAD.MOV.U32 R27, RZ, RZ, R60 ;  /* 0x000000ffff1b7224 */ /* 0x000fc600078e003c */
[----:B------:R-:W4:Y:S04]  /*cf250*/  LDL.LU R10, [R1+0x2a38] ;  /* 0x002a3800010a7983 */ /* 0x000f280000300800 */
[----:B------:R-:W4:Y:S04]  /*cf260*/  LDL.LU R11, [R1+0x2a3c] ;  /* 0x002a3c00010b7983 */ /* 0x000f280000300800 */
[----:B------:R-:W4:Y:S04]  /*cf270*/  LDL.64 R52, [R1+0xd8] ;  /* 0x0000d80001347983 */ /* 0x000f280000100a00 */
[----:B------:R-:W4:Y:S04]  /*cf280*/  LDL.64 R60, [R1+0xc8] ;  /* 0x0000c800013c7983 */ /* 0x000f280000100a00 */
[----:B------:R0:W-:Y:S04]  /*cf290*/  STL [R1+0x82f4], R31 ;  /* 0x0082f41f01007387 */ /* 0x0001e80000100800 */
[----:B0-----:R-:W4:Y:S04]  /*cf2a0*/  LDL.64 R30, [R1+0x100] ;  /* 0x00010000011e7983 */ /* 0x001f280000100a00 */
[----:B------:R0:W-:Y:S04]  /*cf2b0*/  STL [R1+0x82f0], R27 ;  /* 0x0082f01b01007387 */ /* 0x0001e80000100800 */
[----:B------:R-:W4:Y:S04]  /*cf2c0*/  LDL.LU R24, [R1+0x2a70] ;  /* 0x002a700001187983 */ /* 0x000f280000300800 */
[----:B------:R-:W4:Y:S04]  /*cf2d0*/  LDL.LU R25, [R1+0x2a74] ;  /* 0x002a740001197983 */ /* 0x000f280000300800 */
[----:B------:R-:W4:Y:S04]  /*cf2e0*/  LDL.LU R26, [R1+0x2a78] ;  /* 0x002a7800011a7983 */ /* 0x000f280000300800 */
[----:B0-----:R-:W4:Y:S01]  /*cf2f0*/  LDL.LU R27, [R1+0x2a7c] ;  /* 0x002a7c00011b7983 */ /* 0x001f220000300800 */
[C---:B---3--:R-:W-:Y:S06]  /*cf300*/  HMMA.16816.F32 R44, R32.reuse, R6, R44 ;  /* 0x00000006202c723c */ /* 0x048fec000000182c */
[----:B--2---:R-:W-:Y:S01]  /*cf310*/  HMMA.16816.F32 R48, R32, R28, R48 ;  /* 0x0000001c2030723c */ /* 0x004fe20000001830 */
[----:B------:R-:W-:-:S02]  /*cf320*/  IMAD.MOV.U32 R5, RZ, RZ, R6 ;  /* 0x000000ffff057224 */ /* 0x000fc400078e0006 */
[----:B------:R-:W-:-:S03]  /*cf330*/  IMAD.MOV.U32 R4, RZ, RZ, R7 ;  /* 0x000000ffff047224 */ /* 0x000fc600078e0007 */
[----:B------:R-:W-:Y:S02]  /*cf340*/  IMAD.MOV.U32 R7, RZ, RZ, R28 ;  /* 0x000000ffff077224 */ /* 0x000fe400078e001c */
[----:B------:R-:W-:-:S09]  /*cf350*/  IMAD.MOV.U32 R6, RZ, RZ, R29 ;  /* 0x000000ffff067224 */ /* 0x000fd200078e001d */
[----:B------:R-:W-:Y:S04]  /*cf360*/  STL.64 [R1+0x10e0], R44 ;  /* 0x0010e02c01007387 */ /* 0x000fe80000100a00 */
[----:B------:R0:W-:Y:S04]  /*cf370*/  STL.64 [R1+0x10e8], R46 ;  /* 0x0010e82e01007387 */ /* 0x0001e80000100a00 */
[----:B0-----:R-:W2:Y:S04]  /*cf380*/  LDL.LU.64 R46, [R1+0x8508] ;  /* 0x00850800012e7983 */ /* 0x001ea80000300a00 */
[----:B------:R-:W2:Y:S04]  /*cf390*/  LDL.LU.64 R44, [R1+0x8500] ;  /* 0x00850000012c7983 */ /* 0x000ea80000300a00 */
[----:B------:R-:W-:Y:S04]  /*cf3a0*/  STL.64 [R1+0x10d0], R48 ;  /* 0x0010d03001007387 */ /* 0x000fe80000100a00 */
[----:B------:R0:W-:Y:S04]  /*cf3b0*/  STL.64 [R1+0x10d8], R50 ;  /* 0x0010d83201007387 */ /* 0x0001e80000100a00 */
[----:B0-----:R-:W3:Y:S04]  /*cf3c0*/  LDL.LU.64 R50, [R1+0x84f8] ;  /* 0x0084f80001327983 */ /* 0x001ee80000300a00 */
[----:B------:R-:W3:Y:S04]  /*cf3d0*/  LDL.LU.64 R48, [R1+0x84f0] ;  /* 0x0084f00001307983 */ /* 0x000ee80000300a00 */
[----:B------:R0:W-:Y:S04]  /*cf3e0*/  STL.64 [R1+0x8350], R6 ;  /* 0x0083500601007387 */ /* 0x0001e80000100a00 */
[----:B0-----:R-:W2:Y:S04]  /*cf3f0*/  LDL.64 R6, [R1+0x108] ;  /* 0x0001080001067983 */ /* 0x001ea80000100a00 */
[----:B------:R-:W-:Y:S01]  /*cf400*/  STL.64 [R1+0x8348], R4 ;  /* 0x0083480401007387 */ /* 0x000fe20000100a00 */
[----:B------:R-:W-:-:S02]  /*cf410*/  IMAD.MOV.U32 R43, RZ, RZ, R0 ;  /* 0x000000ffff2b7224 */ /* 0x000fc400078e0000 */
[----:B----4-:R-:W-:Y:S01]  /*cf420*/  IMAD.MOV.U32 R0, RZ, RZ, R41 ;  /* 0x000000ffff007224 */ /* 0x010fe200078e0029 */
[----:B--2---:R-:W-:-:S15]  /*cf430*/  HMMA.16816.F32 R56, R32, R6, R56 ;  /* 0x000000062038723c */ /* 0x004fde0000001838 */
[----:B------:R-:W-:-:S08]  /*cf440*/  NOP ;  /* 0x0000000000007918 */ /* 0x000fd00000000000 */
[----:B------:R-:W-:Y:S04]  /*cf450*/  STL.64 [R1+0x10c0], R56 ;  /* 0x0010c03801007387 */ /* 0x000fe80000100a00 */
[----:B------:R0:W-:Y:S04]  /*cf460*/  STL.64 [R1+0x10c8], R58 ;  /* 0x0010c83a01007387 */ /* 0x0001e80000100a00 */
[----:B0-----:R-:W2:Y:S04]  /*cf470*/  LDL.LU.64 R58, [R1+0x84e8] ;  /* 0x0084e800013a7983 */ /* 0x001ea80000300a00 */
[----:B------:R-:W2:Y:S01]  /*cf480*/  LDL.LU.64 R56, [R1+0x84e0] ;  /* 0x0084e00001387983 */ /* 0x000ea20000300a00 */
[----:B------:R-:W-:-:S02]  /*cf490*/  IMAD.MOV.U32 R29, RZ, RZ, R6 ;  /* 0x000000ffff1d7224 */ /* 0x000fc400078e0006 */
[----:B------:R-:W-:Y:S02]  /*cf4a0*/  IMAD.MOV.U32 R28, RZ, RZ, R7 ;  /* 0x000000ffff1c7224 */ /* 0x000fe400078e0007 */
[----:B------:R-:W-:-:S15]  /*cf4b0*/  HMMA.16816.F32 R4, R32, R30, R24 ;  /* 0x0000001e2004723c */ /* 0x000fde0000001818 */
[----:B------:R-:W-:-:S08]  /*cf4c0*/  NOP ;  /* 0x0000000000007918 */ /* 0x000fd00000000000 */
[----:B------:R-:W-:Y:S04]  /*cf4d0*/  STL.64 [R1+0x10b0], R4 ;  /* 0x0010b00401007387 */ /* 0x000fe80000100a00 */
[----:B------:R0:W-:Y:S02]  /*cf4e0*/  STL.64 [R1+0x10b8], R6 ;  /* 0x0010b80601007387 */ /* 0x0001e40000100a00 */
[----:B0-----:R-:W-:-:S15]  /*cf4f0*/  HMMA.16816.F32 R4, R32, R16, R36 ;  /* 0x000000102004723c */ /* 0x001fde0000001824 */
[----:B------:R-:W-:-:S08]  /*cf500*/  NOP ;  /* 0x0000000000007918 */ /* 0x000fd00000000000 */
[----:B------:R-:W-:Y:S04]  /*cf510*/  STL.64 [R1+0x10a0], R4 ;  /* 0x0010a00401007387 */ /* 0x000fe80000100a00 */
[----:B------:R0:W-:Y:S02]  /*cf520*/  STL.64 [R1+0x10a8], R6 ;  /* 0x0010a80601007387 */ /* 0x0001e40000100a00 */
[----:B0-----:R-:W-:Y:S01]  /*cf530*/  HMMA.16816.F32 R4, R32, R18, R20 ;  /* 0x000000122004723c */ /* 0x001fe20000001814 */
[----:B------:R-:W-:-:S05]  /*cf540*/  IMAD.MOV.U32 R26, RZ, RZ, R17 ;  /* 0x000000ffff1a7224 */ /* 0x000fca00078e0011 */
[----:B------:R-:W-:Y:S02]  /*cf550*/  IMAD.MOV.U32 R27, RZ, RZ, R19 ;  /* 0x000000ffff1b7224 */ /* 0x000fe400078e0013 */
[----:B------:R-:W-:Y:S02]  /*cf560*/  IMAD.MOV.U32 R24, RZ, RZ, R30 ;  /* 0x000000ffff187224 */ /* 0x000fe400078e001e */
[----:B------:R-:W-:Y:S02]  /*cf570*/  IMAD.MOV.U32 R25, RZ, RZ, R31 ;  /* 0x000000ffff197224 */ /* 0x000fe400078e001f */
[----:B------:R-:W-:Y:S02]  /*cf580*/  IMAD.MOV.U32 R30, RZ, RZ, R16 ;  /* 0x000000ffff1e7224 */ /* 0x000fe400078e0010 */
[----:B------:R-:W-:-:S09]  /*cf590*/  IMAD.MOV.U32 R31, RZ, RZ, R18 ;  /* 0x000000ffff1f7224 */ /* 0x000fd200078e0012 */
[----:B------:R-:W-:Y:S04]  /*cf5a0*/  STL.64 [R1+0x1090], R4 ;  /* 0x0010900401007387 */ /* 0x000fe80000100a00 */
[----:B------:R0:W-:Y:S02]  /*cf5b0*/  STL.64 [R1+0x1098], R6 ;  /* 0x0010980601007387 */ /* 0x0001e40000100a00 */
[C---:B0-----:R-:W-:Y:S02]  /*cf5c0*/  HMMA.16816.F32 R4, R32.reuse, R40, R12 ;  /* 0x000000282004723c */ /* 0x041fe4000000180c */
[----:B------:R-:W-:Y:S04]  /*cf5d0*/  STL.64 [R1+0x83c0], R26 ;  /* 0x0083c01a01007387 */ /* 0x000fe80000100a00 */
[----:B------:R-:W-:Y:S04]  /*cf5e0*/  STL.64 [R1+0x83b8], R24 ;  /* 0x0083b81801007387 */ /* 0x000fe80000100a00 */
[----:B------:R-:W-:Y:S04]  /*cf5f0*/  STL.64 [R1+0x8370], R30 ;  /* 0x0083701e01007387 */ /* 0x000fe80000100a00 */
[----:B------:R-:W-:Y:S04]  /*cf600*/  STL.64 [R1+0x8368], R28 ;  /* 0x0083681c01007387 */ /* 0x000fe80000100a00 */
[----:B------:R-:W-:Y:S01]  /*cf610*/  STL [R1+0x8234], R0 ;  /* 0x0082340001007387 */ /* 0x000fe20000100800 */
[C---:B------:R-:W-:Y:S04]  /*cf620*/  HMMA.16816.F32 R8, R32.reuse, R42, R8 ;  /* 0x0000002a2008723c */ /* 0x040fe80000001808 */
[----:B------:R-:W-:Y:S04]  /*cf630*/  STL.64 [R1+0x1080], R4 ;  /* 0x0010800401007387 */ /* 0x000fe80000100a00 */
[----:B------:R0:W-:Y:S02]  /*cf640*/  STL.64 [R1+0x1088], R6 ;  /* 0x0010880601007387 */ /* 0x0001e40000100a00 */
[----:B0-----:R-:W-:Y:S06]  /*cf650*/  HMMA.16816.F32 R4, R32, R52, R44 ;  /* 0x000000342004723c */ /* 0x001fec000000182c */
[----:B------:R-:W-:-:S07]  /*cf660*/  IMAD.MOV.U32 R0, RZ, RZ, R53 ;  /* 0x000000ffff007224 */ /* 0x000fce00078e0035 */
[----:B------:R-:W-:Y:S04]  /*cf670*/  STL.64 [R1+0x1070], R8 ;  /* 0x0010700801007387 */ /* 0x000fe80000100a00 */
[----:B------:R3:W-:Y:S04]  /*cf680*/  STL.64 [R1+0x1078], R10 ;  /* 0x0010780a01007387 */ /* 0x0007e80000100a00 */
[----:B------:R-:W-:Y:S01]  /*cf690*/  STL [R1+0x8238], R0 ;  /* 0x0082380001007387 */ /* 0x000fe20000100800 */
[----:B---3--:R-:W-:Y:S03]  /*cf6a0*/  HMMA.16816.F32 R8, R32, R54, R48 ;  /* 0x000000362008723c */ /* 0x008fe60000001830 */
[----:B------:R-:W-:Y:S04]  /*cf6b0*/  STL.64 [R1+0x1060], R4 ;  /* 0x0010600401007387 */ /* 0x000fe80000100a00 */
[----:B------:R2:W-:-:S15]  /*cf6c0*/  STL.64 [R1+0x1068], R6 ;  /* 0x0010680601007387 */ /* 0x0005de0000100a00 */
[----:B------:R-:W-:-:S01]  /*cf6d0*/  NOP ;  /* 0x0000000000007918 */ /* 0x000fc20000000000 */
[----:B------:R-:W-:Y:S04]  /*cf6e0*/  STL.64 [R1+0x1050], R8 ;  /* 0x0010500801007387 */ /* 0x000fe80000100a00 */
[----:B------:R-:W-:Y:S04]  /*cf6f0*/  STL.64 [R1+0x1058], R10 ;  /* 0x0010580a01007387 */ /* 0x000fe80000100a00 */
[----:B------:R-:W3:Y:S01]  /*cf700*/  LDL.LU R52, [R1+0x2900] ;  /* 0x0029000001347983 */ /* 0x000ee20000300800 */
[----:B--2---:R-:W-:-:S15]  /*cf710*/  HMMA.16816.F32 R4, R32, R60, R56 ;  /* 0x0000003c2004723c */ /* 0x004fde0000001838 */
[----:B------:R-:W-:-:S08]  /*cf720*/  NOP ;  /* 0x0000000000007918 */ /* 0x000fd00000000000 */
[----:B------:R0:W-:Y:S04]  /*cf730*/  STL.64 [R1+0x1040], R4 ;  /* 0x0010400401007387 */ /* 0x0001e80000100a00 */
[----:B------:R1:W-:Y:S04]  /*cf740*/  STL.64 [R1+0x1048], R6 ;  /* 0x0010480601007387 */ /* 0x0003e80000100a00 */
[----:B------:R-:W3:Y:S04]  /*cf750*/  LDL.LU R53, [R1+0x2904] ;  /* 0x0029040001357983 */ /* 0x000ee80000300800 */
[----:B------:R-:W2:Y:S04]  /*cf760*/  LDL.LU R54, [R1+0x2908] ;  /* 0x0029080001367983 */ /* 0x000ea80000300800 */
[----:B------:R-:W2:Y:S04]  /*cf770*/  LDL.LU R55, [R1+0x290c] ;  /* 0x00290c0001377983 */ /* 0x000ea80000300800 */
        /* <DEDUP_REMOVED lines=20> */
[----:B0-----:R-:W2:Y:S04]  /*cf8c0*/  LDL.LU R4, [R1+0x2960] ;  /* 0x0029600001047983 */ /* 0x001ea80000300800 */
[----:B------:R-:W2:Y:S04]  /*cf8d0*/  LDL.LU R5, [R1+0x2964] ;  /* 0x0029640001057983 */ /* 0x000ea80000300800 */
[----:B-1----:R-:W3:Y:S04]  /*cf8e0*/  LDL.LU R6, [R1+0x2968] ;  /* 0x0029680001067983 */ /* 0x002ee80000300800 */
        /* <DEDUP_REMOVED lines=24> */
[----:B----4-:R4:W-:Y:S04]  /*cfa70*/  STL.64 [R1+0x8490], R16 ;  /* 0x0084901001007387 */ /* 0x0109e80000100a00 */
[----:B0-----:R-:W3:Y:S04]  /*cfa80*/  LDL R6, [R1+0xa0] ;  /* 0x0000a00001067983 */ /* 0x001ee80000100800 */
[----:B------:R-:W3:Y:S04]  /*cfa90*/  LDL R7, [R1+0xa4] ;  /* 0x0000a40001077983 */ /* 0x000ee80000100800 */
[----:B-1----:R-:W2:Y:S04]  /*cfaa0*/  LDL.LU R52, [R1+0x29c0] ;  /* 0x0029c00001347983 */ /* 0x002ea80000300800 */
[----:B------:R-:W2:Y:S04]  /*cfab0*/  LDL.LU R53, [R1+0x29c4] ;  /* 0x0029c40001357983 */ /* 0x000ea80000300800 */
[----:B------:R-:W4:Y:S04]  /*cfac0*/  LDL.LU R54, [R1+0x29c8] ;  /* 0x0029c80001367983 */ /* 0x000f280000300800 */
[----:B------:R-:W4:Y:S04]  /*cfad0*/  LDL.LU R55, [R1+0x29cc] ;  /* 0x0029cc0001377983 */ /* 0x000f280000300800 */
[----:B----4-:R-:W-:Y:S04]  /*cfae0*/  STL.64 [R1+0x84a8], R54 ;  /* 0x0084a83601007387 */ /* 0x010fe80000100a00 */
[----:B--2---:R0:W-:Y:S04]  /*cfaf0*/  STL.64 [R1+0x84a0], R52 ;  /* 0x0084a03401007387 */ /* 0x0041e80000100a00 */
[----:B------:R-:W2:Y:S04]  /*cfb00*/  LDL R18, [R1+0xb0] ;  /* 0x0000b00001127983 */ /* 0x000ea80000100800 */
[----:B------:R-:W2:Y:S04]  /*cfb10*/  LDL R19, [R1+0xb4] ;  /* 0x0000b40001137983 */ /* 0x000ea80000100800 */
[----:B------:R-:W4:Y:S04]  /*cfb20*/  LDL.64 R16, [R1+0xb8] ;  /* 0x0000b80001107983 */ /* 0x000f280000100a00 */
[----:B--2---:R1:W-:Y:S04]  /*cfb30*/  STL.64 [R1+0x84c8], R18 ;  /* 0x0084c81201007387 */ /* 0x0043e80000100a00 */
[----:B----4-:R-:W-:Y:S04]  /*cfb40*/  STL.64 [R1+0x84c0], R16 ;  /* 0x0084c01001007387 */ /* 0x010fe80000100a00 */
[----:B0-----:R-:W2:Y:S04]  /*cfb50*/  LDL.LU R52, [R1+0x29d0] ;  /* 0x0029d00001347983 */ /* 0x001ea80000300800 */
[----:B------:R-:W2:Y:S04]  /*cfb60*/  LDL.LU R53, [R1+0x29d4] ;  /* 0x0029d40001357983 */ /* 0x000ea80000300800 */
[----:B------:R-:W4:Y:S04]  /*cfb70*/  LDL.LU R54, [R1+0x29d8] ;  /* 0x0029d80001367983 */ /* 0x000f280000300800 */
[----:B------:R-:W4:Y:S04]  /*cfb80*/  LDL.LU R55, [R1+0x29dc] ;  /* 0x0029dc0001377983 */ /* 0x000f280000300800 */
[----:B-1----:R-:W3:Y:S04]  /*cfb90*/  LDL R18, [R1+0xc0] ;  /* 0x0000c00001127983 */ /* 0x002ee80000100800 */
[----:B------:R-:W3:Y:S04]  /*cfba0*/  LDL R19, [R1+0xc4] ;  /* 0x0000c40001137983 */ /* 0x000ee80000100800 */
[----:B----4-:R-:W-:Y:S04]  /*cfbb0*/  STL.64 [R1+0x84b8], R54 ;  /* 0x0084b83601007387 */ /* 0x010fe80000100a00 */
[----:B--2---:R0:W-:Y:S04]  /*cfbc0*/  STL.64 [R1+0x84b0], R52 ;  /* 0x0084b03401007387 */ /* 0x0041e80000100a00 */
[----:B0-----:R-:W2:Y:S04]  /*cfbd0*/  LDL.LU R52, [R1+0x29e0] ;  /* 0x0029e00001347983 */ /* 0x001ea80000300800 */
[----:B------:R-:W2:Y:S04]  /*cfbe0*/  LDL.LU R53, [R1+0x29e4] ;  /* 0x0029e40001357983 */ /* 0x000ea80000300800 */
[----:B------:R-:W4:Y:S04]  /*cfbf0*/  LDL.LU R54, [R1+0x29e8] ;  /* 0x0029e80001367983 */ /* 0x000f280000300800 */
[----:B------:R-:W4:Y:S04]  /*cfc00*/  LDL.LU R55, [R1+0x29ec] ;  /* 0x0029ec0001377983 */ /* 0x000f280000300800 */
[----:B----4-:R-:W-:Y:S04]  /*cfc10*/  STL.64 [R1+0x84d8], R54 ;  /* 0x0084d83601007387 */ /* 0x010fe80000100a00 */
[----:B--2---:R0:W-:Y:S04]  /*cfc20*/  STL.64 [R1+0x84d0], R52 ;  /* 0x0084d03401007387 */ /* 0x0041e80000100a00 */
[----:B0-----:R-:W3:Y:S04]  /*cfc30*/  LDL.LU R52, [R1+0x29f0] ;  /* 0x0029f00001347983 */ /* 0x001ee80000300800 */
[----:B------:R-:W3:Y:S04]  /*cfc40*/  LDL.LU R53, [R1+0x29f4] ;  /* 0x0029f40001357983 */ /* 0x000ee80000300800 */
[----:B------:R-:W3:Y:S04]  /*cfc50*/  LDL.LU R54, [R1+0x29f8] ;  /* 0x0029f80001367983 */ /* 0x000ee80000300800 */
[----:B------:R-:W3:Y:S04]  /*cfc60*/  LDL.LU R55, [R1+0x29fc] ;  /* 0x0029fc0001377983 */ /* 0x000ee80000300800 */
[----:B------:R-:W2:Y:S04]  /*cfc70*/  LDL.64 R4, [R1+0xa8] ;  /* 0x0000a80001047983 */ /* 0x000ea80000100a00 */
[----:B------:R-:W4:Y:S04]  /*cfc80*/  LDL.LU R24, [R1+0x29b0] ;  /* 0x0029b00001187983 */ /* 0x000f280000300800 */
[----:B------:R-:W4:Y:S04]  /*cfc90*/  LDL.LU R25, [R1+0x29b4] ;  /* 0x0029b40001197983 */ /* 0x000f280000300800 */
[----:B------:R-:W4:Y:S01]  /*cfca0*/  LDL.LU R26, [R1+0x29b8] ;  /* 0x0029b800011a7983 */ /* 0x000f220000300800 */
[----:B------:R-:W-:-:S03]  /*cfcb0*/  IMAD.MOV.U32 R0, RZ, RZ, R61 ;  /* 0x000000ffff007224 */ /* 0x000fc600078e003d */
[----:B------:R-:W4:Y:S04]  /*cfcc0*/  LDL.LU R27, [R1+0x29bc] ;  /* 0x0029bc00011b7983 */ /* 0x000f280000300800 */
[----:B------:R-:W4:Y:S04]  /*cfcd0*/  LDL.64 R60, [R1+0x98] ;  /* 0x00009800013c7983 */ /* 0x000f280000100a00 */
[----:B------:R-:W4:Y:S04]  /*cfce0*/  LDL.LU R40, [R1+0x2990] ;  /* 0x0029900001287983 */ /* 0x000f280000300800 */
[----:B------:R-:W4:Y:S04]  /*cfcf0*/  LDL.LU R41, [R1+0x2994] ;  /* 0x0029940001297983 */ /* 0x000f280000300800 */
[----:B------:R-:W4:Y:S04]  /*cfd00*/  LDL.LU R42, [R1+0x2998] ;  /* 0x00299800012a7983 */ /* 0x000f280000300800 */
[----:B------:R-:W4:Y:S04]  /*cfd10*/  LDL.LU R43, [R1+0x299c] ;  /* 0x00299c00012b7983 */ /* 0x000f280000300800 */
[----:B------:R-:W4:Y:S04]  /*cfd20*/  LDL.64 R30, [R1+0x88] ;  /* 0x00008800011e7983 */ /* 0x000f280000100a00 */
        /* <DEDUP_REMOVED lines=16> */
[----:B------:R-:W-:Y:S01]  /*cfe30*/  STL [R1+0x823c], R0 ;  /* 0x00823c0001007387 */ /* 0x000fe20000100800 */
[----:B---3--:R-:W-:Y:S03]  /*cfe40*/  HMMA.16816.F32 R16, R32, R18, R52 ;  /* 0x000000122010723c */ /* 0x008fe60000001834 */
[----:B------:R-:W3:Y:S04]  /*cfe50*/  LDL.LU.64 R54, [R1+0x84d8] ;  /* 0x0084d80001367983 */ /* 0x000ee80000300a00 */
[----:B------:R-:W3:-:S15]  /*cfe60*/  LDL.LU.64 R52, [R1+0x84d0] ;  /* 0x0084d00001347983 */ /* 0x000ede0000300a00 */
[----:B------:R-:W-:-:S01]  /*cfe70*/  NOP ;  /* 0x0000000000007918 */ /* 0x000fc20000000000 */
[----:B------:R-:W-:Y:S04]  /*cfe80*/  STL.64 [R1+0x1030], R16 ;  /* 0x0010301001007387 */ /* 0x000fe80000100a00 */
[----:B------:R0:W-:Y:S04]  /*cfe90*/  STL.64 [R1+0x1038], R18 ;  /* 0x0010381201007387 */ /* 0x0001e80000100a00 */
[----:B0-----:R-:W2:Y:S04]  /*cfea0*/  LDL.LU.64 R18, [R1+0x84c8] ;  /* 0x0084c80001127983 */ /* 0x001ea80000300a00 */
[----:B------:R-:W3:Y:S02]  /*cfeb0*/  LDL.LU.64 R16, [R1+0x84c0] ;  /* 0x0084c00001107983 */ /* 0x000ee40000300a00 */
[----:B---3--:R-:W-:-:S15]  /*cfec0*/  HMMA.16816.F32 R52, R32, R16, R52 ;  /* 0x000000102034723c */ /* 0x008fde0000001834 */
        /* <DEDUP_REMOVED lines=13> */
[----:B0-----:R-:W3:Y:S04]  /*cffa0*/  LDL.LU.64 R18, [R1+0x8498] ;  /* 0x0084980001127983 */ /* 0x001ee80000300a00 */
[----:B------:R-:W3:Y:S01]  /*cffb0*/  LDL.LU.64 R16, [R1+0x8490] ;  /* 0x0084900001107983 */ /* 0x000ee20000300a00 */
[----:B------:R-:W-:Y:S01]  /*cffc0*/  IMAD.MOV.U32 R0, RZ, RZ, R5 ;  /* 0x000000ffff007224 */ /* 0x000fe200078e0005 */
[----:B--2---:R-:W-:-:S15]  /*cffd0*/  HMMA.16816.F32 R52, R32, R4, R52 ;  /* 0x000000042034723c */ /* 0x004fde0000001834 */
[----:B------:R-:W-:-:S08]  /*cffe0*/  NOP ;  /* 0x0000000000007918 */ /* 0x000fd00000000000 */
[----:B------:R-:W-:Y:S04]  /*cfff0*/  STL.64 [R1+0x1000], R52 ;  /* 0x0010003401007387 */ /* 0x000fe80000100a00 */
[----:B------:R0:W-:Y:S04]  /*d0000*/  STL.64 [R1+0x1008], R54 ;  /* 0x0010083601007387 */ /* 0x0001e80000100a00 */
[----:B0-----:R-:W2:Y:S04]  /*d0010*/  LDL.LU.64 R54, [R1+0x8488] ;  /* 0x0084880001367983 */ /* 0x001ea80000300a00 */
[----:B------:R-:W2:Y:S01]  /*d0020*/  LDL.LU.64 R52, [R1+0x8480] ;  /* 0x0084800001347983 */ /* 0x000ea20000300a00 */
[C---:B----4-:R-:W-:Y:S03]  /*d0030*/  HMMA.16816.F32 R4, R32.reuse, R6, R24 ;  /* 0x000000062004723c */ /* 0x050fe60000001818 */
[----:B------:R-:W-:Y:S04]  /*d0040*/  STL [R1+0x8244], R0 ;  /* 0x0082440001007387 */ /* 0x000fe80000100800 */
[----:B------:R-:W4:Y:S04]  /*d0050*/  LDL.LU.64 R26, [R1+0x8478] ;  /* 0x00847800011a7983 */ /* 0x000f280000300a00 */
[----:B------:R-:W4:Y:S01]  /*d0060*/  LDL.LU.64 R24, [R1+0x8470] ;  /* 0x0084700001187983 */ /* 0x000f220000300a00 */
[C---:B---3--:R-:W-:Y:S11]  /*d0070*/  HMMA.16816.F32 R16, R32.reuse, R60, R16 ;  /* 0x0000003c2010723c */ /* 0x048ff60000001810 */
[----:B------:R-:W-:Y:S04]  /*d0080*/  STL.64 [R1+0xff0], R4 ;  /* 0x000ff00401007387 */ /* 0x000fe80000100a00 */
[----:B------:R0:W-:Y:S04]  /*d0090*/  STL.64 [R1+0xff8], R6 ;  /* 0x000ff80601007387 */ /* 0x0001e80000100a00 */
[----:B0-----:R-:W3:Y:S04]  /*d00a0*/  LDL.LU.64 R6, [R1+0x8468] ;  /* 0x0084680001067983 */ /* 0x001ee80000300a00 */
[----:B------:R-:W3:Y:S04]  /*d00b0*/  LDL.LU.64 R4, [R1+0x8460] ;  /* 0x0084600001047983 */ /* 0x000ee80000300a00 */
[----:B------:R-:W-:Y:S04]  /*d00c0*/  STL.64 [R1+0xfe0], R16 ;  /* 0x000fe01001007387 */ /* 0x000fe80000100a00 */
[----:B------:R0:W-:Y:S01]  /*d00d0*/  STL.64 [R1+0xfe8], R18 ;  /* 0x000fe81201007387 */ /* 0x0001e20000100a00 */
[----:B------:R-:W-:Y:S03]  /*d00e0*/  HMMA.16816.F32 R40, R32, R28, R40 ;  /* 0x0000001c2028723c */ /* 0x000fe60000001828 */
[----:B0-----:R-:W3:Y:S04]  /*d00f0*/  LDL.LU.64 R18, [R1+0x8458] ;  /* 0x0084580001127983 */ /* 0x001ee80000300a00 */
[----:B------:R-:W3:Y:S01]  /*d0100*/  LDL.LU.64 R16, [R1+0x8450] ;  /* 0x0084500001107983 */ /* 0x000ee20000300a00 */
[----:B------:R-:W-:-:S03]  /*d0110*/  IMAD.MOV.U32 R0, RZ, RZ, R61 ;  /* 0x000000ffff007224 */ /* 0x000fc600078e003d */
[----:B------:R-:W3:Y:S04]  /*d0120*/  LDL.LU.64 R60, [R1+0x8448] ;  /* 0x00844800013c7983 */ /* 0x000ee80000300a00 */
[----:B------:R-:W-:Y:S08]  /*d0130*/  STL [R1+0x8248], R0 ;  /* 0x0082480001007387 */ /* 0x000ff00000100800 */
        /* <DEDUP_REMOVED lines=10> */
[C---:B----4-:R-:W-:Y:S06]  /*d01e0*/  HMMA.16816.F32 R24, R32.reuse, R36, R24 ;  /* 0x000000242018723c */ /* 0x050fec0000001818 */
[----:B---3--:R-:W-:Y:S01]  /*d01f0*/  HMMA.16816.F32 R4, R32, R38, R4 ;  /* 0x000000262004723c */ /* 0x008fe20000001804 */
[----:B------:R-:W-:-:S05]  /*d0200*/  IMAD.MOV.U32 R0, RZ, RZ, R31 ;  /* 0x000000ffff007224 */ /* 0x000fca00078e001f */
[----:B------:R0:W-:Y:S01]  /*d0210*/  STL [R1+0x824c], R0 ;  /* 0x00824c0001007387 */ /* 0x0001e20000100800 */
[----:B------:R-:W-:Y:S01]  /*d0220*/  HMMA.16816.F32 R20, R32, R12, R20 ;  /* 0x0000000c2014723c */ /* 0x000fe20000001814 */
[----:B0-----:R-:W-:-:S09]  /*d0230*/  IMAD.MOV.U32 R0, RZ, RZ, R39 ;  /* 0x000000ffff007224 */ /* 0x001fd200078e0027 */
        /* <DEDUP_REMOVED lines=8> */
[----:B------:R-:W-:Y:S01]  /*d02c0*/  STL.64 [R1+0xf98], R22 ;  /* 0x000f981601007387 */ /* 0x000fe20000100a00 */
[C---:B------:R-:W-:Y:S03]  /*d02d0*/  HMMA.16816.F32 R8, R32.reuse, R44, R8 ;  /* 0x0000002c2008723c */ /* 0x040fe60000001808 */
        /* <DEDUP_REMOVED lines=8> */
[----:B0-----:R-:W-:Y:S07]  /*d0360*/  HMMA.16816.F32 R8, R32, R56, R48 ;  /* 0x000000382008723c */ /* 0x001fee0000001830 */
[----:B------:R-:W-:Y:S04]  /*d0370*/  STL.64 [R1+0xf60], R4 ;  /* 0x000f600401007387 */ /* 0x000fe80000100a00 */
[----:B------:R2:W-:-:S12]  /*d0380*/  STL.64 [R1+0xf68], R6 ;  /* 0x000f680601007387 */ /* 0x0005d80000100a00 */
        /* <DEDUP_REMOVED lines=10> */
[----:B--2---:R2:W-:Y:S04]  /*d0430*/  STL.64 [R1+0x83d0], R14 ;  /* 0x0083d00e01007387 */ /* 0x0045e80000100a00 */
[----:B---3--:R-:W-:Y:S04]  /*d0440*/  STL.64 [R1+0x83c8], R12 ;  /* 0x0083c80c01007387 */ /* 0x008fe80000100a00 */
[----:B------:R-:W3:Y:S04]  /*d0450*/  LDL.LU R20, [R1+0x2840] ;  /* 0x0028400001147983 */ /* 0x000ee80000300800 */
[----:B------:R-:W3:Y:S04]  /*d0460*/  LDL.LU R21, [R1+0x2844] ;  /* 0x0028440001157983 */ /* 0x000ee80000300800 */
[----:B------:R-:W4:Y:S04]  /*d0470*/  LDL.LU R22, [R1+0x2848] ;  /* 0x0028480001167983 */ /* 0x000f280000300800 */
[----:B------:R-:W4:Y:S04]  /*d0480*/  LDL.LU R23, [R1+0x284c] ;  /* 0x00284c0001177983 */ /* 0x000f280000300800 */
[----:B----4-:R-:W-:Y:S04]  /*d0490*/  STL.64 [R1+0x83e0], R22 ;  /* 0x0083e01601007387 */ /* 0x010fe80000100a00 */
[----:B---3--:R-:W-:Y:S04]  /*d04a0*/  STL.64 [R1+0x83d8], R20 ;  /* 0x0083d81401007387 */ /* 0x008fe80000100a00 */
[----:B0-----:R-:W3:Y:S04]  /*d04b0*/  LDL.LU R4, [R1+0x2860] ;  /* 0x0028600001047983 */ /* 0x001ee80000300800 */
[----:B------:R-:W3:Y:S04]  /*d04c0*/  LDL.LU R5, [R1+0x2864] ;  /* 0x0028640001057983 */ /* 0x000ee80000300800 */
[----:B-1----:R-:W4:Y:S04]  /*d04d0*/  LDL.LU R6, [R1+0x2868] ;  /* 0x0028680001067983 */ /* 0x002f280000300800 */
[----:B------:R-:W4:Y:S01]  /*d04e0*/  LDL.LU R7, [R1+0x286c] ;  /* 0x00286c0001077983 */ /* 0x000f220000300800 */
[----:B------:R-:W-:-:S03]  /*d04f0*/  IMAD.MOV.U32 R0, RZ, RZ, R59 ;  /* 0x000000ffff007224 */ /* 0x000fc600078e003b */
        /* <DEDUP_REMOVED lines=26> */
[----:B------:R-:W4:Y:S04]  /*d06a0*/  LDL.LU R8, [R1+0x28e0] ;  /* 0x0028e00001087983 */ /* 0x000f280000300800 */
[----:B------:R-:W4:Y:S04]  /*d06b0*/  LDL.LU R9, [R1+0x28e4] ;  /* 0x0028e40001097983 */ /* 0x000f280000300800 */
[----:B------:R-:W4:Y:S04]  /*d06c0*/  LDL.LU R10, [R1+0x28e8] ;  /* 0x0028e800010a7983 */ /* 0x000f280000300800 */
[----:B------:R-:W4:Y:S04]  /*d06d0*/  LDL.LU R11, [R1+0x28ec] ;  /* 0x0028ec00010b7983 */ /* 0x000f280000300800 */
[----:B------:R-:W2:Y:S04]  /*d06e0*/  LDL R40, [R1+0x40] ;  /* 0x0000400001287983 */ /* 0x000ea80000100800 */
[----:B------:R-:W2:Y:S04]  /*d06f0*/  LDL R41, [R1+0x44] ;  /* 0x0000440001297983 */ /* 0x000ea80000100800 */
[----:B0-----:R-:W2:Y:S04]  /*d0700*/  LDL.LU R24, [R1+0x28f0] ;  /* 0x0028f00001187983 */ /* 0x001ea80000300800 */
[----:B------:R-:W2:Y:S04]  /*d0710*/  LDL.LU R25, [R1+0x28f4] ;  /* 0x0028f40001197983 */ /* 0x000ea80000300800 */
[----:B------:R-:W2:Y:S04]  /*d0720*/  LDL.LU R26, [R1+0x28f8] ;  /* 0x0028f800011a7983 */ /* 0x000ea80000300800 */
[----:B------:R-:W2:Y:S04]  /*d0730*/  LDL.LU R27, [R1+0x28fc] ;  /* 0x0028fc00011b7983 */ /* 0x000ea80000300800 */
[----:B------:R-:W4:Y:S04]  /*d0740*/  LDL.64 R42, [R1+0x38] ;  /* 0x00003800012a7983 */ /* 0x000f280000100a00 */
        /* <DEDUP_REMOVED lines=29> */
[----:B------:R0:W-:Y:S01]  /*d0920*/  STL [R1+0x825c], R0 ;  /* 0x00825c0001007387 */ /* 0x0001e20000100800 */
[C---:B--2---:R-:W-:Y:S06]  /*d0930*/  HMMA.16816.F32 R24, R32.reuse, R40, R24 ;  /* 0x000000282018723c */ /* 0x044fec0000001818 */
[----:B----4-:R-:W-:Y:S06]  /*d0940*/  HMMA.16816.F32 R8, R32, R42, R8 ;  /* 0x0000002a2008723c */ /* 0x010fec0000001808 */
[----:B0-----:R-:W-:-:S11]  /*d0950*/  IMAD.MOV.U32 R0, RZ, RZ, R43 ;  /* 0x000000ffff007224 */ /* 0x001fd600078e002b */
[----:B------:R-:W-:Y:S04]  /*d0960*/  STL.64 [R1+0xf30], R24 ;  /* 0x000f301801007387 */ /* 0x000fe80000100a00 */
[----:B------:R0:W-:Y:S04]  /*d0970*/  STL.64 [R1+0xf38], R26 ;  /* 0x000f381a01007387 */ /* 0x0001e80000100a00 */
[----:B0-----:R-:W2:Y:S04]  /*d0980*/  LDL.LU.64 R26, [R1+0x8420] ;  /* 0x00842000011a7983 */ /* 0x001ea80000300a00 */
[----:B------:R-:W2:Y:S04]  /*d0990*/  LDL.LU.64 R24, [R1+0x8418] ;  /* 0x0084180001187983 */ /* 0x000ea80000300a00 */
[----:B------:R-:W4:Y:S04]  /*d09a0*/  LDL.LU R40, [R1+0x2800] ;  /* 0x0028000001287983 */ /* 0x000f280000300800 */
[----:B------:R0:W-:Y:S04]  /*d09b0*/  STL.64 [R1+0xf20], R8 ;  /* 0x000f200801007387 */ /* 0x0001e80000100a00 */
[----:B------:R1:W-:Y:S04]  /*d09c0*/  STL.64 [R1+0xf28], R10 ;  /* 0x000f280a01007387 */ /* 0x0003e80000100a00 */
[----:B------:R-:W4:Y:S04]  /*d09d0*/  LDL.LU R41, [R1+0x2804] ;  /* 0x0028040001297983 */ /* 0x000f280000300800 */
[----:B------:R-:W4:Y:S04]  /*d09e0*/  LDL.LU R42, [R1+0x2808] ;  /* 0x00280800012a7983 */ /* 0x000f280000300800 */
[----:B------:R-:W4:Y:S01]  /*d09f0*/  LDL.LU R43, [R1+0x280c] ;  /* 0x00280c00012b7983 */ /* 0x000f220000300800 */
[C---:B---3--:R-:W-:Y:S03]  /*d0a00*/  HMMA.16816.F32 R56, R32.reuse, R58, R52 ;  /* 0x0000003a2038723c */ /* 0x048fe60000001834 */
[----:B0-----:R-:W3:Y:S04]  /*d0a10*/  LDL.LU R8, [R1+0x2810] ;  /* 0x0028100001087983 */ /* 0x001ee80000300800 */
[----:B------:R-:W3:Y:S04]  /*d0a20*/  LDL.LU R9, [R1+0x2814] ;  /* 0x0028140001097983 */ /* 0x000ee80000300800 */
[----:B-1----:R-:W3:Y:S04]  /*d0a30*/  LDL.LU R10, [R1+0x2818] ;  /* 0x00281800010a7983 */ /* 0x002ee80000300800 */
[----:B------:R-:W3:Y:S04]  /*d0a40*/  LDL.LU R11, [R1+0x281c] ;  /* 0x00281c00010b7983 */ /* 0x000ee80000300800 */
[----:B------:R-:W-:Y:S04]  /*d0a50*/  STL [R1+0x8260], R0 ;  /* 0x0082600001007387 */ /* 0x000fe80000100800 */
[----:B------:R-:W4:Y:S04]  /*d0a60*/  LDL.LU.64 R54, [R1+0x8410] ;  /* 0x0084100001367983 */ /* 0x000f280000300a00 */
[----:B------:R-:W4:Y:S04]  /*d0a70*/  LDL.LU.64 R52, [R1+0x8408] ;  /* 0x0084080001347983 */ /* 0x000f280000300a00 */
[----:B------:R-:W-:Y:S04]  /*d0a80*/  STL.64 [R1+0xf10], R56 ;  /* 0x000f103801007387 */ /* 0x000fe80000100a00 */
[----:B------:R0:W-:Y:S04]  /*d0a90*/  STL.64 [R1+0xf18], R58 ;  /* 0x000f183a01007387 */ /* 0x0001e80000100a00 */
[----:B0-----:R-:W3:Y:S04]  /*d0aa0*/  LDL.LU.64 R58, [R1+0x8400] ;  /* 0x00840000013a7983 */ /* 0x001ee80000300a00 */
[----:B------:R-:W3:Y:S01]  /*d0ab0*/  LDL.LU.64 R56, [R1+0x83f8] ;  /* 0x0083f80001387983 */ /* 0x000ee20000300a00 */
[----:B------:R-:W-:Y:S06]  /*d0ac0*/  HMMA.16816.F32 R4, R32, R12, R4 ;  /* 0x0000000c2004723c */ /* 0x000fec0000001804 */
[----:B------:R-:W-:-:S02]  /*d0ad0*/  IMAD.MOV.U32 R0, RZ, RZ, R13 ;  /* 0x000000ffff007224 */ /* 0x000fc400078e000d */
[----:B------:R-:W-:-:S15]  /*d0ae0*/  HMMA.16816.F32 R12, R32, R14, R20 ;  /* 0x0000000e200c723c */ /* 0x000fde0000001814 */
[----:B------:R-:W-:Y:S04]  /*d0af0*/  STL.64 [R1+0xf00], R4 ;  /* 0x000f000401007387 */ /* 0x000fe80000100a00 */
[----:B------:R0:W-:Y:S04]  /*d0b00*/  STL.64 [R1+0xf08], R6 ;  /* 0x000f080601007387 */ /* 0x0001e80000100a00 */
[----:B0-----:R-:W3:Y:S04]  /*d0b10*/  LDL.LU.64 R6, [R1+0x83f0] ;  /* 0x0083f00001067983 */ /* 0x001ee80000300a00 */
[----:B------:R-:W3:Y:S04]  /*d0b20*/  LDL.LU.64 R4, [R1+0x83e8] ;  /* 0x0083e80001047983 */ /* 0x000ee80000300a00 */
[----:B------:R0:W-:Y:S04]  /*d0b30*/  STL [R1+0x8264], R0 ;  /* 0x0082640001007387 */ /* 0x0001e80000100800 */
[----:B------:R-:W3:Y:S04]  /*d0b40*/  LDL.LU.64 R22, [R1+0x83e0] ;  /* 0x0083e00001167983 */ /* 0x000ee80000300a00 */
[----:B------:R-:W3:Y:S01]  /*d0b50*/  LDL.LU.64 R20, [R1+0x83d8] ;  /* 0x0083d80001147983 */ /* 0x000ee20000300a00 */
[----:B0-----:R-:W-:-:S03]  /*d0b60*/  IMAD.MOV.U32 R0, RZ, RZ, R49 ;  /* 0x000000ffff007224 */ /* 0x001fc600078e0031 */
[----:B------:R-:W-:Y:S04]  /*d0b70*/  STL.64 [R1+0xef0], R12 ;  /* 0x000ef00c01007387 */ /* 0x000fe80000100a00 */
[----:B------:R0:W-:Y:S04]  /*d0b80*/  STL.64 [R1+0xef8], R14 ;  /* 0x000ef80e01007387 */ /* 0x0001e80000100a00 */
[----:B0-----:R-:W3:Y:S04]  /*d0b90*/  LDL.LU.64 R14, [R1+0x83d0] ;  /* 0x0083d000010e7983 */ /* 0x001ee80000300a00 */
[----:B------:R-:W3:Y:S01]  /*d0ba0*/  LDL.LU.64 R12, [R1+0x83c8] ;  /* 0x0083c800010c7983 */ /* 0x000ee20000300a00 */
[C---:B--2---:R-:W-:Y:S06]  /*d0bb0*/  HMMA.16816.F32 R24, R32.reuse, R48, R24 ;  /* 0x000000302018723c */ /* 0x044fec0000001818 */
[C---:B------:R-:W-:Y:S06]  /*d0bc0*/  HMMA.16816.F32 R48, R32.reuse, R50, R44 ;  /* 0x000000322030723c */ /* 0x040fec000000182c */
[----:B----4-:R-:W-:Y:S11]  /*d0bd0*/  HMMA.16816.F32 R52, R32, R28, R52 ;  /* 0x0000001c2034723c */ /* 0x010ff60000001834 */
[----:B------:R-:W-:Y:S04]  /*d0be0*/  STL.64 [R1+0xee0], R24 ;  /* 0x000ee01801007387 */ /* 0x000fe80000100a00 */
[----:B------:R0:W-:Y:S04]  /*d0bf0*/  STL.64 [R1+0xee8], R26 ;  /* 0x000ee81a01007387 */ /* 0x0001e80000100a00 */
[----:B0-----:R-:W2:Y:S04]  /*d0c00*/  LDL.LU.64 R26, [R1+0x83c0] ;  /* 0x0083c000011a7983 */ /* 0x001ea80000300a00 */
[----:B------:R-:W4:Y:S04]  /*d0c10*/  LDL.LU.64 R24, [R1+0x83b8] ;  /* 0x0083b80001187983 */ /* 0x000f280000300a00 */
[----:B------:R0:W-:Y:S04]  /*d0c20*/  STL [R1+0x8268], R0 ;  /* 0x0082680001007387 */ /* 0x0001e80000100800 */
[----:B------:R-:W2:Y:S04]  /*d0c30*/  LDL.LU.64 R46, [R1+0x83b0] ;  /* 0x0083b000012e7983 */ /* 0x000ea80000300a00 */
[----:B------:R-:W4:Y:S04]  /*d0c40*/  LDL.LU.64 R44, [R1+0x83a8] ;  /* 0x0083a800012c7983 */ /* 0x000f280000300a00 */
[----:B------:R-:W-:Y:S04]  /*d0c50*/  STL.64 [R1+0xed0], R48 ;  /* 0x000ed03001007387 */ /* 0x000fe80000100a00 */
[----:B------:R1:W-:Y:S01]  /*d0c60*/  STL.64 [R1+0xed8], R50 ;  /* 0x000ed83201007387 */ /* 0x0003e20000100a00 */
[----:B0-----:R-:W-:-:S03]  /*d0c70*/  IMAD.MOV.U32 R0, RZ, RZ, R29 ;  /* 0x000000ffff007224 */ /* 0x001fc600078e001d */
[----:B-1----:R-:W2:Y:S04]  /*d0c80*/  LDL.LU.64 R50, [R1+0x83a0] ;  /* 0x0083a00001327983 */ /* 0x002ea80000300a00 */
[----:B------:R-:W4:Y:S04]  /*d0c90*/  LDL.LU.64 R48, [R1+0x8398] ;  /* 0x0083980001307983 */ /* 0x000f280000300a00 */
[----:B------:R-:W-:Y:S04]  /*d0ca0*/  STL.64 [R1+0xec0], R52 ;  /* 0x000ec03401007387 */ /* 0x000fe80000100a00 */
[----:B------:R0:W-:Y:S01]  /*d0cb0*/  STL.64 [R1+0xec8], R54 ;  /* 0x000ec83601007387 */ /* 0x0001e20000100a00 */
[C---:B---3--:R-:W-:Y:S03]  /*d0cc0*/  HMMA.16816.F32 R28, R32.reuse, R30, R56 ;  /* 0x0000001e201c723c */ /* 0x048fe60000001838 */
[----:B0-----:R-:W3:Y:S04]  /*d0cd0*/  LDL.LU.64 R54, [R1+0x8390] ;  /* 0x0083900001367983 */ /* 0x001ee80000300a00 */
[----:B------:R-:W4:Y:S04]  /*d0ce0*/  LDL.LU.64 R52, [R1+0x8388] ;  /* 0x0083880001347983 */ /* 0x000f280000300a00 */
[----:B------:R-:W2:Y:S04]  /*d0cf0*/  LDL.LU.64 R58, [R1+0x8380] ;  /* 0x00838000013a7983 */ /* 0x000ea80000300a00 */
[----:B------:R-:W3:Y:S01]  /*d0d00*/  LDL.LU.64 R56, [R1+0x8378] ;  /* 0x0083780001387983 */ /* 0x000ee20000300a00 */
[----:B------:R-:W-:Y:S07]  /*d0d10*/  HMMA.16816.F32 R4, R32, R60, R4 ;  /* 0x0000003c2004723c */ /* 0x000fee0000001804 */
[----:B------:R-:W-:Y:S04]  /*d0d20*/  STL.64 [R1+0xeb0], R28 ;  /* 0x000eb01c01007387 */ /* 0x000fe80000100a00 */
[----:B------:R2:W-:-:S12]  /*d0d30*/  STL.64 [R1+0xeb8], R30 ;  /* 0x000eb81e01007387 */ /* 0x0005d80000100a00 */
[----:B------:R-:W-:Y:S04]  /*d0d40*/  STL.64 [R1+0xea0], R4 ;  /* 0x000ea00401007387 */ /* 0x000fe80000100a00 */
[----:B------:R3:W-:Y:S01]  /*d0d50*/  STL.64 [R1+0xea8], R6 ;  /* 0x000ea80601007387 */ /* 0x0007e20000100a00 */
[C---:B--2---:R-:W-:Y:S06]  /*d0d60*/  HMMA.16816.F32 R28, R32.reuse, R58, R36 ;  /* 0x0000003a201c723c */ /* 0x044fec0000001824 */
[C---:B---3--:R-:W-:Y:S01]  /*d0d70*/  HMMA.16816.F32 R4, R32.reuse, R56, R20 ;  /* 0x000000382004723c */ /* 0x048fe20000001814 */
[----:B------:R-:W-:Y:S05]  /*d0d80*/  STL.64 [R1+0x8008], R58 ;  /* 0x0080083a01007387 */ /* 0x000fea0000100a00 */
[C---:B------:R-:W-:Y:S11]  /*d0d90*/  HMMA.16816.F32 R16, R32.reuse, R54, R16 ;  /* 0x000000362010723c */ /* 0x040ff60000001810 */
[----:B------:R-:W-:Y:S04]  /*d0da0*/  STL.64 [R1+0xe90], R28 ;  /* 0x000e901c01007387 */ /* 0x000fe80000100a00 */
[----:B------:R-:W-:Y:S04]  /*d0db0*/  STL.64 [R1+0xe98], R30 ;  /* 0x000e981e01007387 */ /* 0x000fe80000100a00 */
[----:B------:R0:W-:Y:S04]  /*d0dc0*/  STL.64 [R1+0x8000], R56 ;  /* 0x0080003801007387 */ /* 0x0001e80000100a00 */
[----:B------:R-:W-:Y:S04]  /*d0dd0*/  STL.64 [R1+0xe80], R4 ;  /* 0x000e800401007387 */ /* 0x000fe80000100a00 */
[----:B------:R4:W-:Y:S01]  /*d0de0*/  STL.64 [R1+0xe88], R6 ;  /* 0x000e880601007387 */ /* 0x0009e20000100a00 */
[C---:B------:R-:W-:Y:S03]  /*d0df0*/  HMMA.16816.F32 R8, R32.reuse, R50, R8 ;  /* 0x000000322008723c */ /* 0x040fe60000001808 */
[----:B0-----:R-:W2:Y:S03]  /*d0e00*/  LDL.LU R56, [R1+0x2720] ;  /* 0x0027200001387983 */ /* 0x001ea60000300800 */
[----:B----4-:R-:W-:Y:S01]  /*d0e10*/  HMMA.16816.F32 R4, R32, R52, R12 ;  /* 0x000000342004723c */ /* 0x010fe2000000180c */
[----:B------:R-:W-:Y:S04]  /*d0e20*/  STL.64 [R1+0xe70], R16 ;  /* 0x000e701001007387 */ /* 0x000fe80000100a00 */
[----:B------:R-:W-:-:S15]  /*d0e30*/  STL.64 [R1+0xe78], R18 ;  /* 0x000e781201007387 */ /* 0x000fde0000100a00 */
[----:B------:R-:W-:-:S03]  /*d0e40*/  NOP ;  /* 0x0000000000007918 */ /* 0x000fc60000000000 */
[----:B------:R-:W-:Y:S04]  /*d0e50*/  STL.64 [R1+0xe60], R4 ;  /* 0x000e600401007387 */ /* 0x000fe80000100a00 */
[----:B------:R0:W-:Y:S04]  /*d0e60*/  STL.64 [R1+0xe68], R6 ;  /* 0x000e680601007387 */ /* 0x0001e80000100a00 */
[----:B------:R-:W2:Y:S04]  /*d0e70*/  LDL.LU R57, [R1+0x2724] ;  /* 0x0027240001397983 */ /* 0x000ea80000300800 */
[----:B------:R-:W2:Y:S04]  /*d0e80*/  LDL.LU R58, [R1+0x2728] ;  /* 0x00272800013a7983 */ /* 0x000ea80000300800 */
[----:B------:R-:W2:Y:S01]  /*d0e90*/  LDL.LU R59, [R1+0x272c] ;  /* 0x00272c00013b7983 */ /* 0x000ea20000300800 */
[C---:B0-----:R-:W-:Y:S03]  /*d0ea0*/  HMMA.16816.F32 R4, R32.reuse, R48, R40 ;  /* 0x000000302004723c */ /* 0x041fe60000001828 */
[----:B------:R-:W-:Y:S04]  /*d0eb0*/  STL.64 [R1+0x7ff0], R54 ;  /* 0x007ff03601007387 */ /* 0x000fe80000100a00 */
[----:B------:R0:W-:Y:S04]  /*d0ec0*/  STL.64 [R1+0x7fe8], R52 ;  /* 0x007fe83401007387 */ /* 0x0001e80000100a00 */
[----:B0-----:R-:W3:Y:S04]  /*d0ed0*/  LDL.LU R52, [R1+0x2730] ;  /* 0x0027300001347983 */ /* 0x001ee80000300800 */
[----:B------:R-:W3:Y:S04]  /*d0ee0*/  LDL.LU R53, [R1+0x2734] ;  /* 0x0027340001357983 */ /* 0x000ee80000300800 */
[----:B------:R-:W3:Y:S04]  /*d0ef0*/  LDL.LU R54, [R1+0x2738] ;  /* 0x0027380001367983 */ /* 0x000ee80000300800 */
[----:B------:R-:W3:Y:S04]  /*d0f00*/  LDL.LU R55, [R1+0x273c] ;  /* 0x00273c0001377983 */ /* 0x000ee80000300800 */
[----:B------:R-:W4:Y:S04]  /*d0f10*/  LDL.LU R40, [R1+0x27e0] ;  /* 0x0027e00001287983 */ /* 0x000f280000300800 */
[----:B------:R-:W-:Y:S04]  /*d0f20*/  STL.64 [R1+0xe50], R8 ;  /* 0x000e500801007387 */ /* 0x000fe80000100a00 */
[----:B------:R-:W-:Y:S04]  /*d0f30*/  STL.64 [R1+0xe58], R10 ;  /* 0x000e580a01007387 */ /* 0x000fe80000100a00 */
[----:B------:R0:W-:Y:S04]  /*d0f40*/  STL.64 [R1+0xe40], R4 ;  /* 0x000e400401007387 */ /* 0x0001e80000100a00 */
[----:B------:R1:W-:Y:S04]  /*d0f50*/  STL.64 [R1+0xe48], R6 ;  /* 0x000e480601007387 */ /* 0x0003e80000100a00 */
        /* <DEDUP_REMOVED lines=11> */
[----:B0-----:R-:W3:Y:S04]  /*d1010*/  LDL.LU R4, [R1+0x27d0] ;  /* 0x0027d00001047983 */ /* 0x001ee80000300800 */
        /* <DEDUP_REMOVED lines=106> */
[----:B-1----:R-:W-:Y:S07]  /*d16c0*/  HMMA.16816.F32 R8, R32, R22, R56 ;  /* 0x000000162008723c */ /* 0x002fee0000001838 */
[----:B------:R-:W-:-:S02]  /*d16d0*/  IMAD.MOV.U32 R58, RZ, RZ, R31 ;  /* 0x000000ffff3a7224 */ /* 0x000fc400078e001f */
[----:B------:R-:W-:Y:S02]  /*d16e0*/  IMAD.MOV.U32 R59, RZ, RZ, R27 ;  /* 0x000000ffff3b7224 */ /* 0x000fe400078e001b */
[----:B------:R-:W-:Y:S02]  /*d16f0*/  IMAD.MOV.U32 R56, RZ, RZ, R30 ;  /* 0x000000ffff387224 */ /* 0x000fe400078e001e */
[----:B------:R-:W-:-:S04]  /*d1700*/  IMAD.MOV.U32 R57, RZ, RZ, R26 ;  /* 0x000000ffff397224 */ /* 0x000fc800078e001a */
[----:B------:R-:W-:Y:S04]  /*d1710*/  STL.64 [R1+0xd70], R12 ;  /* 0x000d700c01007387 */ /* 0x000fe80000100a00 */
[----:B------:R-:W-:Y:S04]  /*d1720*/  STL.64 [R1+0xd78], R14 ;  /* 0x000d780e01007387 */ /* 0x000fe80000100a00 */
[----:B------:R-:W2:Y:S04]  /*d1730*/  LDL.LU R31, [R1+0x82f4] ;  /* 0x0082f400011f7983 */ /* 0x000ea80000300800 */
[----:B------:R0:W-:Y:S04]  /*d1740*/  STL.64 [R1+0xd60], R8 ;  /* 0x000d600801007387 */ /* 0x0001e80000100a00 */
[----:B------:R1:W-:Y:S04]  /*d1750*/  STL.64 [R1+0xd68], R10 ;  /* 0x000d680a01007387 */ /* 0x0003e80000100a00 */
[----:B------:R-:W3:Y:S04]  /*d1760*/  LDL.LU R27, [R1+0x82f0] ;  /* 0x0082f000011b7983 */ /* 0x000ee80000300800 */
[----:B------:R-:W4:Y:S04]  /*d1770*/  LDL.LU R30, [R1+0x82ec] ;  /* 0x0082ec00011e7983 */ /* 0x000f280000300800 */
[----:B------:R-:W4:Y:S04]  /*d1780*/  LDL.LU R26, [R1+0x82e8] ;  /* 0x0082e800011a7983 */ /* 0x000f280000300800 */
[----:B------:R-:W-:Y:S04]  /*d1790*/  STL.64 [R1+0x8278], R58 ;  /* 0x0082783a01007387 */ /* 0x000fe80000100a00 */
        /* <DEDUP_REMOVED lines=10> */
[----:B------:R-:W2:Y:S04]  /*d1840*/  LDL.LU R25, [R1+0x82e0] ;  /* 0x0082e00001197983 */ /* 0x000ea80000300800 */
[----:B------:R-:W3:Y:S04]  /*d1850*/  LDL.LU R40, [R1+0x26b0] ;  /* 0x0026b00001287983 */ /* 0x000ee80000300800 */
[----:B------:R-:W3:Y:S04]  /*d1860*/  LDL.LU R41, [R1+0x26b4] ;  /* 0x0026b40001297983 */ /* 0x000ee80000300800 */
[----:B------:R-:W4:Y:S04]  /*d1870*/  LDL.LU R42, [R1+0x26b8] ;  /* 0x0026b800012a7983 */ /* 0x000f280000300800 */
[----:B------:R-:W4:Y:S01]  /*d1880*/  LDL.LU R43, [R1+0x26bc] ;  /* 0x0026bc00012b7983 */ /* 0x000f220000300800 */
[----:B------:R-:W-:-:S02]  /*d1890*/  IMAD.MOV.U32 R44, RZ, RZ, R29 ;  /* 0x000000ffff2c7224 */ /* 0x000fc400078e001d */
[----:B------:R-:W-:Y:S01]  /*d18a0*/  IMAD.MOV.U32 R45, RZ, RZ, R28 ;  /* 0x000000ffff2d7224 */ /* 0x000fe200078e001c */
[----:B----4-:R-:W-:Y:S04]  /*d18b0*/  STL.64 [R1+0x82a8], R42 ;  /* 0x0082a82a01007387 */ /* 0x010fe80000100a00 */
[----:B---3--:R-:W-:Y:S04]  /*d18c0*/  STL.64 [R1+0x82a0], R40 ;  /* 0x0082a02801007387 */ /* 0x008fe80000100a00 */
[----:B------:R-:W-:Y:S04]  /*d18d0*/  STL.64 [R1+0x82c0], R46 ;  /* 0x0082c02e01007387 */ /* 0x000fe80000100a00 */
[----:B------:R3:W-:Y:S04]  /*d18e0*/  STL.64 [R1+0x82b8], R44 ;  /* 0x0082b82c01007387 */ /* 0x0007e80000100a00 */
[----:B0-----:R-:W4:Y:S04]  /*d18f0*/  LDL.LU R8, [R1+0x26c0] ;  /* 0x0026c00001087983 */ /* 0x001f280000300800 */
[----:B------:R-:W4:Y:S04]  /*d1900*/  LDL.LU R9, [R1+0x26c4] ;  /* 0x0026c40001097983 */ /* 0x000f280000300800 */
[----:B-1----:R-:W2:Y:S04]  /*d1910*/  LDL.LU R10, [R1+0x26c8] ;  /* 0x0026c800010a7983 */ /* 0x002ea80000300800 */
[----:B------:R-:W2:Y:S01]  /*d1920*/  LDL.LU R11, [R1+0x26cc] ;  /* 0x0026cc00010b7983 */ /* 0x000ea20000300800 */
[----:B------:R-:W-:-:S02]  /*d1930*/  IMAD.MOV.U32 R13, RZ, RZ, R4 ;  /* 0x000000ffff0d7224 */ /* 0x000fc400078e0004 */
[----:B------:R-:W-:Y:S02]  /*d1940*/  IMAD.MOV.U32 R12, RZ, RZ, R5 ;  /* 0x000000ffff0c7224 */ /* 0x000fe400078e0005 */
[----:B------:R-:W-:Y:S02]  /*d1950*/  IMAD.MOV.U32 R15, RZ, RZ, R6 ;  /* 0x000000ffff0f7224 */ /* 0x000fe400078e0006 */
[----:B------:R-:W-:Y:S01]  /*d1960*/  IMAD.MOV.U32 R14, RZ, RZ, R7 ;  /* 0x000000ffff0e7224 */ /* 0x000fe200078e0007 */
[----:B--2---:R-:W-:Y:S04]  /*d1970*/  STL.64 [R1+0x82d0], R10 ;  /* 0x0082d00a01007387 */ /* 0x004fe80000100a00 */
[----:B----4-:R0:W-:Y:S04]  /*d1980*/  STL.64 [R1+0x82c8], R8 ;  /* 0x0082c80801007387 */ /* 0x0101e80000100a00 */
        /* <DEDUP_REMOVED lines=8> */
[----:B0-----:R-:W4:Y:S04]  /*d1a10*/  LDL.LU R8, [R1+0x2710] ;  /* 0x0027100001087983 */ /* 0x001f280000300800 */
        /* <DEDUP_REMOVED lines=29> */
[----:B------:R0:W-:Y:S02]  /*d1bf0*/  STL.64 [R1+0x7f58], R22 ;  /* 0x007f581601007387 */ /* 0x0001e40000100a00 */
[----:B0-----:R-:W-:-:S02]  /*d1c00*/  IMAD.MOV.U32 R22, RZ, RZ, R27 ;  /* 0x000000ffff167224 */ /* 0x001fc400078e001b */
[----:B------:R-:W2:Y:S01]  /*d1c10*/  LDL.LU R27, [R1+0x82dc] ;  /* 0x0082dc00011b7983 */ /* 0x000ea20000300800 */
[----:B------:R-:W-:-:S03]  /*d1c20*/  IMAD.MOV.U32 R23, RZ, RZ, R31 ;  /* 0x000000ffff177224 */ /* 0x000fc600078e001f */
[----:B------:R-:W2:Y:S04]  /*d1c30*/  LDL.LU R31, [R1+0x82d8] ;  /* 0x0082d800011f7983 */ /* 0x000ea80000300800 */
[----:B------:R0:W-:Y:S04]  /*d1c40*/  STL.64 [R1+0x7f50], R20 ;  /* 0x007f501401007387 */ /* 0x0001e80000100a00 */
[----:B0-----:R-:W2:Y:S04]  /*d1c50*/  LDL.LU R20, [R1+0x63f0] ;  /* 0x0063f00001147983 */ /* 0x001ea80000300800 */
[----:B------:R-:W2:Y:S01]  /*d1c60*/  LDL.LU R21, [R1+0x63f8] ;  /* 0x0063f80001157983 */ /* 0x000ea20000300800 */
[----:B----4-:R-:W-:Y:S01]  /*d1c70*/  HMMA.16816.F32 R8, R32, R24, R8 ;  /* 0x000000182008723c */ /* 0x010fe20000001808 */
[----:B---3--:R-:W-:-:S02]  /*d1c80*/  IMAD R4, R4, 0x100, R28 ;  /* 0x0000010004047824 */ /* 0x008fc400078e021c */
[----:B--2---:R-:W-:-:S03]  /*d1c90*/  IMAD R5, R5, 0x100, R29 ;  /* 0x0000010005057824 */ /* 0x004fc600078e021d */
        /* <DEDUP_REMOVED lines=16> */
[----:B------:R-:W3:Y:S04]  /*d1da0*/  LDL.LU R28, [R1+0x82b4] ;  /* 0x0082b400011c7983 */ /* 0x000ee80000300800 */
[----:B------:R-:W3:Y:S01]  /*d1db0*/  LDL.LU R29, [R1+0x82b0] ;  /* 0x0082b000011d7983 */ /* 0x000ee20000300800 */
        /* <DEDUP_REMOVED lines=23> */
[----:B--2---:R0:W-:Y:S04]  /*d1f30*/  STL.64 [R1+0x7fe0], R38 ;  /* 0x007fe02601007387 */ /* 0x0041e80000100a00 */
[----:B0-----:R-:W2:Y:S04]  /*d1f40*/  LDL.64 R38, [R1+0x120] ;  /* 0x0001200001267983 */ /* 0x001ea80000100a00 */
[----:B------:R-:W-:Y:S01]  /*d1f50*/  STL.64 [R1+0x7fd8], R36 ;  /* 0x007fd82401007387 */ /* 0x000fe20000100a00 */
[----:B------:R-:W-:-:S02]  /*d1f60*/  IMAD R6, R6, 0x100, R20 ;  /* 0x0000010006067824 */ /* 0x000fc400078e0214 */
[----:B------:R-:W-:Y:S01]  /*d1f70*/  IMAD R7, R7, 0x100, R21 ;  /* 0x0000010007077824 */ /* 0x000fe200078e0215 */
[----:B------:R-:W-:Y:S02]  /*d1f80*/  F2FP.F16.E5M2.UNPACK_B R4, R4 ;  /* 0x00000004ff04723e */ /* 0x000fe400020004ff */
[----:B------:R-:W-:Y:S02]  /*d1f90*/  F2FP.F16.E5M2.UNPACK_B R5, R5 ;  /* 0x00000005ff05723e */ /* 0x000fe400020004ff */
[----:B------:R-:W-:Y:S02]  /*d1fa0*/  F2FP.F16.E5M2.UNPACK_B R6, R6 ;  /* 0x00000006ff06723e */ /* 0x000fe400020004ff */
[----:B------:R-:W-:-:S07]  /*d1fb0*/  F2FP.F16.E5M2.UNPACK_B R7, R7 ;  /* 0x00000007ff07723e */ /* 0x000fce00020004ff */
[C---:B---3--:R-:W-:Y:S06]  /*d1fc0*/  HMMA.16816.F32 R28, R4.reuse, R22, R28 ;  /* 0x00000016041c723c */ /* 0x048fec000000181c */
[C---:B------:R-:W-:Y:S06]  /*d1fd0*/  HMMA.16816.F32 R24, R4.reuse, R12, R24 ;  /* 0x0000000c0418723c */ /* 0x040fec0000001818 */
[C---:B------:R-:W-:Y:S06]  /*d1fe0*/  HMMA.16816.F32 R12, R4.reuse, R14, R16 ;  /* 0x0000000e040c723c */ /* 0x040fec0000001810 */
[----:B------:R-:W-:Y:S06]  /*d1ff0*/  HMMA.16816.F32 R8, R4, R44, R8 ;  /* 0x0000002c0408723c */ /* 0x000fec0000001808 */
[----:B--2---:R-:W-:Y:S01]  /*d2000*/  HMMA.16816.F32 R32, R32, R38, R56 ;  /* 0x000000262020723c */ /* 0x004fe20000001838 */
[----:B------:R-:W2:Y:S04]  /*d2010*/  LDL.LU.64 R58, [R1+0x8278] ;  /* 0x00827800013a7983 */ /* 0x000ea80000300a00 */
[----:B------:R-:W4:Y:S01]  /*d2020*/  LDL.LU.64 R56, [R1+0x8270] ;  /* 0x0082700001387983 */ /* 0x000f220000300a00 */
[----:B------:R-:W-:-:S15]  /*d2030*/  HMMA.16816.F32 R16, R4, R46, R40 ;  /* 0x0000002e0410723c */ /* 0x000fde0000001828 */
        /* <DEDUP_REMOVED lines=10> */
[----:B------:R2:W-:Y:S04]  /*d20e0*/  STL.64 [R1+0xce8], R10 ;  /* 0x000ce80a01007387 */ /* 0x0005e80000100a00 */
[----:B------:R-:W-:Y:S04]  /*d20f0*/  STL.64 [R1+0xcd0], R16 ;  /* 0x000cd01001007387 */ /* 0x000fe80000100a00 */
[----:B------:R-:W-:Y:S01]  /*d2100*/  STL.64 [R1+0xcd8], R18 ;  /* 0x000cd81201007387 */ /* 0x000fe20000100a00 */
[C---:B----4-:R-:W-:Y:S06]  /*d2110*/  HMMA.16816.F32 R12, R4.reuse, R56, R48 ;  /* 0x00000038040c723c */ /* 0x050fec0000001830 */
[----:B--2---:R-:W-:Y:S01]  /*d2120*/  HMMA.16816.F32 R8, R4, R58, R52 ;  /* 0x0000003a0408723c */ /* 0x004fe20000001834 */
[----:B------:R-:W2:-:S15]  /*d2130*/  LDL R50, [R1] ;  /* 0x0000000001327983 */ /* 0x000e9e0000100800 */
[----:B------:R-:W-:-:S01]  /*d2140*/  NOP ;  /* 0x0000000000007918 */ /* 0x000fc20000000000 */
[----:B------:R-:W-:Y:S04]  /*d2150*/  STL.64 [R1+0xcc0], R12 ;  /* 0x000cc00c01007387 */ /* 0x000fe80000100a00 */
[----:B------:R-:W-:Y:S04]  /*d2160*/  STL.64 [R1+0xcc8], R14 ;  /* 0x000cc80e01007387 */ /* 0x000fe80000100a00 */
[----:B------:R-:W-:Y:S04]  /*d2170*/  STL.64 [R1+0xcb0], R8 ;  /* 0x000cb00801007387 */ /* 0x000fe80000100a00 */
[----:B------:R0:W-:Y:S04]  /*d2180*/  STL.64 [R1+0xcb8], R10 ;  /* 0x000cb80a01007387 */ /* 0x0001e80000100a00 */
[----:B------:R-:W2:Y:S04]  /*d2190*/  LDL R51, [R1+0x4] ;  /* 0x0000040001337983 */ /* 0x000ea80000100800 */
        /* <DEDUP_REMOVED lines=28> */
[----:B------:R-:W-:Y:S01]  /*d2360*/  STL.64 [R1+0x8058], R10 ;  /* 0x0080580a01007387 */ /* 0x000fe20000100a00 */
[----:B------:R-:W-:-:S03]  /*d2370*/  IMAD.MOV.U32 R21, RZ, RZ, R38 ;  /* 0x000000ffff157224 */ /* 0x000fc600078e0026 */
[----:B--2---:R2:W-:Y:S04]  /*d2380*/  STL.64 [R1+0x8050], R8 ;  /* 0x0080500801007387 */ /* 0x0045e80000100a00 */
[----:B------:R-:W4:Y:S04]  /*d2390*/  LDL R22, [R1+0x20] ;  /* 0x0000200001167983 */ /* 0x000f280000100800 */
[----:B------:R-:W4:Y:S01]  /*d23a0*/  LDL R23, [R1+0x24] ;  /* 0x0000240001177983 */ /* 0x000f220000100800 */
[----:B------:R-:W-:-:S03]  /*d23b0*/  IMAD.MOV.U32 R20, RZ, RZ, R39 ;  /* 0x000000ffff147224 */ /* 0x000fc600078e0027 */
[----:B----4-:R4:W-:Y:S04]  /*d23c0*/  STL.64 [R1+0x8068], R22 ;  /* 0x0080681601007387 */ /* 0x0109e80000100a00 */
[----:B------:R4:W-:Y:S04]  /*d23d0*/  STL.64 [R1+0x8060], R20 ;  /* 0x0080601401007387 */ /* 0x0009e80000100a00 */
        /* <DEDUP_REMOVED lines=17> */
[----:B------:R2:W-:Y:S04]  /*d24f0*/  STL.64 [R1+0x8098], R30 ;  /* 0x0080981e01007387 */ /* 0x0005e80000100a00 */
[----:B----4-:R-:W-:Y:S04]  /*d2500*/  STL.64 [R1+0x8090], R28 ;  /* 0x0080901c01007387 */ /* 0x010fe80000100a00 */
        /* <DEDUP_REMOVED lines=9> */
[----:B------:R-:W2:Y:S04]  /*d25a0*/  LDL R56, [R1+0x40] ;  /* 0x0000400001387983 */ /* 0x000ea80000100800 */
[----:B------:R-:W2:Y:S04]  /*d25b0*/  LDL R57, [R1+0x44] ;  /* 0x0000440001397983 */ /* 0x000ea80000100800 */
[----:B---3--:R-:W-:Y:S04]  /*d25c0*/  STL.64 [R1+0x80b8], R58 ;  /* 0x0080b83a01007387 */ /* 0x008fe80000100a00 */
[----:B--2---:R2:W-:Y:S04]  /*d25d0*/  STL.64 [R1+0x80b0], R56 ;  /* 0x0080b03801007387 */ /* 0x0045e80000100a00 */
[----:B-1----:R-:W3:Y:S04]  /*d25e0*/  LDL.LU R48, [R1+0x2530] ;  /* 0x0025300001307983 */ /* 0x002ee80000300800 */
[----:B------:R-:W3:Y:S04]  /*d25f0*/  LDL.LU R49, [R1+0x2534] ;  /* 0x0025340001317983 */ /* 0x000ee80000300800 */
[----:B------:R-:W2:Y:S04]  /*d2600*/  LDL.LU R50, [R1+0x2538] ;  /* 0x0025380001327983 */ /* 0x000ea80000300800 */
[----:B------:R-:W2:Y:S01]  /*d2610*/  LDL.LU R51, [R1+0x253c] ;  /* 0x00253c0001337983 */ /* 0x000ea20000300800 */
[----:B----4-:R-:W-:-:S03]  /*d2620*/  IMAD.MOV.U32 R43, RZ, RZ, R0 ;  /* 0x000000ffff2b7224 */ /* 0x010fc600078e0000 */
[----:B--2---:R1:W-:Y:S04]  /*d2630*/  STL.64 [R1+0x80c8], R50 ;  /* 0x0080c83201007387 */ /* 0x0043e80000100a00 */
[----:B---3--:R2:W-:Y:S04]  /*d2640*/  STL.64 [R1+0x80c0], R48 ;  /* 0x0080c03001007387 */ /* 0x0085e80000100a00 */
[----:B------:R-:W3:Y:S04]  /*d2650*/  LDL R42, [R1+0x48] ;  /* 0x00004800012a7983 */ /* 0x000ee80000100800 */
[----:B------:R-:W4:Y:S04]  /*d2660*/  LDL.LU R0, [R1+0x8258] ;  /* 0x0082580001007983 */ /* 0x000f280000300800 */
[----:B0-----:R-:W2:Y:S04]  /*d2670*/  LDL.LU R12, [R1+0x2540] ;  /* 0x00254000010c7983 */ /* 0x001ea80000300800 */
[----:B------:R-:W2:Y:S04]  /*d2680*/  LDL.LU R13, [R1+0x2544] ;  /* 0x00254400010d7983 */ /* 0x000ea80000300800 */
[----:B------:R-:W3:Y:S04]  /*d2690*/  LDL.LU R14, [R1+0x2548] ;  /* 0x00254800010e7983 */ /* 0x000ee80000300800 */
[----:B------:R-:W3:Y:S04]  /*d26a0*/  LDL.LU R15, [R1+0x254c] ;  /* 0x00254c00010f7983 */ /* 0x000ee80000300800 */
[----:B---3--:R-:W-:Y:S04]  /*d26b0*/  STL.64 [R1+0x80d8], R14 ;  /* 0x0080d80e01007387 */ /* 0x008fe80000100a00 */
[----:B--2---:R-:W-:Y:S04]  /*d26c0*/  STL.64 [R1+0x80d0], R12 ;  /* 0x0080d00c01007387 */ /* 0x004fe80000100a00 */
[----:B------:R-:W2:Y:S04]  /*d26d0*/  LDL R40, [R1+0x50] ;  /* 0x0000500001287983 */ /* 0x000ea80000100800 */
[----:B------:R-:W2:Y:S04]  /*d26e0*/  LDL R41, [R1+0x54] ;  /* 0x0000540001297983 */ /* 0x000ea80000100800 */
[----:B------:R-:W-:Y:S04]  /*d26f0*/  STL.64 [R1+0x80e8], R42 ;  /* 0x0080e82a01007387 */ /* 0x000fe80000100a00 */
[----:B--2---:R0:W-:Y:S04]  /*d2700*/  STL.64 [R1+0x80e0], R40 ;  /* 0x0080e02801007387 */ /* 0x0041e80000100a00 */
[----:B------:R-:W2:Y:S04]  /*d2710*/  LDL.LU R8, [R1+0x2550] ;  /* 0x0025500001087983 */ /* 0x000ea80000300800 */
[----:B------:R-:W2:Y:S04]  /*d2720*/  LDL.LU R9, [R1+0x2554] ;  /* 0x0025540001097983 */ /* 0x000ea80000300800 */
[----:B------:R-:W3:Y:S04]  /*d2730*/  LDL.LU R10, [R1+0x2558] ;  /* 0x00255800010a7983 */ /* 0x000ee80000300800 */
[----:B------:R-:W3:Y:S01]  /*d2740*/  LDL.LU R11, [R1+0x255c] ;  /* 0x00255c00010b7983 */ /* 0x000ee20000300800 */
[----:B----4-:R-:W-:-:S03]  /*d2750*/  IMAD.MOV.U32 R23, RZ, RZ, R0 ;  /* 0x000000ffff177224 */ /* 0x010fc600078e0000 */
[----:B---3--:R3:W-:Y:S04]  /*d2760*/  STL.64 [R1+0x80f8], R10 ;  /* 0x0080f80a01007387 */ /* 0x0087e80000100a00 */
[----:B--2---:R-:W-:Y:S04]  /*d2770*/  STL.64 [R1+0x80f0], R8 ;  /* 0x0080f00801007387 */ /* 0x004fe80000100a00 */
[----:B------:R-:W2:Y:S04]  /*d2780*/  LDL R22, [R1+0x58] ;  /* 0x0000580001167983 */ /* 0x000ea80000100800 */
[----:B------:R-:W4:Y:S04]  /*d2790*/  LDL.LU R0, [R1+0x8254] ;  /* 0x0082540001007983 */ /* 0x000f280000300800 */
[----:B------:R-:W3:Y:S04]  /*d27a0*/  LDL R20, [R1+0x60] ;  /* 0x0000600001147983 */ /* 0x000ee80000100800 */
[----:B------:R-:W3:Y:S04]  /*d27b0*/  LDL R21, [R1+0x64] ;  /* 0x0000640001157983 */ /* 0x000ee80000100800 */
[----:B--2---:R-:W-:Y:S04]  /*d27c0*/  STL.64 [R1+0x8108], R22 ;  /* 0x0081081601007387 */ /* 0x004fe80000100a00 */
[----:B---3--:R2:W-:Y:S04]  /*d27d0*/  STL.64 [R1+0x8100], R20 ;  /* 0x0081001401007387 */ /* 0x0085e80000100a00 */
[----:B------:R-:W3:Y:S04]  /*d27e0*/  LDL.LU R36, [R1+0x2570] ;  /* 0x0025700001247983 */ /* 0x000ee80000300800 */
[----:B------:R-:W3:Y:S04]  /*d27f0*/  LDL.LU R37, [R1+0x2574] ;  /* 0x0025740001257983 */ /* 0x000ee80000300800 */
[----:B------:R-:W2:Y:S04]  /*d2800*/  LDL.LU R38, [R1+0x2578] ;  /* 0x0025780001267983 */ /* 0x000ea80000300800 */
[----:B------:R-:W2:Y:S01]  /*d2810*/  LDL.LU R39, [R1+0x257c] ;  /* 0x00257c0001277983 */ /* 0x000ea20000300800 */
[----:B----4-:R-:W-:-:S03]  /*d2820*/  IMAD.MOV.U32 R31, RZ, RZ, R0 ;  /* 0x000000ffff1f7224 */ /* 0x010fc600078e0000 */
[----:B--2---:R-:W-:Y:S04]  /*d2830*/  STL.64 [R1+0x8118], R38 ;  /* 0x0081182601007387 */ /* 0x004fe80000100a00 */
[----:B---3--:R2:W-:Y:S04]  /*d2840*/  STL.64 [R1+0x8110], R36 ;  /* 0x0081102401007387 */ /* 0x0085e80000100a00 */
[----:B------:R-:W3:Y:S04]  /*d2850*/  LDL R30, [R1+0x68] ;  /* 0x00006800011e7983 */ /* 0x000ee80000100800 */
[----:B------:R-:W1:Y:S04]  /*d2860*/  LDL.LU R0, [R1+0x8250] ;  /* 0x0082500001007983 */ /* 0x000e680000300800 */
[----:B------:R-:W4:Y:S04]  /*d2870*/  LDL.LU R32, [R1+0x2580] ;  /* 0x0025800001207983 */ /* 0x000f280000300800 */
        /* <DEDUP_REMOVED lines=12> */
[----:B------:R-:W3:Y:S01]  /*d2940*/  LDL.LU R59, [R1+0x259c] ;  /* 0x00259c00013b7983 */ /* 0x000ee20000300800 */
[----:B-1----:R-:W-:-:S03]  /*d2950*/  IMAD.MOV.U32 R51, RZ, RZ, R0 ;  /* 0x000000ffff337224 */ /* 0x002fc600078e0000 */
[----:B---3--:R-:W-:Y:S04]  /*d2960*/  STL.64 [R1+0x8148], R58 ;  /* 0x0081483a01007387 */ /* 0x008fe80000100a00 */
[----:B--2---:R1:W-:Y:S04]  /*d2970*/  STL.64 [R1+0x8140], R56 ;  /* 0x0081403801007387 */ /* 0x0043e80000100a00 */
[----:B------:R-:W2:Y:S04]  /*d2980*/  LDL R50, [R1+0x78] ;  /* 0x0000780001327983 */ /* 0x000ea80000100800 */
[----:B------:R-:W3:Y:S04]  /*d2990*/  LDL.LU R0, [R1+0x824c] ;  /* 0x00824c0001007983 */ /* 0x000ee80000300800 */
[----:B------:R-:W4:Y:S04]  /*d29a0*/  LDL R48, [R1+0x80] ;  /* 0x0000800001307983 */ /* 0x000f280000100800 */
[----:B------:R-:W4:Y:S04]  /*d29b0*/  LDL R49, [R1+0x84] ;  /* 0x0000840001317983 */ /* 0x000f280000100800 */
[----:B--2---:R2:W-:Y:S04]  /*d29c0*/  STL.64 [R1+0x8158], R50 ;  /* 0x0081583201007387 */ /* 0x0045e80000100a00 */
[----:B----4-:R-:W-:Y:S04]  /*d29d0*/  STL.64 [R1+0x8150], R48 ;  /* 0x0081503001007387 */ /* 0x010fe80000100a00 */
[----:B0-----:R-:W4:Y:S04]  /*d29e0*/  LDL.LU R40, [R1+0x25b0] ;  /* 0x0025b00001287983 */ /* 0x001f280000300800 */
[----:B------:R-:W4:Y:S04]  /*d29f0*/  LDL.LU R41, [R1+0x25b4] ;  /* 0x0025b40001297983 */ /* 0x000f280000300800 */
[----:B------:R-:W2:Y:S04]  /*d2a00*/  LDL.LU R42, [R1+0x25b8] ;  /* 0x0025b800012a7983 */ /* 0x000ea80000300800 */
[----:B------:R-:W2:Y:S01]  /*d2a10*/  LDL.LU R43, [R1+0x25bc] ;  /* 0x0025bc00012b7983 */ /* 0x000ea20000300800 */
[----:B---3--:R-:W-:-:S03]  /*d2a20*/  IMAD.MOV.U32 R11, RZ, RZ, R0 ;  /* 0x000000ffff0b7224 */ /* 0x008fc600078e0000 */
[----:B--2---:R-:W-:Y:S04]  /*d2a30*/  STL.64 [R1+0x8168], R42 ;  /* 0x0081682a01007387 */ /* 0x004fe80000100a00 */
[----:B----4-:R0:W-:Y:S04]  /*d2a40*/  STL.64 [R1+0x8160], R40 ;  /* 0x0081602801007387 */ /* 0x0101e80000100a00 */
        /* <DEDUP_REMOVED lines=11> */
[----:B----4-:R4:W-:Y:S04]  /*d2b00*/  STL.64 [R1+0x8180], R8 ;  /* 0x0081800801007387 */ /* 0x0109e80000100a00 */
        /* <DEDUP_REMOVED lines=9> */
[----:B------:R-:W4:Y:S04]  /*d2ba0*/  LDL R32, [R1+0xa0] ;  /* 0x0000a00001207983 */ /* 0x000f280000100800 */
[----:B------:R-:W4:Y:S04]  /*d2bb0*/  LDL R33, [R1+0xa4] ;  /* 0x0000a40001217983 */ /* 0x000f280000100800 */
[----:B--2---:R-:W-:Y:S04]  /*d2bc0*/  STL.64 [R1+0x81a8], R34 ;  /* 0x0081a82201007387 */ /* 0x004fe80000100a00 */
[----:B----4-:R2:W-:Y:S04]  /*d2bd0*/  STL.64 [R1+0x81a0], R32 ;  /* 0x0081a02001007387 */ /* 0x0105e80000100a00 */
[----:B-1----:R-:W4:Y:S04]  /*d2be0*/  LDL.LU R56, [R1+0x25f0] ;  /* 0x0025f00001387983 */ /* 0x002f280000300800 */
[----:B------:R-:W4:Y:S04]  /*d2bf0*/  LDL.LU R57, [R1+0x25f4] ;  /* 0x0025f40001397983 */ /* 0x000f280000300800 */
[----:B------:R-:W2:Y:S04]  /*d2c00*/  LDL.LU R58, [R1+0x25f8] ;  /* 0x0025f800013a7983 */ /* 0x000ea80000300800 */
[----:B------:R-:W2:Y:S01]  /*d2c10*/  LDL.LU R59, [R1+0x25fc] ;  /* 0x0025fc00013b7983 */ /* 0x000ea20000300800 */
[----:B---3--:R-:W-:-:S03]  /*d2c20*/  IMAD.MOV.U32 R51, RZ, RZ, R0 ;  /* 0x000000ffff337224 */ /* 0x008fc600078e0000 */
[----:B--2---:R1:W-:Y:S04]  /*d2c30*/  STL.64 [R1+0x81b8], R58 ;  /* 0x0081b83a01007387 */ /* 0x0043e80000100a00 */
[----:B----4-:R-:W-:Y:S04]  /*d2c40*/  STL.64 [R1+0x81b0], R56 ;  /* 0x0081b03801007387 */ /* 0x010fe80000100a00 */
[----:B------:R-:W2:Y:S04]  /*d2c50*/  LDL R50, [R1+0xa8] ;  /* 0x0000a80001327983 */ /* 0x000ea80000100800 */
[----:B------:R-:W3:Y:S04]  /*d2c60*/  LDL.LU R0, [R1+0x8240] ;  /* 0x0082400001007983 */ /* 0x000ee80000300800 */
[----:B0-----:R-:W4:Y:S04]  /*d2c70*/  LDL.LU R40, [R1+0x2600] ;  /* 0x0026000001287983 */ /* 0x001f280000300800 */
[----:B------:R-:W4:Y:S04]  /*d2c80*/  LDL.LU R41, [R1+0x2604] ;  /* 0x0026040001297983 */ /* 0x000f280000300800 */
[----:B------:R-:W2:Y:S04]  /*d2c90*/  LDL.LU R42, [R1+0x2608] ;  /* 0x00260800012a7983 */ /* 0x000ea80000300800 */
[----:B------:R-:W2:Y:S04]  /*d2ca0*/  LDL.LU R43, [R1+0x260c] ;  /* 0x00260c00012b7983 */ /* 0x000ea80000300800 */
[----:B--2---:R-:W-:Y:S04]  /*d2cb0*/  STL.64 [R1+0x81c8], R42 ;  /* 0x0081c82a01007387 */ /* 0x004fe80000100a00 */
[----:B----4-:R0:W-:Y:S04]  /*d2cc0*/  STL.64 [R1+0x81c0], R40 ;  /* 0x0081c02801007387 */ /* 0x0101e80000100a00 */
[----:B------:R-:W2:Y:S04]  /*d2cd0*/  LDL R48, [R1+0xb0] ;  /* 0x0000b00001307983 */ /* 0x000ea80000100800 */
[----:B------:R-:W2:Y:S04]  /*d2ce0*/  LDL R49, [R1+0xb4] ;  /* 0x0000b40001317983 */ /* 0x000ea80000100800 */
        /* <DEDUP_REMOVED lines=8> */
[----:B--2---:R2:W-:Y:S04]  /*d2d70*/  STL.64 [R1+0x81e0], R20 ;  /* 0x0081e01401007387 */ /* 0x0045e80000100a00 */
[----:B------:R-:W4:Y:S04]  /*d2d80*/  LDL R10, [R1+0xb8] ;  /* 0x0000b800010a7983 */ /* 0x000f280000100800 */
[----:B------:R-:W1:Y:S04]  /*d2d90*/  LDL.LU R0, [R1+0x823c] ;  /* 0x00823c0001007983 */ /* 0x000e680000300800 */
[----:B------:R-:W3:Y:S04]  /*d2da0*/  LDL R8, [R1+0xc0] ;  /* 0x0000c00001087983 */ /* 0x000ee80000100800 */
[----:B------:R-:W3:Y:S04]  /*d2db0*/  LDL R9, [R1+0xc4] ;  /* 0x0000c40001097983 */ /* 0x000ee80000100800 */
[----:B----4-:R-:W-:Y:S04]  /*d2dc0*/  STL.64 [R1+0x81f8], R10 ;  /* 0x0081f80a01007387 */ /* 0x010fe80000100a00 */
[----:B---3--:R-:W-:Y:S04]  /*d2dd0*/  STL.64 [R1+0x81f0], R8 ;  /* 0x0081f00801007387 */ /* 0x008fe80000100a00 */
[----:B------:R-:W3:Y:S04]  /*d2de0*/  LDL.LU R32, [R1+0x2630] ;  /* 0x0026300001207983 */ /* 0x000ee80000300800 */
[----:B------:R-:W3:Y:S04]  /*d2df0*/  LDL.LU R33, [R1+0x2634] ;  /* 0x0026340001217983 */ /* 0x000ee80000300800 */
[----:B------:R-:W4:Y:S04]  /*d2e00*/  LDL.LU R34, [R1+0x2638] ;  /* 0x0026380001227983 */ /* 0x000f280000300800 */
[----:B------:R-:W4:Y:S01]  /*d2e10*/  LDL.LU R35, [R1+0x263c] ;  /* 0x00263c0001237983 */ /* 0x000f220000300800 */
[----:B-1----:R-:W-:-:S03]  /*d2e20*/  IMAD.MOV.U32 R59, RZ, RZ, R0 ;  /* 0x000000ffff3b7224 */ /* 0x002fc600078e0000 */
[----:B----4-:R-:W-:Y:S04]  /*d2e30*/  STL.64 [R1+0x8208], R34 ;  /* 0x0082082201007387 */ /* 0x010fe80000100a00 */
[----:B---3--:R1:W-:Y:S04]  /*d2e40*/  STL.64 [R1+0x8200], R32 ;  /* 0x0082002001007387 */ /* 0x0083e80000100a00 */
[----:B------:R-:W3:Y:S04]  /*d2e50*/  LDL R58, [R1+0xc8] ;  /* 0x0000c800013a7983 */ /* 0x000ee80000100800 */
[----:B------:R-:W4:Y:S04]  /*d2e60*/  LDL.LU R0, [R1+0x8238] ;  /* 0x0082380001007983 */ /* 0x000f280000300800 */
[----:B0-----:R-:W2:Y:S04]  /*d2e70*/  LDL.LU R40, [R1+0x2640] ;  /* 0x0026400001287983 */ /* 0x001ea80000300800 */
[----:B------:R-:W2:Y:S04]  /*d2e80*/  LDL.LU R41, [R1+0x2644] ;  /* 0x0026440001297983 */ /* 0x000ea80000300800 */
[----:B------:R-:W3:Y:S04]  /*d2e90*/  LDL.LU R42, [R1+0x2648] ;  /* 0x00264800012a7983 */ /* 0x000ee80000300800 */
[----:B------:R-:W3:Y:S04]  /*d2ea0*/  LDL.LU R43, [R1+0x264c] ;  /* 0x00264c00012b7983 */ /* 0x000ee80000300800 */
[----:B---3--:R0:W-:Y:S04]  /*d2eb0*/  STL.64 [R1+0x8218], R42 ;  /* 0x0082182a01007387 */ /* 0x0081e80000100a00 */
[----:B--2---:R-:W-:Y:S04]  /*d2ec0*/  STL.64 [R1+0x8210], R40 ;  /* 0x0082102801007387 */ /* 0x004fe80000100a00 */
[----:B------:R-:W2:Y:S04]  /*d2ed0*/  LDL R56, [R1+0xd0] ;  /* 0x0000d00001387983 */ /* 0x000ea80000100800 */
[----:B------:R-:W2:Y:S04]  /*d2ee0*/  LDL R57, [R1+0xd4] ;  /* 0x0000d40001397983 */ /* 0x000ea80000100800 */
[----:B------:R-:W-:Y:S01]  /*d2ef0*/  STL.64 [R1+0x8228], R58 ;  /* 0x0082283a01007387 */ /* 0x000fe20000100a00 */
[----:B----4-:R-:W-:-:S03]  /*d2f00*/  IMAD.MOV.U32 R23, RZ, RZ, R0 ;  /* 0x000000ffff177224 */ /* 0x010fc600078e0000 */
[----:B--2---:R2:W-:Y:S04]  /*d2f10*/  STL.64 [R1+0x8220], R56 ;  /* 0x0082203801007387 */ /* 0x0045e80000100a00 */
[----:B------:R-:W3:Y:S04]  /*d2f20*/  LDL.LU R48, [R1+0x2650] ;  /* 0x0026500001307983 */ /* 0x000ee80000300800 */
[----:B------:R-:W3:Y:S04]  /*d2f30*/  LDL.LU R49, [R1+0x2654] ;  /* 0x0026540001317983 */ /* 0x000ee80000300800 */
[----:B------:R-:W3:Y:S04]  /*d2f40*/  LDL.LU R50, [R1+0x2658] ;  /* 0x0026580001327983 */ /* 0x000ee80000300800 */
[----:B------:R-:W3:Y:S04]  /*d2f50*/  LDL.LU R51, [R1+0x265c] ;  /* 0x00265c0001337983 */ /* 0x000ee80000300800 */
[----:B------:R-:W4:Y:S04]  /*d2f60*/  LDL R22, [R1+0xd8] ;  /* 0x0000d80001167983 */ /* 0x000f280000100800 */
[----:B------:R-:W2:Y:S04]  /*d2f70*/  LDL.LU R0, [R1+0x8234] ;  /* 0x0082340001007983 */ /* 0x000ea80000300800 */
[----:B------:R-:W3:Y:S04]  /*d2f80*/  LDL R20, [R1+0xe0] ;  /* 0x0000e00001147983 */ /* 0x000ee80000100800 */
[----:B------:R-:W3:Y:S04]  /*d2f90*/  LDL R21, [R1+0xe4] ;  /* 0x0000e40001157983 */ /* 0x000ee80000100800 */
[----:B-1----:R-:W3:Y:S04]  /*d2fa0*/  LDL.LU R32, [R1+0x2670] ;  /* 0x0026700001207983 */ /* 0x002ee80000300800 */
[----:B------:R-:W3:Y:S04]  /*d2fb0*/  LDL.LU R33, [R1+0x2674] ;  /* 0x0026740001217983 */ /* 0x000ee80000300800 */
[----:B------:R-:W3:Y:S04]  /*d2fc0*/  LDL.LU R34, [R1+0x2678] ;  /* 0x0026780001227983 */ /* 0x000ee80000300800 */
[----:B------:R-:W3:Y:S04]  /*d2fd0*/  LDL.LU R35, [R1+0x267c] ;  /* 0x00267c0001237983 */ /* 0x000ee80000300800 */
[----:B0-----:R-:W4:Y:S01]  /*d2fe0*/  LDL R42, [R1+0xe8] ;  /* 0x0000e800012a7983 */ /* 0x001f220000100800 */
[----:B--2---:R-:W-:-:S03]  /*d2ff0*/  IMAD.MOV.U32 R43, RZ, RZ, R0 ;  /* 0x000000ffff2b7224 */ /* 0x004fc600078e0000 */
[----:B------:R-:W2:Y:S04]  /*d3000*/  LDL.LU R0, [R1+0x8230] ;  /* 0x0082300001007983 */ /* 0x000ea80000300800 */
        /* <DEDUP_REMOVED lines=37> */
[C---:B----4-:R-:W-:Y:S01]  /*d3260*/  HMMA.16816.F32 R40, R4.reuse, R42, R56 ;  /* 0x0000002a0428723c */ /* 0x050fe20000001838 */
[----:B------:R-:W3:Y:S04]  /*d3270*/  LDL.LU.64 R58, [R1+0x8228] ;  /* 0x00822800013a7983 */ /* 0x000ee80000300a00 */
[----:B------:R-:W4:Y:S01]  /*d3280*/  LDL.LU.64 R56, [R1+0x8220] ;  /* 0x0082200001387983 */ /* 0x000f220000300a00 */
[----:B--2---:R-:W-:-:S15]  /*d3290*/  HMMA.16816.F32 R20, R4, R22, R8 ;  /* 0x000000160414723c */ /* 0x004fde0000001808 */
[----:B------:R-:W-:-:S02]  /*d32a0*/  NOP ;  /* 0x0000000000007918 */ /* 0x000fc40000000000 */
[----:B------:R-:W-:Y:S04]  /*d32b0*/  STL.64 [R1+0xca0], R40 ;  /* 0x000ca02801007387 */ /* 0x000fe80000100a00 */
[----:B------:R0:W-:Y:S04]  /*d32c0*/  STL.64 [R1+0xca8], R42 ;  /* 0x000ca82a01007387 */ /* 0x0001e80000100a00 */
[----:B0-----:R-:W3:Y:S04]  /*d32d0*/  LDL.LU.64 R42, [R1+0x8218] ;  /* 0x00821800012a7983 */ /* 0x001ee80000300a00 */
[----:B------:R-:W3:Y:S04]  /*d32e0*/  LDL.LU.64 R40, [R1+0x8210] ;  /* 0x0082100001287983 */ /* 0x000ee80000300a00 */
        /* <DEDUP_REMOVED lines=16> */
[----:B------:R-:W4:Y:S04]  /*d33f0*/  LDL.LU.64 R48, [R1+0x81d0] ;  /* 0x0081d00001307983 */ /* 0x000f280000300a00 */
[----:B------:R-:W3:Y:S04]  /*d3400*/  LDL.LU.64 R42, [R1+0x81c8] ;  /* 0x0081c800012a7983 */ /* 0x000ee80000300a00 */
[----:B------:R-:W3:Y:S01]  /*d3410*/  LDL.LU.64 R40, [R1+0x81c0] ;  /* 0x0081c00001287983 */ /* 0x000ee20000300a00 */
[C---:B--2---:R-:W-:Y:S07]  /*d3420*/  HMMA.16816.F32 R32, R4.reuse, R8, R32 ;  /* 0x000000080420723c */ /* 0x044fee0000001820 */
        /* <DEDUP_REMOVED lines=8> */
[----:B------:R-:W-:Y:S03]  /*d34b0*/  HMMA.16816.F32 R8, R4, R10, R36 ;  /* 0x0000000a0408723c */ /* 0x000fe60000001824 */
        /* <DEDUP_REMOVED lines=17> */
[----:B------:R0:W-:Y:S01]  /*d35d0*/  STL.64 [R1+0xc28], R50 ;  /* 0x000c283201007387 */ /* 0x0001e20000100a00 */
[C---:B--2---:R-:W-:Y:S03]  /*d35e0*/  HMMA.16816.F32 R56, R4.reuse, R32, R56 ;  /* 0x000000200438723c */ /* 0x044fe60000001838 */
[----:B0-----:R-:W2:Y:S04]  /*d35f0*/  LDL.LU.64 R50, [R1+0x8158] ;  /* 0x0081580001327983 */ /* 0x001ea80000300a00 */
[----:B------:R-:W4:Y:S01]  /*d3600*/  LDL.LU.64 R48, [R1+0x8150] ;  /* 0x0081500001307983 */ /* 0x000f220000300a00 */
[----:B------:R-:W-:-:S15]  /*d3610*/  HMMA.16816.F32 R32, R4, R34, R28 ;  /* 0x000000220420723c */ /* 0x000fde000000181c */
        /* <DEDUP_REMOVED lines=8> */
[----:B------:R0:W-:Y:S04]  /*d36a0*/  STL.64 [R1+0xc08], R34 ;  /* 0x000c082201007387 */ /* 0x0001e80000100a00 */
[----:B0-----:R-:W2:Y:S04]  /*d36b0*/  LDL.LU.64 R34, [R1+0x8128] ;  /* 0x0081280001227983 */ /* 0x001ea80000300a00 */
[----:B------:R-:W2:Y:S08]  /*d36c0*/  LDL.LU.64 R32, [R1+0x8120] ;  /* 0x0081200001207983 */ /* 0x000eb00000300a00 */
[----:B------:R-:W-:Y:S04]  /*d36d0*/  STL.64 [R1+0xbf0], R36 ;  /* 0x000bf02401007387 */ /* 0x000fe80000100a00 */
[----:B------:R0:W-:Y:S04]  /*d36e0*/  STL.64 [R1+0xbf8], R38 ;  /* 0x000bf82601007387 */ /* 0x0001e80000100a00 */
[----:B0-----:R-:W2:Y:S04]  /*d36f0*/  LDL.LU.64 R38, [R1+0x8118] ;  /* 0x0081180001267983 */ /* 0x001ea80000300a00 */
[----:B------:R-:W2:Y:S01]  /*d3700*/  LDL.LU.64 R36, [R1+0x8110] ;  /* 0x0081100001247983 */ /* 0x000ea20000300a00 */
[C---:B---3--:R-:W-:Y:S03]  /*d3710*/  HMMA.16816.F32 R8, R4.reuse, R10, R20 ;  /* 0x0000000a0408723c */ /* 0x048fe60000001814 */
[----:B------:R-:W3:Y:S04]  /*d3720*/  LDL.LU.64 R22, [R1+0x8108] ;  /* 0x0081080001167983 */ /* 0x000ee80000300a00 */
[----:B------:R-:W3:Y:S01]  /*d3730*/  LDL.LU.64 R20, [R1+0x8100] ;  /* 0x0081000001147983 */ /* 0x000ee20000300a00 */
[C---:B----4-:R-:W-:Y:S06]  /*d3740*/  HMMA.16816.F32 R40, R4.reuse, R48, R40 ;  /* 0x000000300428723c */ /* 0x050fec0000001828 */
[C---:B--2---:R-:W-:Y:S09]  /*d3750*/  HMMA.16816.F32 R48, R4.reuse, R50, R12 ;  /* 0x000000320430723c */ /* 0x044ff2000000180c */
[----:B------:R-:W-:Y:S04]  /*d3760*/  STL.64 [R1+0xbe0], R8 ;  /* 0x000be00801007387 */ /* 0x000fe80000100a00 */
[----:B------:R0:W-:Y:S04]  /*d3770*/  STL.64 [R1+0xbe8], R10 ;  /* 0x000be80a01007387 */ /* 0x0001e80000100a00 */
[----:B0-----:R-:W2:Y:S04]  /*d3780*/  LDL.LU.64 R10, [R1+0x80f8] ;  /* 0x0080f800010a7983 */ /* 0x001ea80000300a00 */
[----:B------:R-:W2:Y:S04]  /*d3790*/  LDL.LU.64 R8, [R1+0x80f0] ;  /* 0x0080f00001087983 */ /* 0x000ea80000300a00 */
[----:B------:R-:W-:Y:S04]  /*d37a0*/  STL.64 [R1+0xbd0], R40 ;  /* 0x000bd02801007387 */ /* 0x000fe80000100a00 */
[----:B------:R0:W-:Y:S04]  /*d37b0*/  STL.64 [R1+0xbd8], R42 ;  /* 0x000bd82a01007387 */ /* 0x0001e80000100a00 */
[----:B0-----:R-:W4:Y:S01]  /*d37c0*/  LDL.LU.64 R42, [R1+0x80e8] ;  /* 0x0080e800012a7983 */ /* 0x001f220000300a00 */
[C---:B------:R-:W-:Y:S03]  /*d37d0*/  HMMA.16816.F32 R56, R4.reuse, R28, R56 ;  /* 0x0000001c0438723c */ /* 0x040fe60000001838 */
        /* <DEDUP_REMOVED lines=28> */
[C---:B--2---:R-:W-:Y:S06]  /*d39a0*/  HMMA.16816.F32 R8, R4.reuse, R40, R8 ;  /* 0x000000280408723c */ /* 0x044fec0000001808 */
[C---:B----4-:R-:W-:Y:S01]  /*d39b0*/  HMMA.16816.F32 R40, R4.reuse, R42, R12 ;  /* 0x0000002a0428723c */ /* 0x050fe2000000180c */
[----:B------:R-:W-:Y:S04]  /*d39c0*/  STL.64 [R1+0xb80], R20 ;  /* 0x000b801401007387 */ /* 0x000fe80000100a00 */
[----:B------:R0:W-:Y:S04]  /*d39d0*/  STL.64 [R1+0xb88], R22 ;  /* 0x000b881601007387 */ /* 0x0001e80000100a00 */
[----:B0-----:R-:W2:Y:S04]  /*d39e0*/  LDL.LU.64 R22, [R1+0x8068] ;  /* 0x0080680001167983 */ /* 0x001ea80000300a00 */
        /* <DEDUP_REMOVED lines=19> */
[C---:B------:R-:W-:Y:S03]  /*d3b20*/  HMMA.16816.F32 R32, R4.reuse, R28, R32 ;  /* 0x0000001c0420723c */ /* 0x040fe60000001820 */
[----:B------:R-:W-:Y:S04]  /*d3b30*/  STL.64 [R1+0xb40], R56 ;  /* 0x000b403801007387 */ /* 0x000fe80000100a00 */
[----:B------:R0:W-:Y:S04]  /*d3b40*/  STL.64 [R1+0xb48], R58 ;  /* 0x000b483a01007387 */ /* 0x0001e80000100a00 */
[----:B0-----:R-:W4:Y:S04]  /*d3b50*/  LDL.LU.64 R58, [R1+0x8008] ;  /* 0x00800800013a7983 */ /* 0x001f280000300a00 */
[----:B------:R-:W4:Y:S08]  /*d3b60*/  LDL.LU.64 R56, [R1+0x8000] ;  /* 0x0080000001387983 */ /* 0x000f300000300a00 */
[----:B------:R-:W-:Y:S04]  /*d3b70*/  STL.64 [R1+0xb30], R32 ;  /* 0x000b302001007387 */ /* 0x000fe80000100a00 */
[----:B------:R3:W-:Y:S02]  /*d3b80*/  STL.64 [R1+0xb38], R34 ;  /* 0x000b382201007387 */ /* 0x0007e40000100a00 */
[C---:B---3--:R-:W-:Y:S06]  /*d3b90*/  HMMA.16816.F32 R32, R4.reuse, R30, R36 ;  /* 0x0000001e0420723c */ /* 0x048fec0000001824 */
[----:B--2---:R-:W-:-:S15]  /*d3ba0*/  HMMA.16816.F32 R28, R4, R22, R24 ;  /* 0x00000016041c723c */ /* 0x004fde0000001818 */
[----:B------:R-:W-:-:S02]  /*d3bb0*/  NOP ;  /* 0x0000000000007918 */ /* 0x000fc40000000000 */
[----:B------:R-:W-:Y:S04]  /*d3bc0*/  STL.64 [R1+0xb20], R32 ;  /* 0x000b202001007387 */ /* 0x000fe80000100a00 */
[----:B------:R-:W-:Y:S01]  /*d3bd0*/  STL.64 [R1+0xb28], R34 ;  /* 0x000b282201007387 */ /* 0x000fe20000100a00 */
[C---:B----4-:R-:W-:Y:S06]  /*d3be0*/  HMMA.16816.F32 R24, R4.reuse, R8, R16 ;  /* 0x000000080418723c */ /* 0x050fec0000001810 */
[----:B------:R-:W-:Y:S01]  /*d3bf0*/  HMMA.16816.F32 R8, R4, R10, R12 ;  /* 0x0000000a0408723c */ /* 0x000fe2000000180c */
[----:B------:R-:W-:Y:S04]  /*d3c00*/  STL.64 [R1+0xb10], R28 ;  /* 0x000b101c01007387 */ /* 0x000fe80000100a00 */
[----:B------:R-:W-:-:S12]  /*d3c10*/  STL.64 [R1+0xb18], R30 ;  /* 0x000b181e01007387 */ /* 0x000fd80000100a00 */
[----:B------:R-:W-:Y:S04]  /*d3c20*/  STL.64 [R1+0xb00], R24 ;  /* 0x000b001801007387 */ /* 0x000fe80000100a00 */
[----:B------:R-:W-:Y:S04]  /*d3c30*/  STL.64 [R1+0xb08], R26 ;  /* 0x000b081a01007387 */ /* 0x000fe80000100a00 */
[----:B------:R-:W-:Y:S04]  /*d3c40*/  STL.64 [R1+0xaf0], R8 ;  /* 0x000af00801007387 */ /* 0x000fe80000100a00 */
[----:B------:R0:W-:Y:S01]  /*d3c50*/  STL.64 [R1+0xaf8], R10 ;  /* 0x000af80a01007387 */ /* 0x0001e20000100a00 */
[C---:B------:R-:W-:Y:S06]  /*d3c60*/  HMMA.16816.F32 R16, R4.reuse, R48, R40 ;  /* 0x000000300410723c */ /* 0x040fec0000001828 */
[C---:B------:R-:W-:Y:S06]  /*d3c70*/  HMMA.16816.F32 R12, R4.reuse, R50, R44 ;  /* 0x00000032040c723c */ /* 0x040fec000000182c */
[----:B0-----:R-:W-:Y:S11]  /*d3c80*/  HMMA.16816.F32 R8, R4, R60, R52 ;  /* 0x0000003c0408723c */ /* 0x001ff60000001834 */
[----:B------:R-:W-:Y:S04]  /*d3c90*/  STL.64 [R1+0xae0], R16 ;  /* 0x000ae01001007387 */ /* 0x000fe80000100a00 */
[----:B------:R-:W-:Y:S04]  /*d3ca0*/  STL.64 [R1+0xae8], R18 ;  /* 0x000ae81201007387 */ /* 0x000fe80000100a00 */
[----:B------:R-:W2:Y:S04]  /*d3cb0*/  LDL.LU R28, [R1+0x21b0] ;  /* 0x0021b000011c7983 */ /* 0x000ea80000300800 */
        /* <DEDUP_REMOVED lines=21> */
[----:B------:R-:W3:Y:S01]  /*d3e10*/  LDL.LU R26, [R1+0x21a8] ;  /* 0x0021a800011a7983 */ /* 0x000ee20000300800 */
[----:B------:R-:W-:-:S03]  /*d3e20*/  IMAD.MOV.U32 R27, RZ, RZ, R0 ;  /* 0x000000ffff1b7224 */ /* 0x000fc600078e0000 */
        /* <DEDUP_REMOVED lines=25> */
[----:B------:R-:W-:Y:S01]  /*d3fc0*/  STL.64 [R1+0x7f28], R60 ;  /* 0x007f283c01007387 */ /* 0x000fe20000100a00 */
[----:B----4-:R-:W-:-:S15]  /*d3fd0*/  HMMA.16816.F32 R52, R4, R58, R52 ;  /* 0x0000003a0434723c */ /* 0x010fde0000001834 */
[----:B------:R-:W-:-:S08]  /*d3fe0*/  NOP ;  /* 0x0000000000007918 */ /* 0x000fd00000000000 */
[----:B------:R-:W-:Y:S04]  /*d3ff0*/  STL.64 [R1+0xab0], R52 ;  /* 0x000ab03401007387 */ /* 0x000fe80000100a00 */
[----:B------:R0:W-:Y:S04]  /*d4000*/  STL.64 [R1+0xab8], R54 ;  /* 0x000ab83601007387 */ /* 0x0001e80000100a00 */
[----:B0-----:R-:W3:Y:S04]  /*d4010*/  LDL.LU.64 R54, [R1+0x7ff0] ;  /* 0x007ff00001367983 */ /* 0x001ee80000300a00 */
[----:B------:R-:W4:Y:S01]  /*d4020*/  LDL.LU.64 R52, [R1+0x7fe8] ;  /* 0x007fe80001347983 */ /* 0x000f220000300a00 */
[----:B--2---:R-:W-:-:S15]  /*d4030*/  HMMA.16816.F32 R8, R4, R56, R8 ;  /* 0x000000380408723c */ /* 0x004fde0000001808 */
[----:B------:R-:W-:-:S08]  /*d4040*/  NOP ;  /* 0x0000000000007918 */ /* 0x000fd00000000000 */
        /* <DEDUP_REMOVED lines=27> */
[----:B------:R-:W4:Y:S01]  /*d4200*/  LDL.LU R54, [R1+0x23e8] ;  /* 0x0023e80001367983 */ /* 0x000f220000300800 */
[----:B------:R-:W-:-:S03]  /*d4210*/  IMAD.MOV.U32 R55, RZ, RZ, R0 ;  /* 0x000000ffff377224 */ /* 0x000fc600078e0000 */
        /* <DEDUP_REMOVED lines=38> */
[----:B------:R0:W-:Y:S01]  /*d4480*/  STL [R1+0xa38], R10 ;  /* 0x000a380a01007387 */ /* 0x0001e20000100800 */
[----:B------:R-:W-:-:S03]  /*d4490*/  IMAD.MOV.U32 R0, RZ, RZ, R11 ;  /* 0x000000ffff007224 */ /* 0x000fc600078e000b */
[----:B0-----:R-:W3:Y:S04]  /*d44a0*/  LDL.LU.64 R10, [R1+0x7f78] ;  /* 0x007f7800010a7983 */ /* 0x001ee80000300a00 */
[----:B------:R-:W3:Y:S01]  /*d44b0*/  LDL.LU.64 R8, [R1+0x7f70] ;  /* 0x007f700001087983 */ /* 0x000ee20000300a00 */
[C---:B--2---:R-:W-:Y:S03]  /*d44c0*/  HMMA.16816.F32 R44, R4.reuse, R40, R44 ;  /* 0x00000028042c723c */ /* 0x044fe6000000182c */
[----:B------:R-:W-:Y:S04]  /*d44d0*/  STL [R1+0x6ad0], R0 ;  /* 0x006ad00001007387 */ /* 0x000fe80000100800 */
[----:B------:R-:W-:Y:S04]  /*d44e0*/  STL.64 [R1+0x7e30], R42 ;  /* 0x007e302a01007387 */ /* 0x000fe80000100a00 */
[----:B------:R-:W-:Y:S01]  /*d44f0*/  STL.64 [R1+0x7e28], R40 ;  /* 0x007e282801007387 */ /* 0x000fe20000100a00 */
[C---:B------:R-:W-:Y:S11]  /*d4500*/  HMMA.16816.F32 R48, R4.reuse, R38, R48 ;  /* 0x000000260430723c */ /* 0x040ff60000001830 */
[----:B------:R-:W-:Y:S04]  /*d4510*/  STL.64 [R1+0xa20], R44 ;  /* 0x000a202c01007387 */ /* 0x000fe80000100a00 */
[----:B------:R0:W-:Y:S02]  /*d4520*/  STL.64 [R1+0xa28], R46 ;  /* 0x000a282e01007387 */ /* 0x0001e40000100a00 */
[C---:B0-----:R-:W-:Y:S06]  /*d4530*/  HMMA.16816.F32 R44, R4.reuse, R2, R52 ;  /* 0x00000002042c723c */ /* 0x041fec0000001834 */
[----:B------:R-:W-:Y:S04]  /*d4540*/  STL.64 [R1+0xa10], R48 ;  /* 0x000a103001007387 */ /* 0x000fe80000100a00 */
[----:B------:R-:W-:Y:S01]  /*d4550*/  STL.64 [R1+0xa18], R50 ;  /* 0x000a183201007387 */ /* 0x000fe20000100a00 */
[----:B----4-:R-:W-:-:S12]  /*d4560*/  HMMA.16816.F32 R28, R4, R12, R28 ;  /* 0x0000000c041c723c */ /* 0x010fd8000000181c */
[----:B------:R-:W-:Y:S04]  /*d4570*/  STL.64 [R1+0xa00], R44 ;  /* 0x000a002c01007387 */ /* 0x000fe80000100a00 */
[----:B------:R-:W-:Y:S01]  /*d4580*/  STL.64 [R1+0xa08], R46 ;  /* 0x000a082e01007387 */ /* 0x000fe20000100a00 */
[----:B------:R-:W-:Y:S02]  /*d4590*/  IMAD.MOV.U32 R61, RZ, RZ, R20 ;  /* 0x000000ffff3d7224 */ /* 0x000fe400078e0014 */
[----:B------:R-:W-:Y:S01]  /*d45a0*/  IMAD.MOV.U32 R60, RZ, RZ, R21 ;  /* 0x000000ffff3c7224 */ /* 0x000fe200078e0015 */
[C---:B---3--:R-:W-:Y:S06]  /*d45b0*/  HMMA.16816.F32 R40, R4.reuse, R8, R56 ;  /* 0x000000080428723c */ /* 0x048fec0000001838 */
[C---:B------:R-:W-:Y:S06]  /*d45c0*/  HMMA.16816.F32 R32, R4.reuse, R10, R32 ;  /* 0x0000000a0420723c */ /* 0x040fec0000001820 */
[----:B------:R-:W-:Y:S11]  /*d45d0*/  STL.64 [R1+0x7dd0], R10 ;  /* 0x007dd00a01007387 */ /* 0x000ff60000100a00 */
        /* <DEDUP_REMOVED lines=8> */
[----:B------:R0:W-:Y:S04]  /*d4660*/  STL.64 [R1+0x9c0], R8 ;  /* 0x0009c00801007387 */ /* 0x0001e80000100a00 */
[----:B------:R1:W-:Y:S04]  /*d4670*/  STL.64 [R1+0x9c8], R10 ;  /* 0x0009c80a01007387 */ /* 0x0003e80000100a00 */
[----:B------:R-:W2:Y:S04]  /*d4680*/  LDL.LU R40, [R1+0x2090] ;  /* 0x0020900001287983 */ /* 0x000ea80000300800 */
[----:B------:R-:W2:Y:S04]  /*d4690*/  LDL.LU R41, [R1+0x2094] ;  /* 0x0020940001297983 */ /* 0x000ea80000300800 */
[----:B------:R-:W2:Y:S04]  /*d46a0*/  LDL.LU R42, [R1+0x2098] ;  /* 0x00209800012a7983 */ /* 0x000ea80000300800 */
[----:B------:R-:W2:Y:S04]  /*d46b0*/  LDL.LU R43, [R1+0x209c] ;  /* 0x00209c00012b7983 */ /* 0x000ea80000300800 */
        /* <DEDUP_REMOVED lines=70> */
[----:B------:R-:W-:Y:S02]  /*d4b20*/  IMAD R32, R32, 0x100, R44 ;  /* 0x0000010020207824 */ /* 0x000fe400078e022c */
[----:B------:R-:W-:Y:S02]  /*d4b30*/  IMAD R33, R33, 0x100, R45 ;  /* 0x0000010021217824 */ /* 0x000fe400078e022d */
[----:B------:R-:W-:Y:S02]  /*d4b40*/  IMAD R34, R34, 0x100, R46 ;  /* 0x0000010022227824 */ /* 0x000fe400078e022e */
[----:B------:R-:W-:Y:S01]  /*d4b50*/  IMAD R35, R35, 0x100, R47 ;  /* 0x0000010023237824 */ /* 0x000fe200078e022f */
        /* <DEDUP_REMOVED lines=11> */
[----:B------:R0:W-:Y:S02]  /*d4c10*/  STL.64 [R1+0x2178], R10 ;  /* 0x0021780a01007387 */ /* 0x0001e40000100a00 */
[----:B0-----:R-:W-:Y:S06]  /*d4c20*/  HMMA.16816.F32 R8, R4, R30, R48 ;  /* 0x0000001e0408723c */ /* 0x001fec0000001830 */
[----:B------:R-:W-:Y:S04]  /*d4c30*/  STL.64 [R1+0x7da0], R30 ;  /* 0x007da01e01007387 */ /* 0x000fe80000100a00 */
[----:B------:R-:W-:-:S13]  /*d4c40*/  STL.64 [R1+0x7d98], R28 ;  /* 0x007d981c01007387 */ /* 0x000fda0000100a00 */
[----:B------:R-:W-:Y:S04]  /*d4c50*/  STL.64 [R1+0x2160], R8 ;  /* 0x0021600801007387 */ /* 0x000fe80000100a00 */
[----:B------:R0:W-:Y:S02]  /*d4c60*/  STL.64 [R1+0x2168], R10 ;  /* 0x0021680a01007387 */ /* 0x0001e40000100a00 */
[C---:B0-----:R-:W-:Y:S06]  /*d4c70*/  HMMA.16816.F32 R8, R4.reuse, R36, R52 ;  /* 0x000000240408723c */ /* 0x041fec0000001834 */
[----:B------:R-:W-:Y:S01]  /*d4c80*/  HMMA.16816.F32 R4, R4, R60, R56 ;  /* 0x0000003c0404723c */ /* 0x000fe20000001838 */
[----:B------:R0:W-:Y:S04]  /*d4c90*/  STL [R1+0x7cdc], R36 ;  /* 0x007cdc2401007387 */ /* 0x0001e80000100800 */
[----:B------:R1:W-:-:S12]  /*d4ca0*/  STL [R1+0x7cd8], R37 ;  /* 0x007cd82501007387 */ /* 0x0003d80000100800 */
[----:B------:R-:W-:Y:S04]  /*d4cb0*/  STL.64 [R1+0x2150], R8 ;  /* 0x0021500801007387 */ /* 0x000fe80000100a00 */
[----:B------:R-:W-:Y:S04]  /*d4cc0*/  STL.64 [R1+0x2158], R10 ;  /* 0x0021580a01007387 */ /* 0x000fe80000100a00 */
[----:B------:R2:W-:Y:S04]  /*d4cd0*/  STL.64 [R1+0x7f38], R38 ;  /* 0x007f382601007387 */ /* 0x0005e80000100a00 */
[----:B------:R-:W3:Y:S04]  /*d4ce0*/  LDL.LU R56, [R1+0x1ff0] ;  /* 0x001ff00001387983 */ /* 0x000ee80000300800 */
[----:B------:R4:W-:Y:S04]  /*d4cf0*/  STL.64 [R1+0x20a0], R4 ;  /* 0x0020a00401007387 */ /* 0x0009e80000100a00 */
[----:B------:R4:W-:Y:S04]  /*d4d00*/  STL.64 [R1+0x20a8], R6 ;  /* 0x0020a80601007387 */ /* 0x0009e80000100a00 */
        /* <DEDUP_REMOVED lines=9> */
[----:B--2---:R-:W3:Y:S04]  /*d4da0*/  LDL.LU R38, [R1+0x2078] ;  /* 0x0020780001267983 */ /* 0x004ee80000300800 */
[----:B------:R-:W3:Y:S04]  /*d4db0*/  LDL.LU R39, [R1+0x207c] ;  /* 0x00207c0001277983 */ /* 0x000ee80000300800 */
[----:B------:R-:W3:Y:S04]  /*d4dc0*/  LDL.LU.64 R28, [R1+0x128] ;  /* 0x00012800011c7983 */ /* 0x000ee80000300a00 */
[----:B----4-:R-:W2:Y:S04]  /*d4dd0*/  LDL.LU R4, [R1+0x2060] ;  /* 0x0020600001047983 */ /* 0x010ea80000300800 */
        /* <DEDUP_REMOVED lines=14> */
[----:B------:R-:W4:Y:S04]  /*d4ec0*/  LDL.LU.64 R40, [R1+0x100] ;  /* 0x0001000001287983 */ /* 0x000f280000300a00 */
        /* <DEDUP_REMOVED lines=16> */
[----:B------:R-:W-:-:S02]  /*d4fd0*/  F2FP.F16.E5M2.UNPACK_B R32, R32 ;  /* 0x00000020ff20723e */ /* 0x000fc400020004ff */
[----:B------:R-:W-:Y:S02]  /*d4fe0*/  F2FP.F16.E5M2.UNPACK_B R33, R33 ;  /* 0x00000021ff21723e */ /* 0x000fe400020004ff */
[----:B------:R-:W-:Y:S02]  /*d4ff0*/  F2FP.F16.E5M2.UNPACK_B R34, R34 ;  /* 0x00000022ff22723e */ /* 0x000fe400020004ff */
[----:B------:R-:W-:-:S07]  /*d5000*/  F2FP.F16.E5M2.UNPACK_B R35, R35 ;  /* 0x00000023ff23723e */ /* 0x000fce00020004ff */
[C---:B---3--:R-:W-:Y:S06]  /*d5010*/  HMMA.16816.F32 R36, R32.reuse, R28, R36 ;  /* 0x0000001c2024723c */ /* 0x048fec0000001824 */
[----:B--2---:R-:W-:Y:S01]  /*d5020*/  HMMA.16816.F32 R4, R32, R30, R4 ;  /* 0x0000001e2004723c */ /* 0x004fe20000001804 */
[----:B------:R-:W-:-:S15]  /*d5030*/  IMAD.MOV.U32 R0, RZ, RZ, R29 ;  /* 0x000000ffff007224 */ /* 0x000fde00078e001d */
[----:B------:R-:W-:-:S01]  /*d5040*/  NOP ;  /* 0x0000000000007918 */ /* 0x000fc20000000000 */
[----:B------:R0:W-:Y:S04]  /*d5050*/  STL.64 [R1+0x2090], R36 ;  /* 0x0020902401007387 */ /* 0x0001e80000100a00 */
[----:B------:R1:W-:Y:S01]  /*d5060*/  STL.64 [R1+0x2098], R38 ;  /* 0x0020982601007387 */ /* 0x0003e20000100a00 */
[----:B0-----:R-:W-:Y:S02]  /*d5070*/  IMAD.MOV.U32 R37, RZ, RZ, R28 ;  /* 0x000000ffff257224 */ /* 0x001fe400078e001c */
[----:B------:R-:W-:Y:S01]  /*d5080*/  IMAD.MOV.U32 R36, RZ, RZ, R31 ;  /* 0x000000ffff247224 */ /* 0x000fe200078e001f */
[----:B-1----:R-:W2:Y:S04]  /*d5090*/  LDL.LU.64 R38, [R1+0x7f38] ;  /* 0x007f380001267983 */ /* 0x002ea80000300a00 */
[----:B------:R-:W-:Y:S04]  /*d50a0*/  STL [R1+0x7ce4], R0 ;  /* 0x007ce40001007387 */ /* 0x000fe80000100800 */
[----:B------:R-:W-:Y:S04]  /*d50b0*/  STL [R1+0x7ce0], R37 ;  /* 0x007ce02501007387 */ /* 0x000fe80000100800 */
[----:B------:R-:W-:Y:S04]  /*d50c0*/  STL [R1+0x7ce8], R36 ;  /* 0x007ce82401007387 */ /* 0x000fe80000100800 */
[----:B------:R-:W-:Y:S04]  /*d50d0*/  STL.64 [R1+0x2080], R4 ;  /* 0x0020800401007387 */ /* 0x000fe80000100a00 */
[----:B------:R4:W-:Y:S02]  /*d50e0*/  STL.64 [R1+0x2088], R6 ;  /* 0x0020880601007387 */ /* 0x0009e40000100a00 */
[----:B----4-:R-:W-:Y:S06]  /*d50f0*/  HMMA.16816.F32 R4, R32, R16, R24 ;  /* 0x000000102004723c */ /* 0x010fec0000001818 */
        /* <DEDUP_REMOVED lines=11> */
[----:B0-----:R-:W-:Y:S06]  /*d51b0*/  HMMA.16816.F32 R4, R32, R40, R12 ;  /* 0x000000282004723c */ /* 0x001fec000000180c */
        /* <DEDUP_REMOVED lines=25> */
[----:B------:R-:W-:-:S15]  /*d5350*/  IMAD.MOV.U32 R0, RZ, RZ, R61 ;  /* 0x000000ffff007224 */ /* 0x000fde00078e003d */
[----:B------:R0:W-:Y:S04]  /*d5360*/  STL.64 [R1+0x2010], R4 ;  /* 0x0020100401007387 */ /* 0x0001e80000100a00 */
[----:B------:R1:W-:Y:S04]  /*d5370*/  STL.64 [R1+0x2018], R6 ;  /* 0x0020180601007387 */ /* 0x0003e80000100a00 */
[----:B------:R-:W3:Y:S04]  /*d5380*/  LDL R60, [R1+0xa0] ;  /* 0x0000a000013c7983 */ /* 0x000ee80000100800 */
[----:B------:R-:W3:Y:S04]  /*d5390*/  LDL R61, [R1+0xa4] ;  /* 0x0000a400013d7983 */ /* 0x000ee80000100800 */
        /* <DEDUP_REMOVED lines=8> */
[----:B------:R-:W2:Y:S04]  /*d5420*/  LDL.64 R30, [R1+0xd8] ;  /* 0x0000d800011e7983 */ /* 0x000ea80000100a00 */
[----:B------:R-:W3:Y:S04]  /*d5430*/  LDL.LU R24, [R1+0x1fd0] ;  /* 0x001fd00001187983 */ /* 0x000ee80000300800 */
[----:B------:R-:W3:Y:S04]  /*d5440*/  LDL.LU R25, [R1+0x1fd4] ;  /* 0x001fd40001197983 */ /* 0x000ee80000300800 */
[----:B------:R-:W3:Y:S04]  /*d5450*/  LDL.LU R26, [R1+0x1fd8] ;  /* 0x001fd800011a7983 */ /* 0x000ee80000300800 */
[----:B------:R-:W3:Y:S04]  /*d5460*/  LDL.LU R27, [R1+0x1fdc] ;  /* 0x001fdc00011b7983 */ /* 0x000ee80000300800 */
[----:B------:R-:W3:Y:S04]  /*d5470*/  LDL.LU.64 R16, [R1+0xd0] ;  /* 0x0000d00001107983 */ /* 0x000ee80000300a00 */
        /* <DEDUP_REMOVED lines=25> */
[----:B------:R-:W-:Y:S04]  /*d5610*/  STL [R1+0x7d14], R0 ;  /* 0x007d140001007387 */ /* 0x000fe80000100800 */
[----:B------:R-:W-:Y:S01]  /*d5620*/  STL [R1+0x7d10], R37 ;  /* 0x007d102501007387 */ /* 0x000fe20000100800 */
[----:B--2---:R-:W-:Y:S06]  /*d5630*/  HMMA.16816.F32 R4, R32, R30, R4 ;  /* 0x0000001e2004723c */ /* 0x004fec0000001804 */
[----:B------:R-:W-:-:S05]  /*d5640*/  IMAD.MOV.U32 R36, RZ, RZ, R31 ;  /* 0x000000ffff247224 */ /* 0x000fca00078e001f */
[----:B------:R-:W-:-:S12]  /*d5650*/  STL [R1+0x7d18], R36 ;  /* 0x007d182401007387 */ /* 0x000fd80000100800 */
[----:B------:R-:W-:Y:S04]  /*d5660*/  STL.64 [R1+0x2000], R4 ;  /* 0x0020000401007387 */ /* 0x000fe80000100a00 */
[----:B------:R3:W-:Y:S02]  /*d5670*/  STL.64 [R1+0x2008], R6 ;  /* 0x0020080601007387 */ /* 0x0007e40000100a00 */
[----:B---3--:R-:W-:Y:S06]  /*d5680*/  HMMA.16816.F32 R4, R32, R16, R24 ;  /* 0x000000102004723c */ /* 0x008fec0000001818 */
[----:B------:R-:W-:-:S02]  /*d5690*/  IMAD.MOV.U32 R37, RZ, RZ, R17 ;  /* 0x000000ffff257224 */ /* 0x000fc400078e0011 */
[----:B------:R-:W-:Y:S02]  /*d56a0*/  IMAD.MOV.U32 R0, RZ, RZ, R16 ;  /* 0x000000ffff007224 */ /* 0x000fe400078e0010 */
[----:B----4-:R-:W-:-:S13]  /*d56b0*/  IMAD.MOV.U32 R36, RZ, RZ, R19 ;  /* 0x000000ffff247224 */ /* 0x010fda00078e0013 */
        /* <DEDUP_REMOVED lines=32> */
[----:B0-----:R-:W-:Y:S02]  /*d58c0*/  HMMA.16816.F32 R4, R32, R60, R56 ;  /* 0x0000003c2004723c */ /* 0x001fe40000001838 */
[----:B------:R0:W-:Y:S04]  /*d58d0*/  STL.64 [R1+0x7f30], R38 ;  /* 0x007f302601007387 */ /* 0x0001e80000100a00 */
[----:B------:R-:W2:-:S15]  /*d58e0*/  LDL R58, [R1+0x58] ;  /* 0x00005800013a7983 */ /* 0x000e9e0000100800 */
[----:B------:R-:W-:-:S02]  /*d58f0*/  NOP ;  /* 0x0000000000007918 */ /* 0x000fc40000000000 */
[----:B------:R1:W-:Y:S04]  /*d5900*/  STL.64 [R1+0x1f90], R4 ;  /* 0x001f900401007387 */ /* 0x0003e80000100a00 */
[----:B------:R3:W-:Y:S04]  /*d5910*/  STL.64 [R1+0x1f98], R6 ;  /* 0x001f980601007387 */ /* 0x0007e80000100a00 */
[----:B------:R-:W2:Y:S04]  /*d5920*/  LDL R59, [R1+0x5c] ;  /* 0x00005c00013b7983 */ /* 0x000ea80000100800 */
        /* <DEDUP_REMOVED lines=8> */
[----:B------:R-:W4:Y:S04]  /*d59b0*/  LDL.LU R36, [R1+0x1f60] ;  /* 0x001f600001247983 */ /* 0x000f280000300800 */
[----:B------:R-:W4:Y:S04]  /*d59c0*/  LDL.LU R37, [R1+0x1f64] ;  /* 0x001f640001257983 */ /* 0x000f280000300800 */
[----:B0-----:R-:W4:Y:S04]  /*d59d0*/  LDL.LU R38, [R1+0x1f68] ;  /* 0x001f680001267983 */ /* 0x001f280000300800 */
[----:B------:R-:W4:Y:S04]  /*d59e0*/  LDL.LU R39, [R1+0x1f6c] ;  /* 0x001f6c0001277983 */ /* 0x000f280000300800 */
[----:B------:R-:W4:Y:S04]  /*d59f0*/  LDL.LU.64 R60, [R1+0x98] ;  /* 0x00009800013c7983 */ /* 0x000f280000300a00 */
[----:B-1----:R-:W2:Y:S04]  /*d5a00*/  LDL.LU R4, [R1+0x1f50] ;  /* 0x001f500001047983 */ /* 0x002ea80000300800 */
[----:B------:R-:W2:Y:S04]  /*d5a10*/  LDL.LU R5, [R1+0x1f54] ;  /* 0x001f540001057983 */ /* 0x000ea80000300800 */
[----:B---3--:R-:W2:Y:S04]  /*d5a20*/  LDL.LU R6, [R1+0x1f58] ;  /* 0x001f580001067983 */ /* 0x008ea80000300800 */
[----:B------:R-:W2:Y:S04]  /*d5a30*/  LDL.LU R7, [R1+0x1f5c] ;  /* 0x001f5c0001077983 */ /* 0x000ea80000300800 */
[----:B------:R-:W2:Y:S04]  /*d5a40*/  LDL.64 R24, [R1+0x90] ;  /* 0x0000900001187983 */ /* 0x000ea80000100a00 */
[----:B------:R-:W3:Y:S04]  /*d5a50*/  LDL.LU.64 R26, [R1+0x88] ;  /* 0x00008800011a7983 */ /* 0x000ee80000300a00 */
        /* <DEDUP_REMOVED lines=9> */
[----:B------:R-:W3:Y:S04]  /*d5af0*/  LDL.LU.64 R14, [R1+0x78] ;  /* 0x00007800010e7983 */ /* 0x000ee80000300a00 */
[----:B------:R-:W3:Y:S04]  /*d5b00*/  LDL.LU R8, [R1+0x1f10] ;  /* 0x001f100001087983 */ /* 0x000ee80000300800 */
[----:B------:R-:W3:Y:S04]  /*d5b10*/  LDL.LU R9, [R1+0x1f14] ;  /* 0x001f140001097983 */ /* 0x000ee80000300800 */
[----:B------:R-:W3:Y:S04]  /*d5b20*/  LDL.LU R10, [R1+0x1f18] ;  /* 0x001f1800010a7983 */ /* 0x000ee80000300800 */
[----:B------:R-:W3:Y:S04]  /*d5b30*/  LDL.LU R11, [R1+0x1f1c] ;  /* 0x001f1c00010b7983 */ /* 0x000ee80000300800 */
[----:B------:R-:W3:Y:S04]  /*d5b40*/  LDL.64 R44, [R1+0x70] ;  /* 0x00007000012c7983 */ /* 0x000ee80000100a00 */
        /* <DEDUP_REMOVED lines=9> */
[----:B------:R-:W3:Y:S01]  /*d5be0*/  LDL.LU R55, [R1+0x1eec] ;  /* 0x001eec0001377983 */ /* 0x000ee20000300800 */
[----:B----4-:R-:W-:-:S15]  /*d5bf0*/  HMMA.16816.F32 R36, R32, R60, R36 ;  /* 0x0000003c2024723c */ /* 0x010fde0000001824 */
[----:B------:R-:W-:-:S08]  /*d5c00*/  NOP ;  /* 0x0000000000007918 */ /* 0x000fd00000000000 */
[----:B------:R-:W-:Y:S04]  /*d5c10*/  STL.64 [R1+0x1f80], R36 ;  /* 0x001f802401007387 */ /* 0x000fe80000100a00 */
[----:B------:R0:W-:Y:S04]  /*d5c20*/  STL.64 [R1+0x1f88], R38 ;  /* 0x001f882601007387 */ /* 0x0001e80000100a00 */
[----:B0-----:R-:W4:Y:S01]  /*d5c30*/  LDL.LU.64 R38, [R1+0x7f30] ;  /* 0x007f300001267983 */ /* 0x001f220000300a00 */
[----:B--2---:R-:W-:Y:S01]  /*d5c40*/  HMMA.16816.F32 R4, R32, R24, R4 ;  /* 0x000000182004723c */ /* 0x004fe20000001804 */
[----:B------:R-:W-:-:S02]  /*d5c50*/  IMAD.MOV.U32 R0, RZ, RZ, R61 ;  /* 0x000000ffff007224 */ /* 0x000fc400078e003d */
[----:B------:R-:W-:-:S03]  /*d5c60*/  IMAD.MOV.U32 R37, RZ, RZ, R60 ;  /* 0x000000ffff257224 */ /* 0x000fc600078e003c */
[----:B------:R-:W-:Y:S01]  /*d5c70*/  IMAD.MOV.U32 R36, RZ, RZ, R25 ;  /* 0x000000ffff247224 */ /* 0x000fe200078e0019 */
[----:B------:R-:W2:Y:S04]  /*d5c80*/  LDL.LU.64 R60, [R1+0x7f28] ;  /* 0x007f2800013c7983 */ /* 0x000ea80000300a00 */
[----:B------:R-:W-:Y:S04]  /*d5c90*/  STL [R1+0x7d44], R0 ;  /* 0x007d440001007387 */ /* 0x000fe80000100800 */
[----:B------:R-:W-:Y:S04]  /*d5ca0*/  STL [R1+0x7d40], R37 ;  /* 0x007d402501007387 */ /* 0x000fe80000100800 */
[----:B------:R-:W-:Y:S04]  /*d5cb0*/  STL [R1+0x7d48], R36 ;  /* 0x007d482401007387 */ /* 0x000fe80000100800 */
        /* <DEDUP_REMOVED lines=32> */
[----:B------:R-:W-:Y:S01]  /*d5ec0*/  IMAD.MOV.U32 R36, RZ, RZ, R57 ;  /* 0x000000ffff247224 */ /* 0x000fe200078e0039 */
[----:B----4-:R-:W-:-:S15]  /*d5ed0*/  STL.64 [R1+0x7e40], R38 ;  /* 0x007e402601007387 */ /* 0x010fde0000100a00 */
[----:B------:R-:W-:-:S01]  /*d5ee0*/  NOP ;  /* 0x0000000000007918 */ /* 0x000fc20000000000 */
[----:B------:R-:W-:Y:S04]  /*d5ef0*/  STL.64 [R1+0x1f10], R4 ;  /* 0x001f100401007387 */ /* 0x000fe80000100a00 */
[----:B------:R0:W-:Y:S02]  /*d5f00*/  STL.64 [R1+0x1f18], R6 ;  /* 0x001f180601007387 */ /* 0x0001e40000100a00 */
[----:B0-----:R-:W-:Y:S02]  /*d5f10*/  HMMA.16816.F32 R4, R32, R58, R52 ;  /* 0x0000003a2004723c */ /* 0x001fe40000001834 */
[----:B------:R0:W-:Y:S04]  /*d5f20*/  STL.64 [R1+0x7e38], R36 ;  /* 0x007e382401007387 */ /* 0x0001e80000100a00 */
[----:B------:R-:W3:-:S15]  /*d5f30*/  LDL.LU R12, [R1+0x1d90] ;  /* 0x001d9000010c7983 */ /* 0x000ede0000300800 */
[----:B------:R-:W-:-:S02]  /*d5f40*/  NOP ;  /* 0x0000000000007918 */ /* 0x000fc40000000000 */
[----:B------:R-:W-:Y:S04]  /*d5f50*/  STL.64 [R1+0x1f00], R4 ;  /* 0x001f000401007387 */ /* 0x000fe80000100a00 */
[----:B------:R-:W-:Y:S04]  /*d5f60*/  STL.64 [R1+0x1f08], R6 ;  /* 0x001f080601007387 */ /* 0x000fe80000100a00 */
[----:B------:R-:W3:Y:S04]  /*d5f70*/  LDL.LU R13, [R1+0x1d94] ;  /* 0x001d9400010d7983 */ /* 0x000ee80000300800 */
[----:B------:R-:W4:Y:S04]  /*d5f80*/  LDL.LU R14, [R1+0x1d98] ;  /* 0x001d9800010e7983 */ /* 0x000f280000300800 */
        /* <DEDUP_REMOVED lines=21> */
[----:B------:R-:W2:Y:S04]  /*d60e0*/  LDL.LU R56, [R1+0x1e20] ;  /* 0x001e200001387983 */ /* 0x000ea80000300800 */
[----:B------:R-:W2:Y:S04]  /*d60f0*/  LDL.LU R57, [R1+0x1e24] ;  /* 0x001e240001397983 */ /* 0x000ea80000300800 */
[----:B------:R-:W3:Y:S04]  /*d6100*/  LDL.LU R58, [R1+0x1e28] ;  /* 0x001e2800013a7983 */ /* 0x000ee80000300800 */
[----:B------:R-:W3:Y:S01]  /*d6110*/  LDL.LU R59, [R1+0x1e2c] ;  /* 0x001e2c00013b7983 */ /* 0x000ee20000300800 */
[----:B------:R-:W-:-:S03]  /*d6120*/  IMAD.MOV.U32 R0, RZ, RZ, R46 ;  /* 0x000000ffff007224 */ /* 0x000fc600078e002e */
[----:B---3--:R-:W-:Y:S04]  /*d6130*/  STL.64 [R1+0x7e90], R58 ;  /* 0x007e903a01007387 */ /* 0x008fe80000100a00 */
[----:B--2---:R-:W-:Y:S04]  /*d6140*/  STL.64 [R1+0x7e88], R56 ;  /* 0x007e883801007387 */ /* 0x004fe80000100a00 */
[----:B------:R-:W2:Y:S04]  /*d6150*/  LDL R46, [R1] ;  /* 0x00000000012e7983 */ /* 0x000ea80000100800 */
[----:B------:R-:W2:Y:S04]  /*d6160*/  LDL R47, [R1+0x4] ;  /* 0x00000400012f7983 */ /* 0x000ea80000100800 */
        /* <DEDUP_REMOVED lines=26> */
[----:B----4-:R4:W-:Y:S04]  /*d6310*/  STL.64 [R1+0x7ee0], R30 ;  /* 0x007ee01e01007387 */ /* 0x0109e80000100a00 */
[----:B---3--:R3:W-:Y:S04]  /*d6320*/  STL.64 [R1+0x7ed8], R28 ;  /* 0x007ed81c01007387 */ /* 0x0087e80000100a00 */
[----:B------:R-:W2:Y:S04]  /*d6330*/  LDL R50, [R1+0x20] ;  /* 0x0000200001327983 */ /* 0x000ea80000100800 */
[----:B------:R-:W2:Y:S04]  /*d6340*/  LDL R51, [R1+0x24] ;  /* 0x0000240001337983 */ /* 0x000ea80000100800 */
[----:B------:R-:W4:Y:S04]  /*d6350*/  LDL R48, [R1+0x28] ;  /* 0x0000280001307983 */ /* 0x000f280000100800 */
[----:B------:R-:W4:Y:S04]  /*d6360*/  LDL R49, [R1+0x2c] ;  /* 0x00002c0001317983 */ /* 0x000f280000100800 */
        /* <DEDUP_REMOVED lines=8> */
[----:B0-----:R-:W4:Y:S04]  /*d63f0*/  LDL R38, [R1+0x30] ;  /* 0x0000300001267983 */ /* 0x001f280000100800 */
[----:B------:R-:W4:Y:S04]  /*d6400*/  LDL R39, [R1+0x34] ;  /* 0x0000340001277983 */ /* 0x000f280000100800 */
[----:B-1----:R-:W3:Y:S04]  /*d6410*/  LDL.LU R20, [R1+0x1e90] ;  /* 0x001e900001147983 */ /* 0x002ee80000300800 */
        /* <DEDUP_REMOVED lines=9> */
[----:B------:R-:W2:Y:S04]  /*d64b0*/  LDL.LU R12, [R1+0x1ea0] ;  /* 0x001ea000010c7983 */ /* 0x000ea80000300800 */
[----:B------:R-:W2:Y:S04]  /*d64c0*/  LDL.LU R13, [R1+0x1ea4] ;  /* 0x001ea400010d7983 */ /* 0x000ea80000300800 */
[----:B------:R-:W2:Y:S04]  /*d64d0*/  LDL.LU R14, [R1+0x1ea8] ;  /* 0x001ea800010e7983 */ /* 0x000ea80000300800 */
[----:B------:R-:W2:Y:S04]  /*d64e0*/  LDL.LU R15, [R1+0x1eac] ;  /* 0x001eac00010f7983 */ /* 0x000ea80000300800 */
[----:B------:R-:W3:Y:S04]  /*d64f0*/  LDL R30, [R1+0x40] ;  /* 0x00004000011e7983 */ /* 0x000ee80000100800 */
[----:B------:R-:W3:Y:S04]  /*d6500*/  LDL R31, [R1+0x44] ;  /* 0x00004400011f7983 */ /* 0x000ee80000100800 */
[----:B------:R-:W4:Y:S04]  /*d6510*/  LDL R28, [R1+0x48] ;  /* 0x00004800011c7983 */ /* 0x000f280000100800 */
[----:B------:R-:W4:Y:S04]  /*d6520*/  LDL R29, [R1+0x4c] ;  /* 0x00004c00011d7983 */ /* 0x000f280000100800 */
[----:B------:R-:W4:Y:S04]  /*d6530*/  LDL.LU R44, [R1+0x1ec0] ;  /* 0x001ec000012c7983 */ /* 0x000f280000300800 */
[----:B------:R-:W4:Y:S04]  /*d6540*/  LDL.LU R45, [R1+0x1ec4] ;  /* 0x001ec400012d7983 */ /* 0x000f280000300800 */
[----:B------:R-:W4:Y:S04]  /*d6550*/  LDL.LU R46, [R1+0x1ec8] ;  /* 0x001ec800012e7983 */ /* 0x000f280000300800 */
[----:B------:R-:W4:Y:S04]  /*d6560*/  LDL.LU R47, [R1+0x1ecc] ;  /* 0x001ecc00012f7983 */ /* 0x000f280000300800 */
[----:B0-----:R-:W2:Y:S04]  /*d6570*/  LDL R22, [R1+0x50] ;  /* 0x0000500001167983 */ /* 0x001ea80000100800 */
[----:B------:R-:W2:Y:S04]  /*d6580*/  LDL R23, [R1+0x54] ;  /* 0x0000540001177983 */ /* 0x000ea80000100800 */
[----:B-1----:R-:W2:Y:S04]  /*d6590*/  LDL.LU R36, [R1+0x1ed0] ;  /* 0x001ed00001247983 */ /* 0x002ea80000300800 */
        /* <DEDUP_REMOVED lines=35> */
[C---:B----4-:R-:W-:Y:S06]  /*d67d0*/  HMMA.16816.F32 R44, R32.reuse, R28, R44 ;  /* 0x0000001c202c723c */ /* 0x050fec000000182c */
[C---:B--2---:R-:W-:Y:S01]  /*d67e0*/  HMMA.16816.F32 R20, R32.reuse, R22, R36 ;  /* 0x000000162014723c */ /* 0x044fe20000001824 */
[----:B------:R-:W2:Y:S04]  /*d67f0*/  LDL.LU.64 R38, [R1+0x7f20] ;  /* 0x007f200001267983 */ /* 0x000ea80000300a00 */
[----:B------:R-:W4:Y:S01]  /*d6800*/  LDL.LU.64 R36, [R1+0x7f18] ;  /* 0x007f180001247983 */ /* 0x000f220000300a00 */
[----:B---3--:R-:W-:-:S15]  /*d6810*/  HMMA.16816.F32 R28, R32, R30, R48 ;  /* 0x0000001e201c723c */ /* 0x008fde0000001830 */
        /* <DEDUP_REMOVED lines=22> */
[----:B------:R-:W2:Y:S01]  /*d6980*/  LDL.LU.64 R22, [R1+0x7ec0] ;  /* 0x007ec00001167983 */ /* 0x000ea20000300a00 */
[C---:B---3--:R-:W-:Y:S03]  /*d6990*/  HMMA.16816.F32 R44, R32.reuse, R48, R44 ;  /* 0x00000030202c723c */ /* 0x048fe6000000182c */
[----:B------:R-:W2:Y:S04]  /*d69a0*/  LDL.LU.64 R20, [R1+0x7eb8] ;  /* 0x007eb80001147983 */ /* 0x000ea80000300a00 */
[----:B------:R-:W-:Y:S04]  /*d69b0*/  STL.64 [R1+0x1eb0], R36 ;  /* 0x001eb02401007387 */ /* 0x000fe80000100a00 */
[----:B------:R0:W-:Y:S04]  /*d69c0*/  STL.64 [R1+0x1eb8], R38 ;  /* 0x001eb82601007387 */ /* 0x0001e80000100a00 */
[----:B0-----:R-:W3:Y:S04]  /*d69d0*/  LDL.LU.64 R38, [R1+0x7eb0] ;  /* 0x007eb00001267983 */ /* 0x001ee80000300a00 */
[----:B------:R-:W3:Y:S04]  /*d69e0*/  LDL.LU.64 R36, [R1+0x7ea8] ;  /* 0x007ea80001247983 */ /* 0x000ee80000300a00 */
[----:B------:R-:W-:Y:S04]  /*d69f0*/  STL.64 [R1+0x1ea0], R44 ;  /* 0x001ea02c01007387 */ /* 0x000fe80000100a00 */
[----:B------:R0:W-:Y:S01]  /*d6a00*/  STL.64 [R1+0x1ea8], R46 ;  /* 0x001ea82e01007387 */ /* 0x0001e20000100a00 */
[C---:B------:R-:W-:Y:S03]  /*d6a10*/  HMMA.16816.F32 R48, R32.reuse, R50, R56 ;  /* 0x000000322030723c */ /* 0x040fe60000001838 */
[----:B0-----:R-:W3:Y:S04]  /*d6a20*/  LDL.LU.64 R46, [R1+0x7ea0] ;  /* 0x007ea000012e7983 */ /* 0x001ee80000300a00 */
[----:B------:R-:W3:Y:S04]  /*d6a30*/  LDL.LU.64 R44, [R1+0x7e98] ;  /* 0x007e9800012c7983 */ /* 0x000ee80000300a00 */
[----:B------:R-:W3:Y:S04]  /*d6a40*/  LDL.LU.64 R58, [R1+0x7e90] ;  /* 0x007e9000013a7983 */ /* 0x000ee80000300a00 */
[----:B------:R-:W3:Y:S08]  /*d6a50*/  LDL.LU.64 R56, [R1+0x7e88] ;  /* 0x007e880001387983 */ /* 0x000ef00000300a00 */
        /* <DEDUP_REMOVED lines=10> */
[----:B------:R-:W2:Y:S04]  /*d6b00*/  LDL.LU.64 R28, [R1+0x7e68] ;  /* 0x007e6800011c7983 */ /* 0x000ea80000300a00 */
[----:B------:R-:W4:Y:S01]  /*d6b10*/  LDL.LU.64 R22, [R1+0x7e60] ;  /* 0x007e600001167983 */ /* 0x000f220000300a00 */
[C---:B---3--:R-:W-:Y:S06]  /*d6b20*/  HMMA.16816.F32 R36, R32.reuse, R44, R36 ;  /* 0x0000002c2024723c */ /* 0x048fec0000001824 */
[C---:B------:R-:W-:Y:S06]  /*d6b30*/  HMMA.16816.F32 R44, R32.reuse, R46, R40 ;  /* 0x0000002e202c723c */ /* 0x040fec0000001828 */
[C---:B------:R-:W-:Y:S01]  /*d6b40*/  HMMA.16816.F32 R56, R32.reuse, R60, R56 ;  /* 0x0000003c2038723c */ /* 0x040fe20000001838 */
[----:B------:R-:W4:Y:S04]  /*d6b50*/  LDL.LU.64 R20, [R1+0x7e58] ;  /* 0x007e580001147983 */ /* 0x000f280000300a00 */
        /* <DEDUP_REMOVED lines=18> */
[----:B------:R-:W-:Y:S01]  /*d6c80*/  STL.64 [R1+0x7cb0], R60 ;  /* 0x007cb03c01007387 */ /* 0x000fe20000100a00 */
[C---:B---3--:R-:W-:Y:S06]  /*d6c90*/  HMMA.16816.F32 R48, R32.reuse, R58, R48 ;  /* 0x0000003a2030723c */ /* 0x048fec0000001830 */
[----:B----4-:R-:W-:-:S15]  /*d6ca0*/  HMMA.16816.F32 R52, R32, R56, R52 ;  /* 0x000000382034723c */ /* 0x010fde0000001834 */
        /* <DEDUP_REMOVED lines=18> */
[C---:B----4-:R-:W-:Y:S06]  /*d6dd0*/  HMMA.16816.F32 R56, R32.reuse, R54, R56 ;  /* 0x000000362038723c */ /* 0x050fec0000001838 */
[----:B------:R-:W-:Y:S01]  /*d6de0*/  STL.64 [R1+0x7a78], R54 ;  /* 0x007a783601007387 */ /* 0x000fe20000100a00 */
[----:B------:R-:W-:-:S15]  /*d6df0*/  HMMA.16816.F32 R28, R32, R50, R28 ;  /* 0x00000032201c723c */ /* 0x000fde000000181c */
[----:B------:R-:W-:-:S01]  /*d6e00*/  NOP ;  /* 0x0000000000007918 */ /* 0x000fc20000000000 */
[----:B------:R-:W-:Y:S04]  /*d6e10*/  STL.64 [R1+0x1e10], R56 ;  /* 0x001e103801007387 */ /* 0x000fe80000100a00 */
[----:B------:R-:W-:Y:S04]  /*d6e20*/  STL.64 [R1+0x1e18], R58 ;  /* 0x001e183a01007387 */ /* 0x000fe80000100a00 */
[----:B------:R-:W-:Y:S04]  /*d6e30*/  STL.64 [R1+0x7a70], R52 ;  /* 0x007a703401007387 */ /* 0x000fe80000100a00 */
[----:B------:R-:W-:Y:S04]  /*d6e40*/  STL.64 [R1+0x1e00], R4 ;  /* 0x001e000401007387 */ /* 0x000fe80000100a00 */
[----:B------:R3:W-:Y:S02]  /*d6e50*/  STL.64 [R1+0x1e08], R6 ;  /* 0x001e080601007387 */ /* 0x0007e40000100a00 */
[C---:B---3--:R-:W-:Y:S02]  /*d6e60*/  HMMA.16816.F32 R4, R32.reuse, R48, R24 ;  /* 0x000000302004723c */ /* 0x048fe40000001818 */
[----:B------:R-:W-:Y:S04]  /*d6e70*/  STL.64 [R1+0x7a88], R50 ;  /* 0x007a883201007387 */ /* 0x000fe80000100a00 */
[----:B------:R-:W-:Y:S04]  /*d6e80*/  STL.64 [R1+0x1df0], R28 ;  /* 0x001df01c01007387 */ /* 0x000fe80000100a00 */
[----:B------:R-:W-:Y:S04]  /*d6e90*/  STL.64 [R1+0x1df8], R30 ;  /* 0x001df81e01007387 */ /* 0x000fe80000100a00 */
[----:B------:R-:W-:Y:S09]  /*d6ea0*/  STL.64 [R1+0x7a80], R48 ;  /* 0x007a803001007387 */ /* 0x000ff20000100a00 */
        /* <DEDUP_REMOVED lines=35> */
[----:B--2---:R-:W2:Y:S04]  /*d70e0*/  LDL.LU R52, [R1+0x1d50] ;  /* 0x001d500001347983 */ /* 0x004ea80000300800 */
[----:B------:R-:W2:Y:S04]  /*d70f0*/  LDL.LU R53, [R1+0x1d54] ;  /* 0x001d540001357983 */ /* 0x000ea80000300800 */
[----:B------:R-:W2:Y:S04]  /*d7100*/  LDL.LU R54, [R1+0x1d58] ;  /* 0x001d580001367983 */ /* 0x000ea80000300800 */
[----:B------:R-:W2:Y:S04]  /*d7110*/  LDL.LU R55, [R1+0x1d5c] ;  /* 0x001d5c0001377983 */ /* 0x000ea80000300800 */
[----:B------:R-:W4:Y:S04]  /*d7120*/  LDL.LU R8, [R1+0x1d60] ;  /* 0x001d600001087983 */ /* 0x000f280000300800 */
        /* <DEDUP_REMOVED lines=37> */
[C---:B----4-:R-:W-:Y:S06]  /*d7380*/  HMMA.16816.F32 R8, R32.reuse, R2, R8 ;  /* 0x000000022008723c */ /* 0x050fec0000001808 */
        /* <DEDUP_REMOVED lines=16> */
[----:B------:R-:W2:Y:S04]  /*d7490*/  LDL.LU.64 R52, [R1+0x7db8] ;  /* 0x007db80001347983 */ /* 0x000ea80000300a00 */
[----:B------:R-:W-:Y:S04]  /*d74a0*/  STL.64 [R1+0x1d60], R12 ;  /* 0x001d600c01007387 */ /* 0x000fe80000100a00 */
[----:B------:R0:W-:Y:S04]  /*d74b0*/  STL.64 [R1+0x1d68], R14 ;  /* 0x001d680e01007387 */ /* 0x0001e80000100a00 */
[----:B0-----:R-:W4:Y:S04]  /*d74c0*/  LDL.LU.64 R14, [R1+0x7db0] ;  /* 0x007db000010e7983 */ /* 0x001f280000300a00 */
[----:B------:R-:W3:Y:S04]  /*d74d0*/  LDL.LU.64 R12, [R1+0x7da8] ;  /* 0x007da800010c7983 */ /* 0x000ee80000300a00 */
        /* <DEDUP_REMOVED lines=33> */
[----:B------:R-:W4:Y:S04]  /*d76f0*/  LDL.LU.64 R20, [R1+0x7d68] ;  /* 0x007d680001147983 */ /* 0x000f280000300a00 */
[----:B------:R-:W-:Y:S04]  /*d7700*/  STL.64 [R1+0x79a8], R18 ;  /* 0x0079a81201007387 */ /* 0x000fe80000100a00 */
[----:B------:R-:W-:Y:S01]  /*d7710*/  STL.64 [R1+0x79a0], R16 ;  /* 0x0079a01001007387 */ /* 0x000fe20000100a00 */
[C---:B----4-:R-:W-:Y:S06]  /*d7720*/  HMMA.16816.F32 R12, R32.reuse, R20, R12 ;  /* 0x00000014200c723c */ /* 0x050fec000000180c */
[C---:B--2---:R-:W-:Y:S06]  /*d7730*/  HMMA.16816.F32 R8, R32.reuse, R22, R8 ;  /* 0x000000162008723c */ /* 0x044fec0000001808 */
[----:B------:R-:W-:Y:S11]  /*d7740*/  STL.64 [R1+0x79b8], R22 ;  /* 0x0079b81601007387 */ /* 0x000ff60000100a00 */
        /* <DEDUP_REMOVED lines=17> */
[----:B0-----:R-:W-:Y:S02]  /*d7860*/  HMMA.16816.F32 R8, R32, R30, R56 ;  /* 0x0000001e2008723c */ /* 0x001fe40000001838 */
[----:B------:R-:W2:Y:S05]  /*d7870*/  LDL.LU R58, [R1+0x60] ;  /* 0x00006000013a7983 */ /* 0x000eaa0000300800 */
        /* <DEDUP_REMOVED lines=8> */
[----:B------:R-:W2:Y:S01]  /*d7900*/  LDL.LU R55, [R1+0x21ec] ;  /* 0x0021ec0001377983 */ /* 0x000ea20000300800 */
[----:B------:R-:W-:-:S02]  /*d7910*/  IMAD.MOV.U32 R56, RZ, RZ, R0 ;  /* 0x000000ffff387224 */ /* 0x000fc400078e0000 */
[----:B------:R-:W-:Y:S02]  /*d7920*/  IMAD.MOV.U32 R57, RZ, RZ, R37 ;  /* 0x000000ffff397224 */ /* 0x000fe400078e0025 */
[----:B------:R-:W-:Y:S02]  /*d7930*/  IMAD R4, R4, 0x100, R50 ;  /* 0x0000010004047824 */ /* 0x000fe400078e0232 */
[----:B------:R-:W-:Y:S01]  /*d7940*/  IMAD R5, R5, 0x100, R51 ;  /* 0x0000010005057824 */ /* 0x000fe200078e0233 */
[----:B--2---:R-:W-:Y:S04]  /*d7950*/  STL.64 [R1+0x7b28], R54 ;  /* 0x007b283601007387 */ /* 0x004fe80000100a00 */
[----:B----4-:R2:W-:Y:S04]  /*d7960*/  STL.64 [R1+0x7b20], R52 ;  /* 0x007b203401007387 */ /* 0x0105e80000100a00 */
[----:B------:R-:W4:Y:S04]  /*d7970*/  LDL.LU R0, [R1+0x7d5c] ;  /* 0x007d5c0001007983 */ /* 0x000f280000300800 */
[----:B------:R-:W2:Y:S04]  /*d7980*/  LDL.LU R37, [R1+0x7d58] ;  /* 0x007d580001257983 */ /* 0x000ea80000300800 */
[----:B------:R1:W-:Y:S04]  /*d7990*/  STL.64 [R1+0x7b38], R58 ;  /* 0x007b383a01007387 */ /* 0x0003e80000100a00 */
[----:B------:R-:W-:Y:S04]  /*d79a0*/  STL.64 [R1+0x7b30], R56 ;  /* 0x007b303801007387 */ /* 0x000fe80000100a00 */
[----:B------:R-:W4:Y:S04]  /*d79b0*/  LDL.LU R48, [R1+0x21f0] ;  /* 0x0021f00001307983 */ /* 0x000f280000300800 */
[----:B------:R-:W4:Y:S04]  /*d79c0*/  LDL.LU R49, [R1+0x21f4] ;  /* 0x0021f40001317983 */ /* 0x000f280000300800 */
[----:B------:R-:W2:Y:S04]  /*d79d0*/  LDL.LU R50, [R1+0x21f8] ;  /* 0x0021f80001327983 */ /* 0x000ea80000300800 */
[----:B------:R-:W2:Y:S01]  /*d79e0*/  LDL.LU R51, [R1+0x21fc] ;  /* 0x0021fc0001337983 */ /* 0x000ea20000300800 */
[----:B---3--:R-:W-:-:S03]  /*d79f0*/  IMAD.MOV.U32 R47, RZ, RZ, R36 ;  /* 0x000000ffff2f7224 */ /* 0x008fc600078e0024 */
[----:B--2---:R-:W-:Y:S04]  /*d7a00*/  STL.64 [R1+0x7b48], R50 ;  /* 0x007b483201007387 */ /* 0x004fe80000100a00 */
[----:B----4-:R2:W-:Y:S04]  /*d7a10*/  STL.64 [R1+0x7b40], R48 ;  /* 0x007b403001007387 */ /* 0x0105e80000100a00 */
[----:B------:R-:W3:Y:S01]  /*d7a20*/  LDL.LU R46, [R1+0x70] ;  /* 0x00007000012e7983 */ /* 0x000ee20000300800 */
[----:B------:R-:W-:Y:S02]  /*d7a30*/  IMAD.MOV.U32 R44, RZ, RZ, R37 ;  /* 0x000000ffff2c7224 */ /* 0x000fe400078e0025 */
[----:B------:R-:W-:Y:S01]  /*d7a40*/  IMAD.MOV.U32 R45, RZ, RZ, R0 ;  /* 0x000000ffff2d7224 */ /* 0x000fe200078e0000 */
[----:B------:R-:W4:Y:S04]  /*d7a50*/  LDL.LU R36, [R1+0x7d54] ;  /* 0x007d540001247983 */ /* 0x000f280000300800 */
[----:B------:R-:W2:Y:S04]  /*d7a60*/  LDL.LU R37, [R1+0x7d50] ;  /* 0x007d500001257983 */ /* 0x000ea80000300800 */
[----:B------:R-:W2:Y:S04]  /*d7a70*/  LDL.LU R0, [R1+0x7d4c] ;  /* 0x007d4c0001007983 */ /* 0x000ea80000300800 */
[----:B---3--:R-:W-:Y:S04]  /*d7a80*/  STL.64 [R1+0x7b58], R46 ;  /* 0x007b582e01007387 */ /* 0x008fe80000100a00 */
[----:B------:R3:W-:Y:S04]  /*d7a90*/  STL.64 [R1+0x7b50], R44 ;  /* 0x007b502c01007387 */ /* 0x0007e80000100a00 */
[----:B0-----:R-:W2:Y:S04]  /*d7aa0*/  LDL.LU R8, [R1+0x2210] ;  /* 0x0022100001087983 */ /* 0x001ea80000300800 */
[----:B------:R-:W2:Y:S04]  /*d7ab0*/  LDL.LU R9, [R1+0x2214] ;  /* 0x0022140001097983 */ /* 0x000ea80000300800 */
[----:B-1----:R-:W3:Y:S04]  /*d7ac0*/  LDL.LU R10, [R1+0x2218] ;  /* 0x00221800010a7983 */ /* 0x002ee80000300800 */
[----:B------:R-:W3:Y:S01]  /*d7ad0*/  LDL.LU R11, [R1+0x221c] ;  /* 0x00221c00010b7983 */ /* 0x000ee20000300800 */
[----:B----4-:R-:W-:-:S03]  /*d7ae0*/  IMAD.MOV.U32 R15, RZ, RZ, R36 ;  /* 0x000000ffff0f7224 */ /* 0x010fc600078e0024 */
[----:B---3--:R0:W-:Y:S04]  /*d7af0*/  STL.64 [R1+0x7b68], R10 ;  /* 0x007b680a01007387 */ /* 0x0081e80000100a00 */
[----:B--2---:R-:W-:Y:S04]  /*d7b00*/  STL.64 [R1+0x7b60], R8 ;  /* 0x007b600801007387 */ /* 0x004fe80000100a00 */
[----:B------:R-:W2:Y:S04]  /*d7b10*/  LDL.LU R14, [R1+0x80] ;  /* 0x00008000010e7983 */ /* 0x000ea80000300800 */
[----:B------:R-:W3:Y:S04]  /*d7b20*/  LDL.LU R36, [R1+0x7d48] ;  /* 0x007d480001247983 */ /* 0x000ee80000300800 */
[----:B------:R-:W4:Y:S04]  /*d7b30*/  LDL.LU R16, [R1+0x2220] ;  /* 0x0022200001107983 */ /* 0x000f280000300800 */
[----:B------:R-:W4:Y:S04]  /*d7b40*/  LDL.LU R17, [R1+0x2224] ;  /* 0x0022240001117983 */ /* 0x000f280000300800 */
[----:B------:R-:W2:Y:S04]  /*d7b50*/  LDL.LU R18, [R1+0x2228] ;  /* 0x0022280001127983 */ /* 0x000ea80000300800 */
[----:B------:R-:W2:Y:S01]  /*d7b60*/  LDL.LU R19, [R1+0x222c] ;  /* 0x00222c0001137983 */ /* 0x000ea20000300800 */
[----:B------:R-:W-:-:S02]  /*d7b70*/  IMAD.MOV.U32 R12, RZ, RZ, R0 ;  /* 0x000000ffff0c7224 */ /* 0x000fc400078e0000 */
[----:B------:R-:W-:Y:S01]  /*d7b80*/  IMAD.MOV.U32 R13, RZ, RZ, R37 ;  /* 0x000000ffff0d7224 */ /* 0x000fe200078e0025 */
[----:B--2---:R-:W-:Y:S04]  /*d7b90*/  STL.64 [R1+0x7b78], R18 ;  /* 0x007b781201007387 */ /* 0x004fe80000100a00 */
[----:B----4-:R1:W-:Y:S04]  /*d7ba0*/  STL.64 [R1+0x7b70], R16 ;  /* 0x007b701001007387 */ /* 0x0103e80000100a00 */
[----:B------:R-:W2:Y:S04]  /*d7bb0*/  LDL.LU R0, [R1+0x7d44] ;  /* 0x007d440001007983 */ /* 0x000ea80000300800 */
[----:B------:R-:W4:Y:S04]  /*d7bc0*/  LDL.LU R37, [R1+0x7d40] ;  /* 0x007d400001257983 */ /* 0x000f280000300800 */
[----:B------:R-:W-:Y:S04]  /*d7bd0*/  STL.64 [R1+0x7b88], R14 ;  /* 0x007b880e01007387 */ /* 0x000fe80000100a00 */
[----:B------:R-:W-:Y:S04]  /*d7be0*/  STL.64 [R1+0x7b80], R12 ;  /* 0x007b800c01007387 */ /* 0x000fe80000100a00 */
[----:B------:R-:W2:Y:S04]  /*d7bf0*/  LDL.LU R20, [R1+0x2230] ;  /* 0x0022300001147983 */ /* 0x000ea80000300800 */
[----:B------:R-:W2:Y:S04]  /*d7c00*/  LDL.LU R21, [R1+0x2234] ;  /* 0x0022340001157983 */ /* 0x000ea80000300800 */
[----:B------:R-:W4:Y:S04]  /*d7c10*/  LDL.LU R22, [R1+0x2238] ;  /* 0x0022380001167983 */ /* 0x000f280000300800 */
[----:B------:R-:W4:Y:S01]  /*d7c20*/  LDL.LU R23, [R1+0x223c] ;  /* 0x00223c0001177983 */ /* 0x000f220000300800 */
[----:B---3--:R-:W-:-:S03]  /*d7c30*/  IMAD.MOV.U32 R27, RZ, RZ, R36 ;  /* 0x000000ffff1b7224 */ /* 0x008fc600078e0024 */
[----:B----4-:R3:W-:Y:S04]  /*d7c40*/  STL.64 [R1+0x7b98], R22 ;  /* 0x007b981601007387 */ /* 0x0107e80000100a00 */
[----:B--2---:R-:W-:Y:S04]  /*d7c50*/  STL.64 [R1+0x7b90], R20 ;  /* 0x007b901401007387 */ /* 0x004fe80000100a00 */
[----:B------:R-:W2:Y:S01]  /*d7c60*/  LDL.LU R26, [R1+0x90] ;  /* 0x00009000011a7983 */ /* 0x000ea20000300800 */
[----:B------:R-:W-:Y:S02]  /*d7c70*/  IMAD.MOV.U32 R24, RZ, RZ, R37 ;  /* 0x000000ffff187224 */ /* 0x000fe400078e0025 */
[----:B------:R-:W-:Y:S01]  /*d7c80*/  IMAD.MOV.U32 R25, RZ, RZ, R0 ;  /* 0x000000ffff197224 */ /* 0x000fe200078e0000 */
[----:B------:R-:W4:Y:S04]  /*d7c90*/  LDL.LU R36, [R1+0x7d3c] ;  /* 0x007d3c0001247983 */ /* 0x000f280000300800 */
[----:B------:R-:W3:Y:S04]  /*d7ca0*/  LDL.LU R37, [R1+0x7d38] ;  /* 0x007d380001257983 */ /* 0x000ee80000300800 */
[----:B------:R-:W3:Y:S04]  /*d7cb0*/  LDL.LU R0, [R1+0x7d34] ;  /* 0x007d340001007983 */ /* 0x000ee80000300800 */
[----:B--2---:R-:W-:Y:S04]  /*d7cc0*/  STL.64 [R1+0x7ba8], R26 ;  /* 0x007ba81a01007387 */ /* 0x004fe80000100a00 */
[----:B------:R2:W-:Y:S04]  /*d7cd0*/  STL.64 [R1+0x7ba0], R24 ;  /* 0x007ba01801007387 */ /* 0x0005e80000100a00 */
        /* <DEDUP_REMOVED lines=8> */
[----:B------:R-:W2:Y:S04]  /*d7d60*/  LDL.LU R54, [R1+0x2268] ;  /* 0x0022680001367983 */ /* 0x000ea80000300800 */
[----:B------:R-:W2:Y:S01]  /*d7d70*/  LDL.LU R55, [R1+0x226c] ;  /* 0x00226c0001377983 */ /* 0x000ea20000300800 */
[----:B------:R-:W-:-:S03]  /*d7d80*/  IMAD.MOV.U32 R59, RZ, RZ, R36 ;  /* 0x000000ffff3b7224 */ /* 0x000fc600078e0024 */
[----:B--2---:R2:W-:Y:S04]  /*d7d90*/  STL.64 [R1+0x7bc8], R54 ;  /* 0x007bc83601007387 */ /* 0x0045e80000100a00 */
[----:B----4-:R-:W-:Y:S04]  /*d7da0*/  STL.64 [R1+0x7bc0], R52 ;  /* 0x007bc03401007387 */ /* 0x010fe80000100a00 */
[----:B------:R-:W4:Y:S04]  /*d7db0*/  LDL.LU R58, [R1+0xa8] ;  /* 0x0000a800013a7983 */ /* 0x000f280000300800 */
[----:B------:R-:W0:Y:S04]  /*d7dc0*/  LDL.LU R36, [R1+0x7d30] ;  /* 0x007d300001247983 */ /* 0x000e280000300800 */
        /* <DEDUP_REMOVED lines=10> */
[----:B----4-:R-:W-:Y:S04]  /*d7e70*/  STL.64 [R1+0x7be8], R58 ;  /* 0x007be83a01007387 */ /* 0x010fe80000100a00 */
[----:B------:R-:W-:Y:S04]  /*d7e80*/  STL.64 [R1+0x7be0], R56 ;  /* 0x007be03801007387 */ /* 0x000fe80000100a00 */
[----:B------:R-:W4:Y:S04]  /*d7e90*/  LDL.LU R44, [R1+0x2280] ;  /* 0x00228000012c7983 */ /* 0x000f280000300800 */
[----:B------:R-:W4:Y:S04]  /*d7ea0*/  LDL.LU R45, [R1+0x2284] ;  /* 0x00228400012d7983 */ /* 0x000f280000300800 */
[----:B------:R-:W3:Y:S04]  /*d7eb0*/  LDL.LU R46, [R1+0x2288] ;  /* 0x00228800012e7983 */ /* 0x000ee80000300800 */
[----:B------:R-:W3:Y:S01]  /*d7ec0*/  LDL.LU R47, [R1+0x228c] ;  /* 0x00228c00012f7983 */ /* 0x000ee20000300800 */
[----:B0-----:R-:W-:-:S03]  /*d7ed0*/  IMAD.MOV.U32 R11, RZ, RZ, R36 ;  /* 0x000000ffff0b7224 */ /* 0x001fc600078e0024 */
[----:B---3--:R0:W-:Y:S04]  /*d7ee0*/  STL.64 [R1+0x7bf8], R46 ;  /* 0x007bf82e01007387 */ /* 0x0081e80000100a00 */
[----:B----4-:R-:W-:Y:S04]  /*d7ef0*/  STL.64 [R1+0x7bf0], R44 ;  /* 0x007bf02c01007387 */ /* 0x010fe80000100a00 */
[----:B------:R-:W3:Y:S04]  /*d7f00*/  LDL.LU R10, [R1+0xb8] ;  /* 0x0000b800010a7983 */ /* 0x000ee80000300800 */
[----:B------:R-:W4:Y:S04]  /*d7f10*/  LDL.LU R36, [R1+0x7d24] ;  /* 0x007d240001247983 */ /* 0x000f280000300800 */
[----:B-1----:R-:W3:Y:S04]  /*d7f20*/  LDL.LU R16, [R1+0x2290] ;  /* 0x0022900001107983 */ /* 0x002ee80000300800 */
[----:B------:R-:W3:Y:S04]  /*d7f30*/  LDL.LU R17, [R1+0x2294] ;  /* 0x0022940001117983 */ /* 0x000ee80000300800 */
[----:B------:R-:W4:Y:S04]  /*d7f40*/  LDL.LU R18, [R1+0x2298] ;  /* 0x0022980001127983 */ /* 0x000f280000300800 */
[----:B------:R-:W4:Y:S01]  /*d7f50*/  LDL.LU R19, [R1+0x229c] ;  /* 0x00229c0001137983 */ /* 0x000f220000300800 */
[----:B--2---:R-:W-:-:S02]  /*d7f60*/  IMAD.MOV.U32 R8, RZ, RZ, R37 ;  /* 0x000000ffff087224 */ /* 0x004fc400078e0025 */
[----:B------:R-:W-:Y:S01]  /*d7f70*/  IMAD.MOV.U32 R9, RZ, RZ, R0 ;  /* 0x000000ffff097224 */ /* 0x000fe200078e0000 */
[----:B----4-:R-:W-:Y:S04]  /*d7f80*/  STL.64 [R1+0x7c08], R18 ;  /* 0x007c081201007387 */ /* 0x010fe80000100a00 */
[----:B---3--:R1:W-:Y:S04]  /*d7f90*/  STL.64 [R1+0x7c00], R16 ;  /* 0x007c001001007387 */ /* 0x0083e80000100a00 */
[----:B------:R-:W2:Y:S04]  /*d7fa0*/  LDL.LU R37, [R1+0x7d20] ;  /* 0x007d200001257983 */ /* 0x000ea80000300800 */
[----:B------:R-:W3:Y:S04]  /*d7fb0*/  LDL.LU R0, [R1+0x7d1c] ;  /* 0x007d1c0001007983 */ /* 0x000ee80000300800 */
[----:B------:R-:W-:Y:S04]  /*d7fc0*/  STL.64 [R1+0x7c18], R10 ;  /* 0x007c180a01007387 */ /* 0x000fe80000100a00 */
[----:B------:R4:W-:Y:S04]  /*d7fd0*/  STL.64 [R1+0x7c10], R8 ;  /* 0x007c100801007387 */ /* 0x0009e80000100a00 */
[----:B------:R-:W4:Y:S01]  /*d7fe0*/  LDL.LU R22, [R1+0xc8] ;  /* 0x0000c80001167983 */ /* 0x000f220000300800 */
[----:B------:R-:W-:-:S03]  /*d7ff0*/  IMAD.MOV.U32 R23, RZ, RZ, R36 ;  /* 0x000000ffff177224 */ /* 0x000fc600078e0024 */
[----:B------:R-:W4:Y:S04]  /*d8000*/  LDL.LU R36, [R1+0x7d18] ;  /* 0x007d180001247983 */ /* 0x000f280000300800 */
[----:B------:R-:W4:Y:S04]  /*d8010*/  LDL.LU R24, [R1+0x22b0] ;  /* 0x0022b00001187983 */ /* 0x000f280000300800 */
[----:B------:R-:W4:Y:S04]  /*d8020*/  LDL.LU R25, [R1+0x22b4] ;  /* 0x0022b40001197983 */ /* 0x000f280000300800 */
[----:B------:R-:W4:Y:S04]  /*d8030*/  LDL.LU R26, [R1+0x22b8] ;  /* 0x0022b800011a7983 */ /* 0x000f280000300800 */
[----:B------:R-:W4:Y:S01]  /*d8040*/  LDL.LU R27, [R1+0x22bc] ;  /* 0x0022bc00011b7983 */ /* 0x000f220000300800 */
[----:B--2---:R-:W-:-:S02]  /*d8050*/  IMAD.MOV.U32 R21, RZ, RZ, R37 ;  /* 0x000000ffff157224 */ /* 0x004fc400078e0025 */
[----:B---3--:R-:W-:Y:S01]  /*d8060*/  IMAD.MOV.U32 R20, RZ, RZ, R0 ;  /* 0x000000ffff147224 */ /* 0x008fe200078e0000 */
[----:B----4-:R2:W-:Y:S04]  /*d8070*/  STL.64 [R1+0x7c28], R26 ;  /* 0x007c281a01007387 */ /* 0x0105e80000100a00 */
[----:B------:R-:W-:Y:S04]  /*d8080*/  STL.64 [R1+0x7c20], R24 ;  /* 0x007c201801007387 */ /* 0x000fe80000100a00 */
[----:B------:R-:W3:Y:S04]  /*d8090*/  LDL.LU R0, [R1+0x7d14] ;  /* 0x007d140001007983 */ /* 0x000ee80000300800 */
[----:B------:R-:W4:Y:S04]  /*d80a0*/  LDL.LU R37, [R1+0x7d10] ;  /* 0x007d100001257983 */ /* 0x000f280000300800 */
[----:B------:R-:W-:Y:S04]  /*d80b0*/  STL.64 [R1+0x7c38], R22 ;  /* 0x007c381601007387 */ /* 0x000fe80000100a00 */
        /* <DEDUP_REMOVED lines=8> */
[----:B------:R-:W2:Y:S04]  /*d8140*/  LDL.LU R54, [R1+0xd8] ;  /* 0x0000d80001367983 */ /* 0x000ea80000300800 */
[----:B------:R-:W3:Y:S04]  /*d8150*/  LDL.LU R36, [R1+0x7d0c] ;  /* 0x007d0c0001247983 */ /* 0x000ee80000300800 */
[----:B------:R-:W2:Y:S04]  /*d8160*/  LDL.LU R48, [R1+0x22d0] ;  /* 0x0022d00001307983 */ /* 0x000ea80000300800 */
[----:B------:R-:W2:Y:S04]  /*d8170*/  LDL.LU R49, [R1+0x22d4] ;  /* 0x0022d40001317983 */ /* 0x000ea80000300800 */
[----:B------:R-:W3:Y:S04]  /*d8180*/  LDL.LU R50, [R1+0x22d8] ;  /* 0x0022d80001327983 */ /* 0x000ee80000300800 */
[----:B------:R-:W3:Y:S01]  /*d8190*/  LDL.LU R51, [R1+0x22dc] ;  /* 0x0022dc0001337983 */ /* 0x000ee20000300800 */
[----:B----4-:R-:W-:-:S02]  /*d81a0*/  IMAD.MOV.U32 R52, RZ, RZ, R37 ;  /* 0x000000ffff347224 */ /* 0x010fc400078e0025 */
[----:B------:R-:W-:Y:S01]  /*d81b0*/  IMAD.MOV.U32 R53, RZ, RZ, R0 ;  /* 0x000000ffff357224 */ /* 0x000fe200078e0000 */
[----:B---3--:R3:W-:Y:S04]  /*d81c0*/  STL.64 [R1+0x7c58], R50 ;  /* 0x007c583201007387 */ /* 0x0087e80000100a00 */
[----:B--2---:R-:W-:Y:S04]  /*d81d0*/  STL.64 [R1+0x7c50], R48 ;  /* 0x007c503001007387 */ /* 0x004fe80000100a00 */
[----:B------:R-:W2:Y:S04]  /*d81e0*/  LDL.LU R37, [R1+0x7d08] ;  /* 0x007d080001257983 */ /* 0x000ea80000300800 */
[----:B------:R-:W4:Y:S04]  /*d81f0*/  LDL.LU R0, [R1+0x7d04] ;  /* 0x007d040001007983 */ /* 0x000f280000300800 */
[----:B------:R-:W-:Y:S04]  /*d8200*/  STL.64 [R1+0x7c68], R54 ;  /* 0x007c683601007387 */ /* 0x000fe80000100a00 */
[----:B------:R3:W-:Y:S04]  /*d8210*/  STL.64 [R1+0x7c60], R52 ;  /* 0x007c603401007387 */ /* 0x0007e80000100a00 */
[----:B0-----:R-:W3:Y:S01]  /*d8220*/  LDL.LU R46, [R1+0xe8] ;  /* 0x0000e800012e7983 */ /* 0x001ee20000300800 */
[----:B------:R-:W-:-:S03]  /*d8230*/  IMAD.MOV.U32 R47, RZ, RZ, R36 ;  /* 0x000000ffff2f7224 */ /* 0x000fc600078e0024 */
[----:B------:R-:W3:Y:S04]  /*d8240*/  LDL.LU R36, [R1+0x7d00] ;  /* 0x007d000001247983 */ /* 0x000ee80000300800 */
[----:B-1----:R-:W3:Y:S04]  /*d8250*/  LDL.LU R16, [R1+0x2350] ;  /* 0x0023500001107983 */ /* 0x002ee80000300800 */
[----:B------:R-:W3:Y:S04]  /*d8260*/  LDL.LU R17, [R1+0x2354] ;  /* 0x0023540001117983 */ /* 0x000ee80000300800 */
[----:B------:R-:W3:Y:S04]  /*d8270*/  LDL.LU R18, [R1+0x2358] ;  /* 0x0023580001127983 */ /* 0x000ee80000300800 */
[----:B------:R-:W3:Y:S01]  /*d8280*/  LDL.LU R19, [R1+0x235c] ;  /* 0x00235c0001137983 */ /* 0x000ee20000300800 */
[----:B--2---:R-:W-:-:S02]  /*d8290*/  IMAD.MOV.U32 R45, RZ, RZ, R37 ;  /* 0x000000ffff2d7224 */ /* 0x004fc400078e0025 */
[----:B----4-:R-:W-:Y:S01]  /*d82a0*/  IMAD.MOV.U32 R44, RZ, RZ, R0 ;  /* 0x000000ffff2c7224 */ /* 0x010fe200078e0000 */
[----:B---3--:R-:W-:Y:S04]  /*d82b0*/  STL.64 [R1+0x7c78], R18 ;  /* 0x007c781201007387 */ /* 0x008fe80000100a00 */
[----:B------:R0:W-:Y:S04]  /*d82c0*/  STL.64 [R1+0x7c70], R16 ;  /* 0x007c701001007387 */ /* 0x0001e80000100a00 */
[----:B------:R-:W2:Y:S04]  /*d82d0*/  LDL.LU R0, [R1+0x7cfc] ;  /* 0x007cfc0001007983 */ /* 0x000ea80000300800 */
[----:B------:R-:W3:Y:S04]  /*d82e0*/  LDL.LU R37, [R1+0x7cf8] ;  /* 0x007cf80001257983 */ /* 0x000ee80000300800 */
[----:B------:R1:W-:Y:S04]  /*d82f0*/  STL.64 [R1+0x7c88], R46 ;  /* 0x007c882e01007387 */ /* 0x0003e80000100a00 */
[----:B------:R-:W-:Y:S04]  /*d8300*/  STL.64 [R1+0x7c80], R44 ;  /* 0x007c802c01007387 */ /* 0x000fe80000100a00 */
        /* <DEDUP_REMOVED lines=17> */
[----:B------:R-:W2:Y:S04]  /*d8420*/  LDL.LU R37, [R1+0x7cf0] ;  /* 0x007cf00001257983 */ /* 0x000ea80000300800 */
[----:B------:R-:W3:Y:S04]  /*d8430*/  LDL.LU R0, [R1+0x7cec] ;  /* 0x007cec0001007983 */ /* 0x000ee80000300800 */
[----:B------:R-:W-:Y:S04]  /*d8440*/  STL.64 [R1+0x7cc0], R26 ;  /* 0x007cc01a01007387 */ /* 0x000fe80000100a00 */
[----:B------:R-:W-:Y:S04]  /*d8450*/  STL.64 [R1+0x7cb8], R24 ;  /* 0x007cb81801007387 */ /* 0x000fe80000100a00 */
        /* <DEDUP_REMOVED lines=11> */
[----:B------:R-:W3:Y:S04]  /*d8510*/  LDL.LU R0, [R1+0x7ce4] ;  /* 0x007ce40001007983 */ /* 0x000ee80000300800 */
[----:B------:R-:W4:Y:S04]  /*d8520*/  LDL.LU R37, [R1+0x7ce0] ;  /* 0x007ce00001257983 */ /* 0x000f280000300800 */
[----:B0-----:R-:W3:Y:S04]  /*d8530*/  LDL.LU R16, [R1+0x23a0] ;  /* 0x0023a00001107983 */ /* 0x001ee80000300800 */
[----:B------:R-:W3:Y:S04]  /*d8540*/  LDL.LU R17, [R1+0x23a4] ;  /* 0x0023a40001117983 */ /* 0x000ee80000300800 */
[----:B------:R-:W3:Y:S04]  /*d8550*/  LDL.LU R18, [R1+0x23a8] ;  /* 0x0023a80001127983 */ /* 0x000ee80000300800 */
[----:B------:R-:W3:Y:S04]  /*d8560*/  LDL.LU R19, [R1+0x23ac] ;  /* 0x0023ac0001137983 */ /* 0x000ee80000300800 */
[----:B-1----:R-:W3:Y:S01]  /*d8570*/  LDL.LU R46, [R1+0x118] ;  /* 0x00011800012e7983 */ /* 0x002ee20000300800 */
[----:B------:R-:W-:-:S03]  /*d8580*/  IMAD.MOV.U32 R47, RZ, RZ, R36 ;  /* 0x000000ffff2f7224 */ /* 0x000fc600078e0024 */
[----:B------:R-:W3:Y:S04]  /*d8590*/  LDL.LU R36, [R1+0x7cdc] ;  /* 0x007cdc0001247983 */ /* 0x000ee80000300800 */
[----:B------:R-:W3:Y:S04]  /*d85a0*/  LDL.LU R8, [R1+0x23b0] ;  /* 0x0023b00001087983 */ /* 0x000ee80000300800 */
[----:B------:R-:W3:Y:S04]  /*d85b0*/  LDL.LU R9, [R1+0x23b4] ;  /* 0x0023b40001097983 */ /* 0x000ee80000300800 */
[----:B------:R-:W3:Y:S04]  /*d85c0*/  LDL.LU R10, [R1+0x23b8] ;  /* 0x0023b800010a7983 */ /* 0x000ee80000300800 */
[----:B------:R-:W3:Y:S04]  /*d85d0*/  LDL.LU R11, [R1+0x23bc] ;  /* 0x0023bc00010b7983 */ /* 0x000ee80000300800 */
[----:B--2---:R-:W3:Y:S04]  /*d85e0*/  LDL.LU R52, [R1+0x3610] ;  /* 0x0036100001347983 */ /* 0x004ee80000300800 */
[----:B------:R-:W3:Y:S04]  /*d85f0*/  LDL.LU R53, [R1+0x3614] ;  /* 0x0036140001357983 */ /* 0x000ee80000300800 */
[----:B------:R-:W3:Y:S04]  /*d8600*/  LDL.LU R54, [R1+0x3618] ;  /* 0x0036180001367983 */ /* 0x000ee80000300800 */
[----:B------:R-:W3:Y:S01]  /*d8610*/  LDL.LU R55, [R1+0x361c] ;  /* 0x00361c0001377983 */ /* 0x000ee20000300800 */
[----:B------:R-:W-:-:S02]  /*d8620*/  IMAD R6, R6, 0x100, R60 ;  /* 0x0000010006067824 */ /* 0x000fc400078e023c */
[----:B------:R-:W-:Y:S02]  /*d8630*/  IMAD R7, R7, 0x100, R61 ;  /* 0x0000010007077824 */ /* 0x000fe400078e023d */
[----:B----4-:R-:W-:Y:S02]  /*d8640*/  IMAD.MOV.U32 R44, RZ, RZ, R37 ;  /* 0x000000ffff2c7224 */ /* 0x010fe400078e0025 */
[----:B------:R-:W3:Y:S04]  /*d8650*/  LDL.LU R37, [R1+0x7cd8] ;  /* 0x007cd80001257983 */ /* 0x000ee80000300800 */
        /* <DEDUP_REMOVED lines=32> */
[----:B------:R-:W3:Y:S01]  /*d8860*/  LDL.LU.64 R52, [R1+0x7cc8] ;  /* 0x007cc80001347983 */ /* 0x000ee20000300a00 */
[----:B------:R-:W-:-:S02]  /*d8870*/  F2FP.F16.E5M2.UNPACK_B R4, R4 ;  /* 0x00000004ff04723e */ /* 0x000fc400020004ff */
[----:B------:R-:W-:Y:S02]  /*d8880*/  F2FP.F16.E5M2.UNPACK_B R5, R5 ;  /* 0x00000005ff05723e */ /* 0x000fe400020004ff */
[----:B------:R-:W-:Y:S01]  /*d8890*/  F2FP.F16.E5M2.UNPACK_B R6, R6 ;  /* 0x00000006ff06723e */ /* 0x000fe200020004ff */
[----:B------:R-:W-:Y:S01]  /*d88a0*/  IMAD.MOV.U32 R45, RZ, RZ, R0 ;  /* 0x000000ffff2d7224 */ /* 0x000fe200078e0000 */
[----:B------:R-:W-:Y:S01]  /*d88b0*/  F2FP.F16.E5M2.UNPACK_B R7, R7 ;  /* 0x00000007ff07723e */ /* 0x000fe200020004ff */
[----:B--2---:R-:W-:Y:S06]  /*d88c0*/  HMMA.16816.F32 R32, R32, R60, R24 ;  /* 0x0000003c2020723c */ /* 0x004fec0000001818 */
[C---:B----4-:R-:W-:Y:S06]  /*d88d0*/  HMMA.16816.F32 R20, R4.reuse, R44, R20 ;  /* 0x0000002c0414723c */ /* 0x050fec0000001814 */
[C---:B------:R-:W-:Y:S01]  /*d88e0*/  HMMA.16816.F32 R44, R4.reuse, R46, R8 ;  /* 0x0000002e042c723c */ /* 0x040fe20000001808 */
[----:B------:R-:W-:Y:S04]  /*d88f0*/  STL.64 [R1+0x7a08], R38 ;  /* 0x007a082601007387 */ /* 0x000fe80000100a00 */
[----:B------:R0:W-:Y:S01]  /*d8900*/  STL.64 [R1+0x7a00], R36 ;  /* 0x007a002401007387 */ /* 0x0001e20000100a00 */
[----:B------:R-:W-:Y:S01]  /*d8910*/  HMMA.16816.F32 R16, R4, R48, R16 ;  /* 0x000000300410723c */ /* 0x000fe20000001810 */
[----:B------:R-:W-:-:S02]  /*d8920*/  IMAD.MOV.U32 R0, RZ, RZ, R61 ;  /* 0x000000ffff007224 */ /* 0x000fc400078e003d */
[----:B0-----:R-:W2:Y:S04]  /*d8930*/  LDL.LU R36, [R1+0x2250] ;  /* 0x0022500001247983 */ /* 0x001ea80000300800 */
[----:B------:R-:W2:Y:S04]  /*d8940*/  LDL.LU R37, [R1+0x2254] ;  /* 0x0022540001257983 */ /* 0x000ea80000300800 */
[----:B------:R-:W2:Y:S04]  /*d8950*/  LDL.LU R38, [R1+0x2258] ;  /* 0x0022580001267983 */ /* 0x000ea80000300800 */
[----:B------:R-:W2:Y:S04]  /*d8960*/  LDL.LU R39, [R1+0x225c] ;  /* 0x00225c0001277983 */ /* 0x000ea80000300800 */
[----:B------:R-:W4:Y:S04]  /*d8970*/  LDL.LU.64 R26, [R1+0x7cc0] ;  /* 0x007cc000011a7983 */ /* 0x000f280000300a00 */
[----:B------:R-:W2:Y:S04]  /*d8980*/  LDL.LU.64 R24, [R1+0x7cb8] ;  /* 0x007cb80001187983 */ /* 0x000ea80000300a00 */
[----:B------:R-:W4:Y:S04]  /*d8990*/  LDL.LU.64 R60, [R1+0x7cb0] ;  /* 0x007cb000013c7983 */ /* 0x000f280000300a00 */
[----:B------:R-:W-:Y:S04]  /*d89a0*/  STL.64 [R1+0x9b0], R32 ;  /* 0x0009b02001007387 */ /* 0x000fe80000100a00 */
[----:B------:R0:W-:Y:S04]  /*d89b0*/  STL.64 [R1+0x9b8], R34 ;  /* 0x0009b82201007387 */ /* 0x0001e80000100a00 */
[----:B0-----:R-:W4:Y:S04]  /*d89c0*/  LDL.LU R34, [R1+0xa0] ;  /* 0x0000a00001227983 */ /* 0x001f280000300800 */
        /* <DEDUP_REMOVED lines=29> */
[----:B------:R-:W2:Y:S04]  /*d8ba0*/  LDL.LU.64 R40, [R1+0x7c40] ;  /* 0x007c400001287983 */ /* 0x000ea80000300a00 */
[----:B------:R-:W4:Y:S01]  /*d8bb0*/  LDL.LU.64 R22, [R1+0x7c38] ;  /* 0x007c380001167983 */ /* 0x000f220000300a00 */
[C---:B------:R-:W-:Y:S03]  /*d8bc0*/  HMMA.16816.F32 R8, R4.reuse, R44, R8 ;  /* 0x0000002c0408723c */ /* 0x040fe60000001808 */
[----:B------:R-:W2:Y:S03]  /*d8bd0*/  LDL.LU.64 R20, [R1+0x7c30] ;  /* 0x007c300001147983 */ /* 0x000ea60000300a00 */
[C---:B------:R-:W-:Y:S01]  /*d8be0*/  HMMA.16816.F32 R44, R4.reuse, R46, R16 ;  /* 0x0000002e042c723c */ /* 0x040fe20000001810 */
        /* <DEDUP_REMOVED lines=31> */
[----:B------:R-:W-:Y:S01]  /*d8de0*/  STL.64 [R1+0x860], R40 ;  /* 0x0008602801007387 */ /* 0x000fe20000100a00 */
[C---:B------:R-:W-:Y:S06]  /*d8df0*/  HMMA.16816.F32 R12, R4.reuse, R8, R12 ;  /* 0x00000008040c723c */ /* 0x040fec000000180c */
[C---:B------:R-:W-:Y:S01]  /*d8e00*/  HMMA.16816.F32 R8, R4.reuse, R10, R16 ;  /* 0x0000000a0408723c */ /* 0x040fe20000001810 */
        /* <DEDUP_REMOVED lines=36> */
[----:B------:R2:W-:Y:S02]  /*d9050*/  STL.64 [R1+0x7a8], R34 ;  /* 0x0007a82201007387 */ /* 0x0005e40000100a00 */
[C---:B--2---:R-:W-:Y:S06]  /*d9060*/  HMMA.16816.F32 R32, R4.reuse, R24, R36 ;  /* 0x000000180420723c */ /* 0x044fec0000001824 */
[C---:B----4-:R-:W-:Y:S06]  /*d9070*/  HMMA.16816.F32 R24, R4.reuse, R26, R28 ;  /* 0x0000001a0418723c */ /* 0x050fec000000181c */
        /* <DEDUP_REMOVED lines=9> */
[----:B------:R0:W-:Y:S01]  /*d9110*/  STL.64 [R1+0x728], R18 ;  /* 0x0007281201007387 */ /* 0x0001e20000100a00 */
[C---:B---3--:R-:W-:Y:S06]  /*d9120*/  HMMA.16816.F32 R8, R4.reuse, R44, R8 ;  /* 0x0000002c0408723c */ /* 0x048fec0000001808 */
        /* <DEDUP_REMOVED lines=15> */
[----:B----4-:R1:W-:Y:S04]  /*d9220*/  STL.64 [R1+0x7a98], R14 ;  /* 0x007a980e01007387 */ /* 0x0103e80000100a00 */
[----:B--2---:R-:W-:Y:S04]  /*d9230*/  STL.64 [R1+0x7a90], R12 ;  /* 0x007a900c01007387 */ /* 0x004fe80000100a00 */
[----:B------:R-:W2:Y:S04]  /*d9240*/  LDL.LU R22, [R1] ;  /* 0x0000000001167983 */ /* 0x000ea80000300800 */
[----:B------:R-:W2:Y:S04]  /*d9250*/  LDL.LU R23, [R1+0x4] ;  /* 0x0000040001177983 */ /* 0x000ea80000300800 */
        /* <DEDUP_REMOVED lines=8> */
[----:B--2---:R-:W-:Y:S04]  /*d92e0*/  STL.64 [R1+0x7ab8], R22 ;  /* 0x007ab81601007387 */ /* 0x004fe80000100a00 */
[----:B----4-:R2:W-:Y:S04]  /*d92f0*/  STL.64 [R1+0x7ab0], R20 ;  /* 0x007ab01401007387 */ /* 0x0105e80000100a00 */
[----:B------:R-:W4:Y:S04]  /*d9300*/  LDL.LU R28, [R1+0x530] ;  /* 0x00053000011c7983 */ /* 0x000f280000300800 */
[----:B------:R-:W4:Y:S04]  /*d9310*/  LDL.LU R29, [R1+0x534] ;  /* 0x00053400011d7983 */ /* 0x000f280000300800 */
[----:B------:R-:W3:Y:S04]  /*d9320*/  LDL.LU R30, [R1+0x538] ;  /* 0x00053800011e7983 */ /* 0x000ee80000300800 */
[----:B------:R-:W3:Y:S04]  /*d9330*/  LDL.LU R31, [R1+0x53c] ;  /* 0x00053c00011f7983 */ /* 0x000ee80000300800 */
[----:B---3--:R3:W-:Y:S04]  /*d9340*/  STL.64 [R1+0x7ac8], R30 ;  /* 0x007ac81e01007387 */ /* 0x0087e80000100a00 */
[----:B----4-:R-:W-:Y:S04]  /*d9350*/  STL.64 [R1+0x7ac0], R28 ;  /* 0x007ac01c01007387 */ /* 0x010fe80000100a00 */
[----:B------:R-:W4:Y:S04]  /*d9360*/  LDL.LU R38, [R1+0x10] ;  /* 0x0000100001267983 */ /* 0x000f280000300800 */
[----:B------:R-:W4:Y:S04]  /*d9370*/  LDL.LU R39, [R1+0x14] ;  /* 0x0000140001277983 */ /* 0x000f280000300800 */
[----:B0-----:R-:W2:Y:S04]  /*d9380*/  LDL.LU R16, [R1+0x4d0] ;  /* 0x0004d00001107983 */ /* 0x001ea80000300800 */
[----:B------:R-:W2:Y:S04]  /*d9390*/  LDL.LU R17, [R1+0x4d4] ;  /* 0x0004d40001117983 */ /* 0x000ea80000300800 */
[----:B------:R-:W3:Y:S04]  /*d93a0*/  LDL.LU R18, [R1+0x4d8] ;  /* 0x0004d80001127983 */ /* 0x000ee80000300800 */
[----:B------:R-:W3:Y:S04]  /*d93b0*/  LDL.LU R19, [R1+0x4dc] ;  /* 0x0004dc0001137983 */ /* 0x000ee80000300800 */
[----:B---3--:R-:W-:Y:S04]  /*d93c0*/  STL.64 [R1+0x7ad8], R18 ;  /* 0x007ad81201007387 */ /* 0x008fe80000100a00 */
[----:B--2---:R0:W-:Y:S04]  /*d93d0*/  STL.64 [R1+0x7ad0], R16 ;  /* 0x007ad01001007387 */ /* 0x0041e80000100a00 */
[----:B------:R-:W2:Y:S04]  /*d93e0*/  LDL.LU R36, [R1+0x28] ;  /* 0x0000280001247983 */ /* 0x000ea80000300800 */
[----:B------:R-:W2:Y:S04]  /*d93f0*/  LDL.LU R37, [R1+0x2c] ;  /* 0x00002c0001257983 */ /* 0x000ea80000300800 */
[----:B----4-:R-:W-:Y:S04]  /*d9400*/  STL.64 [R1+0x7ae8], R38 ;  /* 0x007ae82601007387 */ /* 0x010fe80000100a00 */
[----:B--2---:R-:W-:Y:S04]  /*d9410*/  STL.64 [R1+0x7ae0], R36 ;  /* 0x007ae02401007387 */ /* 0x004fe80000100a00 */
[----:B-1----:R-:W2:Y:S04]  /*d9420*/  LDL.LU R14, [R1+0x30] ;  /* 0x00003000010e7983 */ /* 0x002ea80000300800 */
        /* <DEDUP_REMOVED lines=19> */
[----:B0-----:R-:W4:Y:S04]  /*d9560*/  LDL.LU R16, [R1+0x610] ;  /* 0x0006100001107983 */ /* 0x001f280000300800 */
[----:B------:R-:W4:Y:S04]  /*d9570*/  LDL.LU R17, [R1+0x614] ;  /* 0x0006140001117983 */ /* 0x000f280000300800 */
[----:B------:R-:W4:Y:S04]  /*d9580*/  LDL.LU R18, [R1+0x618] ;  /* 0x0006180001127983 */ /* 0x000f280000300800 */
[----:B------:R-:W4:Y:S04]  /*d9590*/  LDL.LU R19, [R1+0x61c] ;  /* 0x00061c0001137983 */ /* 0x000f280000300800 */
[----:B------:R-:W4:Y:S04]  /*d95a0*/  LDL.LU R28, [R1+0x48] ;  /* 0x00004800011c7983 */ /* 0x000f280000300800 */
[----:B------:R-:W4:Y:S04]  /*d95b0*/  LDL.LU R29, [R1+0x4c] ;  /* 0x00004c00011d7983 */ /* 0x000f280000300800 */
[----:B-1----:R-:W4:Y:S04]  /*d95c0*/  LDL.LU R26, [R1+0x50] ;  /* 0x00005000011a7983 */ /* 0x002f280000300800 */
[----:B------:R-:W4:Y:S04]  /*d95d0*/  LDL.LU R27, [R1+0x54] ;  /* 0x00005400011b7983 */ /* 0x000f280000300800 */
[----:B--2---:R-:W4:Y:S04]  /*d95e0*/  LDL.LU R12, [R1+0x660] ;  /* 0x00066000010c7983 */ /* 0x004f280000300800 */
[----:B------:R-:W4:Y:S04]  /*d95f0*/  LDL.LU R13, [R1+0x664] ;  /* 0x00066400010d7983 */ /* 0x000f280000300800 */
[----:B------:R-:W4:Y:S04]  /*d9600*/  LDL.LU R14, [R1+0x668] ;  /* 0x00066800010e7983 */ /* 0x000f280000300800 */
[----:B------:R-:W4:Y:S04]  /*d9610*/  LDL.LU R15, [R1+0x66c] ;  /* 0x00066c00010f7983 */ /* 0x000f280000300800 */
[----:B------:R-:W2:Y:S04]  /*d9620*/  LDL.LU R24, [R1+0x58] ;  /* 0x0000580001187983 */ /* 0x000ea80000300800 */
[----:B------:R-:W2:Y:S04]  /*d9630*/  LDL.LU R25, [R1+0x5c] ;  /* 0x00005c0001197983 */ /* 0x000ea80000300800 */
        /* <DEDUP_REMOVED lines=74> */
[----:B------:R0:W-:Y:S04]  /*d9ae0*/  STL.64 [R1+0x5b0], R32 ;  /* 0x0005b02001007387 */ /* 0x0001e80000100a00 */
[----:B------:R1:W-:Y:S04]  /*d9af0*/  STL.64 [R1+0x5b8], R34 ;  /* 0x0005b82201007387 */ /* 0x0003e80000100a00 */
[----:B0-----:R-:W3:Y:S04]  /*d9b00*/  LDL.LU R32, [R1+0x130] ;  /* 0x0001300001207983 */ /* 0x001ee80000300800 */
[----:B------:R-:W3:Y:S04]  /*d9b10*/  LDL.LU R33, [R1+0x134] ;  /* 0x0001340001217983 */ /* 0x000ee80000300800 */
[----:B-1----:R-:W2:Y:S04]  /*d9b20*/  LDL.LU R34, [R1+0x138] ;  /* 0x0001380001227983 */ /* 0x002ea80000300800 */
[----:B------:R-:W2:Y:S01]  /*d9b30*/  LDL.LU R35, [R1+0x13c] ;  /* 0x00013c0001237983 */ /* 0x000ea20000300800 */
[C---:B------:R-:W-:Y:S06]  /*d9b40*/  HMMA.16816.F32 R48, R4.reuse, R56, R48 ;  /* 0x000000380430723c */ /* 0x040fec0000001830 */
[C---:B------:R-:W-:Y:S01]  /*d9b50*/  HMMA.16816.F32 R56, R4.reuse, R58, R52 ;  /* 0x0000003a0438723c */ /* 0x040fe20000001834 */
[----:B--2---:R-:W-:Y:S04]  /*d9b60*/  STL.64 [R1+0x7a18], R34 ;  /* 0x007a182201007387 */ /* 0x004fe80000100a00 */
[----:B---3--:R0:W-:Y:S04]  /*d9b70*/  STL.64 [R1+0x7a10], R32 ;  /* 0x007a102001007387 */ /* 0x0081e80000100a00 */
[----:B0-----:R-:W2:Y:S04]  /*d9b80*/  LDL.LU R32, [R1+0x550] ;  /* 0x0005500001207983 */ /* 0x001ea80000300800 */
[----:B------:R-:W2:Y:S04]  /*d9b90*/  LDL.LU R33, [R1+0x554] ;  /* 0x0005540001217983 */ /* 0x000ea80000300800 */
[----:B------:R-:W2:Y:S04]  /*d9ba0*/  LDL.LU R34, [R1+0x558] ;  /* 0x0005580001227983 */ /* 0x000ea80000300800 */
[----:B------:R-:W2:Y:S04]  /*d9bb0*/  LDL.LU R35, [R1+0x55c] ;  /* 0x00055c0001237983 */ /* 0x000ea80000300800 */
        /* <DEDUP_REMOVED lines=9> */
[----:B------:R-:W3:Y:S01]  /*d9c50*/  LDL.LU.64 R56, [R1+0x7a60] ;  /* 0x007a600001387983 */ /* 0x000ee20000300a00 */
[C---:B------:R-:W-:Y:S06]  /*d9c60*/  HMMA.16816.F32 R28, R4.reuse, R20, R28 ;  /* 0x00000014041c723c */ /* 0x040fec000000181c */
[C---:B------:R-:W-:Y:S06]  /*d9c70*/  HMMA.16816.F32 R20, R4.reuse, R22, R24 ;  /* 0x000000160414723c */ /* 0x040fec0000001818 */
[C---:B------:R-:W-:Y:S06]  /*d9c80*/  HMMA.16816.F32 R16, R4.reuse, R60, R16 ;  /* 0x0000003c0410723c */ /* 0x040fec0000001810 */
[C---:B--2---:R-:W-:Y:S06]  /*d9c90*/  HMMA.16816.F32 R32, R4.reuse, R38, R32 ;  /* 0x000000260420723c */ /* 0x044fec0000001820 */
[C---:B----4-:R-:W-:Y:S06]  /*d9ca0*/  HMMA.16816.F32 R12, R4.reuse, R58, R12 ;  /* 0x0000003a040c723c */ /* 0x050fec000000180c */
[C---:B---3--:R-:W-:Y:S11]  /*d9cb0*/  HMMA.16816.F32 R8, R4.reuse, R56, R8 ;  /* 0x000000380408723c */ /* 0x048ff60000001808 */
[----:B------:R-:W-:Y:S04]  /*d9cc0*/  STL.64 [R1+0x550], R32 ;  /* 0x0005502001007387 */ /* 0x000fe80000100a00 */
[----:B------:R-:W-:Y:S04]  /*d9cd0*/  STL.64 [R1+0x558], R34 ;  /* 0x0005582201007387 */ /* 0x000fe80000100a00 */
[----:B------:R-:W-:Y:S04]  /*d9ce0*/  STL.64 [R1+0x520], R28 ;  /* 0x0005201c01007387 */ /* 0x000fe80000100a00 */
[----:B------:R-:W-:Y:S04]  /*d9cf0*/  STL.64 [R1+0x528], R30 ;  /* 0x0005281e01007387 */ /* 0x000fe80000100a00 */
[----:B------:R-:W2:Y:S04]  /*d9d00*/  LDL.LU R60, [R1+0x6440] ;  /* 0x00644000013c7983 */ /* 0x000ea80000300800 */
[----:B------:R-:W-:Y:S04]  /*d9d10*/  STL.64 [R1+0x500], R20 ;  /* 0x0005001401007387 */ /* 0x000fe80000100a00 */
[----:B------:R-:W-:Y:S04]  /*d9d20*/  STL.64 [R1+0x508], R22 ;  /* 0x0005081601007387 */ /* 0x000fe80000100a00 */
[----:B------:R-:W2:Y:S04]  /*d9d30*/  LDL.LU R61, [R1+0x643c] ;  /* 0x00643c00013d7983 */ /* 0x000ea80000300800 */
[----:B------:R-:W-:Y:S04]  /*d9d40*/  STL.64 [R1+0x4c0], R16 ;  /* 0x0004c01001007387 */ /* 0x000fe80000100a00 */
[----:B------:R0:W-:Y:S04]  /*d9d50*/  STL.64 [R1+0x4c8], R18 ;  /* 0x0004c81201007387 */ /* 0x0001e80000100a00 */
[----:B------:R-:W3:Y:S04]  /*d9d60*/  LDL.LU R56, [R1+0x180] ;  /* 0x0001800001387983 */ /* 0x000ee80000300800 */
[----:B------:R-:W-:Y:S04]  /*d9d70*/  STL.64 [R1+0x4a0], R12 ;  /* 0x0004a00c01007387 */ /* 0x000fe80000100a00 */
[----:B------:R-:W-:Y:S04]  /*d9d80*/  STL.64 [R1+0x4a8], R14 ;  /* 0x0004a80e01007387 */ /* 0x000fe80000100a00 */
[----:B------:R-:W-:Y:S04]  /*d9d90*/  STL.64 [R1+0x480], R8 ;  /* 0x0004800801007387 */ /* 0x000fe80000100a00 */
[----:B------:R1:W-:Y:S04]  /*d9da0*/  STL.64 [R1+0x488], R10 ;  /* 0x0004880a01007387 */ /* 0x0003e80000100a00 */
[----:B------:R-:W3:Y:S04]  /*d9db0*/  LDL.LU R57, [R1+0x184] ;  /* 0x0001840001397983 */ /* 0x000ee80000300800 */
[----:B------:R-:W4:Y:S04]  /*d9dc0*/  LDL.LU R58, [R1+0x188] ;  /* 0x00018800013a7983 */ /* 0x000f280000300800 */
[----:B------:R-:W4:Y:S01]  /*d9dd0*/  LDL.LU R59, [R1+0x18c] ;  /* 0x00018c00013b7983 */ /* 0x000f220000300800 */
[C---:B0-----:R-:W-:Y:S06]  /*d9de0*/  HMMA.16816.F32 R16, R4.reuse, R54, R40 ;  /* 0x000000360410723c */ /* 0x041fec0000001828 */
[C---:B-1----:R-:W-:Y:S01]  /*d9df0*/  HMMA.16816.F32 R8, R4.reuse, R52, R44 ;  /* 0x000000340408723c */ /* 0x042fe2000000182c */
[----:B----4-:R-:W-:Y:S04]  /*d9e00*/  STL.64 [R1+0x7a38], R58 ;  /* 0x007a383a01007387 */ /* 0x010fe80000100a00 */
[----:B---3--:R-:W-:Y:S04]  /*d9e10*/  STL.64 [R1+0x7a30], R56 ;  /* 0x007a303801007387 */ /* 0x008fe80000100a00 */
[----:B------:R-:W3:Y:S08]  /*d9e20*/  LDL.LU R12, [R1+0x2d0] ;  /* 0x0002d000010c7983 */ /* 0x000ef00000300800 */
        /* <DEDUP_REMOVED lines=63> */
[----:B------:R-:W2:Y:S04]  /*da220*/  LDL.LU.64 R12, [R1+0x7a50] ;  /* 0x007a5000010c7983 */ /* 0x000ea80000300a00 */
[----:B------:R-:W4:Y:S04]  /*da230*/  LDL.LU.64 R46, [R1+0x7a48] ;  /* 0x007a4800012e7983 */ /* 0x000f280000300a00 */
[----:B------:R-:W3:Y:S04]  /*da240*/  LDL.LU.64 R44, [R1+0x7a40] ;  /* 0x007a4000012c7983 */ /* 0x000ee80000300a00 */
[----:B------:R0:W-:Y:S04]  /*da250*/  STL.64 [R1+0x3f0], R48 ;  /* 0x0003f03001007387 */ /* 0x0001e80000100a00 */
[----:B------:R1:W-:Y:S04]  /*da260*/  STL.64 [R1+0x3f8], R50 ;  /* 0x0003f83201007387 */ /* 0x0003e80000100a00 */
[----:B0-----:R-:W2:Y:S04]  /*da270*/  LDL.LU R48, [R1+0x1d0] ;  /* 0x0001d00001307983 */ /* 0x001ea80000300800 */
[----:B------:R-:W2:Y:S04]  /*da280*/  LDL.LU R49, [R1+0x1d4] ;  /* 0x0001d40001317983 */ /* 0x000ea80000300800 */
[----:B-1----:R-:W2:Y:S04]  /*da290*/  LDL.LU R50, [R1+0x1d8] ;  /* 0x0001d80001327983 */ /* 0x002ea80000300800 */
        /* <DEDUP_REMOVED lines=24> */
[C---:B------:R-:W-:Y:S03]  /*da420*/  HMMA.16816.F32 R8, R4.reuse, R2, R8 ;  /* 0x000000020408723c */ /* 0x040fe60000001808 */
[----:B------:R-:W2:Y:S04]  /*da430*/  LDL.LU.64 R36, [R1+0x7a00] ;  /* 0x007a000001247983 */ /* 0x000ea80000300a00 */
[----:B------:R0:W-:Y:S04]  /*da440*/  STL.64 [R1+0x360], R40 ;  /* 0x0003602801007387 */ /* 0x0001e80000100a00 */
[----:B------:R1:W-:Y:S04]  /*da450*/  STL.64 [R1+0x368], R42 ;  /* 0x0003682a01007387 */ /* 0x0003e80000100a00 */
[----:B0-----:R-:W3:Y:S04]  /*da460*/  LDL.LU R40, [R1+0x210] ;  /* 0x0002100001287983 */ /* 0x001ee80000300800 */
[----:B------:R-:W3:Y:S04]  /*da470*/  LDL.LU R41, [R1+0x214] ;  /* 0x0002140001297983 */ /* 0x000ee80000300800 */
[----:B-1----:R-:W3:Y:S04]  /*da480*/  LDL.LU R42, [R1+0x218] ;  /* 0x00021800012a7983 */ /* 0x002ee80000300800 */
[----:B------:R-:W3:Y:S01]  /*da490*/  LDL.LU R43, [R1+0x21c] ;  /* 0x00021c00012b7983 */ /* 0x000ee20000300800 */
[----:B----4-:R-:W-:-:S15]  /*da4a0*/  HMMA.16816.F32 R28, R4, R38, R28 ;  /* 0x00000026041c723c */ /* 0x010fde000000181c */
        /* <DEDUP_REMOVED lines=39> */
[----:B------:R-:W-:Y:S01]  /*da720*/  IMAD.MOV.U32 R3, RZ, RZ, R0 ;  /* 0x000000ffff037224 */ /* 0x000fe200078e0000 */
[C---:B--2---:R-:W-:Y:S06]  /*da730*/  HMMA.16816.F32 R12, R4.reuse, R16, R12 ;  /* 0x00000010040c723c */ /* 0x044fec000000180c */
[C---:B---3--:R-:W-:Y:S06]  /*da740*/  HMMA.16816.F32 R16, R4.reuse, R18, R8 ;  /* 0x000000120410723c */ /* 0x048fec0000001808 */
[C---:B----4-:R-:W-:Y:S11]  /*da750*/  HMMA.16816.F32 R8, R4.reuse, R20, R40 ;  /* 0x000000140408723c */ /* 0x050ff60000001828 */
[----:B------:R-:W-:Y:S04]  /*da760*/  STL.64 [R1+0x260], R12 ;  /* 0x0002600c01007387 */ /* 0x000fe80000100a00 */
[----:B------:R0:W-:Y:S04]  /*da770*/  STL.64 [R1+0x268], R14 ;  /* 0x0002680e01007387 */ /* 0x0001e80000100a00 */
[----:B------:R-:W-:Y:S04]  /*da780*/  STL.64 [R1+0x250], R16 ;  /* 0x0002501001007387 */ /* 0x000fe80000100a00 */
[----:B------:R1:W-:Y:S04]  /*da790*/  STL.64 [R1+0x258], R18 ;  /* 0x0002581201007387 */ /* 0x0003e80000100a00 */
[----:B------:R-:W-:Y:S04]  /*da7a0*/  STL.64 [R1+0x210], R8 ;  /* 0x0002100801007387 */ /* 0x000fe80000100a00 */
[----:B------:R2:W-:Y:S01]  /*da7b0*/  STL.64 [R1+0x218], R10 ;  /* 0x0002180a01007387 */ /* 0x0005e20000100a00 */
[C---:B0-----:R-:W-:Y:S06]  /*da7c0*/  HMMA.16816.F32 R12, R4.reuse, R22, R44 ;  /* 0x00000016040c723c */ /* 0x041fec000000182c */
[C---:B-1----:R-:W-:Y:S06]  /*da7d0*/  HMMA.16816.F32 R16, R4.reuse, R24, R48 ;  /* 0x000000180410723c */ /* 0x042fec0000001830 */
[C---:B--2---:R-:W-:Y:S11]  /*da7e0*/  HMMA.16816.F32 R8, R4.reuse, R26, R52 ;  /* 0x0000001a0408723c */ /* 0x044ff60000001834 */
        /* <DEDUP_REMOVED lines=12> */
[----:B------:R0:W-:Y:S04]  /*da8b0*/  STL.64 [R1+0x180], R8 ;  /* 0x0001800801007387 */ /* 0x0001e80000100a00 */
[----:B------:R1:W-:Y:S04]  /*da8c0*/  STL.64 [R1+0x188], R10 ;  /* 0x0001880a01007387 */ /* 0x0003e80000100a00 */
[----:B------:R-:W2:Y:S04]  /*da8d0*/  LDL.LU R57, [R1+0x224] ;  /* 0x0002240001397983 */ /* 0x000ea80000300800 */
[----:B------:R-:W2:Y:S04]  /*da8e0*/  LDL.LU R58, [R1+0x228] ;  /* 0x00022800013a7983 */ /* 0x000ea80000300800 */
[----:B------:R-:W2:Y:S04]  /*da8f0*/  LDL.LU R59, [R1+0x22c] ;  /* 0x00022c00013b7983 */ /* 0x000ea80000300800 */
        /* <DEDUP_REMOVED lines=13> */
[----:B------:R-:W4:Y:S04]  /*da9d0*/  LDL.LU R30, [R1+0x6448] ;  /* 0x00644800011e7983 */ /* 0x000f280000300800 */
[----:B------:R-:W4:Y:S04]  /*da9e0*/  LDL.LU R29, [R1+0x6444] ;  /* 0x00644400011d7983 */ /* 0x000f280000300800 */
        /* <DEDUP_REMOVED lines=26> */
[----:B------:R-:W-:-:S03]  /*dab90*/  IMAD R28, R61, 0x100, R60 ;  /* 0x000001003d1c7824 */ /* 0x000fc600078e023c */
        /* <DEDUP_REMOVED lines=8> */
[----:B------:R-:W-:Y:S01]  /*dac20*/  F2FP.F16.E5M2.UNPACK_B R28, R28 ;  /* 0x0000001cff1c723e */ /* 0x000fe200020004ff */
[----:B----4-:R-:W-:Y:S01]  /*dac30*/  HMMA.16816.F32 R24, R4, R36, R24 ;  /* 0x000000240418723c */ /* 0x010fe20000001818 */
[----:B------:R-:W-:-:S02]  /*dac40*/  IMAD R29, R29, 0x100, R30 ;  /* 0x000001001d1d7824 */ /* 0x000fc400078e021e */
[----:B--2---:R-:W-:Y:S02]  /*dac50*/  IMAD R30, R14, 0x100, R31 ;  /* 0x000001000e1e7824 */ /* 0x004fe400078e021f */
[----:B---3--:R-:W-:Y:S01]  /*dac60*/  IMAD R31, R12, 0x100, R15 ;  /* 0x000001000c1f7824 */ /* 0x008fe200078e020f */
[----:B------:R-:W-:Y:S02]  /*dac70*/  F2FP.F16.E5M2.UNPACK_B R12, R13.H1 ;  /* 0x0000000dff0c723e */ /* 0x000fe400030004ff */
[----:B------:R-:W-:Y:S02]  /*dac80*/  F2FP.F16.E5M2.UNPACK_B R13, R38.H1 ;  /* 0x00000026ff0d723e */ /* 0x000fe400030004ff */
[----:B------:R-:W-:Y:S02]  /*dac90*/  F2FP.F16.E5M2.UNPACK_B R29, R29 ;  /* 0x0000001dff1d723e */ /* 0x000fe400020004ff */
[----:B------:R-:W-:Y:S02]  /*daca0*/  F2FP.F16.E5M2.UNPACK_B R30, R30 ;  /* 0x0000001eff1e723e */ /* 0x000fe400020004ff */
[----:B------:R-:W-:Y:S01]  /*dacb0*/  F2FP.F16.E5M2.UNPACK_B R31, R31 ;  /* 0x0000001fff1f723e */ /* 0x000fe200020004ff */
[----:B------:R-:W-:Y:S01]  /*dacc0*/  STL [R1+0x138], R12 ;  /* 0x0001380c01007387 */ /* 0x000fe20000100800 */
[----:B------:R-:W-:Y:S07]  /*dacd0*/  HMMA.16816.F32 R4, R4, R2, R20 ;  /* 0x000000020404723c */ /* 0x000fee0000001814 */
[----:B------:R-:W-:-:S02]  /*dace0*/  F2FP.F16.E5M2.UNPACK_B R2, R39.H1 ;  /* 0x00000027ff02723e */ /* 0x000fc400030004ff */
[----:B------:R-:W-:Y:S01]  /*dacf0*/  F2FP.F16.E5M2.UNPACK_B R3, R40.H1 ;  /* 0x00000028ff03723e */ /* 0x000fe200030004ff */
[----:B------:R-:W-:Y:S04]  /*dad00*/  STL.64 [R1+0x170], R24 ;  /* 0x0001701801007387 */ /* 0x000fe80000100a00 */
[----:B------:R-:W-:Y:S04]  /*dad10*/  STL.64 [R1+0x178], R26 ;  /* 0x0001781a01007387 */ /* 0x000fe80000100a00 */
[----:B------:R0:W-:Y:S01]  /*dad20*/  STL [R1+0x13c], R13 ;  /* 0x00013c0d01007387 */ /* 0x0001e20000100800 */
[C---:B------:R-:W-:Y:S06]  /*dad30*/  HMMA.16816.F32 R8, R28.reuse, R2, R8 ;  /* 0x000000021c08723c */ /* 0x040fec0000001808 */
[----:B0-----:R-:W-:Y:S01]  /*dad40*/  HMMA.16816.F32 R12, R28, R12, R16 ;  /* 0x0000000c1c0c723c */ /* 0x001fe20000001810 */
[----:B------:R0:W-:Y:S04]  /*dad50*/  STL.64 [R1+0x160], R4 ;  /* 0x0001600401007387 */ /* 0x0001e80000100a00 */
[----:B------:R-:W-:Y:S04]  /*dad60*/  STL.64 [R1+0x168], R6 ;  /* 0x0001680601007387 */ /* 0x000fe80000100a00 */
[----:B------:R-:W-:Y:S01]  /*dad70*/  STL [R1+0x130], R2 ;  /* 0x0001300201007387 */ /* 0x000fe20000100800 */
[----:B0-----:R-:W-:-:S02]  /*dad80*/  F2FP.F16.E5M2.UNPACK_B R4, R41.H1 ;  /* 0x00000029ff04723e */ /* 0x001fc400030004ff */
[----:B------:R-:W-:-:S11]  /*dad90*/  F2FP.F16.E5M2.UNPACK_B R5, R42.H1 ;  /* 0x0000002aff05723e */ /* 0x000fd600030004ff */
[----:B------:R-:W-:Y:S04]  /*dada0*/  STL.64 [R1+0x190], R12 ;  /* 0x0001900c01007387 */ /* 0x000fe80000100a00 */
[----:B------:R-:W-:Y:S04]  /*dadb0*/  STL.64 [R1+0x198], R14 ;  /* 0x0001980e01007387 */ /* 0x000fe80000100a00 */
[----:B------:R-:W-:Y:S04]  /*dadc0*/  STL [R1+0x134], R3 ;  /* 0x0001340301007387 */ /* 0x000fe80000100800 */
[----:B------:R-:W-:Y:S04]  /*dadd0*/  STL [R1+0x128], R4 ;  /* 0x0001280401007387 */ /* 0x000fe80000100800 */
[----:B------:R-:W-:Y:S04]  /*dade0*/  STL.64 [R1+0x1a0], R8 ;  /* 0x0001a00801007387 */ /* 0x000fe80000100a00 */
[----:B------:R0:W-:Y:S02]  /*dadf0*/  STL.64 [R1+0x1a8], R10 ;  /* 0x0001a80a01007387 */ /* 0x0001e40000100a00 */
[----:B0-----:R-:W-:Y:S01]  /*dae00*/  HMMA.16816.F32 R8, R28, R4, R44 ;  /* 0x000000041c08723c */ /* 0x001fe2000000182c */
[----:B------:R-:W-:-:S02]  /*dae10*/  F2FP.F16.E5M2.UNPACK_B R2, R43.H1 ;  /* 0x0000002bff02723e */ /* 0x000fc400030004ff */
[----:B------:R-:W-:-:S03]  /*dae20*/  F2FP.F16.E5M2.UNPACK_B R3, R52.H1 ;  /* 0x00000034ff03723e */ /* 0x000fc600030004ff */
[----:B------:R-:W-:Y:S04]  /*dae30*/  STL [R1+0x12c], R5 ;  /* 0x00012c0501007387 */ /* 0x000fe80000100800 */
[----:B------:R-:W-:-:S13]  /*dae40*/  STL [R1+0x120], R2 ;  /* 0x0001200201007387 */ /* 0x000fda0000100800 */
[----:B------:R-:W-:Y:S04]  /*dae50*/  STL.64 [R1+0x1e0], R8 ;  /* 0x0001e00801007387 */ /* 0x000fe80000100a00 */
[----:B------:R0:W-:Y:S02]  /*dae60*/  STL.64 [R1+0x1e8], R10 ;  /* 0x0001e80a01007387 */ /* 0x0001e40000100a00 */
[----:B0-----:R-:W-:Y:S01]  /*dae70*/  HMMA.16816.F32 R8, R28, R2, R48 ;  /* 0x000000021c08723c */ /* 0x001fe20000001830 */
[----:B------:R-:W-:Y:S02]  /*dae80*/  F2FP.F16.E5M2.UNPACK_B R4, R53.H1 ;  /* 0x00000035ff04723e */ /* 0x000fe400030004ff */
        /* <DEDUP_REMOVED lines=13> */
[----:B------:R-:W-:-:S05]  /*daf60*/  F2FP.F16.E5M2.UNPACK_B R4, R61.H1 ;  /* 0x0000003dff04723e */ /* 0x000fca00030004ff */
[----:B------:R-:W-:Y:S01]  /*daf70*/  STL [R1+0x114], R3 ;  /* 0x0001140301007387 */ /* 0x000fe20000100800 */
[----:B------:R-:W-:-:S03]  /*daf80*/  F2FP.F16.E5M2.UNPACK_B R5, R0.H1 ;  /* 0x00000000ff05723e */ /* 0x000fc600030004ff */
[----:B------:R-:W2:-:S13]  /*daf90*/  LDL.LU R48, [R1+0x370] ;  /* 0x0003700001307983 */ /* 0x000e9a0000300800 */
[----:B------:R0:W-:Y:S04]  /*dafa0*/  STL.64 [R1+0x230], R8 ;  /* 0x0002300801007387 */ /* 0x0001e80000100a00 */
[----:B------:R1:W-:Y:S04]  /*dafb0*/  STL.64 [R1+0x238], R10 ;  /* 0x0002380a01007387 */ /* 0x0003e80000100a00 */
[----:B------:R-:W-:Y:S04]  /*dafc0*/  STL [R1+0x108], R4 ;  /* 0x0001080401007387 */ /* 0x000fe80000100800 */
[----:B------:R-:W2:Y:S04]  /*dafd0*/  LDL.LU R49, [R1+0x374] ;  /* 0x0003740001317983 */ /* 0x000ea80000300800 */
[----:B------:R-:W-:Y:S04]  /*dafe0*/  STL [R1+0x10c], R5 ;  /* 0x00010c0501007387 */ /* 0x000fe80000100800 */
        /* <DEDUP_REMOVED lines=8> */
[----:B------:R-:W4:Y:S04]  /*db070*/  LDL.LU R41, [R1+0x37a8] ;  /* 0x0037a80001297983 */ /* 0x000f280000300800 */
        /* <DEDUP_REMOVED lines=50> */
[----:B------:R-:W2:Y:S01]  /*db3a0*/  LDL.LU.64 R48, [R1+0x7990] ;  /* 0x0079900001307983 */ /* 0x000ea20000300a00 */
[----:B---3--:R-:W-:-:S02]  /*db3b0*/  F2FP.F16.E5M2.UNPACK_B R6, R27.H1 ;  /* 0x0000001bff06723e */ /* 0x008fc400030004ff */
[----:B----4-:R-:W-:-:S07]  /*db3c0*/  F2FP.F16.E5M2.UNPACK_B R7, R24.H1 ;  /* 0x00000018ff07723e */ /* 0x010fce00030004ff */
[----:B------:R-:W-:Y:S01]  /*db3d0*/  HMMA.16816.F32 R20, R28, R6, R20 ;  /* 0x000000061c14723c */ /* 0x000fe20000001814 */
[----:B------:R-:W-:Y:S02]  /*db3e0*/  F2FP.F16.E5M2.UNPACK_B R4, R25.H1 ;  /* 0x00000019ff04723e */ /* 0x000fe400030004ff */
[----:B------:R-:W-:-:S03]  /*db3f0*/  F2FP.F16.E5M2.UNPACK_B R5, R2.H1 ;  /* 0x00000002ff05723e */ /* 0x000fc600030004ff */
[----:B------:R-:W-:Y:S04]  /*db400*/  STL [R1+0x100], R6 ;  /* 0x0001000601007387 */ /* 0x000fe80000100800 */
[----:B------:R-:W-:Y:S01]  /*db410*/  STL [R1+0x104], R7 ;  /* 0x0001040701007387 */ /* 0x000fe20000100800 */
[----:B------:R-:W-:-:S03]  /*db420*/  F2FP.F16.E5M2.UNPACK_B R2, R3.H1 ;  /* 0x00000003ff02723e */ /* 0x000fc600030004ff */
[----:B------:R0:W-:Y:S01]  /*db430*/  STL [R1+0xf8], R4 ;  /* 0x0000f80401007387 */ /* 0x0001e20000100800 */
[----:B------:R-:W-:Y:S01]  /*db440*/  F2FP.F16.E5M2.UNPACK_B R3, R38.H1 ;  /* 0x00000026ff03723e */ /* 0x000fe200030004ff */
[C---:B------:R-:W-:Y:S06]  /*db450*/  HMMA.16816.F32 R16, R28.reuse, R4, R16 ;  /* 0x000000041c10723c */ /* 0x040fec0000001810 */
[----:B------:R-:W-:Y:S01]  /*db460*/  HMMA.16816.F32 R12, R28, R2, R12 ;  /* 0x000000021c0c723c */ /* 0x000fe2000000180c */
[----:B0-----:R-:W-:Y:S01]  /*db470*/  F2FP.F16.E5M2.UNPACK_B R4, R39.H1 ;  /* 0x00000027ff04723e */ /* 0x001fe200030004ff */
[----:B------:R-:W-:Y:S04]  /*db480*/  STL.64 [R1+0x270], R20 ;  /* 0x0002701401007387 */ /* 0x000fe80000100a00 */
[----:B------:R-:W-:Y:S04]  /*db490*/  STL.64 [R1+0x278], R22 ;  /* 0x0002781601007387 */ /* 0x000fe80000100a00 */
[----:B------:R0:W-:Y:S02]  /*db4a0*/  STL [R1+0xfc], R5 ;  /* 0x0000fc0501007387 */ /* 0x0001e40000100800 */
[----:B0-----:R-:W-:-:S07]  /*db4b0*/  F2FP.F16.E5M2.UNPACK_B R5, R40.H1 ;  /* 0x00000028ff05723e */ /* 0x001fce00030004ff */
        /* <DEDUP_REMOVED lines=8> */
[----:B0-----:R-:W-:-:S02]  /*db540*/  F2FP.F16.E5M2.UNPACK_B R2, R41.H1 ;  /* 0x00000029ff02723e */ /* 0x001fc400030004ff */
[----:B-1----:R-:W-:Y:S01]  /*db550*/  F2FP.F16.E5M2.UNPACK_B R3, R42.H1 ;  /* 0x0000002aff03723e */ /* 0x002fe200030004ff */
[----:B------:R-:W-:Y:S04]  /*db560*/  STL [R1+0xec], R5 ;  /* 0x0000ec0501007387 */ /* 0x000fe80000100800 */
[----:B------:R-:W-:Y:S04]  /*db570*/  STL [R1+0xe0], R2 ;  /* 0x0000e00201007387 */ /* 0x000fe80000100800 */
[----:B------:R-:W-:Y:S04]  /*db580*/  STL.64 [R1+0x2e0], R8 ;  /* 0x0002e00801007387 */ /* 0x000fe80000100a00 */
[----:B------:R0:W-:Y:S02]  /*db590*/  STL.64 [R1+0x2e8], R10 ;  /* 0x0002e80a01007387 */ /* 0x0001e40000100a00 */
[----:B0-----:R-:W-:Y:S01]  /*db5a0*/  HMMA.16816.F32 R8, R28, R2, R44 ;  /* 0x000000021c08723c */ /* 0x001fe2000000182c */
[----:B------:R-:W-:-:S02]  /*db5b0*/  F2FP.F16.E5M2.UNPACK_B R4, R43.H1 ;  /* 0x0000002bff04723e */ /* 0x000fc400030004ff */
        /* <DEDUP_REMOVED lines=9> */
[----:B--2---:R-:W-:-:S15]  /*db650*/  HMMA.16816.F32 R8, R28, R4, R48 ;  /* 0x000000041c08723c */ /* 0x004fde0000001830 */
[----:B------:R-:W-:-:S08]  /*db660*/  NOP ;  /* 0x0000000000007918 */ /* 0x000fd00000000000 */
[----:B------:R-:W-:Y:S04]  /*db670*/  STL.64 [R1+0x330], R8 ;  /* 0x0003300801007387 */ /* 0x000fe80000100a00 */
[----:B------:R0:W-:Y:S02]  /*db680*/  STL.64 [R1+0x338], R10 ;  /* 0x0003380a01007387 */ /* 0x0001e40000100a00 */
[----:B0-----:R-:W-:Y:S01]  /*db690*/  HMMA.16816.F32 R8, R28, R2, R56 ;  /* 0x000000021c08723c */ /* 0x001fe20000001838 */
[----:B------:R-:W-:Y:S02]  /*db6a0*/  F2FP.F16.E5M2.UNPACK_B R4, R55.H1 ;  /* 0x00000037ff04723e */ /* 0x000fe400030004ff */
[----:B------:R-:W-:-:S03]  /*db6b0*/  F2FP.F16.E5M2.UNPACK_B R5, R0.H1 ;  /* 0x00000000ff05723e */ /* 0x000fc600030004ff */
[----:B------:R-:W-:Y:S01]  /*db6c0*/  IMAD.MOV.U32 R0, RZ, RZ, R3 ;  /* 0x000000ffff007224 */ /* 0x000fe200078e0003 */
[----:B------:R-:W-:Y:S04]  /*db6d0*/  STL [R1+0xd4], R3 ;  /* 0x0000d40301007387 */ /* 0x000fe80000100800 */
[----:B------:R-:W-:-:S12]  /*db6e0*/  STL [R1+0xc8], R4 ;  /* 0x0000c80401007387 */ /* 0x000fd80000100800 */
[----:B------:R-:W-:Y:S04]  /*db6f0*/  STL.64 [R1+0x350], R8 ;  /* 0x0003500801007387 */ /* 0x000fe80000100a00 */
[----:B------:R-:W-:Y:S04]  /*db700*/  STL.64 [R1+0x358], R10 ;  /* 0x0003580a01007387 */ /* 0x000fe80000100a00 */
[----:B------:R-:W-:Y:S04]  /*db710*/  STL [R1+0x7980], R0 ;  /* 0x0079800001007387 */ /* 0x000fe80000100800 */
[----:B------:R0:W-:Y:S02]  /*db720*/  STL [R1+0xcc], R5 ;  /* 0x0000cc0501007387 */ /* 0x0001e40000100800 */
[----:B0-----:R-:W-:Y:S01]  /*db730*/  HMMA.16816.F32 R4, R28, R4, R32 ;  /* 0x000000041c04723c */ /* 0x001fe20000001820 */
[----:B------:R-:W-:-:S02]  /*db740*/  F2FP.F16.E5M2.UNPACK_B R2, R60.H1 ;  /* 0x0000003cff02723e */ /* 0x000fc400030004ff */
[----:B------:R-:W-:Y:S01]  /*db750*/  F2FP.F16.E5M2.UNPACK_B R3, R61.H1 ;  /* 0x0000003dff03723e */ /* 0x000fe200030004ff */
[----:B------:R-:W2:Y:S04]  /*db760*/  LDL.LU R32, [R1+0x3848] ;  /* 0x0038480001207983 */ /* 0x000ea80000300800 */
[----:B------:R-:W-:-:S15]  /*db770*/  STL [R1+0xc0], R2 ;  /* 0x0000c00201007387 */ /* 0x000fde0000100800 */
[----:B------:R0:W-:Y:S04]  /*db780*/  STL.64 [R1+0x370], R4 ;  /* 0x0003700401007387 */ /* 0x0001e80000100a00 */
[----:B------:R-:W-:Y:S04]  /*db790*/  STL.64 [R1+0x378], R6 ;  /* 0x0003780601007387 */ /* 0x000fe80000100a00 */
[----:B------:R-:W3:Y:S04]  /*db7a0*/  LDL.LU R52, [R1+0x470] ;  /* 0x0004700001347983 */ /* 0x000ee80000300800 */
[----:B------:R1:W-:Y:S04]  /*db7b0*/  STL [R1+0xc4], R3 ;  /* 0x0000c40301007387 */ /* 0x0003e80000100800 */
[----:B------:R-:W3:Y:S04]  /*db7c0*/  LDL.LU R53, [R1+0x474] ;  /* 0x0004740001357983 */ /* 0x000ee80000300800 */
[----:B------:R-:W3:Y:S04]  /*db7d0*/  LDL.LU R54, [R1+0x478] ;  /* 0x0004780001367983 */ /* 0x000ee80000300800 */
[----:B------:R-:W3:Y:S04]  /*db7e0*/  LDL.LU R55, [R1+0x47c] ;  /* 0x00047c0001377983 */ /* 0x000ee80000300800 */
[----:B------:R-:W4:Y:S04]  /*db7f0*/  LDL.LU R16, [R1+0x3c0] ;  /* 0x0003c00001107983 */ /* 0x000f280000300800 */
[----:B------:R-:W4:Y:S04]  /*db800*/  LDL.LU R17, [R1+0x3c4] ;  /* 0x0003c40001117983 */ /* 0x000f280000300800 */
[----:B------:R-:W4:Y:S04]  /*db810*/  LDL.LU R18, [R1+0x3c8] ;  /* 0x0003c80001127983 */ /* 0x000f280000300800 */
[----:B------:R-:W4:Y:S04]  /*db820*/  LDL.LU R19, [R1+0x3cc] ;  /* 0x0003cc0001137983 */ /* 0x000f280000300800 */
[----:B------:R-:W0:Y:S04]  /*db830*/  LDL.LU R20, [R1+0x37f8] ;  /* 0x0037f80001147983 */ /* 0x000e280000300800 */
[----:B------:R-:W2:Y:S04]  /*db840*/  LDL.LU R21, [R1+0x37fc] ;  /* 0x0037fc0001157983 */ /* 0x000ea80000300800 */
[----:B------:R-:W3:Y:S04]  /*db850*/  LDL.LU R8, [R1+0x400] ;  /* 0x0004000001087983 */ /* 0x000ee80000300800 */
[----:B------:R-:W3:Y:S04]  /*db860*/  LDL.LU R9, [R1+0x404] ;  /* 0x0004040001097983 */ /* 0x000ee80000300800 */
[----:B------:R-:W3:Y:S04]  /*db870*/  LDL.LU R10, [R1+0x408] ;  /* 0x00040800010a7983 */ /* 0x000ee80000300800 */
[----:B------:R-:W3:Y:S04]  /*db880*/  LDL.LU R11, [R1+0x40c] ;  /* 0x00040c00010b7983 */ /* 0x000ee80000300800 */
[----:B------:R-:W3:Y:S04]  /*db890*/  LDL.LU R38, [R1+0x3808] ;  /* 0x0038080001267983 */ /* 0x000ee80000300800 */
[----:B------:R-:W1:Y:S04]  /*db8a0*/  LDL.LU R39, [R1+0x380c] ;  /* 0x00380c0001277983 */ /* 0x000e680000300800 */
        /* <DEDUP_REMOVED lines=25> */
[----:B------:R-:W-:Y:S01]  /*dba40*/  IMAD.MOV.U32 R0, RZ, RZ, R3 ;  /* 0x000000ffff007224 */ /* 0x000fe200078e0003 */
[----:B----4-:R-:W-:Y:S01]  /*dba50*/  HMMA.16816.F32 R16, R28, R2, R16 ;  /* 0x000000021c10723c */ /* 0x010fe20000001810 */
[----:B0-----:R-:W-:-:S02]  /*dba60*/  F2FP.F16.E5M2.UNPACK_B R4, R20.H1 ;  /* 0x00000014ff04723e */ /* 0x001fc400030004ff */
[----:B--2---:R-:W-:-:S04]  /*dba70*/  F2FP.F16.E5M2.UNPACK_B R5, R21.H1 ;  /* 0x00000015ff05723e */ /* 0x004fc800030004ff */
[----:B---3--:R-:W-:Y:S02]  /*dba80*/  F2FP.F16.E5M2.UNPACK_B R2, R38.H1 ;  /* 0x00000026ff02723e */ /* 0x008fe400030004ff */
[----:B-1----:R-:W-:Y:S01]  /*dba90*/  F2FP.F16.E5M2.UNPACK_B R3, R39.H1 ;  /* 0x00000027ff03723e */ /* 0x002fe200030004ff */
[C---:B------:R-:W-:Y:S06]  /*dbaa0*/  HMMA.16816.F32 R12, R28.reuse, R4, R12 ;  /* 0x000000041c0c723c */ /* 0x040fec000000180c */
[----:B------:R-:W-:Y:S01]  /*dbab0*/  HMMA.16816.F32 R8, R28, R2, R8 ;  /* 0x000000021c08723c */ /* 0x000fe20000001808 */
[----:B------:R0:W-:Y:S06]  /*dbac0*/  STL [R1+0xb8], R4 ;  /* 0x0000b80401007387 */ /* 0x0001ec0000100800 */
[----:B------:R-:W-:Y:S04]  /*dbad0*/  STL.64 [R1+0x390], R16 ;  /* 0x0003901001007387 */ /* 0x000fe80000100a00 */
[----:B------:R-:W-:Y:S04]  /*dbae0*/  STL.64 [R1+0x398], R18 ;  /* 0x0003981201007387 */ /* 0x000fe80000100a00 */
[----:B------:R1:W-:Y:S04]  /*dbaf0*/  STL [R1+0x7984], R0 ;  /* 0x0079840001007387 */ /* 0x0003e80000100800 */
[----:B------:R2:W-:Y:S04]  /*dbb00*/  STL [R1+0xbc], R5 ;  /* 0x0000bc0501007387 */ /* 0x0005e80000100800 */
[----:B------:R-:W-:Y:S01]  /*dbb10*/  STL [R1+0xb0], R2 ;  /* 0x0000b00201007387 */ /* 0x000fe20000100800 */
[----:B0-----:R-:W-:Y:S01]  /*dbb20*/  F2FP.F16.E5M2.UNPACK_B R4, R40.H1 ;  /* 0x00000028ff04723e */ /* 0x001fe200030004ff */
[----:B-1----:R-:W-:-:S02]  /*dbb30*/  IMAD.MOV.U32 R0, RZ, RZ, R5 ;  /* 0x000000ffff007224 */ /* 0x002fc400078e0005 */
[----:B------:R-:W-:Y:S01]  /*dbb40*/  STL.64 [R1+0x3b0], R12 ;  /* 0x0003b00c01007387 */ /* 0x000fe20000100a00 */
[----:B--2---:R-:W-:-:S03]  /*dbb50*/  F2FP.F16.E5M2.UNPACK_B R5, R41.H1 ;  /* 0x00000029ff05723e */ /* 0x004fc600030004ff */
[----:B------:R-:W-:Y:S04]  /*dbb60*/  STL.64 [R1+0x3b8], R14 ;  /* 0x0003b80e01007387 */ /* 0x000fe80000100a00 */
[----:B------:R-:W-:Y:S04]  /*dbb70*/  STL [R1+0x7988], R0 ;  /* 0x0079880001007387 */ /* 0x000fe80000100800 */
[----:B------:R-:W-:Y:S04]  /*dbb80*/  STL [R1+0xb4], R3 ;  /* 0x0000b40301007387 */ /* 0x000fe80000100800 */
        /* <DEDUP_REMOVED lines=13> */
[----:B------:R-:W-:Y:S01]  /*dbc60*/  IMAD.MOV.U32 R0, RZ, RZ, R5 ;  /* 0x000000ffff007224 */ /* 0x000fe200078e0005 */
[----:B------:R-:W-:-:S02]  /*dbc70*/  F2FP.F16.E5M2.UNPACK_B R4, R60.H1 ;  /* 0x0000003cff04723e */ /* 0x000fc400030004ff */
[----:B------:R-:W-:Y:S02]  /*dbc80*/  F2FP.F16.E5M2.UNPACK_B R5, R61.H1 ;  /* 0x0000003dff05723e */ /* 0x000fe400030004ff */
        /* <DEDUP_REMOVED lines=15> */
[----:B------:R-:W2:Y:S04]  /*dbd80*/  LDL.LU R34, [R1+0x38e8] ;  /* 0x0038e80001227983 */ /* 0x000ea80000300800 */
[----:B------:R-:W-:Y:S04]  /*dbd90*/  STL [R1+0x88], R4 ;  /* 0x0000880401007387 */ /* 0x000fe80000100800 */
[----:B------:R-:W3:Y:S05]  /*dbda0*/  LDL.LU R48, [R1+0x580] ;  /* 0x0005800001307983 */ /* 0x000eea0000300800 */
[----:B------:R0:W-:Y:S04]  /*dbdb0*/  STL.64 [R1+0x440], R8 ;  /* 0x0004400801007387 */ /* 0x0001e80000100a00 */
[----:B------:R1:W-:Y:S04]  /*dbdc0*/  STL.64 [R1+0x448], R10 ;  /* 0x0004480a01007387 */ /* 0x0003e80000100a00 */
[----:B------:R4:W-:Y:S04]  /*dbdd0*/  STL [R1+0x8c], R5 ;  /* 0x00008c0501007387 */ /* 0x0009e80000100800 */
[----:B------:R-:W3:Y:S04]  /*dbde0*/  LDL.LU R49, [R1+0x584] ;  /* 0x0005840001317983 */ /* 0x000ee80000300800 */
[----:B------:R-:W3:Y:S04]  /*dbdf0*/  LDL.LU R50, [R1+0x588] ;  /* 0x0005880001327983 */ /* 0x000ee80000300800 */
[----:B------:R-:W3:Y:S04]  /*dbe00*/  LDL.LU R51, [R1+0x58c] ;  /* 0x00058c0001337983 */ /* 0x000ee80000300800 */
        /* <DEDUP_REMOVED lines=45> */
[----:B--2---:R-:W-:-:S02]  /*dc0e0*/  F2FP.F16.E5M2.UNPACK_B R6, R22.H1 ;  /* 0x00000016ff06723e */ /* 0x004fc400030004ff */
[----:B---3--:R-:W-:Y:S01]  /*dc0f0*/  F2FP.F16.E5M2.UNPACK_B R7, R23.H1 ;  /* 0x00000017ff07723e */ /* 0x008fe200030004ff */
[C---:B----4-:R-:W-:Y:S07]  /*dc100*/  HMMA.16816.F32 R24, R28.reuse, R4, R24 ;  /* 0x000000041c18723c */ /* 0x050fee0000001818 */
[----:B------:R-:W-:Y:S02]  /*dc110*/  F2FP.F16.E5M2.UNPACK_B R4, R20.H1 ;  /* 0x00000014ff04723e */ /* 0x000fe400030004ff */
[----:B------:R-:W-:Y:S01]  /*dc120*/  F2FP.F16.E5M2.UNPACK_B R5, R21.H1 ;  /* 0x00000015ff05723e */ /* 0x000fe200030004ff */
[----:B------:R-:W-:Y:S01]  /*dc130*/  HMMA.16816.F32 R16, R28, R6, R16 ;  /* 0x000000061c10723c */ /* 0x000fe20000001810 */
[----:B------:R-:W-:-:S02]  /*dc140*/  F2FP.F16.E5M2.UNPACK_B R2, R2.H1 ;  /* 0x00000002ff02723e */ /* 0x000fc400030004ff */
[----:B------:R-:W-:-:S03]  /*dc150*/  F2FP.F16.E5M2.UNPACK_B R3, R3.H1 ;  /* 0x00000003ff03723e */ /* 0x000fc600030004ff */
[C---:B------:R-:W-:Y:S06]  /*dc160*/  HMMA.16816.F32 R12, R28.reuse, R4, R12 ;  /* 0x000000041c0c723c */ /* 0x040fec000000180c */
[----:B------:R-:W-:Y:S01]  /*dc170*/  HMMA.16816.F32 R8, R28, R2, R8 ;  /* 0x000000021c08723c */ /* 0x000fe20000001808 */
[----:B------:R-:W-:Y:S04]  /*dc180*/  STL [R1+0x80], R6 ;  /* 0x0000800601007387 */ /* 0x000fe80000100800 */
[----:B------:R-:W-:Y:S04]  /*dc190*/  STL.64 [R1+0x470], R24 ;  /* 0x0004701801007387 */ /* 0x000fe80000100a00 */
[----:B------:R-:W-:Y:S04]  /*dc1a0*/  STL.64 [R1+0x478], R26 ;  /* 0x0004781a01007387 */ /* 0x000fe80000100a00 */
[----:B------:R-:W-:Y:S04]  /*dc1b0*/  STL [R1+0x84], R7 ;  /* 0x0000840701007387 */ /* 0x000fe80000100800 */
[----:B------:R0:W-:Y:S04]  /*dc1c0*/  STL [R1+0x78], R4 ;  /* 0x0000780401007387 */ /* 0x0001e80000100800 */
[----:B------:R-:W-:Y:S04]  /*dc1d0*/  STL.64 [R1+0x490], R16 ;  /* 0x0004901001007387 */ /* 0x000fe80000100a00 */
[----:B------:R-:W-:Y:S04]  /*dc1e0*/  STL.64 [R1+0x498], R18 ;  /* 0x0004981201007387 */ /* 0x000fe80000100a00 */
[----:B------:R1:W-:Y:S04]  /*dc1f0*/  STL [R1+0x7c], R5 ;  /* 0x00007c0501007387 */ /* 0x0003e80000100800 */
[----:B------:R-:W-:Y:S01]  /*dc200*/  STL [R1+0x70], R2 ;  /* 0x0000700201007387 */ /* 0x000fe20000100800 */
[----:B0-----:R-:W-:-:S03]  /*dc210*/  F2FP.F16.E5M2.UNPACK_B R4, R38.H1 ;  /* 0x00000026ff04723e */ /* 0x001fc600030004ff */
[----:B------:R-:W-:Y:S04]  /*dc220*/  STL.64 [R1+0x4b0], R12 ;  /* 0x0004b00c01007387 */ /* 0x000fe80000100a00 */
[----:B------:R-:W-:Y:S04]  /*dc230*/  STL.64 [R1+0x4b8], R14 ;  /* 0x0004b80e01007387 */ /* 0x000fe80000100a00 */
[----:B------:R-:W-:Y:S04]  /*dc240*/  STL [R1+0x74], R3 ;  /* 0x0000740301007387 */ /* 0x000fe80000100800 */
[----:B------:R-:W-:Y:S01]  /*dc250*/  STL [R1+0x68], R4 ;  /* 0x0000680401007387 */ /* 0x000fe20000100800 */
[----:B-1----:R-:W-:-:S03]  /*dc260*/  F2FP.F16.E5M2.UNPACK_B R5, R39.H1 ;  /* 0x00000027ff05723e */ /* 0x002fc600030004ff */
[----:B------:R-:W-:Y:S04]  /*dc270*/  STL.64 [R1+0x4e0], R8 ;  /* 0x0004e00801007387 */ /* 0x000fe80000100a00 */
[----:B------:R-:W-:Y:S04]  /*dc280*/  STL.64 [R1+0x4e8], R10 ;  /* 0x0004e80a01007387 */ /* 0x000fe80000100a00 */
[----:B------:R0:W-:Y:S02]  /*dc290*/  STL [R1+0x6c], R5 ;  /* 0x00006c0501007387 */ /* 0x0001e40000100800 */
[----:B0-----:R-:W-:Y:S01]  /*dc2a0*/  HMMA.16816.F32 R4, R28, R4, R56 ;  /* 0x000000041c04723c */ /* 0x001fe20000001838 */
[----:B------:R-:W-:-:S02]  /*dc2b0*/  F2FP.F16.E5M2.UNPACK_B R2, R40.H1 ;  /* 0x00000028ff02723e */ /* 0x000fc400030004ff */
[----:B------:R-:W-:Y:S01]  /*dc2c0*/  F2FP.F16.E5M2.UNPACK_B R3, R41.H1 ;  /* 0x00000029ff03723e */ /* 0x000fe200030004ff */
[----:B------:R-:W2:-:S15]  /*dc2d0*/  LDL.LU R56, [R1+0x5c0] ;  /* 0x0005c00001387983 */ /* 0x000e9e0000300800 */
[----:B------:R-:W-:-:S04]  /*dc2e0*/  NOP ;  /* 0x0000000000007918 */ /* 0x000fc80000000000 */
[----:B------:R0:W-:Y:S04]  /*dc2f0*/  STL.64 [R1+0x530], R4 ;  /* 0x0005300401007387 */ /* 0x0001e80000100a00 */
[----:B------:R-:W-:Y:S04]  /*dc300*/  STL.64 [R1+0x538], R6 ;  /* 0x0005380601007387 */ /* 0x000fe80000100a00 */
[----:B------:R-:W-:Y:S04]  /*dc310*/  STL [R1+0x60], R2 ;  /* 0x0000600201007387 */ /* 0x000fe80000100800 */
[----:B------:R-:W2:Y:S04]  /*dc320*/  LDL.LU R57, [R1+0x5c4] ;  /* 0x0005c40001397983 */ /* 0x000ea80000300800 */
[----:B------:R-:W-:Y:S04]  /*dc330*/  STL [R1+0x64], R3 ;  /* 0x0000640301007387 */ /* 0x000fe80000100800 */
[----:B------:R-:W2:Y:S04]  /*dc340*/  LDL.LU R58, [R1+0x5c8] ;  /* 0x0005c800013a7983 */ /* 0x000ea80000300800 */
[----:B------:R-:W2:Y:S01]  /*dc350*/  LDL.LU R59, [R1+0x5cc] ;  /* 0x0005cc00013b7983 */ /* 0x000ea20000300800 */
[----:B------:R-:W-:Y:S01]  /*dc360*/  HMMA.16816.F32 R8, R28, R2, R44 ;  /* 0x000000021c08723c */ /* 0x000fe2000000182c */
[----:B0-----:R-:W-:-:S02]  /*dc370*/  F2FP.F16.E5M2.UNPACK_B R4, R42.H1 ;  /* 0x0000002aff04723e */ /* 0x001fc400030004ff */
[----:B------:R-:W-:-:S03]  /*dc380*/  F2FP.F16.E5M2.UNPACK_B R5, R43.H1 ;  /* 0x0000002bff05723e */ /* 0x000fc600030004ff */
[----:B------:R-:W-:-:S15]  /*dc390*/  STL [R1+0x58], R4 ;  /* 0x0000580401007387 */ /* 0x000fde0000100800 */
[----:B------:R-:W-:-:S02]  /*dc3a0*/  NOP ;  /* 0x0000000000007918 */ /* 0x000fc40000000000 */
        /* <DEDUP_REMOVED lines=11> */
[----:B------:R-:W-:-:S05]  /*dc460*/  F2FP.F16.E5M2.UNPACK_B R32, R32.H1 ;  /* 0x00000020ff20723e */ /* 0x000fca00030004ff */
[----:B------:R0:W-:Y:S04]  /*dc470*/  STL [R1+0x54], R3 ;  /* 0x0000540301007387 */ /* 0x0001e80000100800 */
[----:B------:R-:W-:-:S13]  /*dc480*/  STL [R1+0x48], R32 ;  /* 0x0000482001007387 */ /* 0x000fda0000100800 */
[----:B------:R-:W-:Y:S04]  /*dc490*/  STL.64 [R1+0x5a0], R4 ;  /* 0x0005a00401007387 */ /* 0x000fe80000100a00 */
[----:B------:R2:W-:Y:S04]  /*dc4a0*/  STL.64 [R1+0x5a8], R6 ;  /* 0x0005a80601007387 */ /* 0x0005e80000100a00 */
[----:B------:R-:W3:Y:S04]  /*dc4b0*/  LDL.LU R2, [R1+0x38f8] ;  /* 0x0038f80001027983 */ /* 0x000ee80000300800 */
[----:B0-----:R-:W4:Y:S04]  /*dc4c0*/  LDL.LU R3, [R1+0x38fc] ;  /* 0x0038fc0001037983 */ /* 0x001f280000300800 */
[----:B------:R-:W3:Y:S04]  /*dc4d0*/  LDL.LU R8, [R1+0x5e0] ;  /* 0x0005e00001087983 */ /* 0x000ee80000300800 */
[----:B------:R-:W3:Y:S04]  /*dc4e0*/  LDL.LU R9, [R1+0x5e4] ;  /* 0x0005e40001097983 */ /* 0x000ee80000300800 */
[----:B------:R-:W3:Y:S04]  /*dc4f0*/  LDL.LU R10, [R1+0x5e8] ;  /* 0x0005e800010a7983 */ /* 0x000ee80000300800 */
[----:B------:R-:W3:Y:S04]  /*dc500*/  LDL.LU R11, [R1+0x5ec] ;  /* 0x0005ec00010b7983 */ /* 0x000ee80000300800 */
[----:B------:R-:W4:Y:S04]  /*dc510*/  LDL.LU R40, [R1+0x600] ;  /* 0x0006000001287983 */ /* 0x000f280000300800 */
[----:B------:R-:W4:Y:S04]  /*dc520*/  LDL.LU R41, [R1+0x604] ;  /* 0x0006040001297983 */ /* 0x000f280000300800 */
[----:B------:R-:W4:Y:S04]  /*dc530*/  LDL.LU R42, [R1+0x608] ;  /* 0x00060800012a7983 */ /* 0x000f280000300800 */
[----:B------:R-:W4:Y:S01]  /*dc540*/  LDL.LU R43, [R1+0x60c] ;  /* 0x00060c00012b7983 */ /* 0x000f220000300800 */
[----:B------:R-:W-:-:S03]  /*dc550*/  F2FP.F16.E5M2.UNPACK_B R33, R33.H1 ;  /* 0x00000021ff21723e */ /* 0x000fc600030004ff */
        /* <DEDUP_REMOVED lines=8> */
[----:B------:R-:W-:Y:S04]  /*dc5e0*/  STL [R1+0x4c], R33 ;  /* 0x00004c2101007387 */ /* 0x000fe80000100800 */
[----:B------:R-:W4:Y:S04]  /*dc5f0*/  LDL.LU R50, [R1+0x3928] ;  /* 0x0039280001327983 */ /* 0x000f280000300800 */
[----:B------:R-:W4:Y:S01]  /*dc600*/  LDL.LU R51, [R1+0x392c] ;  /* 0x00392c0001337983 */ /* 0x000f220000300800 */
[----:B--2---:R-:W-:-:S15]  /*dc610*/  HMMA.16816.F32 R4, R28, R32, R56 ;  /* 0x000000201c04723c */ /* 0x004fde0000001838 */
[----:B------:R-:W-:-:S08]  /*dc620*/  NOP ;  /* 0x0000000000007918 */ /* 0x000fd00000000000 */
[----:B------:R0:W-:Y:S04]  /*dc630*/  STL.64 [R1+0x630], R4 ;  /* 0x0006300401007387 */ /* 0x0001e80000100a00 */
[----:B------:R-:W-:Y:S04]  /*dc640*/  STL.64 [R1+0x638], R6 ;  /* 0x0006380601007387 */ /* 0x000fe80000100a00 */
        /* <DEDUP_REMOVED lines=11> */
[----:B------:R-:W-:-:S03]  /*dc700*/  F2FP.F16.E5M2.UNPACK_B R35, R35.H1 ;  /* 0x00000023ff23723e */ /* 0x000fc600030004ff */
[----:B------:R-:W-:Y:S04]  /*dc710*/  STL [R1+0x40], R34 ;  /* 0x0000402201007387 */ /* 0x000fe80000100800 */
[----:B------:R-:W-:Y:S01]  /*dc720*/  STL [R1+0x44], R35 ;  /* 0x0000442301007387 */ /* 0x000fe20000100800 */
[----:B---3--:R-:W-:Y:S01]  /*dc730*/  HMMA.16816.F32 R8, R28, R34, R8 ;  /* 0x000000221c08723c */ /* 0x008fe20000001808 */
[----:B0-----:R-:W-:Y:S02]  /*dc740*/  F2FP.F16.E5M2.UNPACK_B R4, R2.H1 ;  /* 0x00000002ff04723e */ /* 0x001fe400030004ff */
[----:B----4-:R-:W-:-:S03]  /*dc750*/  F2FP.F16.E5M2.UNPACK_B R5, R3.H1 ;  /* 0x00000003ff05723e */ /* 0x010fc600030004ff */
[----:B------:R-:W-:Y:S04]  /*dc760*/  STL [R1+0x38], R4 ;  /* 0x0000380401007387 */ /* 0x000fe80000100800 */
[----:B------:R-:W-:Y:S04]  /*dc770*/  STL.64 [R1+0x7798], R34 ;  /* 0x0077982201007387 */ /* 0x000fe80000100a00 */
[----:B------:R-:W-:Y:S09]  /*dc780*/  STL [R1+0x3c], R5 ;  /* 0x00003c0501007387 */ /* 0x000ff20000100800 */
[----:B------:R-:W-:Y:S04]  /*dc790*/  STL.64 [R1+0x21e0], R8 ;  /* 0x0021e00801007387 */ /* 0x000fe80000100a00 */
[----:B------:R0:W-:Y:S02]  /*dc7a0*/  STL.64 [R1+0x21e8], R10 ;  /* 0x0021e80a01007387 */ /* 0x0001e40000100a00 */
[----:B0-----:R-:W-:Y:S01]  /*dc7b0*/  HMMA.16816.F32 R8, R28, R4, R40 ;  /* 0x000000041c08723c */ /* 0x001fe20000001828 */
[----:B------:R-:W-:-:S02]  /*dc7c0*/  F2FP.F16.E5M2.UNPACK_B R2, R38.H1 ;  /* 0x00000026ff02723e */ /* 0x000fc400030004ff */
[----:B------:R-:W-:Y:S01]  /*dc7d0*/  F2FP.F16.E5M2.UNPACK_B R3, R39.H1 ;  /* 0x00000027ff03723e */ /* 0x000fe200030004ff */
[----:B------:R-:W-:-:S15]  /*dc7e0*/  STL.64 [R1+0x7790], R32 ;  /* 0x0077902001007387 */ /* 0x000fde0000100a00 */
[----:B------:R-:W-:-:S04]  /*dc7f0*/  NOP ;  /* 0x0000000000007918 */ /* 0x000fc80000000000 */
[----:B------:R-:W-:Y:S04]  /*dc800*/  STL.64 [R1+0x21f0], R8 ;  /* 0x0021f00801007387 */ /* 0x000fe80000100a00 */
[----:B------:R0:W-:Y:S02]  /*dc810*/  STL.64 [R1+0x21f8], R10 ;  /* 0x0021f80a01007387 */ /* 0x0001e40000100a00 */
[----:B0-----:R-:W-:Y:S01]  /*dc820*/  HMMA.16816.F32 R8, R28, R2, R44 ;  /* 0x000000021c08723c */ /* 0x001fe2000000182c */
[----:B------:R-:W-:Y:S02]  /*dc830*/  IMAD.MOV.U32 R32, RZ, RZ, R5 ;  /* 0x000000ffff207224 */ /* 0x000fe400078e0005 */
[----:B------:R-:W-:Y:S01]  /*dc840*/  IMAD.MOV.U32 R33, RZ, RZ, R4 ;  /* 0x000000ffff217224 */ /* 0x000fe200078e0004 */
[----:B------:R-:W-:-:S02]  /*dc850*/  F2FP.F16.E5M2.UNPACK_B R4, R48.H1 ;  /* 0x00000030ff04723e */ /* 0x000fc400030004ff */
[----:B------:R-:W-:Y:S01]  /*dc860*/  F2FP.F16.E5M2.UNPACK_B R5, R49.H1 ;  /* 0x00000031ff05723e */ /* 0x000fe200030004ff */
[----:B------:R0:W-:Y:S04]  /*dc870*/  STL.64 [R1+0x30], R2 ;  /* 0x0000300201007387 */ /* 0x0001e80000100a00 */
[----:B------:R-:W-:Y:S04]  /*dc880*/  STL [R1+0x7894], R32 ;  /* 0x0078942001007387 */ /* 0x000fe80000100800 */
[----:B------:R1:W-:Y:S08]  /*dc890*/  STL [R1+0x7890], R33 ;  /* 0x0078902101007387 */ /* 0x0003f00000100800 */
[----:B------:R-:W-:Y:S04]  /*dc8a0*/  STL.64 [R1+0x2200], R8 ;  /* 0x0022000801007387 */ /* 0x000fe80000100a00 */
[----:B------:R-:W-:Y:S01]  /*dc8b0*/  STL.64 [R1+0x2208], R10 ;  /* 0x0022080a01007387 */ /* 0x000fe20000100a00 */
[----:B------:R-:W-:-:S02]  /*dc8c0*/  IMAD.MOV.U32 R34, RZ, RZ, R3 ;  /* 0x000000ffff227224 */ /* 0x000fc400078e0003 */
[----:B------:R-:W-:Y:S01]  /*dc8d0*/  IMAD.MOV.U32 R35, RZ, RZ, R2 ;  /* 0x000000ffff237224 */ /* 0x000fe200078e0002 */
[----:B0-----:R-:W-:Y:S02]  /*dc8e0*/  F2FP.F16.E5M2.UNPACK_B R2, R50.H1 ;  /* 0x00000032ff02723e */ /* 0x001fe400030004ff */
[----:B------:R-:W-:Y:S01]  /*dc8f0*/  F2FP.F16.E5M2.UNPACK_B R3, R51.H1 ;  /* 0x00000033ff03723e */ /* 0x000fe200030004ff */
[----:B------:R-:W-:Y:S04]  /*dc900*/  STL.64 [R1+0x28], R4 ;  /* 0x0000280401007387 */ /* 0x000fe80000100a00 */
[----:B------:R0:W-:Y:S04]  /*dc910*/  STL [R1+0x789c], R34 ;  /* 0x00789c2201007387 */ /* 0x0001e80000100800 */
[----:B------:R3:W-:Y:S01]  /*dc920*/  STL [R1+0x7898], R35 ;  /* 0x0078982301007387 */ /* 0x0007e20000100800 */
[----:B-1----:R-:W-:-:S02]  /*dc930*/  IMAD.MOV.U32 R33, RZ, RZ, R5 ;  /* 0x000000ffff217224 */ /* 0x002fc400078e0005 */
[----:B------:R-:W-:Y:S02]  /*dc940*/  IMAD.MOV.U32 R32, RZ, RZ, R4 ;  /* 0x000000ffff207224 */ /* 0x000fe400078e0004 */
[----:B0-----:R-:W-:Y:S02]  /*dc950*/  IMAD.MOV.U32 R34, RZ, RZ, R2 ;  /* 0x000000ffff227224 */ /* 0x001fe400078e0002 */
[----:B---3--:R-:W-:Y:S01]  /*dc960*/  IMAD.MOV.U32 R35, RZ, RZ, R3 ;  /* 0x000000ffff237224 */ /* 0x008fe200078e0003 */
[----:B--2---:R-:W-:-:S15]  /*dc970*/  HMMA.16816.F32 R8, R28, R4, R52 ;  /* 0x000000041c08723c */ /* 0x004fde0000001834 */
[----:B------:R-:W-:-:S08]  /*dc980*/  NOP ;  /* 0x0000000000007918 */ /* 0x000fd00000000000 */
[----:B------:R-:W-:Y:S04]  /*dc990*/  STL.64 [R1+0x2210], R8 ;  /* 0x0022100801007387 */ /* 0x000fe80000100a00 */
[----:B------:R0:W-:Y:S02]  /*dc9a0*/  STL.64 [R1+0x2218], R10 ;  /* 0x0022180a01007387 */ /* 0x0001e40000100a00 */
[----:B0-----:R-:W-:Y:S06]  /*dc9b0*/  HMMA.16816.F32 R8, R28, R2, R56 ;  /* 0x000000021c08723c */ /* 0x001fec0000001838 */
[----:B------:R0:W-:Y:S01]  /*dc9c0*/  STL.64 [R1+0x20], R2 ;  /* 0x0000200201007387 */ /* 0x0001e20000100a00 */
[----:B------:R-:W-:-:S02]  /*dc9d0*/  F2FP.F16.E5M2.UNPACK_B R4, R60.H1 ;  /* 0x0000003cff04723e */ /* 0x000fc400030004ff */
[----:B------:R-:W-:Y:S01]  /*dc9e0*/  F2FP.F16.E5M2.UNPACK_B R5, R61.H1 ;  /* 0x0000003dff05723e */ /* 0x000fe200030004ff */
[----:B------:R-:W-:Y:S04]  /*dc9f0*/  STL [R1+0x78a4], R33 ;  /* 0x0078a42101007387 */ /* 0x000fe80000100800 */
[----:B------:R-:W-:Y:S09]  /*dca00*/  STL [R1+0x78a0], R32 ;  /* 0x0078a02001007387 */ /* 0x000ff20000100800 */
[----:B------:R1:W-:Y:S04]  /*dca10*/  STL.64 [R1+0x2220], R8 ;  /* 0x0022200801007387 */ /* 0x0003e80000100a00 */
[----:B------:R2:W-:Y:S04]  /*dca20*/  STL.64 [R1+0x2228], R10 ;  /* 0x0022280a01007387 */ /* 0x0005e80000100a00 */
[----:B------:R3:W-:Y:S04]  /*dca30*/  STL.64 [R1+0x18], R4 ;  /* 0x0000180401007387 */ /* 0x0007e80000100a00 */
[----:B------:R-:W4:Y:S04]  /*dca40*/  LDL.LU R44, [R1+0x6f0] ;  /* 0x0006f000012c7983 */ /* 0x000f280000300800 */
[----:B------:R-:W4:Y:S04]  /*dca50*/  LDL.LU R45, [R1+0x6f4] ;  /* 0x0006f400012d7983 */ /* 0x000f280000300800 */
[----:B------:R-:W4:Y:S04]  /*dca60*/  LDL.LU R46, [R1+0x6f8] ;  /* 0x0006f800012e7983 */ /* 0x000f280000300800 */
[----:B------:R-:W4:Y:S04]  /*dca70*/  LDL.LU R47, [R1+0x6fc] ;  /* 0x0006fc00012f7983 */ /* 0x000f280000300800 */
[----:B0-----:R-:W3:Y:S04]  /*dca80*/  LDL.LU R2, [R1+0x3948] ;  /* 0x0039480001027983 */ /* 0x001ee80000300800 */
[----:B------:R-:W4:Y:S04]  /*dca90*/  LDL.LU R3, [R1+0x394c] ;  /* 0x00394c0001037983 */ /* 0x000f280000300800 */
[----:B------:R-:W4:Y:S04]  /*dcaa0*/  LDL.LU R16, [R1+0x690] ;  /* 0x0006900001107983 */ /* 0x000f280000300800 */
[----:B------:R-:W4:Y:S04]  /*dcab0*/  LDL.LU R17, [R1+0x694] ;  /* 0x0006940001117983 */ /* 0x000f280000300800 */
[----:B------:R-:W4:Y:S04]  /*dcac0*/  LDL.LU R18, [R1+0x698] ;  /* 0x0006980001127983 */ /* 0x000f280000300800 */
[----:B------:R-:W4:Y:S04]  /*dcad0*/  LDL.LU R19, [R1+0x69c] ;  /* 0x00069c0001137983 */ /* 0x000f280000300800 */
[----:B-1----:R-:W4:Y:S04]  /*dcae0*/  LDL.LU R8, [R1+0x6b0] ;  /* 0x0006b00001087983 */ /* 0x002f280000300800 */
        /* <DEDUP_REMOVED lines=25> */
[----:B------:R0:W-:Y:S01]  /*dcc80*/  STL [R1+0x78ac], R35 ;  /* 0x0078ac2301007387 */ /* 0x0001e20000100800 */
[----:B------:R-:W-:-:S03]  /*dcc90*/  IMAD.MOV.U32 R32, RZ, RZ, R5 ;  /* 0x000000ffff207224 */ /* 0x000fc600078e0005 */
[----:B------:R1:W-:Y:S01]  /*dcca0*/  STL [R1+0x78a8], R34 ;  /* 0x0078a82201007387 */ /* 0x0003e20000100800 */
[----:B------:R-:W-:Y:S01]  /*dccb0*/  IMAD.MOV.U32 R33, RZ, RZ, R4 ;  /* 0x000000ffff217224 */ /* 0x000fe200078e0004 */
[----:B---3--:R-:W-:Y:S02]  /*dccc0*/  F2FP.F16.E5M2.UNPACK_B R2, R2.H1 ;  /* 0x00000002ff02723e */ /* 0x008fe400030004ff */
[----:B----4-:R-:W-:Y:S01]  /*dccd0*/  F2FP.F16.E5M2.UNPACK_B R3, R3.H1 ;  /* 0x00000003ff03723e */ /* 0x010fe200030004ff */
[C---:B------:R-:W-:Y:S06]  /*dcce0*/  HMMA.16816.F32 R16, R28.reuse, R4, R16 ;  /* 0x000000041c10723c */ /* 0x040fec0000001810 */
[----:B--2---:R-:W-:Y:S01]  /*dccf0*/  HMMA.16816.F32 R8, R28, R2, R8 ;  /* 0x000000021c08723c */ /* 0x004fe20000001808 */
[----:B------:R-:W-:-:S02]  /*dcd00*/  F2FP.F16.E5M2.UNPACK_B R4, R12.H1 ;  /* 0x0000000cff04723e */ /* 0x000fc400030004ff */
[----:B------:R-:W-:-:S03]  /*dcd10*/  F2FP.F16.E5M2.UNPACK_B R5, R13.H1 ;  /* 0x0000000dff05723e */ /* 0x000fc600030004ff */
[----:B0-----:R-:W-:Y:S02]  /*dcd20*/  IMAD.MOV.U32 R35, RZ, RZ, R4 ;  /* 0x000000ffff237224 */ /* 0x001fe400078e0004 */
[----:B-1----:R-:W-:-:S09]  /*dcd30*/  IMAD.MOV.U32 R34, RZ, RZ, R5 ;  /* 0x000000ffff227224 */ /* 0x002fd200078e0005 */
[----:B------:R-:W-:Y:S04]  /*dcd40*/  STL.64 [R1+0x2230], R16 ;  /* 0x0022301001007387 */ /* 0x000fe80000100a00 */
[----:B------:R-:W-:Y:S04]  /*dcd50*/  STL.64 [R1+0x2238], R18 ;  /* 0x0022381201007387 */ /* 0x000fe80000100a00 */
[----:B------:R0:W-:Y:S04]  /*dcd60*/  STL.64 [R1+0x10], R2 ;  /* 0x0000100201007387 */ /* 0x0001e80000100a00 */
[----:B------:R-:W-:Y:S04]  /*dcd70*/  STL [R1+0x78b4], R32 ;  /* 0x0078b42001007387 */ /* 0x000fe80000100800 */
[----:B------:R-:W-:Y:S04]  /*dcd80*/  STL [R1+0x78b0], R33 ;  /* 0x0078b02101007387 */ /* 0x000fe80000100800 */
[----:B------:R-:W-:Y:S04]  /*dcd90*/  STL [R1+0x8], R4 ;  /* 0x0000080401007387 */ /* 0x000fe80000100800 */
[----:B------:R-:W-:Y:S04]  /*dcda0*/  STL.64 [R1+0x2240], R8 ;  /* 0x0022400801007387 */ /* 0x000fe80000100a00 */
[----:B------:R1:W-:Y:S04]  /*dcdb0*/  STL.64 [R1+0x2248], R10 ;  /* 0x0022480a01007387 */ /* 0x0003e80000100a00 */
[----:B------:R2:W-:Y:S01]  /*dcdc0*/  STL [R1+0xc], R5 ;  /* 0x00000c0501007387 */ /* 0x0005e20000100800 */
[----:B0-----:R-:W-:-:S02]  /*dcdd0*/  F2FP.F16.E5M2.UNPACK_B R2, R38.H1 ;  /* 0x00000026ff02723e */ /* 0x001fc400030004ff */
[----:B------:R-:W-:Y:S01]  /*dcde0*/  F2FP.F16.E5M2.UNPACK_B R3, R39.H1 ;  /* 0x00000027ff03723e */ /* 0x000fe200030004ff */
[C---:B-1----:R-:W-:Y:S06]  /*dcdf0*/  HMMA.16816.F32 R8, R28.reuse, R4, R40 ;  /* 0x000000041c08723c */ /* 0x042fec0000001828 */
[----:B--2---:R-:W-:Y:S01]  /*dce00*/  HMMA.16816.F32 R4, R28, R2, R44 ;  /* 0x000000021c04723c */ /* 0x004fe2000000182c */
[----:B------:R-:W-:Y:S02]  /*dce10*/  F2FP.F16.E5M2.UNPACK_B R60, R60.H1 ;  /* 0x0000003cff3c723e */ /* 0x000fe400030004ff */
[----:B------:R-:W-:-:S14]  /*dce20*/  F2FP.F16.E5M2.UNPACK_B R61, R61.H1 ;  /* 0x0000003dff3d723e */ /* 0x000fdc00030004ff */
[----:B------:R-:W-:Y:S04]  /*dce30*/  STL.64 [R1+0x2250], R8 ;  /* 0x0022500801007387 */ /* 0x000fe80000100a00 */
[----:B------:R-:W-:Y:S04]  /*dce40*/  STL.64 [R1+0x2258], R10 ;  /* 0x0022580a01007387 */ /* 0x000fe80000100a00 */
[----:B------:R-:W-:Y:S04]  /*dce50*/  STL.64 [R1], R2 ;  /* 0x0000000201007387 */ /* 0x000fe80000100a00 */
        /* <DEDUP_REMOVED lines=9> */
[----:B------:R-:W-:Y:S08]  /*dcef0*/  STL.64 [R1+0x7918], R60 ;  /* 0x0079183c01007387 */ /* 0x000ff00000100a00 */
        /* <DEDUP_REMOVED lines=56> */
[----:B------:R-:W-:Y:S04]  /*dd280*/  STL.64 [R1+0x76e8], R58 ;  /* 0x0076e83a01007387 */ /* 0x000fe80000100a00 */
[----:B------:R-:W-:Y:S01]  /*dd290*/  STL.64 [R1+0x76e0], R56 ;  /* 0x0076e03801007387 */ /* 0x000fe20000100a00 */
[----:B---3--:R-:W-:-:S02]  /*dd2a0*/  F2FP.F16.E5M2.UNPACK_B R54, R54.H1 ;  /* 0x00000036ff36723e */ /* 0x008fc400030004ff */
[----:B----4-:R-:W-:Y:S01]  /*dd2b0*/  F2FP.F16.E5M2.UNPACK_B R55, R55.H1 ;  /* 0x00000037ff37723e */ /* 0x010fe200030004ff */
[C---:B--2---:R-:W-:Y:S06]  /*dd2c0*/  HMMA.16816.F32 R32, R28.reuse, R56, R32 ;  /* 0x000000381c20723c */ /* 0x044fec0000001820 */
[----:B------:R-:W-:Y:S01]  /*dd2d0*/  HMMA.16816.F32 R4, R28, R54, R4 ;  /* 0x000000361c04723c */ /* 0x000fe20000001804 */
[----:B------:R-:W-:Y:S02]  /*dd2e0*/  F2FP.F16.E5M2.UNPACK_B R52, R52.H1 ;  /* 0x00000034ff34723e */ /* 0x000fe400030004ff */
[----:B------:R-:W-:-:S14]  /*dd2f0*/  F2FP.F16.E5M2.UNPACK_B R53, R53.H1 ;  /* 0x00000035ff35723e */ /* 0x000fdc00030004ff */
[----:B------:R-:W-:Y:S04]  /*dd300*/  STL.64 [R1+0x2290], R32 ;  /* 0x0022902001007387 */ /* 0x000fe80000100a00 */
[----:B------:R-:W-:Y:S04]  /*dd310*/  STL.64 [R1+0x2298], R34 ;  /* 0x0022982201007387 */ /* 0x000fe80000100a00 */
[----:B------:R-:W-:Y:S04]  /*dd320*/  STL.64 [R1+0x22a0], R4 ;  /* 0x0022a00401007387 */ /* 0x000fe80000100a00 */
[----:B------:R0:W-:Y:S02]  /*dd330*/  STL.64 [R1+0x22a8], R6 ;  /* 0x0022a80601007387 */ /* 0x0001e40000100a00 */
[----:B0-----:R-:W-:Y:S01]  /*dd340*/  HMMA.16816.F32 R4, R28, R52, R36 ;  /* 0x000000341c04723c */ /* 0x001fe20000001824 */
[----:B------:R-:W-:-:S02]  /*dd350*/  F2FP.F16.E5M2.UNPACK_B R50, R50.H1 ;  /* 0x00000032ff32723e */ /* 0x000fc400030004ff */
[----:B------:R-:W-:Y:S01]  /*dd360*/  F2FP.F16.E5M2.UNPACK_B R51, R51.H1 ;  /* 0x00000033ff33723e */ /* 0x000fe200030004ff */
[----:B------:R-:W-:Y:S04]  /*dd370*/  STL.64 [R1+0x76f8], R54 ;  /* 0x0076f83601007387 */ /* 0x000fe80000100a00 */
[----:B------:R-:W-:-:S15]  /*dd380*/  STL.64 [R1+0x76f0], R52 ;  /* 0x0076f03401007387 */ /* 0x000fde0000100a00 */
        /* <DEDUP_REMOVED lines=80> */
[----:B------:R-:W4:Y:S04]  /*dd890*/  LDL.LU R20, [R1+0x930] ;  /* 0x0009300001147983 */ /* 0x000f280000300800 */
[----:B------:R-:W4:Y:S04]  /*dd8a0*/  LDL.LU R21, [R1+0x934] ;  /* 0x0009340001157983 */ /* 0x000f280000300800 */
[----:B------:R-:W4:Y:S04]  /*dd8b0*/  LDL.LU R22, [R1+0x938] ;  /* 0x0009380001167983 */ /* 0x000f280000300800 */
[----:B------:R-:W4:Y:S04]  /*dd8c0*/  LDL.LU R23, [R1+0x93c] ;  /* 0x00093c0001177983 */ /* 0x000f280000300800 */
[----:B------:R-:W-:Y:S01]  /*dd8d0*/  STL.64 [R1+0x7970], R2 ;  /* 0x0079700201007387 */ /* 0x000fe20000100a00 */
[----:B--2---:R-:W-:Y:S01]  /*dd8e0*/  HMMA.16816.F32 R44, R28, R2, R44 ;  /* 0x000000021c2c723c */ /* 0x004fe2000000182c */
[----:B---3--:R-:W-:-:S02]  /*dd8f0*/  F2FP.F16.E5M2.UNPACK_B R4, R6.H1 ;  /* 0x00000006ff04723e */ /* 0x008fc400030004ff */
[----:B----4-:R-:W-:Y:S02]  /*dd900*/  F2FP.F16.E5M2.UNPACK_B R5, R7.H1 ;  /* 0x00000007ff05723e */ /* 0x010fe400030004ff */
[----:B------:R-:W-:-:S15]  /*dd910*/  F2FP.F16.E5M2.UNPACK_B R6, R36.H1 ;  /* 0x00000024ff06723e */ /* 0x000fde00030004ff */
[----:B------:R-:W-:-:S03]  /*dd920*/  NOP ;  /* 0x0000000000007918 */ /* 0x000fc60000000000 */
        /* <DEDUP_REMOVED lines=8> */
[----:B------:R0:W-:Y:S04]  /*dd9b0*/  STL.64 [R1+0x2358], R46 ;  /* 0x0023582e01007387 */ /* 0x0001e80000100a00 */
[----:B------:R-:W-:Y:S04]  /*dd9c0*/  STL.64 [R1+0x7688], R6 ;  /* 0x0076880601007387 */ /* 0x000fe80000100a00 */
[----:B------:R1:W-:Y:S01]  /*dd9d0*/  STL.64 [R1+0x7680], R4 ;  /* 0x0076800401007387 */ /* 0x0003e20000100a00 */
[C---:B0-----:R-:W-:Y:S06]  /*dd9e0*/  HMMA.16816.F32 R44, R28.reuse, R6, R52 ;  /* 0x000000061c2c723c */ /* 0x041fec0000001834 */
[----:B-1----:R-:W-:Y:S01]  /*dd9f0*/  HMMA.16816.F32 R4, R28, R8, R56 ;  /* 0x000000081c04723c */ /* 0x002fe20000001838 */
[----:B------:R-:W-:-:S02]  /*dda00*/  F2FP.F16.E5M2.UNPACK_B R10, R10.H1 ;  /* 0x0000000aff0a723e */ /* 0x000fc400030004ff */
[----:B------:R-:W-:-:S14]  /*dda10*/  F2FP.F16.E5M2.UNPACK_B R11, R11.H1 ;  /* 0x0000000bff0b723e */ /* 0x000fdc00030004ff */
        /* <DEDUP_REMOVED lines=17> */
[----:B0-----:R-:W-:Y:S01]  /*ddb30*/  HMMA.16816.F32 R4, R28, R14, R24 ;  /* 0x0000000e1c04723c */ /* 0x001fe20000001818 */
[----:B------:R-:W-:Y:S02]  /*ddb40*/  F2FP.F16.E5M2.UNPACK_B R16, R38.H1 ;  /* 0x00000026ff10723e */ /* 0x000fe400030004ff */
[----:B------:R-:W-:-:S03]  /*ddb50*/  F2FP.F16.E5M2.UNPACK_B R17, R39.H1 ;  /* 0x00000027ff11723e */ /* 0x000fc600030004ff */
        /* <DEDUP_REMOVED lines=53> */
[----:B------:R-:W-:Y:S01]  /*ddeb0*/  STL.64 [R1+0x7690], R16 ;  /* 0x0076901001007387 */ /* 0x000fe20000100a00 */
[----:B---3--:R-:W-:Y:S01]  /*ddec0*/  HMMA.16816.F32 R4, R28, R18, R4 ;  /* 0x000000121c04723c */ /* 0x008fe20000001804 */
[----:B----4-:R-:W-:-:S02]  /*dded0*/  F2FP.F16.E5M2.UNPACK_B R20, R20.H1 ;  /* 0x00000014ff14723e */ /* 0x010fc400030004ff */
[----:B--2---:R-:W-:-:S15]  /*ddee0*/  F2FP.F16.E5M2.UNPACK_B R21, R21.H1 ;  /* 0x00000015ff15723e */ /* 0x004fde00030004ff */
[----:B------:R-:W-:-:S05]  /*ddef0*/  NOP ;  /* 0x0000000000007918 */ /* 0x000fca0000000000 */
        /* <DEDUP_REMOVED lines=10> */
[----:B------:R-:W-:-:S05]  /*ddfa0*/  F2FP.F16.E5M2.UNPACK_B R37, R37.H1 ;  /* 0x00000025ff25723e */ /* 0x000fca00030004ff */
[----:B------:R-:W-:Y:S04]  /*ddfb0*/  STL [R1+0x765c], R22 ;  /* 0x00765c1601007387 */ /* 0x000fe80000100800 */
[----:B------:R-:W-:-:S13]  /*ddfc0*/  STL [R1+0x7658], R23 ;  /* 0x0076581701007387 */ /* 0x000fda0000100800 */
[----:B------:R-:W-:Y:S04]  /*ddfd0*/  STL.64 [R1+0x23e0], R4 ;  /* 0x0023e00401007387 */ /* 0x000fe80000100a00 */
[----:B------:R0:W-:Y:S02]  /*ddfe0*/  STL.64 [R1+0x23e8], R6 ;  /* 0x0023e80601007387 */ /* 0x0001e40000100a00 */
[----:B0-----:R-:W-:Y:S01]  /*ddff0*/  HMMA.16816.F32 R4, R28, R36, R52 ;  /* 0x000000241c04723c */ /* 0x001fe20000001834 */
[----:B------:R-:W-:Y:S02]  /*de000*/  F2FP.F16.E5M2.UNPACK_B R38, R38.H1 ;  /* 0x00000026ff26723e */ /* 0x000fe400030004ff */
[----:B------:R-:W-:Y:S01]  /*de010*/  F2FP.F16.E5M2.UNPACK_B R39, R39.H1 ;  /* 0x00000027ff27723e */ /* 0x000fe200030004ff */
[----:B------:R-:W-:Y:S04]  /*de020*/  STL.64 [R1+0x7978], R20 ;  /* 0x0079781401007387 */ /* 0x000fe80000100a00 */
[----:B------:R-:W-:-:S15]  /*de030*/  STL [R1+0x7640], R37 ;  /* 0x0076402501007387 */ /* 0x000fde0000100800 */
[----:B------:R-:W-:Y:S04]  /*de040*/  STL.64 [R1+0x2a00], R4 ;  /* 0x002a000401007387 */ /* 0x000fe80000100a00 */
[----:B------:R0:W-:Y:S02]  /*de050*/  STL.64 [R1+0x2a08], R6 ;  /* 0x002a080601007387 */ /* 0x0001e40000100a00 */
[----:B0-----:R-:W-:Y:S01]  /*de060*/  HMMA.16816.F32 R4, R28, R38, R56 ;  /* 0x000000261c04723c */ /* 0x001fe20000001838 */
[----:B------:R-:W-:Y:S02]  /*de070*/  F2FP.F16.E5M2.UNPACK_B R40, R40.H1 ;  /* 0x00000028ff28723e */ /* 0x000fe400030004ff */
[----:B------:R-:W-:-:S03]  /*de080*/  F2FP.F16.E5M2.UNPACK_B R41, R41.H1 ;  /* 0x00000029ff29723e */ /* 0x000fc600030004ff */
[----:B------:R-:W-:Y:S04]  /*de090*/  STL.64 [R1+0x7928], R38 ;  /* 0x0079282601007387 */ /* 0x000fe80000100a00 */
[----:B------:R-:W-:-:S13]  /*de0a0*/  STL [R1+0x7920], R36 ;  /* 0x0079202401007387 */ /* 0x000fda0000100800 */
[----:B------:R-:W-:Y:S04]  /*de0b0*/  STL.64 [R1+0x29f0], R4 ;  /* 0x0029f00401007387 */ /* 0x000fe80000100a00 */
[----:B------:R0:W-:Y:S04]  /*de0c0*/  STL.64 [R1+0x29f8], R6 ;  /* 0x0029f80601007387 */ /* 0x0001e80000100a00 */
[----:B------:R-:W2:Y:S01]  /*de0d0*/  LDL R58, [R1+0xa8] ;  /* 0x0000a800013a7983 */ /* 0x000ea20000100800 */
[----:B0-----:R-:W-:Y:S01]  /*de0e0*/  HMMA.16816.F32 R4, R28, R40, R32 ;  /* 0x000000281c04723c */ /* 0x001fe20000001820 */
[----:B------:R-:W-:-:S15]  /*de0f0*/  IMAD.MOV.U32 R59, RZ, RZ, R0 ;  /* 0x000000ffff3b7224 */ /* 0x000fde00078e0000 */
[----:B------:R-:W-:-:S07]  /*de100*/  NOP ;  /* 0x0000000000007918 */ /* 0x000fce0000000000 */
        /* <DEDUP_REMOVED lines=23> */
[----:B0-----:R-:W4:Y:S04]  /*de280*/  LDL.LU R4, [R1+0x1b90] ;  /* 0x001b900001047983 */ /* 0x001f280000300800 */
[----:B------:R-:W4:Y:S04]  /*de290*/  LDL.LU R5, [R1+0x1b94] ;  /* 0x001b940001057983 */ /* 0x000f280000300800 */
[----:B-1----:R-:W2:Y:S04]  /*de2a0*/  LDL.LU R6, [R1+0x1b98] ;  /* 0x001b980001067983 */ /* 0x002ea80000300800 */
[----:B------:R-:W2:Y:S04]  /*de2b0*/  LDL.LU R7, [R1+0x1b9c] ;  /* 0x001b9c0001077983 */ /* 0x000ea80000300800 */
[----:B--2---:R-:W-:Y:S04]  /*de2c0*/  STL.64 [R1+0x7900], R6 ;  /* 0x0079000601007387 */ /* 0x004fe80000100a00 */
[----:B----4-:R-:W-:Y:S04]  /*de2d0*/  STL.64 [R1+0x78f8], R4 ;  /* 0x0078f80401007387 */ /* 0x010fe80000100a00 */
[----:B------:R-:W2:Y:S01]  /*de2e0*/  LDL R44, [R1+0xc0] ;  /* 0x0000c000012c7983 */ /* 0x000ea20000100800 */
[----:B---3--:R-:W-:-:S03]  /*de2f0*/  IMAD.MOV.U32 R45, RZ, RZ, R0 ;  /* 0x000000ffff2d7224 */ /* 0x008fc600078e0000 */
[----:B------:R-:W3:Y:S04]  /*de300*/  LDL.LU R0, [R1+0x7980] ;  /* 0x0079800001007983 */ /* 0x000ee80000300800 */
[----:B------:R-:W4:Y:S04]  /*de310*/  LDL R34, [R1+0x130] ;  /* 0x0001300001227983 */ /* 0x000f280000100800 */
[----:B------:R-:W4:Y:S04]  /*de320*/  LDL R35, [R1+0x134] ;  /* 0x0001340001237983 */ /* 0x000f280000100800 */
        /* <DEDUP_REMOVED lines=19> */
[----:B------:R-:W2:Y:S04]  /*de460*/  LDL R15, [R1+0xcc] ;  /* 0x0000cc00010f7983 */ /* 0x000ea80000100800 */
[----:B------:R-:W3:Y:S04]  /*de470*/  LDL R12, [R1+0xd0] ;  /* 0x0000d000010c7983 */ /* 0x000ee80000100800 */
[----:B--2---:R-:W-:Y:S04]  /*de480*/  STL.64 [R1+0x7948], R14 ;  /* 0x0079480e01007387 */ /* 0x004fe80000100a00 */
[----:B---3--:R-:W-:Y:S04]  /*de490*/  STL.64 [R1+0x7940], R12 ;  /* 0x0079400c01007387 */ /* 0x008fe80000100a00 */
[----:B------:R-:W2:Y:S04]  /*de4a0*/  LDL.LU R16, [R1+0x1bb0] ;  /* 0x001bb00001107983 */ /* 0x000ea80000300800 */
[----:B------:R-:W2:Y:S04]  /*de4b0*/  LDL.LU R17, [R1+0x1bb4] ;  /* 0x001bb40001117983 */ /* 0x000ea80000300800 */
[----:B------:R-:W3:Y:S04]  /*de4c0*/  LDL.LU R18, [R1+0x1bb8] ;  /* 0x001bb80001127983 */ /* 0x000ee80000300800 */
[----:B------:R-:W3:Y:S01]  /*de4d0*/  LDL.LU R19, [R1+0x1bbc] ;  /* 0x001bbc0001137983 */ /* 0x000ee20000300800 */
[----:B------:R-:W-:-:S02]  /*de4e0*/  IMAD R24, R24, 0x100, R2 ;  /* 0x0000010018187824 */ /* 0x000fc400078e0202 */
[----:B------:R-:W-:Y:S02]  /*de4f0*/  IMAD R25, R25, 0x100, R3 ;  /* 0x0000010019197824 */ /* 0x000fe400078e0203 */
[----:B------:R-:W-:Y:S02]  /*de500*/  IMAD R26, R26, 0x100, R60 ;  /* 0x000001001a1a7824 */ /* 0x000fe400078e023c */
[----:B------:R-:W-:Y:S01]  /*de510*/  IMAD R27, R27, 0x100, R61 ;  /* 0x000001001b1b7824 */ /* 0x000fe200078e023d */
[----:B------:R-:W-:Y:S02]  /*de520*/  F2FP.F16.E5M2.UNPACK_B R24, R24 ;  /* 0x00000018ff18723e */ /* 0x000fe400020004ff */
[----:B------:R-:W-:Y:S02]  /*de530*/  F2FP.F16.E5M2.UNPACK_B R25, R25 ;  /* 0x00000019ff19723e */ /* 0x000fe400020004ff */
[----:B------:R-:W-:Y:S02]  /*de540*/  F2FP.F16.E5M2.UNPACK_B R26, R26 ;  /* 0x0000001aff1a723e */ /* 0x000fe400020004ff */
[----:B------:R-:W-:Y:S01]  /*de550*/  F2FP.F16.E5M2.UNPACK_B R27, R27 ;  /* 0x0000001bff1b723e */ /* 0x000fe200020004ff */
[----:B---3--:R-:W-:Y:S04]  /*de560*/  STL.64 [R1+0x7958], R18 ;  /* 0x0079581201007387 */ /* 0x008fe80000100a00 */
[----:B--2---:R-:W-:Y:S04]  /*de570*/  STL.64 [R1+0x7950], R16 ;  /* 0x0079501001007387 */ /* 0x004fe80000100a00 */
[----:B------:R-:W-:Y:S04]  /*de580*/  STL.64 [R1+0x76a8], R42 ;  /* 0x0076a82a01007387 */ /* 0x000fe80000100a00 */
[----:B------:R0:W-:Y:S04]  /*de590*/  STL.64 [R1+0x76a0], R40 ;  /* 0x0076a02801007387 */ /* 0x0001e80000100a00 */
[----:B0-----:R-:W2:Y:S04]  /*de5a0*/  LDL.LU R40, [R1+0x1bc0] ;  /* 0x001bc00001287983 */ /* 0x001ea80000300800 */
[----:B------:R-:W2:Y:S04]  /*de5b0*/  LDL.LU R41, [R1+0x1bc4] ;  /* 0x001bc40001297983 */ /* 0x000ea80000300800 */
[----:B------:R-:W3:Y:S04]  /*de5c0*/  LDL.LU R42, [R1+0x1bc8] ;  /* 0x001bc800012a7983 */ /* 0x000ee80000300800 */
[----:B------:R-:W3:Y:S01]  /*de5d0*/  LDL.LU R43, [R1+0x1bcc] ;  /* 0x001bcc00012b7983 */ /* 0x000ee20000300800 */
[----:B------:R-:W-:Y:S06]  /*de5e0*/  HMMA.16816.F32 R4, R24, R32, R36 ;  /* 0x000000201804723c */ /* 0x000fec0000001824 */
[----:B------:R-:W-:-:S02]  /*de5f0*/  IMAD.MOV.U32 R30, RZ, RZ, R32 ;  /* 0x000000ffff1e7224 */ /* 0x000fc400078e0020 */
[----:B------:R-:W-:Y:S01]  /*de600*/  IMAD.MOV.U32 R0, RZ, RZ, R33 ;  /* 0x000000ffff007224 */ /* 0x000fe200078e0021 */
[----:B---3--:R-:W-:Y:S04]  /*de610*/  STL.64 [R1+0x7968], R42 ;  /* 0x0079682a01007387 */ /* 0x008fe80000100a00 */
[----:B--2---:R-:W-:Y:S10]  /*de620*/  STL.64 [R1+0x7960], R40 ;  /* 0x0079602801007387 */ /* 0x004ff40000100a00 */
[----:B------:R-:W-:Y:S04]  /*de630*/  STL.64 [R1+0x2910], R4 ;  /* 0x0029100401007387 */ /* 0x000fe80000100a00 */
[----:B------:R0:W-:Y:S02]  /*de640*/  STL.64 [R1+0x2918], R6 ;  /* 0x0029180601007387 */ /* 0x0001e40000100a00 */
[----:B0-----:R-:W-:Y:S02]  /*de650*/  HMMA.16816.F32 R4, R24, R34, R20 ;  /* 0x000000221804723c */ /* 0x001fe40000001814 */
[----:B------:R-:W2:-:S15]  /*de660*/  LDL R34, [R1+0xe8] ;  /* 0x0000e80001227983 */ /* 0x000e9e0000100800 */
[----:B------:R-:W-:-:S06]  /*de670*/  NOP ;  /* 0x0000000000007918 */ /* 0x000fcc0000000000 */
[----:B------:R0:W-:Y:S04]  /*de680*/  STL.64 [R1+0x2900], R4 ;  /* 0x0029000401007387 */ /* 0x0001e80000100a00 */
[----:B------:R1:W-:Y:S04]  /*de690*/  STL.64 [R1+0x2908], R6 ;  /* 0x0029080601007387 */ /* 0x0003e80000100a00 */
[----:B------:R-:W2:Y:S04]  /*de6a0*/  LDL R35, [R1+0xec] ;  /* 0x0000ec0001237983 */ /* 0x000ea80000100800 */
[----:B------:R-:W2:Y:S04]  /*de6b0*/  LDL.LU R52, [R1+0x1bf0] ;  /* 0x001bf00001347983 */ /* 0x000ea80000300800 */
[----:B------:R-:W2:Y:S04]  /*de6c0*/  LDL.LU R53, [R1+0x1bf4] ;  /* 0x001bf40001357983 */ /* 0x000ea80000300800 */
[----:B------:R-:W2:Y:S04]  /*de6d0*/  LDL.LU R54, [R1+0x1bf8] ;  /* 0x001bf80001367983 */ /* 0x000ea80000300800 */
[----:B------:R-:W2:Y:S04]  /*de6e0*/  LDL.LU R55, [R1+0x1bfc] ;  /* 0x001bfc0001377983 */ /* 0x000ea80000300800 */
        /* <DEDUP_REMOVED lines=17> */
[----:B------:R-:W2:Y:S04]  /*de800*/  LDL R28, [R1+0x120] ;  /* 0x00012000011c7983 */ /* 0x000ea80000100800 */
[----:B------:R-:W2:Y:S04]  /*de810*/  LDL R29, [R1+0x124] ;  /* 0x00012400011d7983 */ /* 0x000ea80000100800 */
[----:B------:R-:W2:Y:S04]  /*de820*/  LDL.LU R40, [R1+0x1c60] ;  /* 0x001c600001287983 */ /* 0x000ea80000300800 */
[----:B------:R-:W2:Y:S04]  /*de830*/  LDL.LU R41, [R1+0x1c64] ;  /* 0x001c640001297983 */ /* 0x000ea80000300800 */
[----:B------:R-:W2:Y:S04]  /*de840*/  LDL.LU R42, [R1+0x1c68] ;  /* 0x001c6800012a7983 */ /* 0x000ea80000300800 */
[----:B------:R-:W2:Y:S04]  /*de850*/  LDL.LU R43, [R1+0x1c6c] ;  /* 0x001c6c00012b7983 */ /* 0x000ea80000300800 */
        /* <DEDUP_REMOVED lines=21> */
[----:B------:R-:W4:Y:S01]  /*de9b0*/  LDL.LU R7, [R1+0x1c1c] ;  /* 0x001c1c0001077983 */ /* 0x000f220000300800 */
[----:B---3--:R-:W-:-:S15]  /*de9c0*/  HMMA.16816.F32 R20, R24, R2, R20 ;  /* 0x000000021814723c */ /* 0x008fde0000001814 */
[----:B------:R-:W-:-:S08]  /*de9d0*/  NOP ;  /* 0x0000000000007918 */ /* 0x000fd00000000000 */
[----:B------:R0:W-:Y:S04]  /*de9e0*/  STL.64 [R1+0x28f0], R20 ;  /* 0x0028f01401007387 */ /* 0x0001e80000100a00 */
[----:B------:R1:W-:Y:S04]  /*de9f0*/  STL.64 [R1+0x28f8], R22 ;  /* 0x0028f81601007387 */ /* 0x0003e80000100a00 */
[----:B0-----:R-:W3:Y:S01]  /*dea00*/  LDL.LU.64 R20, [R1+0x7978] ;  /* 0x0079780001147983 */ /* 0x001ee20000300a00 */
[C---:B--2---:R-:W-:Y:S06]  /*dea10*/  HMMA.16816.F32 R40, R24.reuse, R28, R40 ;  /* 0x0000001c1828723c */ /* 0x044fec0000001828 */
[----:B----4-:R-:W-:Y:S01]  /*dea20*/  HMMA.16816.F32 R16, R24, R8, R16 ;  /* 0x000000081810723c */ /* 0x010fe20000001810 */
[----:B-1----:R-:W-:-:S05]  /*dea30*/  IMAD.MOV.U32 R23, RZ, RZ, R2 ;  /* 0x000000ffff177224 */ /* 0x002fca00078e0002 */
[----:B------:R-:W-:Y:S02]  /*dea40*/  IMAD.MOV.U32 R29, RZ, RZ, R8 ;  /* 0x000000ffff1d7224 */ /* 0x000fe400078e0008 */
[----:B------:R-:W-:Y:S02]  /*dea50*/  IMAD.MOV.U32 R28, RZ, RZ, R9 ;  /* 0x000000ffff1c7224 */ /* 0x000fe400078e0009 */
[----:B------:R-:W-:Y:S01]  /*dea60*/  HMMA.16816.F32 R8, R24, R10, R12 ;  /* 0x0000000a1808723c */ /* 0x000fe2000000180c */
[----:B------:R-:W-:-:S05]  /*dea70*/  IMAD.MOV.U32 R22, RZ, RZ, R3 ;  /* 0x000000ffff167224 */ /* 0x000fca00078e0003 */
[C---:B------:R-:W-:Y:S01]  /*dea80*/  HMMA.16816.F32 R36, R24.reuse, R60, R36 ;  /* 0x0000003c1824723c */ /* 0x040fe20000001824 */
[----:B------:R-:W2:Y:S04]  /*dea90*/  LDL.LU.64 R2, [R1+0x7970] ;  /* 0x0079700001027983 */ /* 0x000ea80000300a00 */
[----:B------:R0:W-:Y:S04]  /*deaa0*/  STL.64 [R1+0x76b8], R22 ;  /* 0x0076b81601007387 */ /* 0x0001e80000100a00 */
[----:B0-----:R-:W4:Y:S04]  /*deab0*/  LDL R22, [R1+0xd8] ;  /* 0x0000d80001167983 */ /* 0x001f280000100800 */
[----:B------:R-:W4:Y:S04]  /*deac0*/  LDL R23, [R1+0xdc] ;  /* 0x0000dc0001177983 */ /* 0x000f280000100800 */
[----:B---3--:R0:W-:Y:S04]  /*dead0*/  STL.64 [R1+0x76b0], R20 ;  /* 0x0076b01401007387 */ /* 0x0081e80000100a00 */
[----:B0-----:R-:W3:Y:S04]  /*deae0*/  LDL R20, [R1+0xe0] ;  /* 0x0000e00001147983 */ /* 0x001ee80000100800 */
[----:B------:R-:W3:Y:S04]  /*deaf0*/  LDL R21, [R1+0xe4] ;  /* 0x0000e40001157983 */ /* 0x000ee80000100800 */
        /* <DEDUP_REMOVED lines=16> */
[----:B0-----:R-:W4:Y:S04]  /*dec00*/  LDL.LU.64 R38, [R1+0x7928] ;  /* 0x0079280001267983 */ /* 0x001f280000300a00 */
[----:B------:R-:W3:Y:S01]  /*dec10*/  LDL.LU R36, [R1+0x7920] ;  /* 0x0079200001247983 */ /* 0x000ee20000300800 */
[----:B------:R-:W-:Y:S01]  /*dec20*/  HMMA.16816.F32 R44, R24, R48, R44 ;  /* 0x00000030182c723c */ /* 0x000fe2000000182c */
[----:B------:R-:W-:-:S02]  /*dec30*/  IMAD.MOV.U32 R31, RZ, RZ, R61 ;  /* 0x000000ffff1f7224 */ /* 0x000fc400078e003d */
[----:B------:R-:W-:Y:S02]  /*dec40*/  IMAD.MOV.U32 R37, RZ, RZ, R60 ;  /* 0x000000ffff257224 */ /* 0x000fe400078e003c */
[----:B------:R-:W2:Y:S04]  /*dec50*/  LDL.LU.64 R60, [R1+0x7918] ;  /* 0x00791800013c7983 */ /* 0x000ea80000300a00 */
[----:B------:R-:W-:Y:S04]  /*dec60*/  STL.64 [R1+0x7718], R30 ;  /* 0x0077181e01007387 */ /* 0x000fe80000100a00 */
[----:B------:R0:W-:Y:S01]  /*dec70*/  STL.64 [R1+0x7710], R28 ;  /* 0x0077101c01007387 */ /* 0x0001e20000100a00 */
[C---:B------:R-:W-:Y:S03]  /*dec80*/  HMMA.16816.F32 R48, R24.reuse, R50, R4 ;  /* 0x000000321830723c */ /* 0x040fe60000001804 */
[----:B0-----:R-:W2:Y:S04]  /*dec90*/  LDL.LU R28, [R1+0x1bd0] ;  /* 0x001bd000011c7983 */ /* 0x001ea80000300800 */
[----:B------:R-:W2:Y:S04]  /*deca0*/  LDL.LU R29, [R1+0x1bd4] ;  /* 0x001bd400011d7983 */ /* 0x000ea80000300800 */
[----:B------:R-:W2:Y:S04]  /*decb0*/  LDL.LU R30, [R1+0x1bd8] ;  /* 0x001bd800011e7983 */ /* 0x000ea80000300800 */
[----:B------:R-:W2:Y:S01]  /*decc0*/  LDL.LU R31, [R1+0x1bdc] ;  /* 0x001bdc00011f7983 */ /* 0x000ea20000300800 */
[C---:B------:R-:W-:Y:S06]  /*decd0*/  HMMA.16816.F32 R56, R24.reuse, R32, R56 ;  /* 0x000000201838723c */ /* 0x040fec0000001838 */
[C---:B------:R-:W-:Y:S01]  /*dece0*/  HMMA.16816.F32 R32, R24.reuse, R34, R52 ;  /* 0x000000221820723c */ /* 0x040fe20000001834 */
[----:B----4-:R-:W-:Y:S04]  /*decf0*/  STL.64 [R1+0x76d8], R38 ;  /* 0x0076d82601007387 */ /* 0x010fe80000100a00 */
[----:B---3--:R0:W-:Y:S04]  /*ded00*/  STL.64 [R1+0x76d0], R36 ;  /* 0x0076d02401007387 */ /* 0x0081e80000100a00 */
        /* <DEDUP_REMOVED lines=21> */
[----:B------:R-:W-:Y:S04]  /*dee60*/  STL.64 [R1+0x2870], R32 ;  /* 0x0028702001007387 */ /* 0x000fe80000100a00 */
[----:B------:R0:W-:Y:S04]  /*dee70*/  STL.64 [R1+0x2878], R34 ;  /* 0x0028782201007387 */ /* 0x0001e80000100a00 */
[----:B0-----:R-:W2:Y:S04]  /*dee80*/  LDL.LU.64 R34, [R1+0x78c0] ;  /* 0x0078c00001227983 */ /* 0x001ea80000300a00 */
[----:B------:R-:W2:Y:S01]  /*dee90*/  LDL.LU.64 R32, [R1+0x78b8] ;  /* 0x0078b80001207983 */ /* 0x000ea20000300a00 */
[C---:B---3--:R-:W-:Y:S06]  /*deea0*/  HMMA.16816.F32 R36, R24.reuse, R20, R36 ;  /* 0x000000141824723c */ /* 0x048fec0000001824 */
[C---:B------:R-:W-:Y:S06]  /*deeb0*/  HMMA.16816.F32 R20, R24.reuse, R12, R40 ;  /* 0x0000000c1814723c */ /* 0x040fec0000001828 */
[C---:B------:R-:W-:Y:S06]  /*deec0*/  HMMA.16816.F32 R12, R24.reuse, R14, R16 ;  /* 0x0000000e180c723c */ /* 0x040fec0000001810 */
[C---:B----4-:R-:W-:Y:S06]  /*deed0*/  HMMA.16816.F32 R8, R24.reuse, R44, R8 ;  /* 0x0000002c1808723c */ /* 0x050fec0000001808 */
        /* <DEDUP_REMOVED lines=13> */
[----:B------:R0:W-:Y:S04]  /*defb0*/  STL.64 [R1+0x2830], R4 ;  /* 0x0028300401007387 */ /* 0x0001e80000100a00 */
[----:B------:R1:W-:Y:S04]  /*defc0*/  STL.64 [R1+0x2838], R6 ;  /* 0x0028380601007387 */ /* 0x0003e80000100a00 */
[----:B0-----:R-:W3:Y:S08]  /*defd0*/  LDL.LU R4, [R1+0x19e0] ;  /* 0x0019e00001047983 */ /* 0x001ef00000300800 */
[----:B------:R0:W-:Y:S04]  /*defe0*/  STL.64 [R1+0x2820], R12 ;  /* 0x0028200c01007387 */ /* 0x0001e80000100a00 */
[----:B------:R4:W-:Y:S04]  /*deff0*/  STL.64 [R1+0x2828], R14 ;  /* 0x0028280e01007387 */ /* 0x0009e80000100a00 */
[----:B------:R-:W-:Y:S04]  /*df000*/  STL.64 [R1+0x2810], R8 ;  /* 0x0028100801007387 */ /* 0x000fe80000100a00 */
[----:B------:R-:W-:Y:S04]  /*df010*/  STL.64 [R1+0x2818], R10 ;  /* 0x0028180a01007387 */ /* 0x000fe80000100a00 */
[----:B------:R-:W3:Y:S04]  /*df020*/  LDL.LU R5, [R1+0x19e4] ;  /* 0x0019e40001057983 */ /* 0x000ee80000300800 */
[----:B-1----:R-:W2:Y:S04]  /*df030*/  LDL.LU R6, [R1+0x19e8] ;  /* 0x0019e80001067983 */ /* 0x002ea80000300800 */
[----:B------:R-:W2:Y:S04]  /*df040*/  LDL.LU R7, [R1+0x19ec] ;  /* 0x0019ec0001077983 */ /* 0x000ea80000300800 */
[----:B--2---:R1:W-:Y:S04]  /*df050*/  STL.64 [R1+0x7728], R6 ;  /* 0x0077280601007387 */ /* 0x0043e80000100a00 */
[----:B---3--:R-:W-:Y:S04]  /*df060*/  STL.64 [R1+0x7720], R4 ;  /* 0x0077200401007387 */ /* 0x008fe80000100a00 */
[----:B0-----:R-:W2:Y:S04]  /*df070*/  LDL.LU R12, [R1+0x1a00] ;  /* 0x001a0000010c7983 */ /* 0x001ea80000300800 */
[----:B------:R-:W2:Y:S04]  /*df080*/  LDL.LU R13, [R1+0x1a04] ;  /* 0x001a0400010d7983 */ /* 0x000ea80000300800 */
[----:B----4-:R-:W3:Y:S04]  /*df090*/  LDL.LU R14, [R1+0x1a08] ;  /* 0x001a0800010e7983 */ /* 0x010ee80000300800 */
[----:B------:R-:W3:Y:S04]  /*df0a0*/  LDL.LU R15, [R1+0x1a0c] ;  /* 0x001a0c00010f7983 */ /* 0x000ee80000300800 */
[----:B---3--:R-:W-:Y:S04]  /*df0b0*/  STL.64 [R1+0x7738], R14 ;  /* 0x0077380e01007387 */ /* 0x008fe80000100a00 */
[----:B--2---:R0:W-:Y:S04]  /*df0c0*/  STL.64 [R1+0x7730], R12 ;  /* 0x0077300c01007387 */ /* 0x0041e80000100a00 */
[----:B------:R-:W2:Y:S04]  /*df0d0*/  LDL.LU R16, [R1+0x1a10] ;  /* 0x001a100001107983 */ /* 0x000ea80000300800 */
[----:B------:R-:W2:Y:S04]  /*df0e0*/  LDL.LU R17, [R1+0x1a14] ;  /* 0x001a140001117983 */ /* 0x000ea80000300800 */
[----:B------:R-:W3:Y:S04]  /*df0f0*/  LDL.LU R18, [R1+0x1a18] ;  /* 0x001a180001127983 */ /* 0x000ee80000300800 */
[----:B------:R-:W3:Y:S01]  /*df100*/  LDL.LU R19, [R1+0x1a1c] ;  /* 0x001a1c0001137983 */ /* 0x000ee20000300800 */
[----:B------:R-:W-:-:S02]  /*df110*/  IMAD.MOV.U32 R42, RZ, RZ, R32 ;  /* 0x000000ffff2a7224 */ /* 0x000fc400078e0020 */
[----:B------:R-:W-:Y:S02]  /*df120*/  IMAD.MOV.U32 R43, RZ, RZ, R33 ;  /* 0x000000ffff2b7224 */ /* 0x000fe400078e0021 */
[----:B------:R-:W-:Y:S02]  /*df130*/  IMAD.MOV.U32 R40, RZ, RZ, R35 ;  /* 0x000000ffff287224 */ /* 0x000fe400078e0023 */
[----:B------:R-:W-:Y:S01]  /*df140*/  IMAD.MOV.U32 R41, RZ, RZ, R34 ;  /* 0x000000ffff297224 */ /* 0x000fe200078e0022 */
[----:B---3--:R-:W-:Y:S04]  /*df150*/  STL.64 [R1+0x7748], R18 ;  /* 0x0077481201007387 */ /* 0x008fe80000100a00 */
[----:B--2---:R-:W-:Y:S04]  /*df160*/  STL.64 [R1+0x7740], R16 ;  /* 0x0077401001007387 */ /* 0x004fe80000100a00 */
[----:B------:R-:W2:Y:S04]  /*df170*/  LDL.LU R32, [R1+0x78b4] ;  /* 0x0078b40001207983 */ /* 0x000ea80000300800 */
        /* <DEDUP_REMOVED lines=15> */
[----:B------:R-:W-:-:S02]  /*df270*/  IMAD.MOV.U32 R54, RZ, RZ, R33 ;  /* 0x000000ffff367224 */ /* 0x000fc400078e0021 */
[----:B------:R-:W-:Y:S01]  /*df280*/  IMAD.MOV.U32 R55, RZ, RZ, R32 ;  /* 0x000000ffff377224 */ /* 0x000fe200078e0020 */
[----:B---3--:R-:W-:Y:S04]  /*df290*/  STL.64 [R1+0x7778], R22 ;  /* 0x0077781601007387 */ /* 0x008fe80000100a00 */
[----:B--2---:R2:W-:Y:S04]  /*df2a0*/  STL.64 [R1+0x7770], R20 ;  /* 0x0077701401007387 */ /* 0x0045e80000100a00 */
[----:B------:R-:W3:Y:S04]  /*df2b0*/  LDL.LU R33, [R1+0x78a4] ;  /* 0x0078a40001217983 */ /* 0x000ee80000300800 */
[----:B------:R-:W1:Y:S04]  /*df2c0*/  LDL.LU R32, [R1+0x78a0] ;  /* 0x0078a00001207983 */ /* 0x000e680000300800 */
[----:B------:R-:W2:Y:S04]  /*df2d0*/  LDL.LU R48, [R1+0x1a50] ;  /* 0x001a500001307983 */ /* 0x000ea80000300800 */
[----:B------:R-:W2:Y:S04]  /*df2e0*/  LDL.LU R49, [R1+0x1a54] ;  /* 0x001a540001317983 */ /* 0x000ea80000300800 */
[----:B------:R-:W3:Y:S04]  /*df2f0*/  LDL.LU R50, [R1+0x1a58] ;  /* 0x001a580001327983 */ /* 0x000ee80000300800 */
[----:B------:R-:W3:Y:S01]  /*df300*/  LDL.LU R51, [R1+0x1a5c] ;  /* 0x001a5c0001337983 */ /* 0x000ee20000300800 */
[----:B----4-:R-:W-:-:S02]  /*df310*/  IMAD.MOV.U32 R52, RZ, RZ, R34 ;  /* 0x000000ffff347224 */ /* 0x010fc400078e0022 */
[----:B------:R-:W-:Y:S01]  /*df320*/  IMAD.MOV.U32 R53, RZ, RZ, R35 ;  /* 0x000000ffff357224 */ /* 0x000fe200078e0023 */
[----:B---3--:R-:W-:Y:S04]  /*df330*/  STL.64 [R1+0x7788], R50 ;  /* 0x0077883201007387 */ /* 0x008fe80000100a00 */
[----:B--2---:R2:W-:Y:S04]  /*df340*/  STL.64 [R1+0x7780], R48 ;  /* 0x0077803001007387 */ /* 0x0045e80000100a00 */
[----:B------:R-:W3:Y:S04]  /*df350*/  LDL.LU R34, [R1+0x789c] ;  /* 0x00789c0001227983 */ /* 0x000ee80000300800 */
[----:B------:R-:W4:Y:S04]  /*df360*/  LDL.LU R35, [R1+0x7898] ;  /* 0x0078980001237983 */ /* 0x000f280000300800 */
[----:B------:R-:W-:Y:S04]  /*df370*/  STL.64 [R1+0x77a8], R54 ;  /* 0x0077a83601007387 */ /* 0x000fe80000100a00 */
[----:B------:R-:W-:Y:S04]  /*df380*/  STL.64 [R1+0x77a0], R52 ;  /* 0x0077a03401007387 */ /* 0x000fe80000100a00 */
[----:B------:R-:W2:Y:S04]  /*df390*/  LDL.LU R28, [R1+0x1a60] ;  /* 0x001a6000011c7983 */ /* 0x000ea80000300800 */
[----:B------:R-:W2:Y:S04]  /*df3a0*/  LDL.LU R29, [R1+0x1a64] ;  /* 0x001a6400011d7983 */ /* 0x000ea80000300800 */
[----:B------:R-:W3:Y:S04]  /*df3b0*/  LDL.LU R30, [R1+0x1a68] ;  /* 0x001a6800011e7983 */ /* 0x000ee80000300800 */
[----:B------:R-:W3:Y:S01]  /*df3c0*/  LDL.LU R31, [R1+0x1a6c] ;  /* 0x001a6c00011f7983 */ /* 0x000ee20000300800 */
[----:B-1----:R-:W-:-:S02]  /*df3d0*/  IMAD.MOV.U32 R6, RZ, RZ, R32 ;  /* 0x000000ffff067224 */ /* 0x002fc400078e0020 */
[----:B------:R-:W-:Y:S01]  /*df3e0*/  IMAD.MOV.U32 R7, RZ, RZ, R33 ;  /* 0x000000ffff077224 */ /* 0x000fe200078e0021 */
[----:B---3--:R-:W-:Y:S04]  /*df3f0*/  STL.64 [R1+0x77b8], R30 ;  /* 0x0077b81e01007387 */ /* 0x008fe80000100a00 */
[----:B--2---:R1:W-:Y:S04]  /*df400*/  STL.64 [R1+0x77b0], R28 ;  /* 0x0077b01c01007387 */ /* 0x0043e80000100a00 */
[----:B------:R-:W2:Y:S04]  /*df410*/  LDL.LU R32, [R1+0x7894] ;  /* 0x0078940001207983 */ /* 0x000ea80000300800 */
[----:B------:R-:W3:Y:S04]  /*df420*/  LDL.LU R33, [R1+0x7890] ;  /* 0x0078900001217983 */ /* 0x000ee80000300800 */
[----:B0-----:R-:W2:Y:S04]  /*df430*/  LDL.LU R12, [R1+0x1a70] ;  /* 0x001a7000010c7983 */ /* 0x001ea80000300800 */
[----:B------:R-:W2:Y:S04]  /*df440*/  LDL.LU R13, [R1+0x1a74] ;  /* 0x001a7400010d7983 */ /* 0x000ea80000300800 */
[----:B------:R-:W3:Y:S04]  /*df450*/  LDL.LU R14, [R1+0x1a78] ;  /* 0x001a7800010e7983 */ /* 0x000ee80000300800 */
[----:B------:R-:W3:Y:S01]  /*df460*/  LDL.LU R15, [R1+0x1a7c] ;  /* 0x001a7c00010f7983 */ /* 0x000ee20000300800 */
[----:B----4-:R-:W-:-:S02]  /*df470*/  IMAD.MOV.U32 R4, RZ, RZ, R35 ;  /* 0x000000ffff047224 */ /* 0x010fc400078e0023 */
[----:B------:R-:W-:Y:S01]  /*df480*/  IMAD.MOV.U32 R5, RZ, RZ, R34 ;  /* 0x000000ffff057224 */ /* 0x000fe200078e0022 */
[----:B---3--:R-:W-:Y:S04]  /*df490*/  STL.64 [R1+0x77c8], R14 ;  /* 0x0077c80e01007387 */ /* 0x008fe80000100a00 */
[----:B--2---:R0:W-:Y:S04]  /*df4a0*/  STL.64 [R1+0x77c0], R12 ;  /* 0x0077c00c01007387 */ /* 0x0041e80000100a00 */
[----:B------:R2:W-:Y:S04]  /*df4b0*/  STL.64 [R1+0x77d8], R6 ;  /* 0x0077d80601007387 */ /* 0x0005e80000100a00 */
[----:B------:R-:W-:Y:S04]  /*df4c0*/  STL.64 [R1+0x77d0], R4 ;  /* 0x0077d00401007387 */ /* 0x000fe80000100a00 */
        /* <DEDUP_REMOVED lines=14> */
[----:B------:R-:W2:Y:S04]  /*df5b0*/  LDL R34, [R1+0x50] ;  /* 0x0000500001227983 */ /* 0x000ea80000100800 */
[----:B------:R-:W2:Y:S04]  /*df5c0*/  LDL R35, [R1+0x54] ;  /* 0x0000540001237983 */ /* 0x000ea80000100800 */
[----:B------:R-:W4:Y:S04]  /*df5d0*/  LDL R32, [R1+0x58] ;  /* 0x0000580001207983 */ /* 0x000f280000100800 */
[----:B------:R-:W4:Y:S04]  /*df5e0*/  LDL R33, [R1+0x5c] ;  /* 0x00005c0001217983 */ /* 0x000f280000100800 */
[----:B--2---:R2:W-:Y:S04]  /*df5f0*/  STL.64 [R1+0x7808], R34 ;  /* 0x0078082201007387 */ /* 0x0045e80000100a00 */
[----:B----4-:R-:W-:Y:S04]  /*df600*/  STL.64 [R1+0x7800], R32 ;  /* 0x0078002001007387 */ /* 0x010fe80000100a00 */
[----:B-1----:R-:W4:Y:S04]  /*df610*/  LDL.LU R28, [R1+0x1ad0] ;  /* 0x001ad000011c7983 */ /* 0x002f280000300800 */
[----:B------:R-:W4:Y:S04]  /*df620*/  LDL.LU R29, [R1+0x1ad4] ;  /* 0x001ad400011d7983 */ /* 0x000f280000300800 */
[----:B------:R-:W3:Y:S04]  /*df630*/  LDL.LU R30, [R1+0x1ad8] ;  /* 0x001ad800011e7983 */ /* 0x000ee80000300800 */
[----:B------:R-:W3:Y:S04]  /*df640*/  LDL.LU R31, [R1+0x1adc] ;  /* 0x001adc00011f7983 */ /* 0x000ee80000300800 */
[----:B---3--:R-:W-:Y:S04]  /*df650*/  STL.64 [R1+0x7818], R30 ;  /* 0x0078181e01007387 */ /* 0x008fe80000100a00 */
[----:B----4-:R1:W-:Y:S04]  /*df660*/  STL.64 [R1+0x7810], R28 ;  /* 0x0078101c01007387 */ /* 0x0103e80000100a00 */
[----:B------:R-:W3:Y:S04]  /*df670*/  LDL R40, [R1+0x60] ;  /* 0x0000600001287983 */ /* 0x000ee80000100800 */
[----:B------:R-:W3:Y:S04]  /*df680*/  LDL R41, [R1+0x64] ;  /* 0x0000640001297983 */ /* 0x000ee80000100800 */
[----:B------:R-:W-:Y:S04]  /*df690*/  STL.64 [R1+0x7828], R42 ;  /* 0x0078282a01007387 */ /* 0x000fe80000100a00 */
[----:B---3--:R3:W-:Y:S04]  /*df6a0*/  STL.64 [R1+0x7820], R40 ;  /* 0x0078202801007387 */ /* 0x0087e80000100a00 */
[----:B0-----:R-:W4:Y:S04]  /*df6b0*/  LDL.LU R12, [R1+0x1ae0] ;  /* 0x001ae000010c7983 */ /* 0x001f280000300800 */
[----:B------:R-:W4:Y:S04]  /*df6c0*/  LDL.LU R13, [R1+0x1ae4] ;  /* 0x001ae400010d7983 */ /* 0x000f280000300800 */
[----:B------:R-:W2:Y:S04]  /*df6d0*/  LDL.LU R14, [R1+0x1ae8] ;  /* 0x001ae800010e7983 */ /* 0x000ea80000300800 */
[----:B------:R-:W2:Y:S04]  /*df6e0*/  LDL.LU R15, [R1+0x1aec] ;  /* 0x001aec00010f7983 */ /* 0x000ea80000300800 */
[----:B--2---:R0:W-:Y:S04]  /*df6f0*/  STL.64 [R1+0x7838], R14 ;  /* 0x0078380e01007387 */ /* 0x0041e80000100a00 */
        /* <DEDUP_REMOVED lines=150> */
[----:B0-----:R-:W2:Y:S04]  /*e0060*/  LDL.LU.64 R34, [R1+0x7798] ;  /* 0x0077980001227983 */ /* 0x001ea80000300a00 */
[----:B------:R-:W3:Y:S02]  /*e0070*/  LDL.LU.64 R32, [R1+0x7790] ;  /* 0x0077900001207983 */ /* 0x000ee40000300a00 */
[C---:B---3--:R-:W-:Y:S06]  /*e0080*/  HMMA.16816.F32 R48, R24.reuse, R32, R48 ;  /* 0x000000201830723c */ /* 0x048fec0000001830 */
[----:B--2---:R-:W-:-:S15]  /*e0090*/  HMMA.16816.F32 R20, R24, R34, R20 ;  /* 0x000000221814723c */ /* 0x004fde0000001814 */
        /* <DEDUP_REMOVED lines=10> */
[----:B0-----:R-:W3:Y:S04]  /*e0140*/  LDL R34, [R1+0x10] ;  /* 0x0000100001227983 */ /* 0x001ee80000100800 */
[----:B------:R-:W3:Y:S01]  /*e0150*/  LDL R35, [R1+0x14] ;  /* 0x0000140001237983 */ /* 0x000ee20000100800 */
[C---:B------:R-:W-:Y:S06]  /*e0160*/  HMMA.16816.F32 R40, R24.reuse, R42, R36 ;  /* 0x0000002a1828723c */ /* 0x040fec0000001824 */
[C---:B------:R-:W-:Y:S06]  /*e0170*/  HMMA.16816.F32 R16, R24.reuse, R4, R16 ;  /* 0x000000041810723c */ /* 0x040fec0000001810 */
[C---:B------:R-:W-:Y:S06]  /*e0180*/  HMMA.16816.F32 R4, R24.reuse, R6, R12 ;  /* 0x000000061804723c */ /* 0x040fec000000180c */
[C---:B----4-:R-:W-:Y:S01]  /*e0190*/  HMMA.16816.F32 R28, R24.reuse, R52, R28 ;  /* 0x00000034181c723c */ /* 0x050fe2000000181c */
[----:B------:R-:W-:Y:S04]  /*e01a0*/  STL.64 [R1+0x7498], R32 ;  /* 0x0074982001007387 */ /* 0x000fe80000100a00 */
        /* <DEDUP_REMOVED lines=20> */
[----:B--2---:R-:W-:Y:S03]  /*e02f0*/  HMMA.16816.F32 R52, R24, R54, R48 ;  /* 0x000000361834723c */ /* 0x004fe60000001830 */
[----:B------:R-:W2:Y:S04]  /*e0300*/  LDL.LU.64 R50, [R1+0x7708] ;  /* 0x0077080001327983 */ /* 0x000ea80000300a00 */
[----:B------:R-:W2:-:S15]  /*e0310*/  LDL.LU.64 R48, [R1+0x7700] ;  /* 0x0077000001307983 */ /* 0x000e9e0000300a00 */
[----:B------:R-:W-:-:S01]  /*e0320*/  NOP ;  /* 0x0000000000007918 */ /* 0x000fc20000000000 */
[----:B------:R-:W-:Y:S04]  /*e0330*/  STL.64 [R1+0x26f0], R52 ;  /* 0x0026f03401007387 */ /* 0x000fe80000100a00 */
[----:B------:R0:W-:Y:S01]  /*e0340*/  STL.64 [R1+0x26f8], R54 ;  /* 0x0026f83601007387 */ /* 0x0001e20000100a00 */
[C---:B---3--:R-:W-:Y:S03]  /*e0350*/  HMMA.16816.F32 R32, R24.reuse, R34, R56 ;  /* 0x000000221820723c */ /* 0x048fe60000001838 */
[----:B0-----:R-:W3:Y:S04]  /*e0360*/  LDL.LU.64 R54, [R1+0x76f8] ;  /* 0x0076f80001367983 */ /* 0x001ee80000300a00 */
[----:B------:R-:W2:Y:S04]  /*e0370*/  LDL.LU.64 R52, [R1+0x76f0] ;  /* 0x0076f00001347983 */ /* 0x000ea80000300a00 */
[----:B------:R-:W3:Y:S04]  /*e0380*/  LDL.LU.64 R58, [R1+0x76e8] ;  /* 0x0076e800013a7983 */ /* 0x000ee80000300a00 */
[----:B------:R-:W2:Y:S08]  /*e0390*/  LDL.LU.64 R56, [R1+0x76e0] ;  /* 0x0076e00001387983 */ /* 0x000eb00000300a00 */
[----:B------:R-:W-:Y:S04]  /*e03a0*/  STL.64 [R1+0x26e0], R32 ;  /* 0x0026e02001007387 */ /* 0x000fe80000100a00 */
[----:B------:R4:W-:Y:S02]  /*e03b0*/  STL.64 [R1+0x26e8], R34 ;  /* 0x0026e82201007387 */ /* 0x0009e40000100a00 */
[C---:B----4-:R-:W-:Y:S06]  /*e03c0*/  HMMA.16816.F32 R32, R24.reuse, R40, R36 ;  /* 0x000000281820723c */ /* 0x050fec0000001824 */
        /* <DEDUP_REMOVED lines=8> */
[----:B------:R-:W-:Y:S01]  /*e0450*/  STL.64 [R1+0x26b8], R18 ;  /* 0x0026b81201007387 */ /* 0x000fe20000100a00 */
[C---:B---3--:R-:W-:Y:S06]  /*e0460*/  HMMA.16816.F32 R12, R24.reuse, R58, R12 ;  /* 0x0000003a180c723c */ /* 0x048fec000000180c */
[----:B--2---:R-:W-:Y:S01]  /*e0470*/  HMMA.16816.F32 R8, R24, R56, R8 ;  /* 0x000000381808723c */ /* 0x004fe20000001808 */
[----:B------:R-:W-:-:S15]  /*e0480*/  STL.64 [R1+0x73d0], R58 ;  /* 0x0073d03a01007387 */ /* 0x000fde0000100a00 */
[----:B------:R-:W-:-:S01]  /*e0490*/  NOP ;  /* 0x0000000000007918 */ /* 0x000fc20000000000 */
[----:B------:R-:W-:Y:S04]  /*e04a0*/  STL.64 [R1+0x26a0], R12 ;  /* 0x0026a00c01007387 */ /* 0x000fe80000100a00 */
[----:B------:R-:W-:Y:S04]  /*e04b0*/  STL.64 [R1+0x26a8], R14 ;  /* 0x0026a80e01007387 */ /* 0x000fe80000100a00 */
[----:B------:R0:W-:Y:S04]  /*e04c0*/  STL.64 [R1+0x73c8], R56 ;  /* 0x0073c83801007387 */ /* 0x0001e80000100a00 */
[----:B------:R-:W-:Y:S04]  /*e04d0*/  STL.64 [R1+0x2690], R8 ;  /* 0x0026900801007387 */ /* 0x000fe80000100a00 */
[----:B------:R1:W-:Y:S04]  /*e04e0*/  STL.64 [R1+0x2698], R10 ;  /* 0x0026980a01007387 */ /* 0x0003e80000100a00 */
[----:B0-----:R-:W2:Y:S01]  /*e04f0*/  LDL.LU R56, [R1+0x18f0] ;  /* 0x0018f00001387983 */ /* 0x001ea20000300800 */
[C---:B-1----:R-:W-:Y:S06]  /*e0500*/  HMMA.16816.F32 R8, R24.reuse, R54, R4 ;  /* 0x000000361808723c */ /* 0x042fec0000001804 */
[----:B------:R-:W-:-:S15]  /*e0510*/  HMMA.16816.F32 R4, R24, R52, R44 ;  /* 0x000000341804723c */ /* 0x000fde000000182c */
        /* <DEDUP_REMOVED lines=36> */
[----:B---3--:R-:W3:Y:S04]  /*e0760*/  LDL.LU R4, [R1+0x1970] ;  /* 0x0019700001047983 */ /* 0x008ee80000300800 */
[----:B------:R-:W3:Y:S04]  /*e0770*/  LDL.LU R5, [R1+0x1974] ;  /* 0x0019740001057983 */ /* 0x000ee80000300800 */
[----:B----4-:R-:W3:Y:S04]  /*e0780*/  LDL.LU R6, [R1+0x1978] ;  /* 0x0019780001067983 */ /* 0x010ee80000300800 */
[----:B------:R-:W3:Y:S04]  /*e0790*/  LDL.LU R7, [R1+0x197c] ;  /* 0x00197c0001077983 */ /* 0x000ee80000300800 */
        /* <DEDUP_REMOVED lines=37> */
[----:B------:R-:W3:Y:S01]  /*e09f0*/  LDL.LU.64 R40, [R1+0x76a0] ;  /* 0x0076a00001287983 */ /* 0x000ee20000300a00 */
[C---:B------:R-:W-:Y:S03]  /*e0a00*/  HMMA.16816.F32 R4, R24.reuse, R2, R4 ;  /* 0x000000021804723c */ /* 0x040fe60000001804 */
        /* <DEDUP_REMOVED lines=12> */
[----:B------:R-:W-:Y:S04]  /*e0ad0*/  STL.64 [R1+0x7628], R42 ;  /* 0x0076282a01007387 */ /* 0x000fe80000100a00 */
        /* <DEDUP_REMOVED lines=24> */
[----:B------:R-:W2:Y:S04]  /*e0c60*/  LDL.LU R6, [R1+0x1948] ;  /* 0x0019480001067983 */ /* 0x000ea80000300800 */
[----:B------:R-:W2:Y:S02]  /*e0c70*/  LDL.LU R7, [R1+0x194c] ;  /* 0x00194c0001077983 */ /* 0x000ea40000300800 */
[----:B--2---:R-:W-:-:S15]  /*e0c80*/  HMMA.16816.F32 R4, R24, R8, R4 ;  /* 0x000000081804723c */ /* 0x004fde0000001804 */
[----:B------:R-:W-:-:S08]  /*e0c90*/  NOP ;  /* 0x0000000000007918 */ /* 0x000fd00000000000 */
[----:B------:R-:W-:Y:S04]  /*e0ca0*/  STL.64 [R1+0x25e0], R4 ;  /* 0x0025e00401007387 */ /* 0x000fe80000100a00 */
[----:B------:R3:W-:Y:S02]  /*e0cb0*/  STL.64 [R1+0x25e8], R6 ;  /* 0x0025e80601007387 */ /* 0x0007e40000100a00 */
[C---:B---3--:R-:W-:Y:S06]  /*e0cc0*/  HMMA.16816.F32 R4, R24.reuse, R10, R40 ;  /* 0x0000000a1804723c */ /* 0x048fec0000001828 */
        /* <DEDUP_REMOVED lines=20> */
[----:B0-----:R-:W-:-:S15]  /*e0e10*/  HMMA.16816.F32 R4, R24, R20, R32 ;  /* 0x000000141804723c */ /* 0x001fde0000001820 */
[----:B------:R-:W-:-:S08]  /*e0e20*/  NOP ;  /* 0x0000000000007918 */ /* 0x000fd00000000000 */
[----:B------:R0:W-:Y:S04]  /*e0e30*/  STL.64 [R1+0x2580], R4 ;  /* 0x0025800401007387 */ /* 0x0001e80000100a00 */
[----:B------:R1:W-:Y:S04]  /*e0e40*/  STL.64 [R1+0x2588], R6 ;  /* 0x0025880601007387 */ /* 0x0003e80000100a00 */
[----:B------:R-:W2:Y:S04]  /*e0e50*/  LDL.LU R52, [R1+0x1860] ;  /* 0x0018600001347983 */ /* 0x000ea80000300800 */
[----:B------:R-:W2:Y:S04]  /*e0e60*/  LDL.LU R53, [R1+0x1864] ;  /* 0x0018640001357983 */ /* 0x000ea80000300800 */
[----:B------:R-:W3:Y:S04]  /*e0e70*/  LDL.LU R54, [R1+0x1868] ;  /* 0x0018680001367983 */ /* 0x000ee80000300800 */
[----:B------:R-:W3:Y:S04]  /*e0e80*/  LDL.LU R55, [R1+0x186c] ;  /* 0x00186c0001377983 */ /* 0x000ee80000300800 */
[----:B---3--:R-:W-:Y:S04]  /*e0e90*/  STL.64 [R1+0x7638], R54 ;  /* 0x0076383601007387 */ /* 0x008fe80000100a00 */
[----:B--2---:R-:W-:Y:S04]  /*e0ea0*/  STL.64 [R1+0x7630], R52 ;  /* 0x0076303401007387 */ /* 0x004fe80000100a00 */
[----:B0-----:R-:W2:Y:S04]  /*e0eb0*/  LDL.LU R4, [R1+0x1880] ;  /* 0x0018800001047983 */ /* 0x001ea80000300800 */
[----:B------:R-:W2:Y:S04]  /*e0ec0*/  LDL.LU R5, [R1+0x1884] ;  /* 0x0018840001057983 */ /* 0x000ea80000300800 */
[----:B-1----:R-:W3:Y:S04]  /*e0ed0*/  LDL.LU R6, [R1+0x1888] ;  /* 0x0018880001067983 */ /* 0x002ee80000300800 */
[----:B------:R-:W3:Y:S01]  /*e0ee0*/  LDL.LU R7, [R1+0x188c] ;  /* 0x00188c0001077983 */ /* 0x000ee20000300800 */
[----:B------:R-:W-:-:S02]  /*e0ef0*/  IMAD.MOV.U32 R45, RZ, RZ, R22 ;  /* 0x000000ffff2d7224 */ /* 0x000fc400078e0016 */
[----:B------:R-:W-:Y:S02]  /*e0f00*/  IMAD.MOV.U32 R61, RZ, RZ, R28 ;  /* 0x000000ffff3d7224 */ /* 0x000fe400078e001c */
[----:B------:R-:W-:Y:S02]  /*e0f10*/  IMAD.MOV.U32 R44, RZ, RZ, R23 ;  /* 0x000000ffff2c7224 */ /* 0x000fe400078e0017 */
[----:B------:R-:W-:Y:S02]  /*e0f20*/  IMAD.MOV.U32 R60, RZ, RZ, R29 ;  /* 0x000000ffff3c7224 */ /* 0x000fe400078e001d */
[----:B------:R-:W-:Y:S02]  /*e0f30*/  IMAD.MOV.U32 R34, RZ, RZ, R37 ;  /* 0x000000ffff227224 */ /* 0x000fe400078e0025 */
[----:B------:R-:W-:Y:S02]  /*e0f40*/  IMAD.MOV.U32 R12, RZ, RZ, R30 ;  /* 0x000000ffff0c7224 */ /* 0x000fe400078e001e */
[----:B------:R-:W-:-:S02]  /*e0f50*/  IMAD.MOV.U32 R35, RZ, RZ, R31 ;  /* 0x000000ffff237224 */ /* 0x000fc400078e001f */
        /* <DEDUP_REMOVED lines=42> */
[----:B----4-:R-:W-:-:S03]  /*e1200*/  IMAD R28, R28, 0x100, R22 ;  /* 0x000001001c1c7824 */ /* 0x010fc600078e0216 */
[----:B------:R-:W4:Y:S01]  /*e1210*/  LDL.LU R22, [R1+0x765c] ;  /* 0x00765c0001167983 */ /* 0x000f220000300800 */
[----:B--2---:R-:W-:-:S03]  /*e1220*/  IMAD R29, R29, 0x100, R23 ;  /* 0x000001001d1d7824 */ /* 0x004fc600078e0217 */
[----:B------:R-:W4:Y:S01]  /*e1230*/  LDL.LU R23, [R1+0x7658] ;  /* 0x0076580001177983 */ /* 0x000f220000300800 */
[----:B---3--:R-:W-:Y:S01]  /*e1240*/  IMAD R30, R30, 0x100, R37 ;  /* 0x000001001e1e7824 */ /* 0x008fe200078e0225 */
[----:B----4-:R-:W-:-:S15]  /*e1250*/  HMMA.16816.F32 R4, R24, R22, R4 ;  /* 0x000000161804723c */ /* 0x010fde0000001804 */
[----:B------:R-:W-:-:S08]  /*e1260*/  NOP ;  /* 0x0000000000007918 */ /* 0x000fd00000000000 */
[----:B------:R-:W-:Y:S04]  /*e1270*/  STL.64 [R1+0x2570], R4 ;  /* 0x0025700401007387 */ /* 0x000fe80000100a00 */
[----:B------:R0:W-:Y:S04]  /*e1280*/  STL.64 [R1+0x2578], R6 ;  /* 0x0025780601007387 */ /* 0x0001e80000100a00 */
[----:B0-----:R-:W2:Y:S04]  /*e1290*/  LDL.LU.64 R6, [R1+0x7650] ;  /* 0x0076500001067983 */ /* 0x001ea80000300a00 */
[----:B------:R-:W2:Y:S04]  /*e12a0*/  LDL.LU.64 R4, [R1+0x7648] ;  /* 0x0076480001047983 */ /* 0x000ea80000300a00 */
[----:B------:R-:W-:Y:S04]  /*e12b0*/  STL.64 [R1+0x7360], R22 ;  /* 0x0073601601007387 */ /* 0x000fe80000100a00 */
[----:B------:R0:W-:Y:S04]  /*e12c0*/  STL.64 [R1+0x7358], R20 ;  /* 0x0073581401007387 */ /* 0x0001e80000100a00 */
[----:B0-----:R-:W3:Y:S04]  /*e12d0*/  LDL.LU R20, [R1+0x18b0] ;  /* 0x0018b00001147983 */ /* 0x001ee80000300800 */
[----:B------:R-:W3:Y:S04]  /*e12e0*/  LDL.LU R21, [R1+0x18b4] ;  /* 0x0018b40001157983 */ /* 0x000ee80000300800 */
[----:B------:R-:W3:Y:S04]  /*e12f0*/  LDL.LU R22, [R1+0x18b8] ;  /* 0x0018b80001167983 */ /* 0x000ee80000300800 */
[----:B------:R-:W3:Y:S04]  /*e1300*/  LDL.LU R23, [R1+0x18bc] ;  /* 0x0018bc0001177983 */ /* 0x000ee80000300800 */
[----:B------:R-:W4:Y:S01]  /*e1310*/  LDL.LU R37, [R1+0x7640] ;  /* 0x0076400001257983 */ /* 0x000f220000300800 */
[C---:B------:R-:W-:Y:S06]  /*e1320*/  HMMA.16816.F32 R40, R24.reuse, R38, R40 ;  /* 0x000000261828723c */ /* 0x040fec0000001828 */
        /* <DEDUP_REMOVED lines=12> */
[----:B0-----:R-:W4:Y:S04]  /*e13f0*/  LDL.LU R36, [R1+0x18c0] ;  /* 0x0018c00001247983 */ /* 0x001f280000300800 */
[----:B------:R-:W4:Y:S04]  /*e1400*/  LDL.LU R37, [R1+0x18c4] ;  /* 0x0018c40001257983 */ /* 0x000f280000300800 */
[----:B------:R-:W4:Y:S04]  /*e1410*/  LDL.LU R38, [R1+0x18c8] ;  /* 0x0018c80001267983 */ /* 0x000f280000300800 */
[----:B------:R-:W4:Y:S01]  /*e1420*/  LDL.LU R39, [R1+0x18cc] ;  /* 0x0018cc0001277983 */ /* 0x000f220000300800 */
[----:B------:R-:W-:Y:S01]  /*e1430*/  IMAD R31, R0, 0x100, R31 ;  /* 0x00000100001f7824 */ /* 0x000fe200078e021f */
[----:B------:R-:W-:-:S02]  /*e1440*/  F2FP.F16.E5M2.UNPACK_B R28, R28 ;  /* 0x0000001cff1c723e */ /* 0x000fc400020004ff */
[----:B------:R-:W-:Y:S02]  /*e1450*/  F2FP.F16.E5M2.UNPACK_B R29, R29 ;  /* 0x0000001dff1d723e */ /* 0x000fe400020004ff */
[----:B------:R-:W-:Y:S02]  /*e1460*/  F2FP.F16.E5M2.UNPACK_B R30, R30 ;  /* 0x0000001eff1e723e */ /* 0x000fe400020004ff */
[----:B------:R-:W-:-:S07]  /*e1470*/  F2FP.F16.E5M2.UNPACK_B R31, R31 ;  /* 0x0000001fff1f723e */ /* 0x000fce00020004ff */
[C---:B---3--:R-:W-:Y:S06]  /*e1480*/  HMMA.16816.F32 R20, R28.reuse, R12, R20 ;  /* 0x0000000c1c14723c */ /* 0x048fec0000001814 */
[C---:B------:R-:W-:Y:S06]  /*e1490*/  HMMA.16816.F32 R16, R28.reuse, R14, R16 ;  /* 0x0000000e1c10723c */ /* 0x040fec0000001810 */
[C---:B------:R-:W-:Y:S06]  /*e14a0*/  HMMA.16816.F32 R8, R28.reuse, R44, R8 ;  /* 0x0000002c1c08723c */ /* 0x040fec0000001808 */
[----:B--2---:R-:W-:Y:S01]  /*e14b0*/  HMMA.16816.F32 R4, R28, R46, R4 ;  /* 0x0000002e1c04723c */ /* 0x004fe20000001804 */
[----:B------:R-:W-:-:S05]  /*e14c0*/  IMAD.MOV.U32 R0, RZ, RZ, R15 ;  /* 0x000000ffff007224 */ /* 0x000fca00078e000f */
[----:B----4-:R-:W-:Y:S01]  /*e14d0*/  HMMA.16816.F32 R24, R24, R40, R36 ;  /* 0x000000281818723c */ /* 0x010fe20000001824 */
[----:B------:R-:W-:Y:S05]  /*e14e0*/  STL.64 [R1+0x73f0], R42 ;  /* 0x0073f02a01007387 */ /* 0x000fea0000100a00 */
[----:B------:R-:W-:-:S15]  /*e14f0*/  STL.64 [R1+0x73e8], R40 ;  /* 0x0073e82801007387 */ /* 0x000fde0000100a00 */
[----:B------:R-:W-:-:S02]  /*e1500*/  NOP ;  /* 0x0000000000007918 */ /* 0x000fc40000000000 */
[----:B------:R-:W-:Y:S04]  /*e1510*/  STL.64 [R1+0x2560], R24 ;  /* 0x0025601801007387 */ /* 0x000fe80000100a00 */
[----:B------:R-:W-:Y:S04]  /*e1520*/  STL.64 [R1+0x2568], R26 ;  /* 0x0025681a01007387 */ /* 0x000fe80000100a00 */
[----:B------:R-:W-:Y:S04]  /*e1530*/  STL.64 [R1+0x2550], R20 ;  /* 0x0025501401007387 */ /* 0x000fe80000100a00 */
[----:B------:R-:W-:Y:S04]  /*e1540*/  STL.64 [R1+0x2558], R22 ;  /* 0x0025581601007387 */ /* 0x000fe80000100a00 */
[----:B------:R0:W-:Y:S04]  /*e1550*/  STL [R1+0x7330], R0 ;  /* 0x0073300001007387 */ /* 0x0001e80000100800 */
[----:B------:R-:W-:Y:S04]  /*e1560*/  STL.64 [R1+0x2540], R16 ;  /* 0x0025401001007387 */ /* 0x000fe80000100a00 */
[----:B------:R-:W-:Y:S04]  /*e1570*/  STL.64 [R1+0x2548], R18 ;  /* 0x0025481201007387 */ /* 0x000fe80000100a00 */
[----:B------:R-:W-:Y:S04]  /*e1580*/  STL.64 [R1+0x2530], R8 ;  /* 0x0025300801007387 */ /* 0x000fe80000100a00 */
[----:B------:R1:W-:Y:S01]  /*e1590*/  STL.64 [R1+0x2538], R10 ;  /* 0x0025380a01007387 */ /* 0x0003e20000100a00 */
[----:B0-----:R-:W-:-:S05]  /*e15a0*/  IMAD.MOV.U32 R0, RZ, RZ, R47 ;  /* 0x000000ffff007224 */ /* 0x001fca00078e002f */
[----:B------:R-:W-:Y:S01]  /*e15b0*/  STL [R1+0x7334], R0 ;  /* 0x0073340001007387 */ /* 0x000fe20000100800 */
[C---:B-1----:R-:W-:Y:S03]  /*e15c0*/  HMMA.16816.F32 R8, R28.reuse, R60, R48 ;  /* 0x0000003c1c08723c */ /* 0x042fe60000001830 */
[----:B------:R-:W-:Y:S04]  /*e15d0*/  STL.64 [R1+0x2520], R4 ;  /* 0x0025200401007387 */ /* 0x000fe80000100a00 */
[----:B------:R0:W-:Y:S02]  /*e15e0*/  STL.64 [R1+0x2528], R6 ;  /* 0x0025280601007387 */ /* 0x0001e40000100a00 */
[----:B0-----:R-:W-:Y:S06]  /*e15f0*/  HMMA.16816.F32 R4, R28, R32, R52 ;  /* 0x000000201c04723c */ /* 0x001fec0000001834 */
[----:B------:R-:W-:-:S08]  /*e1600*/  IMAD.MOV.U32 R0, RZ, RZ, R33 ;  /* 0x000000ffff007224 */ /* 0x000fd000078e0021 */
[----:B------:R-:W-:Y:S04]  /*e1610*/  STL.64 [R1+0x2510], R8 ;  /* 0x0025100801007387 */ /* 0x000fe80000100a00 */
[----:B------:R-:W-:Y:S04]  /*e1620*/  STL.64 [R1+0x2518], R10 ;  /* 0x0025180a01007387 */ /* 0x000fe80000100a00 */
[----:B------:R-:W-:Y:S04]  /*e1630*/  STL [R1+0x7338], R0 ;  /* 0x0073380001007387 */ /* 0x000fe80000100800 */
[----:B------:R-:W-:Y:S04]  /*e1640*/  STL.64 [R1+0x2500], R4 ;  /* 0x0025000401007387 */ /* 0x000fe80000100a00 */
[----:B------:R0:W-:Y:S02]  /*e1650*/  STL.64 [R1+0x2508], R6 ;  /* 0x0025080601007387 */ /* 0x0001e40000100a00 */
[----:B0-----:R-:W-:Y:S02]  /*e1660*/  HMMA.16816.F32 R4, R28, R34, R56 ;  /* 0x000000221c04723c */ /* 0x001fe40000001838 */
[----:B------:R-:W2:-:S15]  /*e1670*/  LDL.LU R56, [R1+0x16c0] ;  /* 0x0016c00001387983 */ /* 0x000e9e0000300800 */
[----:B------:R-:W-:-:S06]  /*e1680*/  NOP ;  /* 0x0000000000007918 */ /* 0x000fcc0000000000 */
[----:B------:R0:W-:Y:S04]  /*e1690*/  STL.64 [R1+0x24f0], R4 ;  /* 0x0024f00401007387 */ /* 0x0001e80000100a00 */
[----:B------:R1:W-:Y:S04]  /*e16a0*/  STL.64 [R1+0x24f8], R6 ;  /* 0x0024f80601007387 */ /* 0x0003e80000100a00 */
        /* <DEDUP_REMOVED lines=17> */
[----:B0-----:R-:W3:Y:S04]  /*e17c0*/  LDL.LU R4, [R1+0x16f0] ;  /* 0x0016f00001047983 */ /* 0x001ee80000300800 */
[----:B------:R-:W3:Y:S04]  /*e17d0*/  LDL.LU R5, [R1+0x16f4] ;  /* 0x0016f40001057983 */ /* 0x000ee80000300800 */
[----:B-1----:R-:W4:Y:S04]  /*e17e0*/  LDL.LU R6, [R1+0x16f8] ;  /* 0x0016f80001067983 */ /* 0x002f280000300800 */
        /* <DEDUP_REMOVED lines=44> */
[----:B---3--:R-:W-:Y:S04]  /*e1ab0*/  STL.64 [R1+0x7548], R40 ;  /* 0x0075482801007387 */ /* 0x008fe80000100a00 */
[----:B------:R-:W3:Y:S04]  /*e1ac0*/  LDL R46, [R1+0x90] ;  /* 0x00009000012e7983 */ /* 0x000ee80000100800 */
[----:B------:R-:W3:Y:S04]  /*e1ad0*/  LDL R47, [R1+0x94] ;  /* 0x00009400012f7983 */ /* 0x000ee80000100800 */
        /* <DEDUP_REMOVED lines=8> */
[----:B---3--:R-:W-:Y:S04]  /*e1b60*/  STL.64 [R1+0x7570], R46 ;  /* 0x0075702e01007387 */ /* 0x008fe80000100a00 */
[----:B----4-:R-:W-:Y:S04]  /*e1b70*/  STL.64 [R1+0x7568], R44 ;  /* 0x0075682c01007387 */ /* 0x010fe80000100a00 */
[----:B0-----:R-:W3:Y:S04]  /*e1b80*/  LDL.LU R4, [R1+0x1770] ;  /* 0x0017700001047983 */ /* 0x001ee80000300800 */
[----:B------:R-:W3:Y:S04]  /*e1b90*/  LDL.LU R5, [R1+0x1774] ;  /* 0x0017740001057983 */ /* 0x000ee80000300800 */
[----:B------:R-:W4:Y:S04]  /*e1ba0*/  LDL.LU R6, [R1+0x1778] ;  /* 0x0017780001067983 */ /* 0x000f280000300800 */
[----:B------:R-:W4:Y:S04]  /*e1bb0*/  LDL.LU R7, [R1+0x177c] ;  /* 0x00177c0001077983 */ /* 0x000f280000300800 */
[----:B----4-:R-:W-:Y:S04]  /*e1bc0*/  STL.64 [R1+0x7588], R6 ;  /* 0x0075880601007387 */ /* 0x010fe80000100a00 */
[----:B---3--:R0:W-:Y:S04]  /*e1bd0*/  STL.64 [R1+0x7580], R4 ;  /* 0x0075800401007387 */ /* 0x0081e80000100a00 */
[----:B-1----:R-:W3:Y:S04]  /*e1be0*/  LDL R14, [R1+0xa0] ;  /* 0x0000a000010e7983 */ /* 0x002ee80000100800 */
        /* <DEDUP_REMOVED lines=21> */
[----:B--2---:R2:W-:Y:S04]  /*e1d40*/  STL.64 [R1+0x75c8], R22 ;  /* 0x0075c81601007387 */ /* 0x0045e80000100a00 */
[----:B----4-:R-:W-:Y:S04]  /*e1d50*/  STL.64 [R1+0x75c0], R20 ;  /* 0x0075c01401007387 */ /* 0x010fe80000100a00 */
        /* <DEDUP_REMOVED lines=16> */
[----:B----4-:R4:W-:Y:S04]  /*e1e60*/  STL.64 [R1+0x75f8], R42 ;  /* 0x0075f82a01007387 */ /* 0x0109e80000100a00 */
[----:B---3--:R-:W-:Y:S04]  /*e1e70*/  STL.64 [R1+0x75f0], R40 ;  /* 0x0075f02801007387 */ /* 0x008fe80000100a00 */
[----:B0-----:R-:W3:Y:S04]  /*e1e80*/  LDL.LU R4, [R1+0x17e0] ;  /* 0x0017e00001047983 */ /* 0x001ee80000300800 */
[----:B------:R-:W3:Y:S04]  /*e1e90*/  LDL.LU R5, [R1+0x17e4] ;  /* 0x0017e40001057983 */ /* 0x000ee80000300800 */
[----:B------:R-:W2:Y:S04]  /*e1ea0*/  LDL.LU R6, [R1+0x17e8] ;  /* 0x0017e80001067983 */ /* 0x000ea80000300800 */
[----:B------:R-:W2:Y:S04]  /*e1eb0*/  LDL.LU R7, [R1+0x17ec] ;  /* 0x0017ec0001077983 */ /* 0x000ea80000300800 */
[----:B--2---:R-:W-:Y:S04]  /*e1ec0*/  STL.64 [R1+0x7608], R6 ;  /* 0x0076080601007387 */ /* 0x004fe80000100a00 */
[----:B---3--:R-:W-:Y:S04]  /*e1ed0*/  STL.64 [R1+0x7600], R4 ;  /* 0x0076000401007387 */ /* 0x008fe80000100a00 */
[----:B-1----:R-:W2:Y:S04]  /*e1ee0*/  LDL R10, [R1+0xd8] ;  /* 0x0000d800010a7983 */ /* 0x002ea80000100800 */
        /* <DEDUP_REMOVED lines=17> */
[----:B------:R-:W2:Y:S04]  /*e2000*/  LDL R42, [R1+0xf8] ;  /* 0x0000f800012a7983 */ /* 0x000ea80000100800 */
[----:B------:R-:W2:Y:S04]  /*e2010*/  LDL R43, [R1+0xfc] ;  /* 0x0000fc00012b7983 */ /* 0x000ea80000100800 */
        /* <DEDUP_REMOVED lines=36> */
[----:B---3--:R-:W-:Y:S06]  /*e2260*/  HMMA.16816.F32 R24, R28, R40, R24 ;  /* 0x000000281c18723c */ /* 0x008fec0000001818 */
[----:B------:R-:W-:-:S02]  /*e2270*/  IMAD.MOV.U32 R0, RZ, RZ, R41 ;  /* 0x000000ffff007224 */ /* 0x000fc400078e0029 */
[C---:B--2---:R-:W-:Y:S06]  /*e2280*/  HMMA.16816.F32 R40, R28.reuse, R42, R4 ;  /* 0x0000002a1c28723c */ /* 0x044fec0000001804 */
[----:B----4-:R-:W-:Y:S09]  /*e2290*/  HMMA.16816.F32 R48, R28, R20, R48 ;  /* 0x000000141c30723c */ /* 0x010ff20000001830 */
        /* <DEDUP_REMOVED lines=8> */
[----:B------:R0:W-:Y:S04]  /*e2320*/  STL.64 [R1+0x24d8], R42 ;  /* 0x0024d82a01007387 */ /* 0x0001e80000100a00 */
[----:B0-----:R-:W4:Y:S04]  /*e2330*/  LDL.LU.64 R42, [R1+0x75f8] ;  /* 0x0075f800012a7983 */ /* 0x001f280000300a00 */
[----:B------:R-:W4:Y:S04]  /*e2340*/  LDL.LU.64 R40, [R1+0x75f0] ;  /* 0x0075f00001287983 */ /* 0x000f280000300a00 */
[----:B------:R-:W-:Y:S04]  /*e2350*/  STL.64 [R1+0x24c0], R48 ;  /* 0x0024c03001007387 */ /* 0x000fe80000100a00 */
[----:B------:R0:W-:Y:S01]  /*e2360*/  STL.64 [R1+0x24c8], R50 ;  /* 0x0024c83201007387 */ /* 0x0001e20000100a00 */
[----:B------:R-:W-:-:S02]  /*e2370*/  IMAD.MOV.U32 R0, RZ, RZ, R21 ;  /* 0x000000ffff007224 */ /* 0x000fc400078e0015 */
[C---:B------:R-:W-:Y:S01]  /*e2380*/  HMMA.16816.F32 R20, R28.reuse, R22, R32 ;  /* 0x000000161c14723c */ /* 0x040fe20000001820 */
[----:B0-----:R-:W4:Y:S04]  /*e2390*/  LDL.LU.64 R50, [R1+0x75e8] ;  /* 0x0075e80001327983 */ /* 0x001f280000300a00 */
[----:B------:R-:W4:Y:S04]  /*e23a0*/  LDL.LU.64 R48, [R1+0x75e0] ;  /* 0x0075e00001307983 */ /* 0x000f280000300a00 */
[----:B------:R-:W-:Y:S04]  /*e23b0*/  STL [R1+0x7340], R0 ;  /* 0x0073400001007387 */ /* 0x000fe80000100800 */
[----:B------:R-:W4:Y:S04]  /*e23c0*/  LDL.LU.64 R34, [R1+0x75d8] ;  /* 0x0075d80001227983 */ /* 0x000f280000300a00 */
[----:B------:R-:W4:Y:S06]  /*e23d0*/  LDL.LU.64 R32, [R1+0x75d0] ;  /* 0x0075d00001207983 */ /* 0x000f2c0000300a00 */
[----:B------:R-:W-:Y:S04]  /*e23e0*/  STL.64 [R1+0x24b0], R20 ;  /* 0x0024b01401007387 */ /* 0x000fe80000100a00 */
[----:B------:R0:W-:Y:S04]  /*e23f0*/  STL.64 [R1+0x24b8], R22 ;  /* 0x0024b81601007387 */ /* 0x0001e80000100a00 */
[----:B0-----:R-:W4:Y:S04]  /*e2400*/  LDL.LU.64 R22, [R1+0x75c8] ;  /* 0x0075c80001167983 */ /* 0x001f280000300a00 */
[----:B------:R-:W4:Y:S01]  /*e2410*/  LDL.LU.64 R20, [R1+0x75c0] ;  /* 0x0075c00001147983 */ /* 0x000f220000300a00 */
[----:B------:R-:W-:Y:S01]  /*e2420*/  IMAD.MOV.U32 R0, RZ, RZ, R9 ;  /* 0x000000ffff007224 */ /* 0x000fe200078e0009 */
[C---:B--2---:R-:W-:Y:S06]  /*e2430*/  HMMA.16816.F32 R24, R28.reuse, R8, R24 ;  /* 0x000000081c18723c */ /* 0x044fec0000001818 */
[C---:B------:R-:W-:Y:S06]  /*e2440*/  HMMA.16816.F32 R8, R28.reuse, R10, R12 ;  /* 0x0000000a1c08723c */ /* 0x040fec000000180c */
[C---:B---3--:R-:W-:Y:S06]  /*e2450*/  HMMA.16816.F32 R4, R28.reuse, R60, R4 ;  /* 0x0000003c1c04723c */ /* 0x048fec0000001804 */
[C---:B----4-:R-:W-:Y:S05]  /*e2460*/  HMMA.16816.F32 R44, R28.reuse, R40, R44 ;  /* 0x000000281c2c723c */ /* 0x050fea000000182c */
[----:B------:R-:W-:Y:S04]  /*e2470*/  STL.64 [R1+0x24a0], R24 ;  /* 0x0024a01801007387 */ /* 0x000fe80000100a00 */
[----:B------:R0:W-:Y:S04]  /*e2480*/  STL.64 [R1+0x24a8], R26 ;  /* 0x0024a81a01007387 */ /* 0x0001e80000100a00 */
[----:B0-----:R-:W2:Y:S04]  /*e2490*/  LDL.LU.64 R26, [R1+0x75b8] ;  /* 0x0075b800011a7983 */ /* 0x001ea80000300a00 */
[----:B------:R-:W2:Y:S04]  /*e24a0*/  LDL.LU.64 R24, [R1+0x75b0] ;  /* 0x0075b00001187983 */ /* 0x000ea80000300a00 */
[----:B------:R0:W-:Y:S04]  /*e24b0*/  STL [R1+0x7344], R0 ;  /* 0x0073440001007387 */ /* 0x0001e80000100800 */
[----:B------:R-:W3:Y:S04]  /*e24c0*/  LDL.LU.64 R14, [R1+0x75a8] ;  /* 0x0075a800010e7983 */ /* 0x000ee80000300a00 */
[----:B------:R-:W4:Y:S04]  /*e24d0*/  LDL.LU.64 R12, [R1+0x75a0] ;  /* 0x0075a000010c7983 */ /* 0x000f280000300a00 */
[----:B------:R-:W-:Y:S04]  /*e24e0*/  STL.64 [R1+0x2490], R8 ;  /* 0x0024900801007387 */ /* 0x000fe80000100a00 */
[----:B------:R1:W-:Y:S01]  /*e24f0*/  STL.64 [R1+0x2498], R10 ;  /* 0x0024980a01007387 */ /* 0x0003e20000100a00 */
[----:B------:R-:W-:Y:S01]  /*e2500*/  HMMA.16816.F32 R40, R28, R42, R48 ;  /* 0x0000002a1c28723c */ /* 0x000fe20000001830 */
[----:B0-----:R-:W-:-:S02]  /*e2510*/  IMAD.MOV.U32 R0, RZ, RZ, R61 ;  /* 0x000000ffff007224 */ /* 0x001fc400078e003d */
[----:B-1----:R-:W3:Y:S04]  /*e2520*/  LDL.LU.64 R10, [R1+0x7598] ;  /* 0x00759800010a7983 */ /* 0x002ee80000300a00 */
[----:B------:R-:W3:Y:S04]  /*e2530*/  LDL.LU.64 R8, [R1+0x7590] ;  /* 0x0075900001087983 */ /* 0x000ee80000300a00 */
[----:B------:R-:W-:Y:S04]  /*e2540*/  STL.64 [R1+0x2480], R4 ;  /* 0x0024800401007387 */ /* 0x000fe80000100a00 */
[----:B------:R0:W-:Y:S04]  /*e2550*/  STL.64 [R1+0x2488], R6 ;  /* 0x0024880601007387 */ /* 0x0001e80000100a00 */
[----:B0-----:R-:W3:Y:S04]  /*e2560*/  LDL.LU.64 R6, [R1+0x7588] ;  /* 0x0075880001067983 */ /* 0x001ee80000300a00 */
[----:B------:R-:W3:Y:S04]  /*e2570*/  LDL.LU.64 R4, [R1+0x7580] ;  /* 0x0075800001047983 */ /* 0x000ee80000300a00 */
        /* <DEDUP_REMOVED lines=9> */
[----:B------:R-:W-:Y:S03]  /*e2610*/  HMMA.16816.F32 R32, R28, R20, R32 ;  /* 0x000000141c20723c */ /* 0x000fe60000001820 */
[----:B0-----:R-:W3:Y:S04]  /*e2620*/  LDL.LU.64 R42, [R1+0x7550] ;  /* 0x00755000012a7983 */ /* 0x001ee80000300a00 */
[----:B------:R-:W3:-:S15]  /*e2630*/  LDL.LU.64 R40, [R1+0x7548] ;  /* 0x0075480001287983 */ /* 0x000ede0000300a00 */
[----:B------:R-:W-:-:S01]  /*e2640*/  NOP ;  /* 0x0000000000007918 */ /* 0x000fc20000000000 */
        /* <DEDUP_REMOVED lines=10> */
[----:B------:R0:W-:Y:S04]  /*e26f0*/  STL.64 [R1+0x2448], R22 ;  /* 0x0024481601007387 */ /* 0x0001e80000100a00 */
[----:B0-----:R-:W3:Y:S04]  /*e2700*/  LDL.LU.64 R22, [R1+0x7520] ;  /* 0x0075200001167983 */ /* 0x001ee80000300a00 */
[----:B------:R-:W2:Y:S01]  /*e2710*/  LDL.LU.64 R20, [R1+0x7518] ;  /* 0x0075180001147983 */ /* 0x000ea20000300a00 */
[C---:B------:R-:W-:Y:S03]  /*e2720*/  HMMA.16816.F32 R4, R28.reuse, R44, R4 ;  /* 0x0000002c1c04723c */ /* 0x040fe60000001804 */
[----:B------:R-:W-:Y:S04]  /*e2730*/  STL.64 [R1+0x2430], R36 ;  /* 0x0024302401007387 */ /* 0x000fe80000100a00 */
[----:B------:R0:W-:Y:S01]  /*e2740*/  STL.64 [R1+0x2438], R38 ;  /* 0x0024382601007387 */ /* 0x0001e20000100a00 */
[C---:B------:R-:W-:Y:S03]  /*e2750*/  HMMA.16816.F32 R44, R28.reuse, R46, R48 ;  /* 0x0000002e1c2c723c */ /* 0x040fe60000001830 */
[----:B0-----:R-:W3:Y:S04]  /*e2760*/  LDL.LU.64 R38, [R1+0x7510] ;  /* 0x0075100001267983 */ /* 0x001ee80000300a00 */
[----:B------:R-:W3:Y:S04]  /*e2770*/  LDL.LU.64 R36, [R1+0x7508] ;  /* 0x0075080001247983 */ /* 0x000ee80000300a00 */
        /* <DEDUP_REMOVED lines=25> */
[----:B------:R-:W-:Y:S01]  /*e2910*/  STL.64 [R1+0x1ca8], R42 ;  /* 0x001ca82a01007387 */ /* 0x000fe20000100a00 */
[C---:B--2---:R-:W-:Y:S06]  /*e2920*/  HMMA.16816.F32 R24, R28.reuse, R20, R24 ;  /* 0x000000141c18723c */ /* 0x044fec0000001818 */
[C---:B---3--:R-:W-:Y:S06]  /*e2930*/  HMMA.16816.F32 R20, R28.reuse, R22, R36 ;  /* 0x000000161c14723c */ /* 0x048fec0000001824 */
[C---:B----4-:R-:W-:Y:S06]  /*e2940*/  HMMA.16816.F32 R16, R28.reuse, R8, R16 ;  /* 0x000000081c10723c */ /* 0x050fec0000001810 */
[C---:B------:R-:W-:Y:S05]  /*e2950*/  HMMA.16816.F32 R8, R28.reuse, R10, R12 ;  /* 0x0000000a1c08723c */ /* 0x040fea000000180c */
[----:B------:R-:W-:Y:S01]  /*e2960*/  STL.64 [R1+0x1c90], R24 ;  /* 0x001c901801007387 */ /* 0x000fe20000100a00 */
[C---:B------:R-:W-:Y:S03]  /*e2970*/  HMMA.16816.F32 R4, R28.reuse, R48, R4 ;  /* 0x000000301c04723c */ /* 0x040fe60000001804 */
[----:B------:R-:W-:Y:S04]  /*e2980*/  STL.64 [R1+0x1c98], R26 ;  /* 0x001c981a01007387 */ /* 0x000fe80000100a00 */
[----:B------:R-:W-:Y:S04]  /*e2990*/  STL.64 [R1+0x1c80], R20 ;  /* 0x001c801401007387 */ /* 0x000fe80000100a00 */
[----:B------:R-:W-:Y:S04]  /*e29a0*/  STL.64 [R1+0x1c88], R22 ;  /* 0x001c881601007387 */ /* 0x000fe80000100a00 */
        /* <DEDUP_REMOVED lines=42> */
[----:B------:R-:W4:Y:S04]  /*e2c50*/  LDL.LU R7, [R1+0x162c] ;  /* 0x00162c0001077983 */ /* 0x000f280000300800 */
[----:B----4-:R0:W-:Y:S04]  /*e2c60*/  STL.64 [R1+0x7440], R6 ;  /* 0x0074400601007387 */ /* 0x0101e80000100a00 */
        /* <DEDUP_REMOVED lines=30> */
[----:B----4-:R3:W-:Y:S04]  /*e2e50*/  STL.64 [R1+0x7488], R20 ;  /* 0x0074881401007387 */ /* 0x0107e80000100a00 */
        /* <DEDUP_REMOVED lines=14> */
[----:B--2---:R-:W2:Y:S04]  /*e2f40*/  LDL.LU R24, [R1+0x16a0] ;  /* 0x0016a00001187983 */ /* 0x004ea80000300800 */
[----:B------:R-:W2:Y:S04]  /*e2f50*/  LDL.LU R25, [R1+0x16a4] ;  /* 0x0016a40001197983 */ /* 0x000ea80000300800 */
[----:B------:R-:W2:Y:S04]  /*e2f60*/  LDL.LU R26, [R1+0x16a8] ;  /* 0x0016a800011a7983 */ /* 0x000ea80000300800 */
[----:B------:R-:W2:Y:S04]  /*e2f70*/  LDL.LU R27, [R1+0x16ac] ;  /* 0x0016ac00011b7983 */ /* 0x000ea80000300800 */
        /* <DEDUP_REMOVED lines=37> */
[C---:B--2---:R-:W-:Y:S06]  /*e31d0*/  HMMA.16816.F32 R20, R28.reuse, R16, R20 ;  /* 0x000000101c14723c */ /* 0x044fec0000001814 */
[C---:B------:R-:W-:Y:S06]  /*e31e0*/  HMMA.16816.F32 R16, R28.reuse, R18, R24 ;  /* 0x000000121c10723c */ /* 0x040fec0000001818 */
[C---:B------:R-:W-:Y:S11]  /*e31f0*/  HMMA.16816.F32 R4, R28.reuse, R6, R40 ;  /* 0x000000061c04723c */ /* 0x040ff60000001828 */
        /* <DEDUP_REMOVED lines=18> */
[C---:B---3--:R-:W-:Y:S03]  /*e3320*/  HMMA.16816.F32 R56, R28.reuse, R60, R56 ;  /* 0x0000003c1c38723c */ /* 0x048fe60000001838 */
[----:B0-----:R-:W3:Y:S04]  /*e3330*/  LDL.LU.64 R6, [R1+0x7440] ;  /* 0x0074400001067983 */ /* 0x001ee80000300a00 */
[----:B------:R-:W3:Y:S01]  /*e3340*/  LDL.LU.64 R4, [R1+0x7438] ;  /* 0x0074380001047983 */ /* 0x000ee20000300a00 */
[C---:B----4-:R-:W-:Y:S06]  /*e3350*/  HMMA.16816.F32 R52, R28.reuse, R20, R52 ;  /* 0x000000141c34723c */ /* 0x050fec0000001834 */
[C---:B--2---:R-:W-:Y:S06]  /*e3360*/  HMMA.16816.F32 R20, R28.reuse, R22, R24 ;  /* 0x000000161c14723c */ /* 0x044fec0000001818 */
[C---:B------:R-:W-:Y:S06]  /*e3370*/  HMMA.16816.F32 R16, R28.reuse, R8, R16 ;  /* 0x000000081c10723c */ /* 0x040fec0000001810 */
[C---:B------:R-:W-:Y:S05]  /*e3380*/  HMMA.16816.F32 R8, R28.reuse, R10, R40 ;  /* 0x0000000a1c08723c */ /* 0x040fea0000001828 */
        /* <DEDUP_REMOVED lines=22> */
[----:B0-----:R-:W3:Y:S04]  /*e34f0*/  LDL.LU.64 R58, [R1+0x73d0] ;  /* 0x0073d000013a7983 */ /* 0x001ee80000300a00 */
[----:B------:R-:W2:Y:S01]  /*e3500*/  LDL.LU.64 R56, [R1+0x73c8] ;  /* 0x0073c80001387983 */ /* 0x000ea20000300a00 */
        /* <DEDUP_REMOVED lines=34> */
[C---:B------:R-:W-:Y:S06]  /*e3730*/  HMMA.16816.F32 R20, R28.reuse, R2, R20 ;  /* 0x000000021c14723c */ /* 0x040fec0000001814 */
[C---:B---3--:R-:W-:Y:S06]  /*e3740*/  HMMA.16816.F32 R16, R28.reuse, R4, R16 ;  /* 0x000000041c10723c */ /* 0x048fec0000001810 */
[C---:B------:R-:W-:Y:S06]  /*e3750*/  HMMA.16816.F32 R12, R28.reuse, R6, R12 ;  /* 0x000000061c0c723c */ /* 0x040fec000000180c */
[C---:B--2---:R-:W-:Y:S06]  /*e3760*/  HMMA.16816.F32 R32, R28.reuse, R46, R32 ;  /* 0x0000002e1c20723c */ /* 0x044fec0000001820 */
[C---:B----4-:R-:W-:Y:S06]  /*e3770*/  HMMA.16816.F32 R24, R28.reuse, R44, R24 ;  /* 0x0000002c1c18723c */ /* 0x050fec0000001818 */
[----:B------:R-:W-:-:S15]  /*e3780*/  HMMA.16816.F32 R52, R28, R50, R52 ;  /* 0x000000321c34723c */ /* 0x000fde0000001834 */
[----:B------:R-:W-:-:S08]  /*e3790*/  NOP ;  /* 0x0000000000007918 */ /* 0x000fd00000000000 */
        /* <DEDUP_REMOVED lines=17> */
[----:B------:R-:W-:Y:S04]  /*e38b0*/  STL.64 [R1+0x1b08], R26 ;  /* 0x001b081a01007387 */ /* 0x000fe80000100a00 */
[----:B------:R-:W-:Y:S04]  /*e38c0*/  STL.64 [R1+0x1af0], R20 ;  /* 0x001af01401007387 */ /* 0x000fe80000100a00 */
[----:B------:R-:W-:Y:S04]  /*e38d0*/  STL.64 [R1+0x1af8], R22 ;  /* 0x001af81601007387 */ /* 0x000fe80000100a00 */
[----:B------:R-:W2:Y:S04]  /*e38e0*/  LDL.LU R44, [R1+0x14f0] ;  /* 0x0014f000012c7983 */ /* 0x000ea80000300800 */
[----:B------:R0:W-:Y:S04]  /*e38f0*/  STL.64 [R1+0x1ae0], R16 ;  /* 0x001ae01001007387 */ /* 0x0001e80000100a00 */
[----:B------:R1:W-:Y:S04]  /*e3900*/  STL.64 [R1+0x1ae8], R18 ;  /* 0x001ae81201007387 */ /* 0x0003e80000100a00 */
[----:B------:R3:W-:Y:S04]  /*e3910*/  STL.64 [R1+0x1ad0], R12 ;  /* 0x001ad00c01007387 */ /* 0x0007e80000100a00 */
[----:B------:R4:W-:Y:S04]  /*e3920*/  STL.64 [R1+0x1ad8], R14 ;  /* 0x001ad80e01007387 */ /* 0x0009e80000100a00 */
        /* <DEDUP_REMOVED lines=79> */
[C---:B---3--:R-:W-:Y:S06]  /*e3e20*/  HMMA.16816.F32 R4, R28.reuse, R20, R4 ;  /* 0x000000141c04723c */ /* 0x048fec0000001804 */
[C---:B----4-:R-:W-:Y:S06]  /*e3e30*/  HMMA.16816.F32 R8, R28.reuse, R18, R8 ;  /* 0x000000121c08723c */ /* 0x050fec0000001808 */
[----:B--2---:R-:W-:Y:S01]  /*e3e40*/  HMMA.16816.F32 R12, R28, R16, R12 ;  /* 0x000000101c0c723c */ /* 0x004fe2000000180c */
[----:B------:R-:W-:-:S15]  /*e3e50*/  STL.64 [R1+0x7078], R18 ;  /* 0x0070781201007387 */ /* 0x000fde0000100a00 */
[----:B------:R-:W-:-:S07]  /*e3e60*/  NOP ;  /* 0x0000000000007918 */ /* 0x000fce0000000000 */
        /* <DEDUP_REMOVED lines=8> */
[----:B------:R-:W-:Y:S01]  /*e3ef0*/  STL.64 [R1+0x7088], R22 ;  /* 0x0070881601007387 */ /* 0x000fe20000100a00 */
[----:B------:R-:W-:Y:S03]  /*e3f00*/  HMMA.16816.F32 R8, R28, R36, R52 ;  /* 0x000000241c08723c */ /* 0x000fe60000001834 */
[----:B------:R-:W-:-:S13]  /*e3f10*/  STL.64 [R1+0x7080], R20 ;  /* 0x0070801401007387 */ /* 0x000fda0000100a00 */
        /* <DEDUP_REMOVED lines=16> */
[----:B------:R-:W3:Y:S01]  /*e4020*/  LDL.LU R59, [R1+0x13fc] ;  /* 0x0013fc00013b7983 */ /* 0x000ee20000300800 */
[----:B------:R-:W-:-:S03]  /*e4030*/  IMAD.MOV.U32 R33, RZ, RZ, R0 ;  /* 0x000000ffff217224 */ /* 0x000fc600078e0000 */
[----:B---3--:R-:W-:Y:S04]  /*e4040*/  STL.64 [R1+0x7298], R58 ;  /* 0x0072983a01007387 */ /* 0x008fe80000100a00 */
[----:B--2---:R0:W-:Y:S04]  /*e4050*/  STL.64 [R1+0x7290], R56 ;  /* 0x0072903801007387 */ /* 0x0041e80000100a00 */
[----:B------:R-:W2:Y:S04]  /*e4060*/  LDL R32, [R1+0xd0] ;  /* 0x0000d00001207983 */ /* 0x000ea80000100800 */
[----:B------:R-:W3:Y:S04]  /*e4070*/  LDL.LU R0, [R1+0x7344] ;  /* 0x0073440001007983 */ /* 0x000ee80000300800 */
[----:B------:R-:W4:Y:S04]  /*e4080*/  LDL.LU R44, [R1+0x1410] ;  /* 0x00141000012c7983 */ /* 0x000f280000300800 */
[----:B------:R-:W4:Y:S04]  /*e4090*/  LDL.LU R45, [R1+0x1414] ;  /* 0x00141400012d7983 */ /* 0x000f280000300800 */
[----:B------:R-:W2:Y:S04]  /*e40a0*/  LDL.LU R46, [R1+0x1418] ;  /* 0x00141800012e7983 */ /* 0x000ea80000300800 */
[----:B------:R-:W2:Y:S01]  /*e40b0*/  LDL.LU R47, [R1+0x141c] ;  /* 0x00141c00012f7983 */ /* 0x000ea20000300800 */
[----:B------:R-:W-:-:S02]  /*e40c0*/  IMAD R24, R24, 0x100, R48 ;  /* 0x0000010018187824 */ /* 0x000fc400078e0230 */
[----:B------:R-:W-:Y:S02]  /*e40d0*/  IMAD R25, R25, 0x100, R49 ;  /* 0x0000010019197824 */ /* 0x000fe400078e0231 */
[----:B---3--:R-:W-:Y:S01]  /*e40e0*/  IMAD.MOV.U32 R49, RZ, RZ, R0 ;  /* 0x000000ffff317224 */ /* 0x008fe200078e0000 */
[----:B--2---:R1:W-:Y:S04]  /*e40f0*/  STL.64 [R1+0x72a8], R46 ;  /* 0x0072a82e01007387 */ /* 0x0043e80000100a00 */
[----:B----4-:R-:W-:Y:S04]  /*e4100*/  STL.64 [R1+0x72a0], R44 ;  /* 0x0072a02c01007387 */ /* 0x010fe80000100a00 */
[----:B------:R-:W2:Y:S04]  /*e4110*/  LDL R48, [R1+0xe0] ;  /* 0x0000e00001307983 */ /* 0x000ea80000100800 */
[----:B------:R-:W3:Y:S04]  /*e4120*/  LDL.LU R0, [R1+0x7340] ;  /* 0x0073400001007983 */ /* 0x000ee80000300800 */
[----:B------:R-:W4:Y:S04]  /*e4130*/  LDL.LU R12, [R1+0x1430] ;  /* 0x00143000010c7983 */ /* 0x000f280000300800 */
[----:B------:R-:W4:Y:S04]  /*e4140*/  LDL.LU R13, [R1+0x1434] ;  /* 0x00143400010d7983 */ /* 0x000f280000300800 */
[----:B------:R-:W2:Y:S04]  /*e4150*/  LDL.LU R14, [R1+0x1438] ;  /* 0x00143800010e7983 */ /* 0x000ea80000300800 */
[----:B------:R-:W2:Y:S01]  /*e4160*/  LDL.LU R15, [R1+0x143c] ;  /* 0x00143c00010f7983 */ /* 0x000ea20000300800 */
[----:B---3--:R-:W-:-:S03]  /*e4170*/  IMAD.MOV.U32 R9, RZ, RZ, R0 ;  /* 0x000000ffff097224 */ /* 0x008fc600078e0000 */
[----:B--2---:R-:W-:Y:S04]  /*e4180*/  STL.64 [R1+0x72b8], R14 ;  /* 0x0072b80e01007387 */ /* 0x004fe80000100a00 */
        /* <DEDUP_REMOVED lines=11> */
[----:B------:R-:W1:Y:S04]  /*e4240*/  LDL.LU R0, [R1+0x7338] ;  /* 0x0073380001007983 */ /* 0x000e680000300800 */
[----:B------:R-:W4:Y:S04]  /*e4250*/  LDL.LU R28, [R1+0x1460] ;  /* 0x00146000011c7983 */ /* 0x000f280000300800 */
[----:B------:R-:W4:Y:S04]  /*e4260*/  LDL.LU R29, [R1+0x1464] ;  /* 0x00146400011d7983 */ /* 0x000f280000300800 */
[----:B------:R-:W2:Y:S04]  /*e4270*/  LDL.LU R30, [R1+0x1468] ;  /* 0x00146800011e7983 */ /* 0x000ea80000300800 */
[----:B------:R-:W2:Y:S04]  /*e4280*/  LDL.LU R31, [R1+0x146c] ;  /* 0x00146c00011f7983 */ /* 0x000ea80000300800 */
[----:B--2---:R2:W-:Y:S04]  /*e4290*/  STL.64 [R1+0x72d8], R30 ;  /* 0x0072d81e01007387 */ /* 0x0045e80000100a00 */
[----:B----4-:R-:W-:Y:S04]  /*e42a0*/  STL.64 [R1+0x72d0], R28 ;  /* 0x0072d01c01007387 */ /* 0x010fe80000100a00 */
[----:B0-----:R-:W4:Y:S04]  /*e42b0*/  LDL.LU R56, [R1+0x1470] ;  /* 0x0014700001387983 */ /* 0x001f280000300800 */
[----:B------:R-:W4:Y:S04]  /*e42c0*/  LDL.LU R57, [R1+0x1474] ;  /* 0x0014740001397983 */ /* 0x000f280000300800 */
[----:B------:R-:W3:Y:S04]  /*e42d0*/  LDL.LU R58, [R1+0x1478] ;  /* 0x00147800013a7983 */ /* 0x000ee80000300800 */
[----:B------:R-:W3:Y:S01]  /*e42e0*/  LDL.LU R59, [R1+0x147c] ;  /* 0x00147c00013b7983 */ /* 0x000ee20000300800 */
[----:B-1----:R-:W-:-:S03]  /*e42f0*/  IMAD.MOV.U32 R47, RZ, RZ, R0 ;  /* 0x000000ffff2f7224 */ /* 0x002fc600078e0000 */
[----:B---3--:R-:W-:Y:S04]  /*e4300*/  STL.64 [R1+0x72e8], R58 ;  /* 0x0072e83a01007387 */ /* 0x008fe80000100a00 */
[----:B----4-:R-:W-:Y:S04]  /*e4310*/  STL.64 [R1+0x72e0], R56 ;  /* 0x0072e03801007387 */ /* 0x010fe80000100a00 */
[----:B------:R-:W3:Y:S04]  /*e4320*/  LDL R46, [R1+0x110] ;  /* 0x00011000012e7983 */ /* 0x000ee80000100800 */
[----:B------:R-:W2:Y:S04]  /*e4330*/  LDL.LU R0, [R1+0x7334] ;  /* 0x0073340001007983 */ /* 0x000ea80000300800 */
[----:B------:R-:W4:Y:S04]  /*e4340*/  LDL.LU R36, [R1+0x1490] ;  /* 0x0014900001247983 */ /* 0x000f280000300800 */
[----:B------:R-:W4:Y:S04]  /*e4350*/  LDL.LU R37, [R1+0x1494] ;  /* 0x0014940001257983 */ /* 0x000f280000300800 */
[----:B------:R-:W3:Y:S04]  /*e4360*/  LDL.LU R38, [R1+0x1498] ;  /* 0x0014980001267983 */ /* 0x000ee80000300800 */
[----:B------:R-:W3:Y:S01]  /*e4370*/  LDL.LU R39, [R1+0x149c] ;  /* 0x00149c0001277983 */ /* 0x000ee20000300800 */
[----:B--2---:R-:W-:-:S03]  /*e4380*/  IMAD.MOV.U32 R31, RZ, RZ, R0 ;  /* 0x000000ffff1f7224 */ /* 0x004fc600078e0000 */
[----:B---3--:R-:W-:Y:S04]  /*e4390*/  STL.64 [R1+0x72f8], R38 ;  /* 0x0072f82601007387 */ /* 0x008fe80000100a00 */
[----:B----4-:R0:W-:Y:S04]  /*e43a0*/  STL.64 [R1+0x72f0], R36 ;  /* 0x0072f02401007387 */ /* 0x0101e80000100a00 */
[----:B------:R-:W2:Y:S04]  /*e43b0*/  LDL R30, [R1+0x120] ;  /* 0x00012000011e7983 */ /* 0x000ea80000100800 */
[----:B------:R-:W3:Y:S04]  /*e43c0*/  LDL.LU R0, [R1+0x7330] ;  /* 0x0073300001007983 */ /* 0x000ee80000300800 */
[----:B0-----:R-:W4:Y:S04]  /*e43d0*/  LDL.LU R36, [R1+0x14b0] ;  /* 0x0014b00001247983 */ /* 0x001f280000300800 */
[----:B------:R-:W4:Y:S04]  /*e43e0*/  LDL.LU R37, [R1+0x14b4] ;  /* 0x0014b40001257983 */ /* 0x000f280000300800 */
[----:B------:R-:W2:Y:S04]  /*e43f0*/  LDL.LU R38, [R1+0x14b8] ;  /* 0x0014b80001267983 */ /* 0x000ea80000300800 */
[----:B------:R-:W2:Y:S04]  /*e4400*/  LDL.LU R39, [R1+0x14bc] ;  /* 0x0014bc0001277983 */ /* 0x000ea80000300800 */
[----:B--2---:R0:W-:Y:S04]  /*e4410*/  STL.64 [R1+0x7308], R38 ;  /* 0x0073082601007387 */ /* 0x0041e80000100a00 */
[----:B0-----:R-:W2:Y:S04]  /*e4420*/  LDL R38, [R1+0x130] ;  /* 0x0001300001267983 */ /* 0x001ea80000100800 */
[----:B----4-:R0:W-:Y:S04]  /*e4430*/  STL.64 [R1+0x7300], R36 ;  /* 0x0073002401007387 */ /* 0x0101e80000100a00 */
[----:B------:R-:W4:Y:S04]  /*e4440*/  LDL.64 R28, [R1+0x128] ;  /* 0x00012800011c7983 */ /* 0x000f280000100a00 */
[----:B0-----:R-:W3:Y:S04]  /*e4450*/  LDL.64 R36, [R1+0x138] ;  /* 0x0001380001247983 */ /* 0x001ee80000100a00 */
[----:B------:R-:W-:Y:S04]  /*e4460*/  STL.64 [R1+0x7318], R30 ;  /* 0x0073181e01007387 */ /* 0x000fe80000100a00 */
[----:B----4-:R0:W-:Y:S04]  /*e4470*/  STL.64 [R1+0x7310], R28 ;  /* 0x0073101c01007387 */ /* 0x0101e80000100a00 */
[----:B0-----:R-:W4:Y:S04]  /*e4480*/  LDL.LU R28, [R1+0x14c0] ;  /* 0x0014c000011c7983 */ /* 0x001f280000300800 */
[----:B------:R-:W4:Y:S04]  /*e4490*/  LDL.LU R29, [R1+0x14c4] ;  /* 0x0014c400011d7983 */ /* 0x000f280000300800 */
[----:B------:R-:W2:Y:S04]  /*e44a0*/  LDL.LU R30, [R1+0x14c8] ;  /* 0x0014c800011e7983 */ /* 0x000ea80000300800 */
[----:B------:R-:W2:Y:S01]  /*e44b0*/  LDL.LU R31, [R1+0x14cc] ;  /* 0x0014cc00011f7983 */ /* 0x000ea20000300800 */
[----:B------:R-:W-:-:S02]  /*e44c0*/  IMAD R26, R26, 0x100, R50 ;  /* 0x000001001a1a7824 */ /* 0x000fc400078e0232 */
[----:B------:R-:W-:Y:S01]  /*e44d0*/  IMAD R27, R27, 0x100, R51 ;  /* 0x000001001b1b7824 */ /* 0x000fe200078e0233 */
[----:B--2---:R-:W-:Y:S04]  /*e44e0*/  STL.64 [R1+0x7328], R30 ;  /* 0x0073281e01007387 */ /* 0x004fe80000100a00 */
[----:B----4-:R0:W-:Y:S04]  /*e44f0*/  STL.64 [R1+0x7320], R28 ;  /* 0x0073201c01007387 */ /* 0x0101e80000100a00 */
[----:B0-----:R-:W3:Y:S04]  /*e4500*/  LDL.LU R28, [R1+0x14d0] ;  /* 0x0014d000011c7983 */ /* 0x001ee80000300800 */
[----:B------:R-:W3:Y:S04]  /*e4510*/  LDL.LU R29, [R1+0x14d4] ;  /* 0x0014d400011d7983 */ /* 0x000ee80000300800 */
[----:B------:R-:W3:Y:S04]  /*e4520*/  LDL.LU R30, [R1+0x14d8] ;  /* 0x0014d800011e7983 */ /* 0x000ee80000300800 */
[----:B------:R-:W3:Y:S01]  /*e4530*/  LDL.LU R31, [R1+0x14dc] ;  /* 0x0014dc00011f7983 */ /* 0x000ee20000300800 */
[----:B------:R-:W-:-:S02]  /*e4540*/  F2FP.F16.E5M2.UNPACK_B R24, R24 ;  /* 0x00000018ff18723e */ /* 0x000fc400020004ff */
[----:B------:R-:W-:Y:S02]  /*e4550*/  F2FP.F16.E5M2.UNPACK_B R25, R25 ;  /* 0x00000019ff19723e */ /* 0x000fe400020004ff */
[----:B------:R-:W-:Y:S02]  /*e4560*/  F2FP.F16.E5M2.UNPACK_B R26, R26 ;  /* 0x0000001aff1a723e */ /* 0x000fe400020004ff */
[----:B------:R-:W-:Y:S01]  /*e4570*/  F2FP.F16.E5M2.UNPACK_B R27, R27 ;  /* 0x0000001bff1b723e */ /* 0x000fe200020004ff */
        /* <DEDUP_REMOVED lines=25> */
[----:B------:R0:W-:Y:S04]  /*e4710*/  STL.64 [R1+0x7118], R42 ;  /* 0x0071182a01007387 */ /* 0x0001e80000100a00 */
[----:B0-----:R-:W4:Y:S04]  /*e4720*/  LDL.64 R42, [R1+0x108] ;  /* 0x00010800012a7983 */ /* 0x001f280000100a00 */
[----:B------:R-:W-:Y:S01]  /*e4730*/  STL.64 [R1+0x7110], R40 ;  /* 0x0071102801007387 */ /* 0x000fe20000100a00 */
[----:B---3--:R-:W-:-:S15]  /*e4740*/  HMMA.16816.F32 R28, R24, R36, R28 ;  /* 0x00000024181c723c */ /* 0x008fde000000181c */
[----:B------:R-:W-:-:S08]  /*e4750*/  NOP ;  /* 0x0000000000007918 */ /* 0x000fd00000000000 */
[----:B------:R-:W-:Y:S04]  /*e4760*/  STL.64 [R1+0x1a30], R28 ;  /* 0x001a301c01007387 */ /* 0x000fe80000100a00 */
[----:B------:R0:W-:Y:S04]  /*e4770*/  STL.64 [R1+0x1a38], R30 ;  /* 0x001a381e01007387 */ /* 0x0001e80000100a00 */
[----:B0-----:R-:W3:Y:S04]  /*e4780*/  LDL.LU.64 R30, [R1+0x7328] ;  /* 0x00732800011e7983 */ /* 0x001ee80000300a00 */
[----:B------:R-:W3:Y:S01]  /*e4790*/  LDL.LU.64 R28, [R1+0x7320] ;  /* 0x00732000011c7983 */ /* 0x000ee20000300a00 */
[----:B------:R-:W-:-:S02]  /*e47a0*/  IMAD.MOV.U32 R39, RZ, RZ, R0 ;  /* 0x000000ffff277224 */ /* 0x000fc400078e0000 */
[----:B------:R-:W-:-:S05]  /*e47b0*/  IMAD.MOV.U32 R0, RZ, RZ, R37 ;  /* 0x000000ffff007224 */ /* 0x000fca00078e0025 */
[----:B------:R-:W-:Y:S01]  /*e47c0*/  STL [R1+0x7038], R0 ;  /* 0x0070380001007387 */ /* 0x000fe20000100800 */
[----:B---3--:R-:W-:Y:S03]  /*e47d0*/  HMMA.16816.F32 R36, R24, R38, R28 ;  /* 0x000000261824723c */ /* 0x008fe6000000181c */
[----:B------:R-:W2:Y:S04]  /*e47e0*/  LDL.LU.64 R30, [R1+0x7318] ;  /* 0x00731800011e7983 */ /* 0x000ea80000300a00 */
[----:B------:R-:W3:-:S15]  /*e47f0*/  LDL.LU.64 R28, [R1+0x7310] ;  /* 0x00731000011c7983 */ /* 0x000ede0000300a00 */
[----:B------:R-:W-:-:S01]  /*e4800*/  NOP ;  /* 0x0000000000007918 */ /* 0x000fc20000000000 */
[----:B------:R-:W-:Y:S04]  /*e4810*/  STL.64 [R1+0x1a20], R36 ;  /* 0x001a202401007387 */ /* 0x000fe80000100a00 */
[----:B------:R0:W-:Y:S04]  /*e4820*/  STL.64 [R1+0x1a28], R38 ;  /* 0x001a282601007387 */ /* 0x0001e80000100a00 */
[----:B0-----:R-:W3:Y:S04]  /*e4830*/  LDL.LU.64 R38, [R1+0x7308] ;  /* 0x0073080001267983 */ /* 0x001ee80000300a00 */
[----:B------:R-:W3:Y:S02]  /*e4840*/  LDL.LU.64 R36, [R1+0x7300] ;  /* 0x0073000001247983 */ /* 0x000ee40000300a00 */
[----:B---3--:R-:W-:-:S15]  /*e4850*/  HMMA.16816.F32 R36, R24, R28, R36 ;  /* 0x0000001c1824723c */ /* 0x008fde0000001824 */
[----:B------:R-:W-:-:S08]  /*e4860*/  NOP ;  /* 0x0000000000007918 */ /* 0x000fd00000000000 */
[----:B------:R-:W-:Y:S04]  /*e4870*/  STL.64 [R1+0x1a10], R36 ;  /* 0x001a102401007387 */ /* 0x000fe80000100a00 */
[----:B------:R0:W-:Y:S04]  /*e4880*/  STL.64 [R1+0x1a18], R38 ;  /* 0x001a182601007387 */ /* 0x0001e80000100a00 */
[----:B0-----:R-:W3:Y:S04]  /*e4890*/  LDL.LU.64 R38, [R1+0x72f8] ;  /* 0x0072f80001267983 */ /* 0x001ee80000300a00 */
[----:B------:R-:W3:Y:S01]  /*e48a0*/  LDL.LU.64 R36, [R1+0x72f0] ;  /* 0x0072f00001247983 */ /* 0x000ee20000300a00 */
[----:B------:R-:W-:-:S02]  /*e48b0*/  IMAD.MOV.U32 R0, RZ, RZ, R29 ;  /* 0x000000ffff007224 */ /* 0x000fc400078e001d */
[----:B--2---:R-:W-:Y:S03]  /*e48c0*/  HMMA.16816.F32 R28, R24, R30, R56 ;  /* 0x0000001e181c723c */ /* 0x004fe60000001838 */
[----:B------:R4:W-:Y:S04]  /*e48d0*/  STL [R1+0x703c], R0 ;  /* 0x00703c0001007387 */ /* 0x0009e80000100800 */
[----:B------:R-:W2:Y:S04]  /*e48e0*/  LDL.LU.64 R58, [R1+0x72e8] ;  /* 0x0072e800013a7983 */ /* 0x000ea80000300a00 */
[----:B------:R-:W2:Y:S01]  /*e48f0*/  LDL.LU.64 R56, [R1+0x72e0] ;  /* 0x0072e00001387983 */ /* 0x000ea20000300a00 */
[----:B----4-:R-:W-:-:S11]  /*e4900*/  IMAD.MOV.U32 R0, RZ, RZ, R45 ;  /* 0x000000ffff007224 */ /* 0x010fd600078e002d */
[----:B------:R-:W-:Y:S04]  /*e4910*/  STL.64 [R1+0x1a00], R28 ;  /* 0x001a001c01007387 */ /* 0x000fe80000100a00 */
[----:B------:R0:W-:Y:S04]  /*e4920*/  STL.64 [R1+0x1a08], R30 ;  /* 0x001a081e01007387 */ /* 0x0001e80000100a00 */
[----:B0-----:R-:W4:Y:S04]  /*e4930*/  LDL.LU.64 R30, [R1+0x72d8] ;  /* 0x0072d800011e7983 */ /* 0x001f280000300a00 */
[----:B------:R-:W4:Y:S01]  /*e4940*/  LDL.LU.64 R28, [R1+0x72d0] ;  /* 0x0072d000011c7983 */ /* 0x000f220000300a00 */
[C---:B---3--:R-:W-:Y:S06]  /*e4950*/  HMMA.16816.F32 R36, R24.reuse, R44, R36 ;  /* 0x0000002c1824723c */ /* 0x048fec0000001824 */
[C---:B------:R-:W-:Y:S06]  /*e4960*/  HMMA.16816.F32 R44, R24.reuse, R46, R12 ;  /* 0x0000002e182c723c */ /* 0x040fec000000180c */
[----:B--2---:R-:W-:Y:S11]  /*e4970*/  HMMA.16816.F32 R56, R24, R42, R56 ;  /* 0x0000002a1838723c */ /* 0x004ff60000001838 */
        /* <DEDUP_REMOVED lines=16> */
[C---:B----4-:R-:W-:Y:S06]  /*e4a80*/  HMMA.16816.F32 R40, R24.reuse, R20, R28 ;  /* 0x000000141828723c */ /* 0x050fec000000181c */
[----:B------:R-:W-:Y:S01]  /*e4a90*/  HMMA.16816.F32 R16, R24, R8, R16 ;  /* 0x000000081810723c */ /* 0x000fe20000001810 */
[----:B------:R0:W-:Y:S02]  /*e4aa0*/  STL [R1+0x7044], R0 ;  /* 0x0070440001007387 */ /* 0x0001e40000100800 */
[----:B0-----:R-:W-:-:S14]  /*e4ab0*/  IMAD.MOV.U32 R0, RZ, RZ, R23 ;  /* 0x000000ffff007224 */ /* 0x001fdc00078e0017 */
[----:B------:R-:W-:Y:S04]  /*e4ac0*/  STL.64 [R1+0x19c0], R40 ;  /* 0x0019c02801007387 */ /* 0x000fe80000100a00 */
[----:B------:R-:W-:Y:S04]  /*e4ad0*/  STL.64 [R1+0x19c8], R42 ;  /* 0x0019c82a01007387 */ /* 0x000fe80000100a00 */
[----:B------:R0:W-:Y:S02]  /*e4ae0*/  STL [R1+0x7048], R0 ;  /* 0x0070480001007387 */ /* 0x0001e40000100800 */
[----:B0-----:R-:W-:Y:S01]  /*e4af0*/  IMAD.MOV.U32 R0, RZ, RZ, R11 ;  /* 0x000000ffff007224 */ /* 0x001fe200078e000b */
        /* <DEDUP_REMOVED lines=18> */
[----:B0-----:R-:W-:-:S14]  /*e4c20*/  HMMA.16816.F32 R4, R24, R34, R56 ;  /* 0x000000221804723c */ /* 0x001fdc0000001838 */
[----:B------:R-:W-:Y:S04]  /*e4c30*/  STL.64 [R1+0x1960], R8 ;  /* 0x0019600801007387 */ /* 0x000fe80000100a00 */
[----:B------:R-:W-:Y:S04]  /*e4c40*/  STL.64 [R1+0x1968], R10 ;  /* 0x0019680a01007387 */ /* 0x000fe80000100a00 */
[----:B------:R-:W2:Y:S04]  /*e4c50*/  LDL.LU R52, [R1+0x12f0] ;  /* 0x0012f00001347983 */ /* 0x000ea80000300800 */
[----:B------:R0:W-:Y:S04]  /*e4c60*/  STL.64 [R1+0x1950], R4 ;  /* 0x0019500401007387 */ /* 0x0001e80000100a00 */
[----:B------:R1:W-:Y:S04]  /*e4c70*/  STL.64 [R1+0x1958], R6 ;  /* 0x0019580601007387 */ /* 0x0003e80000100a00 */
        /* <DEDUP_REMOVED lines=15> */
[----:B-1----:R-:W3:Y:S04]  /*e4d70*/  LDL.LU R6, [R1+0x1318] ;  /* 0x0013180001067983 */ /* 0x002ee80000300800 */
[----:B------:R-:W3:Y:S04]  /*e4d80*/  LDL.LU R7, [R1+0x131c] ;  /* 0x00131c0001077983 */ /* 0x000ee80000300800 */
[----:B---3--:R-:W-:Y:S04]  /*e4d90*/  STL.64 [R1+0x71f8], R6 ;  /* 0x0071f80601007387 */ /* 0x008fe80000100a00 */
[----:B----4-:R0:W-:Y:S04]  /*e4da0*/  STL.64 [R1+0x71f0], R4 ;  /* 0x0071f00401007387 */ /* 0x0101e80000100a00 */
        /* <DEDUP_REMOVED lines=26> */
[----:B0-----:R-:W3:Y:S04]  /*e4f50*/  LDL.LU R4, [R1+0x1380] ;  /* 0x0013800001047983 */ /* 0x001ee80000300800 */
[----:B------:R-:W3:Y:S04]  /*e4f60*/  LDL.LU R5, [R1+0x1384] ;  /* 0x0013840001057983 */ /* 0x000ee80000300800 */
[----:B------:R-:W4:Y:S04]  /*e4f70*/  LDL.LU R6, [R1+0x1388] ;  /* 0x0013880001067983 */ /* 0x000f280000300800 */
[----:B------:R-:W4:Y:S04]  /*e4f80*/  LDL.LU R7, [R1+0x138c] ;  /* 0x00138c0001077983 */ /* 0x000f280000300800 */
[----:B----4-:R-:W-:Y:S04]  /*e4f90*/  STL.64 [R1+0x7238], R6 ;  /* 0x0072380601007387 */ /* 0x010fe80000100a00 */
[----:B---3--:R0:W-:Y:S04]  /*e4fa0*/  STL.64 [R1+0x7230], R4 ;  /* 0x0072300401007387 */ /* 0x0081e80000100a00 */
[----:B-1----:R-:W3:Y:S04]  /*e4fb0*/  LDL.LU R16, [R1+0x1390] ;  /* 0x0013900001107983 */ /* 0x002ee80000300800 */
[----:B------:R-:W3:Y:S04]  /*e4fc0*/  LDL.LU R17, [R1+0x1394] ;  /* 0x0013940001117983 */ /* 0x000ee80000300800 */
[----:B------:R-:W4:Y:S04]  /*e4fd0*/  LDL.LU R18, [R1+0x1398] ;  /* 0x0013980001127983 */ /* 0x000f280000300800 */
[----:B------:R-:W4:Y:S04]  /*e4fe0*/  LDL.LU R19, [R1+0x139c] ;  /* 0x00139c0001137983 */ /* 0x000f280000300800 */
[----:B----4-:R1:W-:Y:S04]  /*e4ff0*/  STL.64 [R1+0x7248], R18 ;  /* 0x0072481201007387 */ /* 0x0103e80000100a00 */
[----:B---3--:R3:W-:Y:S04]  /*e5000*/  STL.64 [R1+0x7240], R16 ;  /* 0x0072401001007387 */ /* 0x0087e80000100a00 */
        /* <DEDUP_REMOVED lines=37> */
[----:B------:R-:W3:Y:S04]  /*e5260*/  LDL.64 R40, [R1+0x88] ;  /* 0x0000880001287983 */ /* 0x000ee80000100a00 */
[----:B------:R-:W3:Y:S04]  /*e5270*/  LDL.LU R32, [R1+0x1360] ;  /* 0x0013600001207983 */ /* 0x000ee80000300800 */
[----:B------:R-:W3:Y:S01]  /*e5280*/  LDL.LU R33, [R1+0x1364] ;  /* 0x0013640001217983 */ /* 0x000ee20000300800 */
[----:B------:R-:W-:-:S03]  /*e5290*/  IMAD.MOV.U32 R0, RZ, RZ, R35 ;  /* 0x000000ffff007224 */ /* 0x000fc600078e0023 */
        /* <DEDUP_REMOVED lines=33> */
[----:B------:R0:W-:Y:S01]  /*e54b0*/  STL [R1+0x7058], R0 ;  /* 0x0070580001007387 */ /* 0x0001e20000100800 */
[----:B--2---:R-:W-:Y:S03]  /*e54c0*/  HMMA.16816.F32 R16, R24, R18, R4 ;  /* 0x000000121810723c */ /* 0x004fe60000001804 */
[----:B------:R-:W2:Y:S04]  /*e54d0*/  LDL.LU.64 R6, [R1+0x7258] ;  /* 0x0072580001067983 */ /* 0x000ea80000300a00 */
[----:B------:R-:W2:Y:S01]  /*e54e0*/  LDL.LU.64 R4, [R1+0x7250] ;  /* 0x0072500001047983 */ /* 0x000ea20000300a00 */
[----:B0-----:R-:W-:-:S15]  /*e54f0*/  IMAD.MOV.U32 R0, RZ, RZ, R29 ;  /* 0x000000ffff007224 */ /* 0x001fde00078e001d */
        /* <DEDUP_REMOVED lines=10> */
[----:B------:R-:W2:Y:S04]  /*e55a0*/  LDL.LU.64 R4, [R1+0x7230] ;  /* 0x0072300001047983 */ /* 0x000ea80000300a00 */
[----:B------:R0:W-:Y:S04]  /*e55b0*/  STL [R1+0x705c], R0 ;  /* 0x00705c0001007387 */ /* 0x0001e80000100800 */
[----:B------:R-:W3:Y:S04]  /*e55c0*/  LDL.LU.64 R54, [R1+0x7228] ;  /* 0x0072280001367983 */ /* 0x000ee80000300a00 */
[----:B------:R-:W3:Y:S01]  /*e55d0*/  LDL.LU.64 R52, [R1+0x7220] ;  /* 0x0072200001347983 */ /* 0x000ee20000300a00 */
[----:B----4-:R-:W-:Y:S03]  /*e55e0*/  HMMA.16816.F32 R16, R24, R44, R16 ;  /* 0x0000002c1810723c */ /* 0x010fe60000001810 */
[----:B------:R-:W-:Y:S04]  /*e55f0*/  STL.64 [R1+0x1900], R28 ;  /* 0x0019001c01007387 */ /* 0x000fe80000100a00 */
[----:B------:R1:W-:Y:S01]  /*e5600*/  STL.64 [R1+0x1908], R30 ;  /* 0x0019081e01007387 */ /* 0x0003e20000100a00 */
[----:B0-----:R-:W-:-:S03]  /*e5610*/  IMAD.MOV.U32 R0, RZ, RZ, R45 ;  /* 0x000000ffff007224 */ /* 0x001fc600078e002d */
[----:B-1----:R-:W4:Y:S04]  /*e5620*/  LDL.LU.64 R30, [R1+0x7218] ;  /* 0x00721800011e7983 */ /* 0x002f280000300a00 */
[----:B------:R-:W4:Y:S08]  /*e5630*/  LDL.LU.64 R28, [R1+0x7210] ;  /* 0x00721000011c7983 */ /* 0x000f300000300a00 */
[----:B------:R-:W-:Y:S04]  /*e5640*/  STL.64 [R1+0x18f0], R16 ;  /* 0x0018f01001007387 */ /* 0x000fe80000100a00 */
[----:B------:R0:W-:Y:S04]  /*e5650*/  STL.64 [R1+0x18f8], R18 ;  /* 0x0018f81201007387 */ /* 0x0001e80000100a00 */
[----:B0-----:R-:W4:Y:S04]  /*e5660*/  LDL.LU.64 R18, [R1+0x7208] ;  /* 0x0072080001127983 */ /* 0x001f280000300a00 */
[----:B------:R-:W4:Y:S04]  /*e5670*/  LDL.LU.64 R16, [R1+0x7200] ;  /* 0x0072000001107983 */ /* 0x000f280000300a00 */
[----:B------:R0:W-:Y:S02]  /*e5680*/  STL [R1+0x7060], R0 ;  /* 0x0070600001007387 */ /* 0x0001e40000100800 */
[----:B0-----:R-:W-:Y:S01]  /*e5690*/  IMAD.MOV.U32 R0, RZ, RZ, R41 ;  /* 0x000000ffff007224 */ /* 0x001fe200078e0029 */
[C---:B--2---:R-:W-:Y:S06]  /*e56a0*/  HMMA.16816.F32 R44, R24.reuse, R46, R4 ;  /* 0x0000002e182c723c */ /* 0x044fec0000001804 */
[C---:B---3--:R-:W-:Y:S01]  /*e56b0*/  HMMA.16816.F32 R52, R24.reuse, R40, R52 ;  /* 0x000000281834723c */ /* 0x048fe20000001834 */
[----:B------:R-:W2:Y:S04]  /*e56c0*/  LDL.LU.64 R6, [R1+0x71f8] ;  /* 0x0071f80001067983 */ /* 0x000ea80000300a00 */
[----:B------:R-:W2:Y:S01]  /*e56d0*/  LDL.LU.64 R4, [R1+0x71f0] ;  /* 0x0071f00001047983 */ /* 0x000ea20000300a00 */
[C---:B------:R-:W-:Y:S11]  /*e56e0*/  HMMA.16816.F32 R40, R24.reuse, R42, R32 ;  /* 0x0000002a1828723c */ /* 0x040ff60000001820 */
        /* <DEDUP_REMOVED lines=8> */
[----:B------:R0:W-:Y:S04]  /*e5770*/  STL [R1+0x7064], R0 ;  /* 0x0070640001007387 */ /* 0x0001e80000100800 */
[----:B------:R-:W3:Y:S04]  /*e5780*/  LDL.LU.64 R34, [R1+0x71c8] ;  /* 0x0071c80001227983 */ /* 0x000ee80000300a00 */
[----:B------:R-:W3:Y:S01]  /*e5790*/  LDL.LU.64 R32, [R1+0x71c0] ;  /* 0x0071c00001207983 */ /* 0x000ee20000300a00 */
[----:B----4-:R-:W-:Y:S03]  /*e57a0*/  HMMA.16816.F32 R28, R24, R20, R28 ;  /* 0x00000014181c723c */ /* 0x010fe6000000181c */
[----:B------:R-:W-:Y:S04]  /*e57b0*/  STL.64 [R1+0x18c0], R40 ;  /* 0x0018c02801007387 */ /* 0x000fe80000100a00 */
[----:B------:R-:W-:Y:S01]  /*e57c0*/  STL.64 [R1+0x18c8], R42 ;  /* 0x0018c82a01007387 */ /* 0x000fe20000100a00 */
[----:B0-----:R-:W-:-:S02]  /*e57d0*/  IMAD.MOV.U32 R0, RZ, RZ, R21 ;  /* 0x000000ffff007224 */ /* 0x001fc400078e0015 */
[C---:B------:R-:W-:Y:S06]  /*e57e0*/  HMMA.16816.F32 R20, R24.reuse, R22, R36 ;  /* 0x000000161814723c */ /* 0x040fec0000001824 */
[----:B------:R-:W-:Y:S01]  /*e57f0*/  HMMA.16816.F32 R16, R24, R8, R16 ;  /* 0x000000081810723c */ /* 0x000fe20000001810 */
[----:B------:R0:W-:Y:S05]  /*e5800*/  STL [R1+0x7068], R0 ;  /* 0x0070680001007387 */ /* 0x0001ea0000100800 */
[----:B0-----:R-:W-:-:S02]  /*e5810*/  IMAD.MOV.U32 R0, RZ, RZ, R9 ;  /* 0x000000ffff007224 */ /* 0x001fc400078e0009 */
[C---:B------:R-:W-:Y:S01]  /*e5820*/  HMMA.16816.F32 R8, R24.reuse, R10, R12 ;  /* 0x0000000a1808723c */ /* 0x040fe2000000180c */
        /* <DEDUP_REMOVED lines=9> */
[----:B--2---:R-:W-:-:S15]  /*e58c0*/  HMMA.16816.F32 R4, R24, R48, R4 ;  /* 0x000000301804723c */ /* 0x004fde0000001804 */
[----:B------:R-:W-:-:S08]  /*e58d0*/  NOP ;  /* 0x0000000000007918 */ /* 0x000fd00000000000 */
[----:B------:R-:W-:Y:S04]  /*e58e0*/  STL.64 [R1+0x1870], R4 ;  /* 0x0018700401007387 */ /* 0x000fe80000100a00 */
[----:B------:R1:W-:Y:S01]  /*e58f0*/  STL.64 [R1+0x1878], R6 ;  /* 0x0018780601007387 */ /* 0x0003e20000100a00 */
[C---:B---3--:R-:W-:Y:S06]  /*e5900*/  HMMA.16816.F32 R12, R24.reuse, R50, R44 ;  /* 0x00000032180c723c */ /* 0x048fec000000182c */
[C---:B0-----:R-:W-:Y:S06]  /*e5910*/  HMMA.16816.F32 R8, R24.reuse, R32, R52 ;  /* 0x000000201808723c */ /* 0x041fec0000001834 */
[----:B-1----:R-:W-:Y:S11]  /*e5920*/  HMMA.16816.F32 R4, R24, R34, R56 ;  /* 0x000000221804723c */ /* 0x002ff60000001838 */
[----:B------:R0:W-:Y:S04]  /*e5930*/  STL.64 [R1+0x1860], R12 ;  /* 0x0018600c01007387 */ /* 0x0001e80000100a00 */
[----:B------:R1:W-:Y:S04]  /*e5940*/  STL.64 [R1+0x1868], R14 ;  /* 0x0018680e01007387 */ /* 0x0003e80000100a00 */
[----:B0-----:R-:W2:Y:S04]  /*e5950*/  LDL.LU R12, [R1+0x1190] ;  /* 0x00119000010c7983 */ /* 0x001ea80000300800 */
[----:B------:R-:W-:Y:S04]  /*e5960*/  STL.64 [R1+0x1850], R8 ;  /* 0x0018500801007387 */ /* 0x000fe80000100a00 */
[----:B------:R-:W-:Y:S04]  /*e5970*/  STL.64 [R1+0x1858], R10 ;  /* 0x0018580a01007387 */ /* 0x000fe80000100a00 */
[----:B------:R0:W-:Y:S04]  /*e5980*/  STL.64 [R1+0x1840], R4 ;  /* 0x0018400401007387 */ /* 0x0001e80000100a00 */
[----:B------:R3:W-:Y:S04]  /*e5990*/  STL.64 [R1+0x1848], R6 ;  /* 0x0018480601007387 */ /* 0x0007e80000100a00 */
[----:B------:R-:W2:Y:S04]  /*e59a0*/  LDL.LU R13, [R1+0x1194] ;  /* 0x00119400010d7983 */ /* 0x000ea80000300800 */
[----:B-1----:R-:W4:Y:S04]  /*e59b0*/  LDL.LU R14, [R1+0x1198] ;  /* 0x00119800010e7983 */ /* 0x002f280000300800 */
[----:B------:R-:W4:Y:S04]  /*e59c0*/  LDL.LU R15, [R1+0x119c] ;  /* 0x00119c00010f7983 */ /* 0x000f280000300800 */
[----:B----4-:R-:W-:Y:S04]  /*e59d0*/  STL.64 [R1+0x7128], R14 ;  /* 0x0071280e01007387 */ /* 0x010fe80000100a00 */
[----:B--2---:R1:W-:Y:S04]  /*e59e0*/  STL.64 [R1+0x7120], R12 ;  /* 0x0071200c01007387 */ /* 0x0043e80000100a00 */
[----:B------:R-:W2:Y:S04]  /*e59f0*/  LDL.LU R16, [R1+0x11a0] ;  /* 0x0011a00001107983 */ /* 0x000ea80000300800 */
[----:B------:R-:W2:Y:S04]  /*e5a00*/  LDL.LU R17, [R1+0x11a4] ;  /* 0x0011a40001117983 */ /* 0x000ea80000300800 */
[----:B------:R-:W4:Y:S04]  /*e5a10*/  LDL.LU R18, [R1+0x11a8] ;  /* 0x0011a80001127983 */ /* 0x000f280000300800 */
[----:B------:R-:W4:Y:S04]  /*e5a20*/  LDL.LU R19, [R1+0x11ac] ;  /* 0x0011ac0001137983 */ /* 0x000f280000300800 */
        /* <DEDUP_REMOVED lines=16> */
[----:B------:R-:W4:Y:S04]  /*e5b30*/  LDL.LU R6, [R1+0x1248] ;  /* 0x0012480001067983 */ /* 0x000f280000300800 */
        /* <DEDUP_REMOVED lines=14> */
[----:B----4-:R3:W-:Y:S04]  /*e5c20*/  STL.64 [R1+0x7180], R8 ;  /* 0x0071800801007387 */ /* 0x0107e80000100a00 */
        /* <DEDUP_REMOVED lines=30> */
[----:B-1----:R-:W4:Y:S04]  /*e5e10*/  LDL R14, [R1+0x30] ;  /* 0x00003000010e7983 */ /* 0x002f280000100800 */
[----:B------:R-:W4:Y:S04]  /*e5e20*/  LDL R15, [R1+0x34] ;  /* 0x00003400010f7983 */ /* 0x000f280000100800 */
[----:B---3--:R-:W3:Y:S04]  /*e5e30*/  LDL.LU R28, [R1+0x12c0] ;  /* 0x0012c000011c7983 */ /* 0x008ee80000300800 */
[----:B------:R-:W3:Y:S04]  /*e5e40*/  LDL.LU R29, [R1+0x12c4] ;  /* 0x0012c400011d7983 */ /* 0x000ee80000300800 */
[----:B------:R-:W3:Y:S04]  /*e5e50*/  LDL.LU R30, [R1+0x12c8] ;  /* 0x0012c800011e7983 */ /* 0x000ee80000300800 */
[----:B------:R-:W3:Y:S04]  /*e5e60*/  LDL.LU R31, [R1+0x12cc] ;  /* 0x0012cc00011f7983 */ /* 0x000ee80000300800 */
[----:B------:R-:W3:Y:S04]  /*e5e70*/  LDL R12, [R1+0x38] ;  /* 0x00003800010c7983 */ /* 0x000ee80000100800 */
[----:B------:R-:W3:Y:S04]  /*e5e80*/  LDL R13, [R1+0x3c] ;  /* 0x00003c00010d7983 */ /* 0x000ee80000100800 */
[----:B--2---:R-:W3:Y:S04]  /*e5e90*/  LDL.LU R16, [R1+0x12d0] ;  /* 0x0012d00001107983 */ /* 0x004ee80000300800 */
        /* <DEDUP_REMOVED lines=35> */
[C---:B---3--:R-:W-:Y:S06]  /*e60d0*/  HMMA.16816.F32 R16, R24.reuse, R12, R16 ;  /* 0x0000000c1810723c */ /* 0x048fec0000001810 */
[C---:B------:R-:W-:Y:S06]  /*e60e0*/  HMMA.16816.F32 R12, R24.reuse, R14, R28 ;  /* 0x0000000e180c723c */ /* 0x040fec000000181c */
[C---:B------:R-:W-:Y:S11]  /*e60f0*/  HMMA.16816.F32 R4, R24.reuse, R6, R40 ;  /* 0x000000061804723c */ /* 0x040ff60000001828 */
[----:B------:R-:W-:Y:S04]  /*e6100*/  STL.64 [R1+0x1830], R16 ;  /* 0x0018301001007387 */ /* 0x000fe80000100a00 */
[----:B------:R0:W-:Y:S04]  /*e6110*/  STL.64 [R1+0x1838], R18 ;  /* 0x0018381201007387 */ /* 0x0001e80000100a00 */
[----:B0-----:R-:W3:Y:S04]  /*e6120*/  LDL.LU.64 R18, [R1+0x71b8] ;  /* 0x0071b80001127983 */ /* 0x001ee80000300a00 */
[----:B------:R-:W4:Y:S04]  /*e6130*/  LDL.LU.64 R16, [R1+0x71b0] ;  /* 0x0071b00001107983 */ /* 0x000f280000300a00 */
        /* <DEDUP_REMOVED lines=14> */
[C---:B--2---:R-:W-:Y:S03]  /*e6220*/  HMMA.16816.F32 R56, R24.reuse, R60, R56 ;  /* 0x0000003c1838723c */ /* 0x044fe60000001838 */
[----:B0-----:R-:W2:Y:S04]  /*e6230*/  LDL.LU.64 R6, [R1+0x7168] ;  /* 0x0071680001067983 */ /* 0x001ea80000300a00 */
[----:B------:R-:W2:Y:S01]  /*e6240*/  LDL.LU.64 R4, [R1+0x7160] ;  /* 0x0071600001047983 */ /* 0x000ea20000300a00 */
[C---:B----4-:R-:W-:Y:S06]  /*e6250*/  HMMA.16816.F32 R52, R24.reuse, R16, R52 ;  /* 0x000000101834723c */ /* 0x050fec0000001834 */
[C---:B---3--:R-:W-:Y:S06]  /*e6260*/  HMMA.16816.F32 R16, R24.reuse, R18, R28 ;  /* 0x000000121810723c */ /* 0x048fec000000181c */
[C---:B------:R-:W-:Y:S06]  /*e6270*/  HMMA.16816.F32 R12, R24.reuse, R8, R12 ;  /* 0x00000008180c723c */ /* 0x040fec000000180c */
[C---:B------:R-:W-:Y:S05]  /*e6280*/  HMMA.16816.F32 R8, R24.reuse, R10, R40 ;  /* 0x0000000a1808723c */ /* 0x040fea0000001828 */
        /* <DEDUP_REMOVED lines=24> */
[----:B------:R-:W-:Y:S01]  /*e6410*/  STL.64 [R1+0x6de8], R60 ;  /* 0x006de83c01007387 */ /* 0x000fe20000100a00 */
[C---:B--2---:R-:W-:Y:S06]  /*e6420*/  HMMA.16816.F32 R4, R24.reuse, R58, R4 ;  /* 0x0000003a1804723c */ /* 0x044fec0000001804 */
[----:B---3--:R-:W-:-:S15]  /*e6430*/  HMMA.16816.F32 R52, R24, R56, R52 ;  /* 0x000000381834723c */ /* 0x008fde0000001834 */
        /* <DEDUP_REMOVED lines=32> */
[C---:B------:R-:W-:Y:S06]  /*e6640*/  HMMA.16816.F32 R20, R24.reuse, R2, R20 ;  /* 0x000000021814723c */ /* 0x040fec0000001814 */
[C---:B----4-:R-:W-:Y:S06]  /*e6650*/  HMMA.16816.F32 R16, R24.reuse, R4, R16 ;  /* 0x000000041810723c */ /* 0x050fec0000001810 */
[C---:B------:R-:W-:Y:S06]  /*e6660*/  HMMA.16816.F32 R12, R24.reuse, R6, R12 ;  /* 0x00000006180c723c */ /* 0x040fec000000180c */
[C---:B--2---:R-:W-:Y:S06]  /*e6670*/  HMMA.16816.F32 R32, R24.reuse, R46, R32 ;  /* 0x0000002e1820723c */ /* 0x044fec0000001820 */
[C---:B---3--:R-:W-:Y:S06]  /*e6680*/  HMMA.16816.F32 R28, R24.reuse, R44, R28 ;  /* 0x0000002c181c723c */ /* 0x048fec000000181c */
        /* <DEDUP_REMOVED lines=108> */
[----:B------:R-:W-:Y:S01]  /*e6d50*/  IMAD R31, R31, 0x100, R61 ;  /* 0x000001001f1f7824 */ /* 0x000fe200078e023d */
        /* <DEDUP_REMOVED lines=25> */
[----:B------:R-:W2:Y:S01]  /*e6ef0*/  LDL R60, [R1+0x50] ;  /* 0x00005000013c7983 */ /* 0x000ea20000100800 */
[----:B0-----:R-:W-:-:S15]  /*e6f00*/  HMMA.16816.F32 R4, R24, R40, R32 ;  /* 0x000000281804723c */ /* 0x001fde0000001820 */
[----:B------:R-:W-:-:S08]  /*e6f10*/  NOP ;  /* 0x0000000000007918 */ /* 0x000fd00000000000 */
[----:B------:R0:W-:Y:S04]  /*e6f20*/  STL.64 [R1+0x1660], R4 ;  /* 0x0016600401007387 */ /* 0x0001e80000100a00 */
[----:B------:R1:W-:Y:S04]  /*e6f30*/  STL.64 [R1+0x1668], R6 ;  /* 0x0016680601007387 */ /* 0x0003e80000100a00 */
[----:B------:R-:W2:Y:S04]  /*e6f40*/  LDL R61, [R1+0x54] ;  /* 0x00005400013d7983 */ /* 0x000ea80000100800 */
[----:B------:R-:W3:Y:S04]  /*e6f50*/  LDL.LU R52, [R1+0xf20] ;  /* 0x000f200001347983 */ /* 0x000ee80000300800 */
[----:B------:R-:W3:Y:S04]  /*e6f60*/  LDL.LU R53, [R1+0xf24] ;  /* 0x000f240001357983 */ /* 0x000ee80000300800 */
[----:B------:R-:W4:Y:S04]  /*e6f70*/  LDL.LU R54, [R1+0xf28] ;  /* 0x000f280001367983 */ /* 0x000f280000300800 */
[----:B------:R-:W4:Y:S01]  /*e6f80*/  LDL.LU R55, [R1+0xf2c] ;  /* 0x000f2c0001377983 */ /* 0x000f220000300800 */
[----:B------:R-:W-:-:S02]  /*e6f90*/  IMAD.MOV.U32 R51, RZ, RZ, R0 ;  /* 0x000000ffff337224 */ /* 0x000fc400078e0000 */
[----:B------:R-:W-:Y:S02]  /*e6fa0*/  IMAD R28, R28, 0x100, R46 ;  /* 0x000001001c1c7824 */ /* 0x000fe400078e022e */
[----:B------:R-:W-:Y:S01]  /*e6fb0*/  IMAD R29, R29, 0x100, R47 ;  /* 0x000001001d1d7824 */ /* 0x000fe200078e022f */
[----:B----4-:R-:W-:Y:S04]  /*e6fc0*/  STL.64 [R1+0x6e30], R54 ;  /* 0x006e303601007387 */ /* 0x010fe80000100a00 */
[----:B---3--:R-:W-:Y:S04]  /*e6fd0*/  STL.64 [R1+0x6e28], R52 ;  /* 0x006e283401007387 */ /* 0x008fe80000100a00 */
[----:B------:R-:W3:Y:S04]  /*e6fe0*/  LDL R50, [R1+0x58] ;  /* 0x0000580001327983 */ /* 0x000ee80000100800 */
[----:B------:R-:W4:Y:S04]  /*e6ff0*/  LDL.LU R0, [R1+0x706c] ;  /* 0x00706c0001007983 */ /* 0x000f280000300800 */
        /* <DEDUP_REMOVED lines=8> */
[----:B------:R-:W-:Y:S04]  /*e7080*/  STL.64 [R1+0x6e50], R50 ;  /* 0x006e503201007387 */ /* 0x000fe80000100a00 */
[----:B---3--:R3:W-:Y:S04]  /*e7090*/  STL.64 [R1+0x6e48], R48 ;  /* 0x006e483001007387 */ /* 0x0087e80000100a00 */
[----:B0-----:R-:W2:Y:S04]  /*e70a0*/  LDL.LU R4, [R1+0xf40] ;  /* 0x000f400001047983 */ /* 0x001ea80000300800 */
[----:B------:R-:W2:Y:S04]  /*e70b0*/  LDL.LU R5, [R1+0xf44] ;  /* 0x000f440001057983 */ /* 0x000ea80000300800 */
[----:B-1----:R-:W3:Y:S04]  /*e70c0*/  LDL.LU R6, [R1+0xf48] ;  /* 0x000f480001067983 */ /* 0x002ee80000300800 */
[----:B------:R-:W3:Y:S01]  /*e70d0*/  LDL.LU R7, [R1+0xf4c] ;  /* 0x000f4c0001077983 */ /* 0x000ee20000300800 */
[----:B----4-:R-:W-:-:S03]  /*e70e0*/  IMAD.MOV.U32 R43, RZ, RZ, R0 ;  /* 0x000000ffff2b7224 */ /* 0x010fc600078e0000 */
[----:B---3--:R0:W-:Y:S04]  /*e70f0*/  STL.64 [R1+0x6e60], R6 ;  /* 0x006e600601007387 */ /* 0x0081e80000100a00 */
[----:B--2---:R-:W-:Y:S04]  /*e7100*/  STL.64 [R1+0x6e58], R4 ;  /* 0x006e580401007387 */ /* 0x004fe80000100a00 */
[----:B------:R-:W2:Y:S04]  /*e7110*/  LDL R42, [R1+0x68] ;  /* 0x00006800012a7983 */ /* 0x000ea80000100800 */
[----:B------:R-:W3:Y:S04]  /*e7120*/  LDL.LU R0, [R1+0x7068] ;  /* 0x0070680001007983 */ /* 0x000ee80000300800 */
[----:B--2---:R-:W-:Y:S04]  /*e7130*/  STL.64 [R1+0x6e70], R42 ;  /* 0x006e702a01007387 */ /* 0x004fe80000100a00 */
[----:B------:R1:W-:Y:S04]  /*e7140*/  STL.64 [R1+0x6e68], R40 ;  /* 0x006e682801007387 */ /* 0x0003e80000100a00 */
        /* <DEDUP_REMOVED lines=27> */
[----:B--2---:R2:W-:Y:S04]  /*e7300*/  STL.64 [R1+0x6ea8], R24 ;  /* 0x006ea81801007387 */ /* 0x0045e80000100a00 */
[----:B------:R-:W3:Y:S04]  /*e7310*/  LDL R34, [R1+0x88] ;  /* 0x0000880001227983 */ /* 0x000ee80000100800 */
[----:B------:R-:W4:Y:S04]  /*e7320*/  LDL.LU R0, [R1+0x7060] ;  /* 0x0070600001007983 */ /* 0x000f280000300800 */
[----:B------:R-:W2:Y:S04]  /*e7330*/  LDL R32, [R1+0x90] ;  /* 0x0000900001207983 */ /* 0x000ea80000100800 */
[----:B------:R-:W2:Y:S04]  /*e7340*/  LDL R33, [R1+0x94] ;  /* 0x0000940001217983 */ /* 0x000ea80000100800 */
[----:B---3--:R3:W-:Y:S04]  /*e7350*/  STL.64 [R1+0x6ec0], R34 ;  /* 0x006ec02201007387 */ /* 0x0087e80000100a00 */
[----:B--2---:R-:W-:Y:S04]  /*e7360*/  STL.64 [R1+0x6eb8], R32 ;  /* 0x006eb82001007387 */ /* 0x004fe80000100a00 */
[----:B------:R-:W2:Y:S04]  /*e7370*/  LDL.LU R44, [R1+0xfa0] ;  /* 0x000fa000012c7983 */ /* 0x000ea80000300800 */
[----:B------:R-:W2:Y:S04]  /*e7380*/  LDL.LU R45, [R1+0xfa4] ;  /* 0x000fa400012d7983 */ /* 0x000ea80000300800 */
[----:B------:R-:W3:Y:S04]  /*e7390*/  LDL.LU R46, [R1+0xfa8] ;  /* 0x000fa800012e7983 */ /* 0x000ee80000300800 */
[----:B------:R-:W3:Y:S01]  /*e73a0*/  LDL.LU R47, [R1+0xfac] ;  /* 0x000fac00012f7983 */ /* 0x000ee20000300800 */
[----:B----4-:R-:W-:-:S03]  /*e73b0*/  IMAD.MOV.U32 R37, RZ, RZ, R0 ;  /* 0x000000ffff257224 */ /* 0x010fc600078e0000 */
[----:B---3--:R-:W-:Y:S04]  /*e73c0*/  STL.64 [R1+0x6ed0], R46 ;  /* 0x006ed02e01007387 */ /* 0x008fe80000100a00 */
[----:B--2---:R2:W-:Y:S04]  /*e73d0*/  STL.64 [R1+0x6ec8], R44 ;  /* 0x006ec82c01007387 */ /* 0x0045e80000100a00 */
[----:B------:R-:W3:Y:S04]  /*e73e0*/  LDL R36, [R1+0x98] ;  /* 0x0000980001247983 */ /* 0x000ee80000100800 */
[----:B------:R-:W4:Y:S04]  /*e73f0*/  LDL.LU R0, [R1+0x705c] ;  /* 0x00705c0001007983 */ /* 0x000f280000300800 */
[----:B------:R-:W-:Y:S04]  /*e7400*/  STL.64 [R1+0x6ee0], R38 ;  /* 0x006ee02601007387 */ /* 0x000fe80000100a00 */
[----:B---3--:R-:W-:Y:S04]  /*e7410*/  STL.64 [R1+0x6ed8], R36 ;  /* 0x006ed82401007387 */ /* 0x008fe80000100a00 */
[----:B------:R-:W3:Y:S04]  /*e7420*/  LDL.LU R48, [R1+0xfb0] ;  /* 0x000fb00001307983 */ /* 0x000ee80000300800 */
[----:B------:R-:W3:Y:S04]  /*e7430*/  LDL.LU R49, [R1+0xfb4] ;  /* 0x000fb40001317983 */ /* 0x000ee80000300800 */
[----:B------:R-:W2:Y:S04]  /*e7440*/  LDL.LU R50, [R1+0xfb8] ;  /* 0x000fb80001327983 */ /* 0x000ea80000300800 */
[----:B------:R-:W2:Y:S04]  /*e7450*/  LDL.LU R51, [R1+0xfbc] ;  /* 0x000fbc0001337983 */ /* 0x000ea80000300800 */
[----:B--2---:R2:W-:Y:S04]  /*e7460*/  STL.64 [R1+0x6ef0], R50 ;  /* 0x006ef03201007387 */ /* 0x0045e80000100a00 */
[----:B---3--:R-:W-:Y:S04]  /*e7470*/  STL.64 [R1+0x6ee8], R48 ;  /* 0x006ee83001007387 */ /* 0x008fe80000100a00 */
[----:B0-----:R-:W3:Y:S04]  /*e7480*/  LDL R6, [R1+0xa0] ;  /* 0x0000a00001067983 */ /* 0x001ee80000100800 */
[----:B------:R-:W3:Y:S04]  /*e7490*/  LDL R7, [R1+0xa4] ;  /* 0x0000a40001077983 */ /* 0x000ee80000100800 */
[----:B-1----:R-:W2:Y:S04]  /*e74a0*/  LDL.LU R40, [R1+0xfc0] ;  /* 0x000fc00001287983 */ /* 0x002ea80000300800 */
[----:B------:R-:W2:Y:S04]  /*e74b0*/  LDL.LU R41, [R1+0xfc4] ;  /* 0x000fc40001297983 */ /* 0x000ea80000300800 */
[----:B------:R-:W3:Y:S04]  /*e74c0*/  LDL.LU R42, [R1+0xfc8] ;  /* 0x000fc800012a7983 */ /* 0x000ee80000300800 */
[----:B------:R-:W3:Y:S01]  /*e74d0*/  LDL.LU R43, [R1+0xfcc] ;  /* 0x000fcc00012b7983 */ /* 0x000ee20000300800 */
[----:B----4-:R-:W-:-:S03]  /*e74e0*/  IMAD.MOV.U32 R5, RZ, RZ, R0 ;  /* 0x000000ffff057224 */ /* 0x010fc600078e0000 */
[----:B---3--:R-:W-:Y:S04]  /*e74f0*/  STL.64 [R1+0x6f00], R42 ;  /* 0x006f002a01007387 */ /* 0x008fe80000100a00 */
[----:B--2---:R0:W-:Y:S04]  /*e7500*/  STL.64 [R1+0x6ef8], R40 ;  /* 0x006ef82801007387 */ /* 0x0041e80000100a00 */
[----:B------:R-:W2:Y:S04]  /*e7510*/  LDL R4, [R1+0xa8] ;  /* 0x0000a80001047983 */ /* 0x000ea80000100800 */
[----:B------:R-:W3:Y:S04]  /*e7520*/  LDL.LU R0, [R1+0x7058] ;  /* 0x0070580001007983 */ /* 0x000ee80000300800 */
[----:B------:R-:W-:Y:S04]  /*e7530*/  STL.64 [R1+0x6f10], R6 ;  /* 0x006f100601007387 */ /* 0x000fe80000100a00 */
[----:B--2---:R1:W-:Y:S04]  /*e7540*/  STL.64 [R1+0x6f08], R4 ;  /* 0x006f080401007387 */ /* 0x0043e80000100a00 */
[----:B------:R-:W2:Y:S04]  /*e7550*/  LDL R14, [R1+0xb0] ;  /* 0x0000b000010e7983 */ /* 0x000ea80000100800 */
[----:B------:R-:W2:Y:S04]  /*e7560*/  LDL R15, [R1+0xb4] ;  /* 0x0000b400010f7983 */ /* 0x000ea80000100800 */
[----:B------:R-:W4:Y:S04]  /*e7570*/  LDL.LU R20, [R1+0xfe0] ;  /* 0x000fe00001147983 */ /* 0x000f280000300800 */
[----:B------:R-:W4:Y:S04]  /*e7580*/  LDL.LU R21, [R1+0xfe4] ;  /* 0x000fe40001157983 */ /* 0x000f280000300800 */
[----:B------:R-:W2:Y:S04]  /*e7590*/  LDL.LU R22, [R1+0xfe8] ;  /* 0x000fe80001167983 */ /* 0x000ea80000300800 */
[----:B------:R-:W2:Y:S01]  /*e75a0*/  LDL.LU R23, [R1+0xfec] ;  /* 0x000fec0001177983 */ /* 0x000ea20000300800 */
[----:B---3--:R-:W-:-:S03]  /*e75b0*/  IMAD.MOV.U32 R13, RZ, RZ, R0 ;  /* 0x000000ffff0d7224 */ /* 0x008fc600078e0000 */
[----:B--2---:R2:W-:Y:S04]  /*e75c0*/  STL.64 [R1+0x6f20], R22 ;  /* 0x006f201601007387 */ /* 0x0045e80000100a00 */
[----:B----4-:R-:W-:Y:S04]  /*e75d0*/  STL.64 [R1+0x6f18], R20 ;  /* 0x006f181401007387 */ /* 0x010fe80000100a00 */
[----:B------:R-:W3:Y:S04]  /*e75e0*/  LDL R12, [R1+0xb8] ;  /* 0x0000b800010c7983 */ /* 0x000ee80000100800 */
[----:B------:R-:W4:Y:S04]  /*e75f0*/  LDL.LU R0, [R1+0x7054] ;  /* 0x0070540001007983 */ /* 0x000f280000300800 */
[----:B------:R-:W-:Y:S04]  /*e7600*/  STL.64 [R1+0x6f30], R14 ;  /* 0x006f300e01007387 */ /* 0x000fe80000100a00 */
[----:B---3--:R3:W-:Y:S04]  /*e7610*/  STL.64 [R1+0x6f28], R12 ;  /* 0x006f280c01007387 */ /* 0x0087e80000100a00 */
        /* <DEDUP_REMOVED lines=11> */
[----:B------:R-:W3:Y:S01]  /*e76d0*/  LDL.LU R47, [R1+0x100c] ;  /* 0x00100c00012f7983 */ /* 0x000ee20000300800 */
[----:B------:R-:W-:-:S03]  /*e76e0*/  IMAD.MOV.U32 R33, RZ, RZ, R0 ;  /* 0x000000ffff217224 */ /* 0x000fc600078e0000 */
[----:B---3--:R3:W-:Y:S04]  /*e76f0*/  STL.64 [R1+0x6f50], R46 ;  /* 0x006f502e01007387 */ /* 0x0087e80000100a00 */
[----:B----4-:R-:W-:Y:S04]  /*e7700*/  STL.64 [R1+0x6f48], R44 ;  /* 0x006f482c01007387 */ /* 0x010fe80000100a00 */
[----:B------:R-:W4:Y:S04]  /*e7710*/  LDL R32, [R1+0xc8] ;  /* 0x0000c80001207983 */ /* 0x000f280000100800 */
[----:B------:R-:W3:Y:S04]  /*e7720*/  LDL.LU R0, [R1+0x7050] ;  /* 0x0070500001007983 */ /* 0x000ee80000300800 */
[----:B--2---:R-:W-:Y:S04]  /*e7730*/  STL.64 [R1+0x6f60], R34 ;  /* 0x006f602201007387 */ /* 0x004fe80000100a00 */
[----:B----4-:R2:W-:Y:S04]  /*e7740*/  STL.64 [R1+0x6f58], R32 ;  /* 0x006f582001007387 */ /* 0x0105e80000100a00 */
[----:B------:R-:W4:Y:S04]  /*e7750*/  LDL R50, [R1+0xd0] ;  /* 0x0000d00001327983 */ /* 0x000f280000100800 */
[----:B------:R-:W4:Y:S04]  /*e7760*/  LDL R51, [R1+0xd4] ;  /* 0x0000d40001337983 */ /* 0x000f280000100800 */
[----:B0-----:R-:W2:Y:S04]  /*e7770*/  LDL.LU R40, [R1+0x1020] ;  /* 0x0010200001287983 */ /* 0x001ea80000300800 */
[----:B------:R-:W2:Y:S04]  /*e7780*/  LDL.LU R41, [R1+0x1024] ;  /* 0x0010240001297983 */ /* 0x000ea80000300800 */
[----:B------:R-:W4:Y:S04]  /*e7790*/  LDL.LU R42, [R1+0x1028] ;  /* 0x00102800012a7983 */ /* 0x000f280000300800 */
[----:B------:R-:W4:Y:S01]  /*e77a0*/  LDL.LU R43, [R1+0x102c] ;  /* 0x00102c00012b7983 */ /* 0x000f220000300800 */
[----:B---3--:R-:W-:-:S03]  /*e77b0*/  IMAD.MOV.U32 R49, RZ, RZ, R0 ;  /* 0x000000ffff317224 */ /* 0x008fc600078e0000 */
[----:B----4-:R-:W-:Y:S04]  /*e77c0*/  STL.64 [R1+0x6f70], R42 ;  /* 0x006f702a01007387 */ /* 0x010fe80000100a00 */
[----:B--2---:R0:W-:Y:S04]  /*e77d0*/  STL.64 [R1+0x6f68], R40 ;  /* 0x006f682801007387 */ /* 0x0041e80000100a00 */
[----:B------:R-:W2:Y:S04]  /*e77e0*/  LDL R48, [R1+0xd8] ;  /* 0x0000d80001307983 */ /* 0x000ea80000100800 */
[----:B------:R-:W3:Y:S04]  /*e77f0*/  LDL.LU R0, [R1+0x704c] ;  /* 0x00704c0001007983 */ /* 0x000ee80000300800 */
[----:B------:R4:W-:Y:S04]  /*e7800*/  STL.64 [R1+0x6f80], R50 ;  /* 0x006f803201007387 */ /* 0x0009e80000100a00 */
[----:B--2---:R-:W-:Y:S04]  /*e7810*/  STL.64 [R1+0x6f78], R48 ;  /* 0x006f783001007387 */ /* 0x004fe80000100a00 */
        /* <DEDUP_REMOVED lines=38> */
[----:B------:R-:W2:Y:S04]  /*e7a80*/  LDL R50, [R1+0x100] ;  /* 0x0001000001327983 */ /* 0x000ea80000100800 */
[----:B------:R-:W2:Y:S04]  /*e7a90*/  LDL R51, [R1+0x104] ;  /* 0x0001040001337983 */ /* 0x000ea80000100800 */
[----:B-1----:R-:W4:Y:S04]  /*e7aa0*/  LDL.LU R4, [R1+0x1080] ;  /* 0x0010800001047983 */ /* 0x002f280000300800 */
        /* <DEDUP_REMOVED lines=44> */
[----:B------:R-:W3:Y:S04]  /*e7d70*/  LDL R32, [R1+0x138] ;  /* 0x0001380001207983 */ /* 0x000ee80000100800 */
[----:B0-----:R-:W3:Y:S04]  /*e7d80*/  LDL.LU R44, [R1+0x10f0] ;  /* 0x0010f000012c7983 */ /* 0x001ee80000300800 */
[----:B------:R-:W3:Y:S04]  /*e7d90*/  LDL.LU R45, [R1+0x10f4] ;  /* 0x0010f400012d7983 */ /* 0x000ee80000300800 */
[----:B------:R-:W3:Y:S04]  /*e7da0*/  LDL.LU R46, [R1+0x10f8] ;  /* 0x0010f800012e7983 */ /* 0x000ee80000300800 */
[----:B------:R-:W3:Y:S04]  /*e7db0*/  LDL.LU R47, [R1+0x10fc] ;  /* 0x0010fc00012f7983 */ /* 0x000ee80000300800 */
[----:B------:R-:W4:Y:S04]  /*e7dc0*/  LDL.LU R48, [R1+0x10d0] ;  /* 0x0010d00001307983 */ /* 0x000f280000300800 */
[----:B------:R-:W4:Y:S01]  /*e7dd0*/  LDL.LU R49, [R1+0x10d4] ;  /* 0x0010d40001317983 */ /* 0x000f220000300800 */
[----:B------:R-:W-:-:S02]  /*e7de0*/  F2FP.F16.E5M2.UNPACK_B R28, R28 ;  /* 0x0000001cff1c723e */ /* 0x000fc400020004ff */
[----:B------:R-:W-:Y:S02]  /*e7df0*/  F2FP.F16.E5M2.UNPACK_B R29, R29 ;  /* 0x0000001dff1d723e */ /* 0x000fe400020004ff */
[----:B------:R-:W-:Y:S02]  /*e7e00*/  F2FP.F16.E5M2.UNPACK_B R30, R30 ;  /* 0x0000001eff1e723e */ /* 0x000fe400020004ff */
[----:B------:R-:W-:Y:S01]  /*e7e10*/  F2FP.F16.E5M2.UNPACK_B R31, R31 ;  /* 0x0000001fff1f723e */ /* 0x000fe200020004ff */
        /* <DEDUP_REMOVED lines=30> */
[----:B--2---:R-:W-:-:S07]  /*e8000*/  IMAD.MOV.U32 R33, RZ, RZ, R0 ;  /* 0x000000ffff217224 */ /* 0x004fce00078e0000 */
[C---:B---3--:R-:W-:Y:S06]  /*e8010*/  HMMA.16816.F32 R44, R28.reuse, R32, R44 ;  /* 0x000000201c2c723c */ /* 0x048fec000000182c */
[----:B----4-:R-:W-:-:S15]  /*e8020*/  HMMA.16816.F32 R32, R28, R34, R20 ;  /* 0x000000221c20723c */ /* 0x010fde0000001814 */
        /* <DEDUP_REMOVED lines=11> */
[C---:B------:R-:W-:Y:S06]  /*e80e0*/  HMMA.16816.F32 R48, R28.reuse, R40, R48 ;  /* 0x000000281c30723c */ /* 0x040fec0000001830 */
        /* <DEDUP_REMOVED lines=22> */
[C---:B------:R-:W-:Y:S09]  /*e8250*/  HMMA.16816.F32 R48, R28.reuse, R50, R4 ;  /* 0x000000321c30723c */ /* 0x040ff20000001804 */
        /* <DEDUP_REMOVED lines=28> */
[C---:B------:R-:W-:Y:S06]  /*e8420*/  HMMA.16816.F32 R20, R28.reuse, R22, R12 ;  /* 0x000000161c14723c */ /* 0x040fec000000180c */
[C---:B------:R-:W-:Y:S11]  /*e8430*/  HMMA.16816.F32 R4, R28.reuse, R48, R4 ;  /* 0x000000301c04723c */ /* 0x040ff60000001804 */
        /* <DEDUP_REMOVED lines=58> */
[C---:B---3--:R-:W-:Y:S06]  /*e87e0*/  HMMA.16816.F32 R48, R28.reuse, R36, R48 ;  /* 0x000000241c30723c */ /* 0x048fec0000001830 */
[C---:B------:R-:W-:Y:S06]  /*e87f0*/  HMMA.16816.F32 R44, R28.reuse, R32, R44 ;  /* 0x000000201c2c723c */ /* 0x040fec000000182c */
        /* <DEDUP_REMOVED lines=30> */
[C---:B-1----:R-:W-:Y:S11]  /*e89e0*/  HMMA.16816.F32 R8, R28.reuse, R60, R52 ;  /* 0x0000003c1c08723c */ /* 0x042ff60000001834 */
[----:B------:R-:W-:Y:S04]  /*e89f0*/  STL.64 [R1+0x14a0], R4 ;  /* 0x0014a00401007387 */ /* 0x000fe80000100a00 */
[----:B------:R0:W-:Y:S02]  /*e8a00*/  STL.64 [R1+0x14a8], R6 ;  /* 0x0014a80601007387 */ /* 0x0001e40000100a00 */
[----:B0-----:R-:W-:Y:S02]  /*e8a10*/  HMMA.16816.F32 R4, R28, R32, R56 ;  /* 0x000000201c04723c */ /* 0x001fe40000001838 */
[----:B------:R-:W-:Y:S04]  /*e8a20*/  STL.64 [R1+0x1490], R12 ;  /* 0x0014900c01007387 */ /* 0x000fe80000100a00 */
[----:B------:R-:W-:Y:S04]  /*e8a30*/  STL.64 [R1+0x1498], R14 ;  /* 0x0014980e01007387 */ /* 0x000fe80000100a00 */
[----:B------:R-:W2:Y:S04]  /*e8a40*/  LDL.LU R20, [R1+0xf00] ;  /* 0x000f000001147983 */ /* 0x000ea80000300800 */
[----:B------:R0:W-:Y:S04]  /*e8a50*/  STL.64 [R1+0x1480], R8 ;  /* 0x0014800801007387 */ /* 0x0001e80000100a00 */
[----:B------:R1:W-:Y:S05]  /*e8a60*/  STL.64 [R1+0x1488], R10 ;  /* 0x0014880a01007387 */ /* 0x0003ea0000100a00 */
        /* <DEDUP_REMOVED lines=9> */
[----:B0-----:R-:W2:Y:S04]  /*e8b00*/  LDL.64 R8, [R1+0x38] ;  /* 0x0000380001087983 */ /* 0x001ea80000100a00 */
[----:B------:R-:W2:Y:S04]  /*e8b10*/  LDL.LU R12, [R1+0xee0] ;  /* 0x000ee000010c7983 */ /* 0x000ea80000300800 */
[----:B------:R-:W2:Y:S04]  /*e8b20*/  LDL.LU R13, [R1+0xee4] ;  /* 0x000ee400010d7983 */ /* 0x000ea80000300800 */
[----:B------:R-:W2:Y:S04]  /*e8b30*/  LDL.LU R14, [R1+0xee8] ;  /* 0x000ee800010e7983 */ /* 0x000ea80000300800 */
[----:B------:R-:W2:Y:S04]  /*e8b40*/  LDL.LU R15, [R1+0xeec] ;  /* 0x000eec00010f7983 */ /* 0x000ea80000300800 */
[----:B-1----:R-:W2:Y:S04]  /*e8b50*/  LDL.64 R10, [R1+0x30] ;  /* 0x00003000010a7983 */ /* 0x002ea80000100a00 */
[----:B---3--:R-:W3:Y:S04]  /*e8b60*/  LDL.LU R4, [R1+0xed0] ;  /* 0x000ed00001047983 */ /* 0x008ee80000300800 */
[----:B------:R-:W3:Y:S04]  /*e8b70*/  LDL.LU R5, [R1+0xed4] ;  /* 0x000ed40001057983 */ /* 0x000ee80000300800 */
[----:B----4-:R-:W3:Y:S04]  /*e8b80*/  LDL.LU R6, [R1+0xed8] ;  /* 0x000ed80001067983 */ /* 0x010ee80000300800 */
[----:B------:R-:W3:Y:S04]  /*e8b90*/  LDL.LU R7, [R1+0xedc] ;  /* 0x000edc0001077983 */ /* 0x000ee80000300800 */
[----:B------:R-:W3:Y:S04]  /*e8ba0*/  LDL.64 R42, [R1+0x28] ;  /* 0x00002800012a7983 */ /* 0x000ee80000100a00 */
        /* <DEDUP_REMOVED lines=15> */
[----:B------:R-:W-:-:S02]  /*e8ca0*/  IMAD.MOV.U32 R32, RZ, RZ, R35 ;  /* 0x000000ffff207224 */ /* 0x000fc400078e0023 */
[----:B------:R-:W-:Y:S01]  /*e8cb0*/  IMAD.MOV.U32 R33, RZ, RZ, R34 ;  /* 0x000000ffff217224 */ /* 0x000fe200078e0022 */
[C---:B--2---:R-:W-:Y:S06]  /*e8cc0*/  HMMA.16816.F32 R20, R28.reuse, R34, R20 ;  /* 0x000000221c14723c */ /* 0x044fec0000001814 */
[C---:B------:R-:W-:Y:S06]  /*e8cd0*/  HMMA.16816.F32 R16, R28.reuse, R8, R16 ;  /* 0x000000081c10723c */ /* 0x040fec0000001810 */
[C---:B------:R-:W-:Y:S06]  /*e8ce0*/  HMMA.16816.F32 R12, R28.reuse, R10, R12 ;  /* 0x0000000a1c0c723c */ /* 0x040fec000000180c */
[----:B---3--:R-:W-:Y:S01]  /*e8cf0*/  HMMA.16816.F32 R4, R28, R42, R4 ;  /* 0x0000002a1c04723c */ /* 0x008fe20000001804 */
[----:B------:R-:W-:-:S02]  /*e8d00*/  IMAD.MOV.U32 R34, RZ, RZ, R9 ;  /* 0x000000ffff227224 */ /* 0x000fc400078e0009 */
[----:B------:R-:W-:Y:S02]  /*e8d10*/  IMAD.MOV.U32 R35, RZ, RZ, R8 ;  /* 0x000000ffff237224 */ /* 0x000fe400078e0008 */
[----:B------:R-:W-:Y:S01]  /*e8d20*/  IMAD.MOV.U32 R0, RZ, RZ, R11 ;  /* 0x000000ffff007224 */ /* 0x000fe200078e000b */
[----:B------:R-:W-:Y:S04]  /*e8d30*/  STL.64 [R1+0x1460], R20 ;  /* 0x0014601401007387 */ /* 0x000fe80000100a00 */
[----:B------:R-:W-:Y:S04]  /*e8d40*/  STL.64 [R1+0x1468], R22 ;  /* 0x0014681601007387 */ /* 0x000fe80000100a00 */
[----:B------:R-:W-:Y:S04]  /*e8d50*/  STL [R1+0x6ad8], R32 ;  /* 0x006ad82001007387 */ /* 0x000fe80000100800 */
[----:B------:R0:W-:Y:S04]  /*e8d60*/  STL [R1+0x6ad4], R33 ;  /* 0x006ad42101007387 */ /* 0x0001e80000100800 */
[----:B------:R-:W-:Y:S04]  /*e8d70*/  STL.64 [R1+0x1450], R16 ;  /* 0x0014501001007387 */ /* 0x000fe80000100a00 */
[----:B------:R-:W-:Y:S04]  /*e8d80*/  STL.64 [R1+0x1458], R18 ;  /* 0x0014581201007387 */ /* 0x000fe80000100a00 */
[----:B------:R-:W-:Y:S04]  /*e8d90*/  STL [R1+0x6ae0], R34 ;  /* 0x006ae02201007387 */ /* 0x000fe80000100800 */
[----:B------:R-:W-:Y:S04]  /*e8da0*/  STL [R1+0x6adc], R35 ;  /* 0x006adc2301007387 */ /* 0x000fe80000100800 */
[----:B------:R-:W-:Y:S01]  /*e8db0*/  STL.64 [R1+0x1440], R12 ;  /* 0x0014400c01007387 */ /* 0x000fe20000100a00 */
[----:B0-----:R-:W-:-:S03]  /*e8dc0*/  IMAD.MOV.U32 R33, RZ, RZ, R10 ;  /* 0x000000ffff217224 */ /* 0x001fc600078e000a */
[----:B------:R-:W-:Y:S04]  /*e8dd0*/  STL.64 [R1+0x1448], R14 ;  /* 0x0014480e01007387 */ /* 0x000fe80000100a00 */
[----:B------:R-:W-:Y:S04]  /*e8de0*/  STL [R1+0x6ae8], R0 ;  /* 0x006ae80001007387 */ /* 0x000fe80000100800 */
[----:B------:R-:W-:Y:S04]  /*e8df0*/  STL [R1+0x6ae4], R33 ;  /* 0x006ae42101007387 */ /* 0x000fe80000100800 */
[----:B------:R-:W-:Y:S04]  /*e8e00*/  STL.64 [R1+0x1430], R4 ;  /* 0x0014300401007387 */ /* 0x000fe80000100a00 */
[----:B------:R4:W-:Y:S02]  /*e8e10*/  STL.64 [R1+0x1438], R6 ;  /* 0x0014380601007387 */ /* 0x0009e40000100a00 */
[----:B----4-:R-:W-:Y:S01]  /*e8e20*/  HMMA.16816.F32 R4, R28, R52, R44 ;  /* 0x000000341c04723c */ /* 0x010fe2000000182c */
[----:B------:R-:W-:-:S02]  /*e8e30*/  IMAD.MOV.U32 R32, RZ, RZ, R43 ;  /* 0x000000ffff207224 */ /* 0x000fc400078e002b */
[----:B------:R-:W-:-:S03]  /*e8e40*/  IMAD.MOV.U32 R35, RZ, RZ, R42 ;  /* 0x000000ffff237224 */ /* 0x000fc600078e002a */
[----:B------:R-:W-:Y:S04]  /*e8e50*/  STL [R1+0x6af0], R32 ;  /* 0x006af02001007387 */ /* 0x000fe80000100800 */
[----:B------:R-:W-:-:S13]  /*e8e60*/  STL [R1+0x6aec], R35 ;  /* 0x006aec2301007387 */ /* 0x000fda0000100800 */
[----:B------:R-:W-:Y:S04]  /*e8e70*/  STL.64 [R1+0x1420], R4 ;  /* 0x0014200401007387 */ /* 0x000fe80000100a00 */
[----:B------:R0:W-:Y:S02]  /*e8e80*/  STL.64 [R1+0x1428], R6 ;  /* 0x0014280601007387 */ /* 0x0001e40000100a00 */
[----:B0-----:R-:W-:Y:S01]  /*e8e90*/  HMMA.16816.F32 R4, R28, R54, R48 ;  /* 0x000000361c04723c */ /* 0x001fe20000001830 */
[----:B------:R-:W-:Y:S02]  /*e8ea0*/  IMAD.MOV.U32 R34, RZ, RZ, R53 ;  /* 0x000000ffff227224 */ /* 0x000fe400078e0035 */
        /* <DEDUP_REMOVED lines=36> */
[----:B------:R-:W2:Y:S04]  /*e90f0*/  LDL.64 R42, [R1+0x8] ;  /* 0x00000800012a7983 */ /* 0x000ea80000100a00 */
[----:B------:R-:W4:Y:S04]  /*e9100*/  LDL.64 R60, [R1] ;  /* 0x00000000013c7983 */ /* 0x000f280000100a00 */
        /* <DEDUP_REMOVED lines=30> */
[----:B----4-:R-:W-:Y:S01]  /*e92f0*/  HMMA.16816.F32 R8, R28, R60, R8 ;  /* 0x0000003c1c08723c */ /* 0x010fe20000001808 */
[----:B------:R-:W-:-:S02]  /*e9300*/  IMAD.MOV.U32 R35, RZ, RZ, R42 ;  /* 0x000000ffff237224 */ /* 0x000fc400078e002a */
[----:B------:R-:W-:-:S03]  /*e9310*/  IMAD.MOV.U32 R34, RZ, RZ, R43 ;  /* 0x000000ffff227224 */ /* 0x000fc600078e002b */
[----:B0-----:R-:W-:Y:S02]  /*e9320*/  IMAD.MOV.U32 R33, RZ, RZ, R60 ;  /* 0x000000ffff217224 */ /* 0x001fe400078e003c */
[----:B------:R-:W-:-:S09]  /*e9330*/  IMAD.MOV.U32 R0, RZ, RZ, R61 ;  /* 0x000000ffff007224 */ /* 0x000fd200078e003d */
[----:B------:R-:W-:Y:S04]  /*e9340*/  STL.64 [R1+0x13f0], R12 ;  /* 0x0013f00c01007387 */ /* 0x000fe80000100a00 */
[----:B------:R0:W-:Y:S04]  /*e9350*/  STL.64 [R1+0x13f8], R14 ;  /* 0x0013f80e01007387 */ /* 0x0001e80000100a00 */
[----:B0-----:R-:W2:Y:S04]  /*e9360*/  LDL.LU.64 R14, [R1+0x6e10] ;  /* 0x006e1000010e7983 */ /* 0x001ea80000300a00 */
[----:B------:R-:W2:Y:S04]  /*e9370*/  LDL.LU.64 R12, [R1+0x6e08] ;  /* 0x006e0800010c7983 */ /* 0x000ea80000300a00 */
[----:B------:R-:W4:Y:S04]  /*e9380*/  LDL.LU.64 R42, [R1+0x6e00] ;  /* 0x006e0000012a7983 */ /* 0x000f280000300a00 */
[----:B------:R-:W-:Y:S04]  /*e9390*/  STL.64 [R1+0x13e0], R8 ;  /* 0x0013e00801007387 */ /* 0x000fe80000100a00 */
[----:B------:R0:W-:Y:S04]  /*e93a0*/  STL.64 [R1+0x13e8], R10 ;  /* 0x0013e80a01007387 */ /* 0x0001e80000100a00 */
[----:B0-----:R-:W4:Y:S04]  /*e93b0*/  LDL.LU.64 R10, [R1+0x6df8] ;  /* 0x006df800010a7983 */ /* 0x001f280000300a00 */
[----:B------:R-:W4:Y:S04]  /*e93c0*/  LDL.LU.64 R8, [R1+0x6df0] ;  /* 0x006df00001087983 */ /* 0x000f280000300a00 */
[----:B------:R-:W3:Y:S04]  /*e93d0*/  LDL.LU.64 R60, [R1+0x6de8] ;  /* 0x006de800013c7983 */ /* 0x000ee80000300a00 */
        /* <DEDUP_REMOVED lines=68> */
[----:B------:R-:W-:Y:S04]  /*e9820*/  STL.64 [R1+0x6d90], R42 ;  /* 0x006d902a01007387 */ /* 0x000fe80000100a00 */
[----:B------:R-:W-:-:S13]  /*e9830*/  STL.64 [R1+0x6d88], R40 ;  /* 0x006d882801007387 */ /* 0x000fda0000100a00 */
        /* <DEDUP_REMOVED lines=69> */
[----:B------:R-:W-:Y:S04]  /*e9c90*/  STL [R1+0x68fc], R10 ;  /* 0x0068fc0a01007387 */ /* 0x000fe80000100800 */
[----:B------:R-:W-:Y:S01]  /*e9ca0*/  STL [R1+0x68f8], R11 ;  /* 0x0068f80b01007387 */ /* 0x000fe20000100800 */
[C---:B--2---:R-:W-:Y:S06]  /*e9cb0*/  HMMA.16816.F32 R36, R28.reuse, R12, R36 ;  /* 0x0000000c1c24723c */ /* 0x044fec0000001824 */
[----:B---3--:R-:W-:-:S15]  /*e9cc0*/  HMMA.16816.F32 R16, R28, R14, R16 ;  /* 0x0000000e1c10723c */ /* 0x008fde0000001810 */
[----:B------:R-:W-:-:S02]  /*e9cd0*/  NOP ;  /* 0x0000000000007918 */ /* 0x000fc40000000000 */
        /* <DEDUP_REMOVED lines=8> */
[----:B0-----:R-:W4:Y:S04]  /*e9d60*/  LDL.LU.64 R18, [R1+0x6d60] ;  /* 0x006d600001127983 */ /* 0x001f280000300a00 */
[----:B------:R-:W2:Y:S04]  /*e9d70*/  LDL.LU.64 R16, [R1+0x6d58] ;  /* 0x006d580001107983 */ /* 0x000ea80000300a00 */
[----:B------:R0:W-:Y:S04]  /*e9d80*/  STL [R1+0x690c], R14 ;  /* 0x00690c0e01007387 */ /* 0x0001e80000100800 */
[----:B------:R1:W-:Y:S04]  /*e9d90*/  STL [R1+0x6908], R15 ;  /* 0x0069080f01007387 */ /* 0x0003e80000100800 */
[----:B------:R-:W4:Y:S04]  /*e9da0*/  LDL.LU R12, [R1+0xd50] ;  /* 0x000d5000010c7983 */ /* 0x000f280000300800 */
[----:B------:R-:W4:Y:S04]  /*e9db0*/  LDL.LU R13, [R1+0xd54] ;  /* 0x000d5400010d7983 */ /* 0x000f280000300800 */
[----:B0-----:R-:W4:Y:S04]  /*e9dc0*/  LDL.LU R14, [R1+0xd58] ;  /* 0x000d5800010e7983 */ /* 0x001f280000300800 */
[----:B-1----:R-:W4:Y:S01]  /*e9dd0*/  LDL.LU R15, [R1+0xd5c] ;  /* 0x000d5c00010f7983 */ /* 0x002f220000300800 */
[----:B--2---:R-:W-:-:S15]  /*e9de0*/  HMMA.16816.F32 R20, R28, R16, R20 ;  /* 0x000000101c14723c */ /* 0x004fde0000001814 */
[----:B------:R-:W-:-:S08]  /*e9df0*/  NOP ;  /* 0x0000000000007918 */ /* 0x000fd00000000000 */
[----:B------:R-:W-:Y:S04]  /*e9e00*/  STL.64 [R1+0x12c0], R20 ;  /* 0x0012c01401007387 */ /* 0x000fe80000100a00 */
[----:B------:R0:W-:Y:S04]  /*e9e10*/  STL.64 [R1+0x12c8], R22 ;  /* 0x0012c81601007387 */ /* 0x0001e80000100a00 */
[----:B0-----:R-:W2:Y:S04]  /*e9e20*/  LDL.LU.64 R22, [R1+0x6d50] ;  /* 0x006d500001167983 */ /* 0x001ea80000300a00 */
[----:B------:R-:W2:Y:S01]  /*e9e30*/  LDL.LU.64 R20, [R1+0x6d48] ;  /* 0x006d480001147983 */ /* 0x000ea20000300a00 */
[----:B----4-:R-:W-:Y:S06]  /*e9e40*/  HMMA.16816.F32 R12, R28, R18, R12 ;  /* 0x000000121c0c723c */ /* 0x010fec000000180c */
[----:B------:R-:W-:Y:S04]  /*e9e50*/  STL.64 [R1+0x6918], R18 ;  /* 0x0069181201007387 */ /* 0x000fe80000100a00 */
[----:B------:R-:W-:-:S13]  /*e9e60*/  STL.64 [R1+0x6910], R16 ;  /* 0x0069101001007387 */ /* 0x000fda0000100a00 */
[----:B------:R-:W-:Y:S04]  /*e9e70*/  STL.64 [R1+0x12b0], R12 ;  /* 0x0012b00c01007387 */ /* 0x000fe80000100a00 */
[----:B------:R3:W-:Y:S02]  /*e9e80*/  STL.64 [R1+0x12b8], R14 ;  /* 0x0012b80e01007387 */ /* 0x0007e40000100a00 */
[C---:B---3--:R-:W-:Y:S06]  /*e9e90*/  HMMA.16816.F32 R12, R28.reuse, R36, R52 ;  /* 0x000000241c0c723c */ /* 0x048fec0000001834 */
[----:B--2---:R-:W-:-:S15]  /*e9ea0*/  HMMA.16816.F32 R4, R28, R20, R4 ;  /* 0x000000141c04723c */ /* 0x004fde0000001804 */
        /* <DEDUP_REMOVED lines=18> */
[----:B------:R-:W-:Y:S04]  /*e9fd0*/  STL.64 [R1+0x1280], R4 ;  /* 0x0012800401007387 */ /* 0x000fe80000100a00 */
[----:B------:R-:W-:Y:S04]  /*e9fe0*/  STL.64 [R1+0x1288], R6 ;  /* 0x0012880601007387 */ /* 0x000fe80000100a00 */
[----:B------:R-:W2:Y:S04]  /*e9ff0*/  LDL R59, [R1+0x4c] ;  /* 0x00004c00013b7983 */ /* 0x000ea80000100800 */
[----:B------:R-:W3:Y:S04]  /*ea000*/  LDL.LU R52, [R1+0xb30] ;  /* 0x000b300001347983 */ /* 0x000ee80000300800 */
[----:B------:R-:W3:Y:S04]  /*ea010*/  LDL.LU R53, [R1+0xb34] ;  /* 0x000b340001357983 */ /* 0x000ee80000300800 */
[----:B------:R-:W4:Y:S04]  /*ea020*/  LDL.LU R54, [R1+0xb38] ;  /* 0x000b380001367983 */ /* 0x000f280000300800 */
[----:B------:R-:W4:Y:S04]  /*ea030*/  LDL.LU R55, [R1+0xb3c] ;  /* 0x000b3c0001377983 */ /* 0x000f280000300800 */
[----:B----4-:R0:W-:Y:S04]  /*ea040*/  STL.64 [R1+0x6b20], R54 ;  /* 0x006b203601007387 */ /* 0x0101e80000100a00 */
[----:B---3--:R1:W-:Y:S04]  /*ea050*/  STL.64 [R1+0x6b18], R52 ;  /* 0x006b183401007387 */ /* 0x0083e80000100a00 */
[----:B------:R-:W3:Y:S04]  /*ea060*/  LDL R56, [R1+0x50] ;  /* 0x0000500001387983 */ /* 0x000ee80000100800 */
[----:B------:R-:W3:Y:S04]  /*ea070*/  LDL R57, [R1+0x54] ;  /* 0x0000540001397983 */ /* 0x000ee80000100800 */
[----:B--2---:R-:W-:Y:S01]  /*ea080*/  STL.64 [R1+0x6b30], R58 ;  /* 0x006b303a01007387 */ /* 0x004fe20000100a00 */
[----:B------:R-:W-:-:S02]  /*ea090*/  IMAD R24, R24, 0x100, R48 ;  /* 0x0000010018187824 */ /* 0x000fc400078e0230 */
[----:B------:R-:W-:Y:S02]  /*ea0a0*/  IMAD R25, R25, 0x100, R49 ;  /* 0x0000010019197824 */ /* 0x000fe400078e0231 */
[----:B------:R-:W-:Y:S02]  /*ea0b0*/  IMAD R26, R26, 0x100, R50 ;  /* 0x000001001a1a7824 */ /* 0x000fe400078e0232 */
[----:B------:R-:W-:Y:S01]  /*ea0c0*/  IMAD R27, R27, 0x100, R51 ;  /* 0x000001001b1b7824 */ /* 0x000fe200078e0233 */
[----:B---3--:R-:W-:Y:S04]  /*ea0d0*/  STL.64 [R1+0x6b28], R56 ;  /* 0x006b283801007387 */ /* 0x008fe80000100a00 */
        /* <DEDUP_REMOVED lines=20> */
[----:B----4-:R-:W-:Y:S04]  /*ea220*/  STL.64 [R1+0x6b70], R10 ;  /* 0x006b700a01007387 */ /* 0x010fe80000100a00 */
[----:B------:R4:W-:Y:S04]  /*ea230*/  STL.64 [R1+0x6b68], R8 ;  /* 0x006b680801007387 */ /* 0x0009e80000100a00 */
[----:B------:R-:W3:Y:S04]  /*ea240*/  LDL.LU R16, [R1+0xb70] ;  /* 0x000b700001107983 */ /* 0x000ee80000300800 */
[----:B------:R-:W3:Y:S04]  /*ea250*/  LDL.LU R17, [R1+0xb74] ;  /* 0x000b740001117983 */ /* 0x000ee80000300800 */
[----:B------:R-:W2:Y:S04]  /*ea260*/  LDL.LU R18, [R1+0xb78] ;  /* 0x000b780001127983 */ /* 0x000ea80000300800 */
[----:B------:R-:W2:Y:S04]  /*ea270*/  LDL.LU R19, [R1+0xb7c] ;  /* 0x000b7c0001137983 */ /* 0x000ea80000300800 */
[----:B--2---:R2:W-:Y:S04]  /*ea280*/  STL.64 [R1+0x6b80], R18 ;  /* 0x006b801201007387 */ /* 0x0045e80000100a00 */
[----:B---3--:R3:W-:Y:S04]  /*ea290*/  STL.64 [R1+0x6b78], R16 ;  /* 0x006b781001007387 */ /* 0x0087e80000100a00 */
        /* <DEDUP_REMOVED lines=10> */
[----:B----4-:R-:W-:Y:S04]  /*ea340*/  STL.64 [R1+0x6ba0], R22 ;  /* 0x006ba01601007387 */ /* 0x010fe80000100a00 */
        /* <DEDUP_REMOVED lines=15> */
[----:B-1----:R-:W4:Y:S04]  /*ea440*/  LDL R52, [R1+0x90] ;  /* 0x0000900001347983 */ /* 0x002f280000100800 */
[----:B------:R-:W4:Y:S04]  /*ea450*/  LDL R53, [R1+0x94] ;  /* 0x0000940001357983 */ /* 0x000f280000100800 */
[----:B---3--:R-:W-:Y:S04]  /*ea460*/  STL.64 [R1+0x6bd0], R54 ;  /* 0x006bd03601007387 */ /* 0x008fe80000100a00 */
[----:B----4-:R0:W-:Y:S04]  /*ea470*/  STL.64 [R1+0x6bc8], R52 ;  /* 0x006bc83401007387 */ /* 0x0101e80000100a00 */
[----:B------:R-:W3:Y:S04]  /*ea480*/  LDL.LU R48, [R1+0xbc0] ;  /* 0x000bc00001307983 */ /* 0x000ee80000300800 */
[----:B------:R-:W3:Y:S04]  /*ea490*/  LDL.LU R49, [R1+0xbc4] ;  /* 0x000bc40001317983 */ /* 0x000ee80000300800 */
[----:B------:R-:W4:Y:S04]  /*ea4a0*/  LDL.LU R50, [R1+0xbc8] ;  /* 0x000bc80001327983 */ /* 0x000f280000300800 */
[----:B------:R-:W4:Y:S04]  /*ea4b0*/  LDL.LU R51, [R1+0xbcc] ;  /* 0x000bcc0001337983 */ /* 0x000f280000300800 */
[----:B----4-:R1:W-:Y:S04]  /*ea4c0*/  STL.64 [R1+0x6be0], R50 ;  /* 0x006be03201007387 */ /* 0x0103e80000100a00 */
        /* <DEDUP_REMOVED lines=33> */
[----:B------:R-:W2:Y:S04]  /*ea6e0*/  LDL.LU R32, [R1+0xc10] ;  /* 0x000c100001207983 */ /* 0x000ea80000300800 */
[----:B------:R-:W2:Y:S04]  /*ea6f0*/  LDL.LU R33, [R1+0xc14] ;  /* 0x000c140001217983 */ /* 0x000ea80000300800 */
[----:B------:R-:W3:Y:S04]  /*ea700*/  LDL.LU R34, [R1+0xc18] ;  /* 0x000c180001227983 */ /* 0x000ee80000300800 */
[----:B------:R-:W3:Y:S04]  /*ea710*/  LDL.LU R35, [R1+0xc1c] ;  /* 0x000c1c0001237983 */ /* 0x000ee80000300800 */
[----:B---3--:R3:W-:Y:S04]  /*ea720*/  STL.64 [R1+0x6c40], R34 ;  /* 0x006c402201007387 */ /* 0x0087e80000100a00 */
[----:B--2---:R2:W-:Y:S04]  /*ea730*/  STL.64 [R1+0x6c38], R32 ;  /* 0x006c382001007387 */ /* 0x0045e80000100a00 */
[----:B------:R-:W3:Y:S04]  /*ea740*/  LDL R28, [R1+0xc0] ;  /* 0x0000c000011c7983 */ /* 0x000ee80000100800 */
[----:B------:R-:W3:Y:S04]  /*ea750*/  LDL R29, [R1+0xc4] ;  /* 0x0000c400011d7983 */ /* 0x000ee80000100800 */
[----:B----4-:R-:W-:Y:S04]  /*ea760*/  STL.64 [R1+0x6c50], R30 ;  /* 0x006c501e01007387 */ /* 0x010fe80000100a00 */
[----:B---3--:R-:W-:Y:S04]  /*ea770*/  STL.64 [R1+0x6c48], R28 ;  /* 0x006c481c01007387 */ /* 0x008fe80000100a00 */
        /* <DEDUP_REMOVED lines=8> */
[----:B------:R-:W4:Y:S04]  /*ea800*/  LDL R48, [R1+0xd0] ;  /* 0x0000d00001307983 */ /* 0x000f280000100800 */
[----:B------:R-:W4:Y:S04]  /*ea810*/  LDL R49, [R1+0xd4] ;  /* 0x0000d40001317983 */ /* 0x000f280000100800 */
[----:B---3--:R1:W-:Y:S04]  /*ea820*/  STL.64 [R1+0x6c70], R50 ;  /* 0x006c703201007387 */ /* 0x0083e80000100a00 */
        /* <DEDUP_REMOVED lines=106> */
[----:B------:R-:W-:Y:S02]  /*eaed0*/  F2FP.F16.E5M2.UNPACK_B R26, R26 ;  /* 0x0000001aff1a723e */ /* 0x000fe400020004ff */
[----:B------:R-:W-:Y:S01]  /*eaee0*/  F2FP.F16.E5M2.UNPACK_B R27, R27 ;  /* 0x0000001bff1b723e */ /* 0x000fe200020004ff */
        /* <DEDUP_REMOVED lines=21> */
[----:B------:R0:W-:Y:S04]  /*eb040*/  STL.64 [R1+0x6968], R42 ;  /* 0x0069682a01007387 */ /* 0x0001e80000100a00 */
[----:B0-----:R-:W3:Y:S04]  /*eb050*/  LDL R42, [R1+0x80] ;  /* 0x00008000012a7983 */ /* 0x001ee80000100800 */
[----:B------:R-:W3:Y:S04]  /*eb060*/  LDL R43, [R1+0x84] ;  /* 0x00008400012b7983 */ /* 0x000ee80000100800 */
[----:B------:R-:W-:Y:S01]  /*eb070*/  STL.64 [R1+0x6960], R40 ;  /* 0x0069602801007387 */ /* 0x000fe20000100a00 */
        /* <DEDUP_REMOVED lines=54> */
[C---:B---3--:R-:W-:Y:S03]  /*eb3e0*/  HMMA.16816.F32 R52, R24.reuse, R32, R52 ;  /* 0x000000201834723c */ /* 0x048fe60000001834 */
[----:B------:R-:W4:Y:S04]  /*eb3f0*/  LDL.LU.64 R44, [R1+0x6c78] ;  /* 0x006c7800012c7983 */ /* 0x000f280000300a00 */
[----:B------:R-:W-:Y:S04]  /*eb400*/  STL.64 [R1+0x11f0], R48 ;  /* 0x0011f03001007387 */ /* 0x000fe80000100a00 */
[----:B------:R0:W-:Y:S01]  /*eb410*/  STL.64 [R1+0x11f8], R50 ;  /* 0x0011f83201007387 */ /* 0x0001e20000100a00 */
[C---:B------:R-:W-:Y:S03]  /*eb420*/  HMMA.16816.F32 R32, R24.reuse, R34, R28 ;  /* 0x000000221820723c */ /* 0x040fe6000000181c */
[----:B0-----:R-:W3:Y:S04]  /*eb430*/  LDL.LU.64 R50, [R1+0x6c70] ;  /* 0x006c700001327983 */ /* 0x001ee80000300a00 */
[----:B------:R-:W4:Y:S04]  /*eb440*/  LDL.LU.64 R48, [R1+0x6c68] ;  /* 0x006c680001307983 */ /* 0x000f280000300a00 */
[----:B------:R-:W-:Y:S04]  /*eb450*/  STL.64 [R1+0x11e0], R52 ;  /* 0x0011e03401007387 */ /* 0x000fe80000100a00 */
[----:B------:R0:W-:Y:S04]  /*eb460*/  STL.64 [R1+0x11e8], R54 ;  /* 0x0011e83601007387 */ /* 0x0001e80000100a00 */
[----:B0-----:R-:W3:Y:S04]  /*eb470*/  LDL.LU.64 R54, [R1+0x6c60] ;  /* 0x006c600001367983 */ /* 0x001ee80000300a00 */
[----:B------:R-:W3:Y:S04]  /*eb480*/  LDL.LU.64 R52, [R1+0x6c58] ;  /* 0x006c580001347983 */ /* 0x000ee80000300a00 */
[----:B------:R-:W3:Y:S04]  /*eb490*/  LDL.LU.64 R30, [R1+0x6c50] ;  /* 0x006c5000011e7983 */ /* 0x000ee80000300a00 */
[----:B------:R-:W3:Y:S01]  /*eb4a0*/  LDL.LU.64 R28, [R1+0x6c48] ;  /* 0x006c4800011c7983 */ /* 0x000ee20000300a00 */
[C---:B------:R-:W-:Y:S03]  /*eb4b0*/  HMMA.16816.F32 R20, R24.reuse, R8, R20 ;  /* 0x000000081814723c */ /* 0x040fe60000001814 */
[----:B------:R-:W-:Y:S04]  /*eb4c0*/  STL.64 [R1+0x11d0], R32 ;  /* 0x0011d02001007387 */ /* 0x000fe80000100a00 */
[----:B------:R0:W-:Y:S04]  /*eb4d0*/  STL.64 [R1+0x11d8], R34 ;  /* 0x0011d82201007387 */ /* 0x0001e80000100a00 */
[----:B0-----:R-:W3:Y:S04]  /*eb4e0*/  LDL.LU.64 R34, [R1+0x6c40] ;  /* 0x006c400001227983 */ /* 0x001ee80000300a00 */
[----:B------:R-:W3:Y:S08]  /*eb4f0*/  LDL.LU.64 R32, [R1+0x6c38] ;  /* 0x006c380001207983 */ /* 0x000ef00000300a00 */
[----:B------:R-:W-:Y:S04]  /*eb500*/  STL.64 [R1+0x11c0], R20 ;  /* 0x0011c01401007387 */ /* 0x000fe80000100a00 */
[----:B------:R0:W-:Y:S04]  /*eb510*/  STL.64 [R1+0x11c8], R22 ;  /* 0x0011c81601007387 */ /* 0x0001e80000100a00 */
[----:B0-----:R-:W3:Y:S04]  /*eb520*/  LDL.LU.64 R22, [R1+0x6c30] ;  /* 0x006c300001167983 */ /* 0x001ee80000300a00 */
[----:B------:R-:W3:Y:S01]  /*eb530*/  LDL.LU.64 R20, [R1+0x6c28] ;  /* 0x006c280001147983 */ /* 0x000ee20000300a00 */
[C---:B--2---:R-:W-:Y:S03]  /*eb540*/  HMMA.16816.F32 R8, R24.reuse, R10, R16 ;  /* 0x0000000a1808723c */ /* 0x044fe60000001810 */
[----:B------:R-:W2:Y:S04]  /*eb550*/  LDL.LU.64 R18, [R1+0x6c20] ;  /* 0x006c200001127983 */ /* 0x000ea80000300a00 */
[----:B------:R-:W2:Y:S01]  /*eb560*/  LDL.LU.64 R16, [R1+0x6c18] ;  /* 0x006c180001107983 */ /* 0x000ea20000300a00 */
[C---:B----4-:R-:W-:Y:S06]  /*eb570*/  HMMA.16816.F32 R44, R24.reuse, R48, R44 ;  /* 0x00000030182c723c */ /* 0x050fec000000182c */
[C---:B---3--:R-:W-:Y:S09]  /*eb580*/  HMMA.16816.F32 R48, R24.reuse, R50, R12 ;  /* 0x000000321830723c */ /* 0x048ff2000000180c */
[----:B------:R-:W-:Y:S04]  /*eb590*/  STL.64 [R1+0x11b0], R8 ;  /* 0x0011b00801007387 */ /* 0x000fe80000100a00 */
[----:B------:R0:W-:Y:S04]  /*eb5a0*/  STL.64 [R1+0x11b8], R10 ;  /* 0x0011b80a01007387 */ /* 0x0001e80000100a00 */
[----:B0-----:R-:W3:Y:S04]  /*eb5b0*/  LDL.LU.64 R10, [R1+0x6c10] ;  /* 0x006c1000010a7983 */ /* 0x001ee80000300a00 */
[----:B------:R-:W3:Y:S01]  /*eb5c0*/  LDL.LU.64 R8, [R1+0x6c08] ;  /* 0x006c080001087983 */ /* 0x000ee20000300a00 */
[C---:B------:R-:W-:Y:S03]  /*eb5d0*/  HMMA.16816.F32 R52, R24.reuse, R28, R52 ;  /* 0x0000001c1834723c */ /* 0x040fe60000001834 */
[----:B------:R-:W-:Y:S04]  /*eb5e0*/  STL.64 [R1+0x11a0], R44 ;  /* 0x0011a02c01007387 */ /* 0x000fe80000100a00 */
[----:B------:R0:W-:Y:S04]  /*eb5f0*/  STL.64 [R1+0x11a8], R46 ;  /* 0x0011a82e01007387 */ /* 0x0001e80000100a00 */
[----:B0-----:R-:W4:Y:S04]  /*eb600*/  LDL.LU.64 R46, [R1+0x6c00] ;  /* 0x006c0000012e7983 */ /* 0x001f280000300a00 */
        /* <DEDUP_REMOVED lines=27> */
[----:B------:R-:W2:Y:S01]  /*eb7c0*/  LDL.LU.64 R36, [R1+0x6b88] ;  /* 0x006b880001247983 */ /* 0x000ea20000300a00 */
[C---:B---3--:R-:W-:Y:S06]  /*eb7d0*/  HMMA.16816.F32 R8, R24.reuse, R44, R8 ;  /* 0x0000002c1808723c */ /* 0x048fec0000001808 */
[C---:B----4-:R-:W-:Y:S01]  /*eb7e0*/  HMMA.16816.F32 R44, R24.reuse, R46, R12 ;  /* 0x0000002e182c723c */ /* 0x050fe2000000180c */
[----:B------:R-:W-:Y:S04]  /*eb7f0*/  STL.64 [R1+0x1150], R16 ;  /* 0x0011501001007387 */ /* 0x000fe80000100a00 */
[----:B------:R0:W-:Y:S04]  /*eb800*/  STL.64 [R1+0x1158], R18 ;  /* 0x0011581201007387 */ /* 0x0001e80000100a00 */
[----:B0-----:R-:W3:Y:S04]  /*eb810*/  LDL.LU.64 R18, [R1+0x6b80] ;  /* 0x006b800001127983 */ /* 0x001ee80000300a00 */
[----:B------:R-:W3:Y:S01]  /*eb820*/  LDL.LU.64 R16, [R1+0x6b78] ;  /* 0x006b780001107983 */ /* 0x000ee20000300a00 */
[C---:B------:R-:W-:Y:S06]  /*eb830*/  HMMA.16816.F32 R48, R24.reuse, R52, R48 ;  /* 0x000000341830723c */ /* 0x040fec0000001830 */
[C---:B------:R-:W-:Y:S01]  /*eb840*/  HMMA.16816.F32 R52, R24.reuse, R54, R56 ;  /* 0x000000361834723c */ /* 0x040fe20000001838 */
[----:B------:R-:W-:Y:S04]  /*eb850*/  STL.64 [R1+0x1140], R8 ;  /* 0x0011400801007387 */ /* 0x000fe80000100a00 */
[----:B------:R0:W-:Y:S04]  /*eb860*/  STL.64 [R1+0x1148], R10 ;  /* 0x0011480a01007387 */ /* 0x0001e80000100a00 */
[----:B0-----:R-:W3:Y:S04]  /*eb870*/  LDL.LU.64 R10, [R1+0x6b70] ;  /* 0x006b7000010a7983 */ /* 0x001ee80000300a00 */
        /* <DEDUP_REMOVED lines=23> */
[C---:B--2---:R-:W-:Y:S06]  /*eb9f0*/  HMMA.16816.F32 R40, R24.reuse, R20, R28 ;  /* 0x000000141828723c */ /* 0x044fec000000181c */
[----:B------:R-:W-:-:S15]  /*eba00*/  HMMA.16816.F32 R36, R24, R22, R36 ;  /* 0x000000161824723c */ /* 0x000fde0000001824 */
[----:B------:R-:W-:-:S02]  /*eba10*/  NOP ;  /* 0x0000000000007918 */ /* 0x000fc40000000000 */
[----:B------:R-:W-:Y:S04]  /*eba20*/  STL.64 [R1+0x10f0], R40 ;  /* 0x0010f02801007387 */ /* 0x000fe80000100a00 */
[----:B------:R-:W-:Y:S04]  /*eba30*/  STL.64 [R1+0x10f8], R42 ;  /* 0x0010f82a01007387 */ /* 0x000fe80000100a00 */
[----:B------:R-:W-:Y:S04]  /*eba40*/  STL.64 [R1+0x10e0], R36 ;  /* 0x0010e02401007387 */ /* 0x000fe80000100a00 */
[----:B------:R-:W-:Y:S01]  /*eba50*/  STL.64 [R1+0x10e8], R38 ;  /* 0x0010e82601007387 */ /* 0x000fe20000100a00 */
[C---:B---3--:R-:W-:Y:S06]  /*eba60*/  HMMA.16816.F32 R28, R24.reuse, R10, R16 ;  /* 0x0000000a181c723c */ /* 0x048fec0000001810 */
[C---:B----4-:R-:W-:Y:S06]  /*eba70*/  HMMA.16816.F32 R20, R24.reuse, R44, R12 ;  /* 0x0000002c1814723c */ /* 0x050fec000000180c */
[C---:B------:R-:W-:Y:S06]  /*eba80*/  HMMA.16816.F32 R16, R24.reuse, R46, R4 ;  /* 0x0000002e1810723c */ /* 0x040fec0000001804 */
[C---:B------:R-:W-:Y:S05]  /*eba90*/  HMMA.16816.F32 R12, R24.reuse, R56, R48 ;  /* 0x00000038180c723c */ /* 0x040fea0000001830 */
[----:B------:R-:W-:Y:S01]  /*ebaa0*/  STL.64 [R1+0x10d0], R28 ;  /* 0x0010d01c01007387 */ /* 0x000fe20000100a00 */
[----:B------:R-:W-:Y:S03]  /*ebab0*/  HMMA.16816.F32 R4, R24, R58, R52 ;  /* 0x0000003a1804723c */ /* 0x000fe60000001834 */
[----:B------:R-:W-:Y:S04]  /*ebac0*/  STL.64 [R1+0x10d8], R30 ;  /* 0x0010d81e01007387 */ /* 0x000fe80000100a00 */
[----:B------:R-:W-:Y:S04]  /*ebad0*/  STL.64 [R1+0x10c0], R20 ;  /* 0x0010c01401007387 */ /* 0x000fe80000100a00 */
[----:B------:R-:W-:Y:S04]  /*ebae0*/  STL.64 [R1+0x10c8], R22 ;  /* 0x0010c81601007387 */ /* 0x000fe80000100a00 */
        /* <DEDUP_REMOVED lines=23> */
[----:B----4-:R3:W-:Y:S04]  /*ebc60*/  STL.64 [R1+0x6990], R36 ;  /* 0x0069902401007387 */ /* 0x0107e80000100a00 */
[----:B0-----:R-:W4:Y:S04]  /*ebc70*/  LDL.LU R4, [R1+0x9f0] ;  /* 0x0009f00001047983 */ /* 0x001f280000300800 */
[----:B------:R-:W4:Y:S04]  /*ebc80*/  LDL.LU R5, [R1+0x9f4] ;  /* 0x0009f40001057983 */ /* 0x000f280000300800 */
[----:B------:R-:W2:Y:S04]  /*ebc90*/  LDL.LU R6, [R1+0x9f8] ;  /* 0x0009f80001067983 */ /* 0x000ea80000300800 */
[----:B------:R-:W2:Y:S04]  /*ebca0*/  LDL.LU R7, [R1+0x9fc] ;  /* 0x0009fc0001077983 */ /* 0x000ea80000300800 */
[----:B--2---:R-:W-:Y:S04]  /*ebcb0*/  STL.64 [R1+0x69b8], R6 ;  /* 0x0069b80601007387 */ /* 0x004fe80000100a00 */
[----:B----4-:R0:W-:Y:S04]  /*ebcc0*/  STL.64 [R1+0x69b0], R4 ;  /* 0x0069b00401007387 */ /* 0x0101e80000100a00 */
[----:B-1----:R-:W2:Y:S04]  /*ebcd0*/  LDL.LU R16, [R1+0xa00] ;  /* 0x000a000001107983 */ /* 0x002ea80000300800 */
[----:B------:R-:W2:Y:S04]  /*ebce0*/  LDL.LU R17, [R1+0xa04] ;  /* 0x000a040001117983 */ /* 0x000ea80000300800 */
[----:B------:R-:W4:Y:S04]  /*ebcf0*/  LDL.LU R18, [R1+0xa08] ;  /* 0x000a080001127983 */ /* 0x000f280000300800 */
        /* <DEDUP_REMOVED lines=27> */
[----:B0-----:R-:W3:Y:S04]  /*ebeb0*/  LDL.LU R4, [R1+0xa60] ;  /* 0x000a600001047983 */ /* 0x001ee80000300800 */
[----:B------:R-:W3:Y:S04]  /*ebec0*/  LDL.LU R5, [R1+0xa64] ;  /* 0x000a640001057983 */ /* 0x000ee80000300800 */
[----:B------:R-:W2:Y:S04]  /*ebed0*/  LDL.LU R6, [R1+0xa68] ;  /* 0x000a680001067983 */ /* 0x000ea80000300800 */
[----:B------:R-:W2:Y:S04]  /*ebee0*/  LDL.LU R7, [R1+0xa6c] ;  /* 0x000a6c0001077983 */ /* 0x000ea80000300800 */
[----:B--2---:R-:W-:Y:S04]  /*ebef0*/  STL.64 [R1+0x6a38], R6 ;  /* 0x006a380601007387 */ /* 0x004fe80000100a00 */
[----:B---3--:R0:W-:Y:S04]  /*ebf00*/  STL.64 [R1+0x6a30], R4 ;  /* 0x006a300401007387 */ /* 0x0081e80000100a00 */
[----:B-1----:R-:W2:Y:S04]  /*ebf10*/  LDL.LU R16, [R1+0xa80] ;  /* 0x000a800001107983 */ /* 0x002ea80000300800 */
        /* <DEDUP_REMOVED lines=10> */
[----:B------:R-:W-:Y:S01]  /*ebfc0*/  IMAD.MOV.U32 R43, RZ, RZ, R0 ;  /* 0x000000ffff2b7224 */ /* 0x000fe200078e0000 */
[----:B---3--:R3:W-:Y:S04]  /*ebfd0*/  STL.64 [R1+0x6a58], R58 ;  /* 0x006a583a01007387 */ /* 0x0087e80000100a00 */
[----:B--2---:R-:W-:Y:S04]  /*ebfe0*/  STL.64 [R1+0x6a50], R56 ;  /* 0x006a503801007387 */ /* 0x004fe80000100a00 */
[----:B------:R-:W2:Y:S04]  /*ebff0*/  LDL.LU R33, [R1+0x6b04] ;  /* 0x006b040001217983 */ /* 0x000ea80000300800 */
[----:B------:R-:W3:Y:S04]  /*ec000*/  LDL.LU R0, [R1+0x6b00] ;  /* 0x006b000001007983 */ /* 0x000ee80000300800 */
[----:B------:R-:W3:Y:S04]  /*ec010*/  LDL.LU R20, [R1+0xaa0] ;  /* 0x000aa00001147983 */ /* 0x000ee80000300800 */
[----:B------:R-:W3:Y:S04]  /*ec020*/  LDL.LU R21, [R1+0xaa4] ;  /* 0x000aa40001157983 */ /* 0x000ee80000300800 */
[----:B------:R-:W3:Y:S04]  /*ec030*/  LDL.LU R22, [R1+0xaa8] ;  /* 0x000aa80001167983 */ /* 0x000ee80000300800 */
[----:B------:R-:W3:Y:S01]  /*ec040*/  LDL.LU R23, [R1+0xaac] ;  /* 0x000aac0001177983 */ /* 0x000ee20000300800 */
[----:B------:R-:W-:-:S02]  /*ec050*/  IMAD.MOV.U32 R40, RZ, RZ, R35 ;  /* 0x000000ffff287224 */ /* 0x000fc400078e0023 */
[----:B------:R-:W-:Y:S02]  /*ec060*/  IMAD.MOV.U32 R41, RZ, RZ, R34 ;  /* 0x000000ffff297224 */ /* 0x000fe400078e0022 */
[----:B----4-:R-:W-:Y:S02]  /*ec070*/  IMAD.MOV.U32 R51, RZ, RZ, R32 ;  /* 0x000000ffff337224 */ /* 0x010fe400078e0020 */
[----:B--2---:R-:W-:Y:S01]  /*ec080*/  IMAD.MOV.U32 R50, RZ, RZ, R33 ;  /* 0x000000ffff327224 */ /* 0x004fe200078e0021 */
[----:B---3--:R-:W-:Y:S04]  /*ec090*/  STL.64 [R1+0x6a68], R22 ;  /* 0x006a681601007387 */ /* 0x008fe80000100a00 */
[----:B------:R2:W-:Y:S04]  /*ec0a0*/  STL.64 [R1+0x6a60], R20 ;  /* 0x006a601401007387 */ /* 0x0005e80000100a00 */
[----:B------:R-:W3:Y:S04]  /*ec0b0*/  LDL.LU R35, [R1+0x6afc] ;  /* 0x006afc0001237983 */ /* 0x000ee80000300800 */
[----:B------:R-:W4:Y:S04]  /*ec0c0*/  LDL.LU R34, [R1+0x6af8] ;  /* 0x006af80001227983 */ /* 0x000f280000300800 */
[----:B------:R-:W-:Y:S04]  /*ec0d0*/  STL.64 [R1+0x6a78], R42 ;  /* 0x006a782a01007387 */ /* 0x000fe80000100a00 */
[----:B------:R-:W-:Y:S04]  /*ec0e0*/  STL.64 [R1+0x6a70], R40 ;  /* 0x006a702801007387 */ /* 0x000fe80000100a00 */
[----:B------:R-:W2:Y:S04]  /*ec0f0*/  LDL.LU R33, [R1+0x6af4] ;  /* 0x006af40001217983 */ /* 0x000ea80000300800 */
[----:B------:R-:W4:Y:S04]  /*ec100*/  LDL.LU R32, [R1+0x6af0] ;  /* 0x006af00001207983 */ /* 0x000f280000300800 */
[----:B0-----:R-:W2:Y:S04]  /*ec110*/  LDL.LU R4, [R1+0xac0] ;  /* 0x000ac00001047983 */ /* 0x001ea80000300800 */
[----:B------:R-:W2:Y:S04]  /*ec120*/  LDL.LU R5, [R1+0xac4] ;  /* 0x000ac40001057983 */ /* 0x000ea80000300800 */
[----:B------:R-:W4:Y:S04]  /*ec130*/  LDL.LU R6, [R1+0xac8] ;  /* 0x000ac80001067983 */ /* 0x000f280000300800 */
[----:B------:R-:W4:Y:S01]  /*ec140*/  LDL.LU R7, [R1+0xacc] ;  /* 0x000acc0001077983 */ /* 0x000f220000300800 */
[----:B------:R-:W-:-:S02]  /*ec150*/  IMAD.MOV.U32 R49, RZ, RZ, R0 ;  /* 0x000000ffff317224 */ /* 0x000fc400078e0000 */
[----:B---3--:R-:W-:Y:S01]  /*ec160*/  IMAD.MOV.U32 R48, RZ, RZ, R35 ;  /* 0x000000ffff307224 */ /* 0x008fe200078e0023 */
[----:B----4-:R0:W-:Y:S04]  /*ec170*/  STL.64 [R1+0x6a88], R6 ;  /* 0x006a880601007387 */ /* 0x0101e80000100a00 */
[----:B--2---:R-:W-:Y:S04]  /*ec180*/  STL.64 [R1+0x6a80], R4 ;  /* 0x006a800401007387 */ /* 0x004fe80000100a00 */
[----:B------:R-:W2:Y:S04]  /*ec190*/  LDL.LU R35, [R1+0x6aec] ;  /* 0x006aec0001237983 */ /* 0x000ea80000300800 */
[----:B------:R-:W0:Y:S04]  /*ec1a0*/  LDL.LU R0, [R1+0x6ae8] ;  /* 0x006ae80001007983 */ /* 0x000e280000300800 */
[----:B------:R-:W-:Y:S04]  /*ec1b0*/  STL.64 [R1+0x6a98], R50 ;  /* 0x006a983201007387 */ /* 0x000fe80000100a00 */
[----:B------:R3:W-:Y:S04]  /*ec1c0*/  STL.64 [R1+0x6a90], R48 ;  /* 0x006a903001007387 */ /* 0x0007e80000100a00 */
[----:B-1----:R-:W4:Y:S04]  /*ec1d0*/  LDL.LU R16, [R1+0xad0] ;  /* 0x000ad00001107983 */ /* 0x002f280000300800 */
[----:B------:R-:W4:Y:S04]  /*ec1e0*/  LDL.LU R17, [R1+0xad4] ;  /* 0x000ad40001117983 */ /* 0x000f280000300800 */
[----:B------:R-:W3:Y:S04]  /*ec1f0*/  LDL.LU R18, [R1+0xad8] ;  /* 0x000ad80001127983 */ /* 0x000ee80000300800 */
[----:B------:R-:W3:Y:S01]  /*ec200*/  LDL.LU R19, [R1+0xadc] ;  /* 0x000adc0001137983 */ /* 0x000ee20000300800 */
[----:B------:R-:W-:-:S02]  /*ec210*/  IMAD.MOV.U32 R58, RZ, RZ, R33 ;  /* 0x000000ffff3a7224 */ /* 0x000fc400078e0021 */
[----:B------:R-:W-:Y:S01]  /*ec220*/  IMAD.MOV.U32 R59, RZ, RZ, R34 ;  /* 0x000000ffff3b7224 */ /* 0x000fe200078e0022 */
[----:B---3--:R-:W-:Y:S04]  /*ec230*/  STL.64 [R1+0x6aa8], R18 ;  /* 0x006aa81201007387 */ /* 0x008fe80000100a00 */
[----:B----4-:R1:W-:Y:S04]  /*ec240*/  STL.64 [R1+0x6aa0], R16 ;  /* 0x006aa01001007387 */ /* 0x0103e80000100a00 */
[----:B------:R-:W3:Y:S04]  /*ec250*/  LDL.LU R33, [R1+0x6ae4] ;  /* 0x006ae40001217983 */ /* 0x000ee80000300800 */
[----:B------:R-:W4:Y:S04]  /*ec260*/  LDL.LU R34, [R1+0x6ae0] ;  /* 0x006ae00001227983 */ /* 0x000f280000300800 */
[----:B------:R-:W4:Y:S04]  /*ec270*/  LDL.LU R20, [R1+0xae0] ;  /* 0x000ae00001147983 */ /* 0x000f280000300800 */
[----:B------:R-:W4:Y:S04]  /*ec280*/  LDL.LU R21, [R1+0xae4] ;  /* 0x000ae40001157983 */ /* 0x000f280000300800 */
[----:B------:R-:W4:Y:S04]  /*ec290*/  LDL.LU R22, [R1+0xae8] ;  /* 0x000ae80001167983 */ /* 0x000f280000300800 */
[----:B------:R-:W4:Y:S01]  /*ec2a0*/  LDL.LU R23, [R1+0xaec] ;  /* 0x000aec0001177983 */ /* 0x000f220000300800 */
[----:B--2---:R-:W-:-:S02]  /*ec2b0*/  IMAD.MOV.U32 R56, RZ, RZ, R35 ;  /* 0x000000ffff387224 */ /* 0x004fc400078e0023 */
[----:B------:R-:W-:Y:S02]  /*ec2c0*/  IMAD.MOV.U32 R57, RZ, RZ, R32 ;  /* 0x000000ffff397224 */ /* 0x000fe400078e0020 */
[----:B0-----:R-:W-:Y:S02]  /*ec2d0*/  IMAD.MOV.U32 R7, RZ, RZ, R0 ;  /* 0x000000ffff077224 */ /* 0x001fe400078e0000 */
[----:B---3--:R-:W-:Y:S01]  /*ec2e0*/  IMAD.MOV.U32 R6, RZ, RZ, R33 ;  /* 0x000000ffff067224 */ /* 0x008fe200078e0021 */
[----:B----4-:R-:W-:Y:S04]  /*ec2f0*/  STL.64 [R1+0x6ab8], R22 ;  /* 0x006ab81601007387 */ /* 0x010fe80000100a00 */
[----:B------:R-:W-:Y:S04]  /*ec300*/  STL.64 [R1+0x6ab0], R20 ;  /* 0x006ab01401007387 */ /* 0x000fe80000100a00 */
[----:B------:R-:W2:Y:S04]  /*ec310*/  LDL.LU R35, [R1+0x6adc] ;  /* 0x006adc0001237983 */ /* 0x000ea80000300800 */
[----:B------:R-:W3:Y:S04]  /*ec320*/  LDL.LU R32, [R1+0x6ad8] ;  /* 0x006ad80001207983 */ /* 0x000ee80000300800 */
[----:B------:R-:W-:Y:S04]  /*ec330*/  STL.64 [R1+0x6ac8], R58 ;  /* 0x006ac83a01007387 */ /* 0x000fe80000100a00 */
[----:B------:R0:W-:Y:S04]  /*ec340*/  STL.64 [R1+0x6ac0], R56 ;  /* 0x006ac03801007387 */ /* 0x0001e80000100a00 */
[----:B------:R-:W4:Y:S04]  /*ec350*/  LDL.LU R33, [R1+0x6ad4] ;  /* 0x006ad40001217983 */ /* 0x000f280000300800 */
[----:B------:R-:W2:Y:S04]  /*ec360*/  LDL.LU R0, [R1+0x6ad0] ;  /* 0x006ad00001007983 */ /* 0x000ea80000300800 */
[----:B------:R-:W2:Y:S04]  /*ec370*/  LDL.LU R48, [R1+0xb00] ;  /* 0x000b000001307983 */ /* 0x000ea80000300800 */
[----:B------:R-:W2:Y:S04]  /*ec380*/  LDL.LU R49, [R1+0xb04] ;  /* 0x000b040001317983 */ /* 0x000ea80000300800 */
[----:B------:R-:W2:Y:S04]  /*ec390*/  LDL.LU R50, [R1+0xb08] ;  /* 0x000b080001327983 */ /* 0x000ea80000300800 */
[----:B------:R-:W2:Y:S04]  /*ec3a0*/  LDL.LU R51, [R1+0xb0c] ;  /* 0x000b0c0001337983 */ /* 0x000ea80000300800 */
[----:B-1----:R-:W2:Y:S04]  /*ec3b0*/  LDL.LU R16, [R1+0xb10] ;  /* 0x000b100001107983 */ /* 0x002ea80000300800 */
        /* <DEDUP_REMOVED lines=31> */
[----:B------:R-:W-:-:S02]  /*ec5b0*/  IMAD.MOV.U32 R5, RZ, RZ, R34 ;  /* 0x000000ffff057224 */ /* 0x000fc400078e0022 */
[----:B---3--:R-:W-:Y:S02]  /*ec5c0*/  IMAD.MOV.U32 R23, RZ, RZ, R32 ;  /* 0x000000ffff177224 */ /* 0x008fe400078e0020 */
[----:B------:R-:W3:Y:S01]  /*ec5d0*/  LDL.LU R32, [R1+0x651c] ;  /* 0x00651c0001207983 */ /* 0x000ee20000300800 */
[----:B----4-:R-:W-:-:S03]  /*ec5e0*/  IMAD.MOV.U32 R22, RZ, RZ, R33 ;  /* 0x000000ffff167224 */ /* 0x010fc600078e0021 */
[----:B------:R-:W4:Y:S01]  /*ec5f0*/  LDL.LU R11, [R1+0x6528] ;  /* 0x00652800010b7983 */ /* 0x000f220000300800 */
[----:B--2---:R-:W-:-:S03]  /*ec600*/  IMAD.MOV.U32 R47, RZ, RZ, R0 ;  /* 0x000000ffff2f7224 */ /* 0x004fc600078e0000 */
[----:B------:R-:W4:Y:S04]  /*ec610*/  LDL.LU R33, [R1+0x6524] ;  /* 0x0065240001217983 */ /* 0x000f280000300800 */
[----:B------:R-:W2:Y:S01]  /*ec620*/  LDL.LU R0, [R1+0x6530] ;  /* 0x0065300001007983 */ /* 0x000ea20000300800 */
[----:B------:R-:W-:-:S03]  /*ec630*/  IMAD.MOV.U32 R4, RZ, RZ, R35 ;  /* 0x000000ffff047224 */ /* 0x000fc600078e0023 */
[----:B------:R-:W2:Y:S04]  /*ec640*/  LDL.LU R34, [R1+0x652c] ;  /* 0x00652c0001227983 */ /* 0x000ea80000300800 */
[----:B------:R-:W2:Y:S01]  /*ec650*/  LDL.LU R35, [R1+0x6538] ;  /* 0x0065380001237983 */ /* 0x000ea20000300800 */
[----:B------:R-:W-:Y:S03]  /*ec660*/  HMMA.16816.F32 R20, R24, R22, R56 ;  /* 0x000000161814723c */ /* 0x000fe60000001838 */
[----:B------:R-:W3:Y:S04]  /*ec670*/  LDL.LU.64 R58, [R1+0x6ac8] ;  /* 0x006ac800013a7983 */ /* 0x000ee80000300a00 */
[----:B------:R-:W4:-:S15]  /*ec680*/  LDL.LU.64 R56, [R1+0x6ac0] ;  /* 0x006ac00001387983 */ /* 0x000f1e0000300a00 */
[----:B------:R-:W-:-:S01]  /*ec690*/  NOP ;  /* 0x0000000000007918 */ /* 0x000fc20000000000 */
        /* <DEDUP_REMOVED lines=29> */
[----:B------:R-:W3:Y:S01]  /*ec870*/  LDL.LU.64 R56, [R1+0x6a50] ;  /* 0x006a500001387983 */ /* 0x000ee20000300a00 */
        /* <DEDUP_REMOVED lines=14> */
[C---:B---3--:R-:W-:Y:S06]  /*ec960*/  HMMA.16816.F32 R40, R24.reuse, R42, R20 ;  /* 0x0000002a1828723c */ /* 0x048fec0000001814 */
[C---:B------:R-:W-:Y:S11]  /*ec970*/  HMMA.16816.F32 R56, R24.reuse, R60, R56 ;  /* 0x0000003c1838723c */ /* 0x040ff60000001838 */
        /* <DEDUP_REMOVED lines=14> */
[C---:B--2---:R-:W-:Y:S06]  /*eca60*/  HMMA.16816.F32 R16, R24.reuse, R58, R16 ;  /* 0x0000003a1810723c */ /* 0x044fec0000001810 */
        /* <DEDUP_REMOVED lines=9> */
[----:B------:R-:W4:Y:S01]  /*ecb00*/  LDL.LU.64 R52, [R1+0x69c0] ;  /* 0x0069c00001347983 */ /* 0x000f220000300a00 */
[C---:B---3--:R-:W-:Y:S06]  /*ecb10*/  HMMA.16816.F32 R4, R24.reuse, R54, R4 ;  /* 0x000000361804723c */ /* 0x048fec0000001804 */
[----:B----4-:R-:W-:-:S15]  /*ecb20*/  HMMA.16816.F32 R48, R24, R52, R48 ;  /* 0x000000341830723c */ /* 0x010fde0000001830 */
        /* <DEDUP_REMOVED lines=8> */
[----:B------:R-:W2:Y:S01]  /*ecbb0*/  LDL.LU.64 R48, [R1+0x69a0] ;  /* 0x0069a00001307983 */ /* 0x000ea20000300a00 */
[C---:B----4-:R-:W-:Y:S06]  /*ecbc0*/  HMMA.16816.F32 R36, R24.reuse, R50, R36 ;  /* 0x000000321824723c */ /* 0x050fec0000001824 */
        /* <DEDUP_REMOVED lines=19> */
[----:B0-----:R-:W4:Y:S01]  /*ecd00*/  LDL.LU.64 R42, [R1+0x6968] ;  /* 0x00696800012a7983 */ /* 0x001f220000300a00 */
[C---:B------:R-:W-:Y:S03]  /*ecd10*/  HMMA.16816.F32 R4, R24.reuse, R2, R4 ;  /* 0x000000021804723c */ /* 0x040fe60000001804 */
[----:B------:R-:W3:Y:S03]  /*ecd20*/  LDL.LU.64 R40, [R1+0x6960] ;  /* 0x0069600001287983 */ /* 0x000ee60000300a00 */
        /* <DEDUP_REMOVED lines=10> */
[----:B------:R-:W-:-:S02]  /*ecdd0*/  IMAD R28, R28, 0x100, R14 ;  /* 0x000001001c1c7824 */ /* 0x000fc400078e020e */
[----:B------:R-:W-:Y:S02]  /*ecde0*/  IMAD R29, R29, 0x100, R15 ;  /* 0x000001001d1d7824 */ /* 0x000fe400078e020f */
[----:B------:R-:W-:Y:S02]  /*ecdf0*/  IMAD R30, R30, 0x100, R12 ;  /* 0x000001001e1e7824 */ /* 0x000fe400078e020c */
[----:B------:R-:W-:Y:S02]  /*ece00*/  IMAD R31, R31, 0x100, R13 ;  /* 0x000001001f1f7824 */ /* 0x000fe400078e020d */
[----:B------:R-:W-:Y:S02]  /*ece10*/  IMAD R32, R32, 0x100, R10 ;  /* 0x0000010020207824 */ /* 0x000fe400078e020a */
[----:B------:R-:W-:Y:S02]  /*ece20*/  IMAD R33, R33, 0x100, R11 ;  /* 0x0000010021217824 */ /* 0x000fe400078e020b */
[----:B------:R-:W-:Y:S01]  /*ece30*/  IMAD R34, R34, 0x100, R0 ;  /* 0x0000010022227824 */ /* 0x000fe200078e0200 */
        /* <DEDUP_REMOVED lines=15> */
[----:B------:R-:W3:Y:S04]  /*ecf30*/  LDL.LU.64 R16, [R1+0x6910] ;  /* 0x0069100001107983 */ /* 0x000ee80000300a00 */
[----:B------:R-:W3:Y:S04]  /*ecf40*/  LDL.LU R14, [R1+0x690c] ;  /* 0x00690c00010e7983 */ /* 0x000ee80000300800 */
[----:B------:R-:W3:Y:S04]  /*ecf50*/  LDL.LU R15, [R1+0x6908] ;  /* 0x00690800010f7983 */ /* 0x000ee80000300800 */
[----:B------:R-:W3:Y:S04]  /*ecf60*/  LDL.LU R12, [R1+0x6904] ;  /* 0x00690400010c7983 */ /* 0x000ee80000300800 */
[----:B------:R-:W3:Y:S04]  /*ecf70*/  LDL.LU R13, [R1+0x6900] ;  /* 0x00690000010d7983 */ /* 0x000ee80000300800 */
[----:B------:R-:W3:Y:S04]  /*ecf80*/  LDL.LU R10, [R1+0x68fc] ;  /* 0x0068fc00010a7983 */ /* 0x000ee80000300800 */
[----:B------:R-:W3:Y:S04]  /*ecf90*/  LDL.LU R11, [R1+0x68f8] ;  /* 0x0068f800010b7983 */ /* 0x000ee80000300800 */
[----:B------:R-:W4:Y:S01]  /*ecfa0*/  LDL.LU R0, [R1+0x68f4] ;  /* 0x0068f40001007983 */ /* 0x000f220000300800 */
[----:B------:R-:W-:-:S02]  /*ecfb0*/  F2FP.F16.E5M2.UNPACK_B R30, R30 ;  /* 0x0000001eff1e723e */ /* 0x000fc400020004ff */
[----:B------:R-:W-:Y:S02]  /*ecfc0*/  F2FP.F16.E5M2.UNPACK_B R31, R31 ;  /* 0x0000001fff1f723e */ /* 0x000fe400020004ff */
[----:B------:R-:W-:Y:S02]  /*ecfd0*/  F2FP.F16.E5M2.UNPACK_B R28, R28 ;  /* 0x0000001cff1c723e */ /* 0x000fe400020004ff */
[----:B------:R-:W-:Y:S01]  /*ecfe0*/  F2FP.F16.E5M2.UNPACK_B R29, R29 ;  /* 0x0000001dff1d723e */ /* 0x000fe200020004ff */
[----:B----4-:R-:W-:Y:S02]  /*ecff0*/  IMAD R35, R0, 0x100, R35 ;  /* 0x0000010000237824 */ /* 0x010fe400078e0223 */
[----:B------:R-:W4:Y:S04]  /*ed000*/  LDL.LU R0, [R1+0x68f0] ;  /* 0x0068f00001007983 */ /* 0x000f280000300800 */
[----:B------:R-:W-:Y:S04]  /*ed010*/  STL.64 [R1+0x6f90], R22 ;  /* 0x006f901601007387 */ /* 0x000fe80000100a00 */
[----:B--2---:R0:W-:Y:S04]  /*ed020*/  STL.64 [R1+0x6f88], R20 ;  /* 0x006f881401007387 */ /* 0x0041e80000100a00 */
[----:B0-----:R-:W2:Y:S04]  /*ed030*/  LDL.LU R20, [R1+0x21a0] ;  /* 0x0021a00001147983 */ /* 0x001ea80000300800 */
[----:B------:R-:W2:Y:S04]  /*ed040*/  LDL.LU R21, [R1+0x21a4] ;  /* 0x0021a40001157983 */ /* 0x000ea80000300800 */
[----:B------:R-:W2:Y:S04]  /*ed050*/  LDL.LU R22, [R1+0x21a8] ;  /* 0x0021a80001167983 */ /* 0x000ea80000300800 */
[----:B------:R-:W2:Y:S04]  /*ed060*/  LDL.LU R23, [R1+0x21ac] ;  /* 0x0021ac0001177983 */ /* 0x000ea80000300800 */
        /* <DEDUP_REMOVED lines=28> */
[----:B------:R-:W-:-:S02]  /*ed230*/  F2FP.F16.E5M2.UNPACK_B R34, R34 ;  /* 0x00000022ff22723e */ /* 0x000fc400020004ff */
[----:B------:R-:W-:Y:S02]  /*ed240*/  F2FP.F16.E5M2.UNPACK_B R35, R35 ;  /* 0x00000023ff23723e */ /* 0x000fe400020004ff */
[----:B------:R-:W-:Y:S02]  /*ed250*/  F2FP.F16.E5M2.UNPACK_B R32, R32 ;  /* 0x00000020ff20723e */ /* 0x000fe400020004ff */
[----:B------:R-:W-:Y:S01]  /*ed260*/  F2FP.F16.E5M2.UNPACK_B R33, R33 ;  /* 0x00000021ff21723e */ /* 0x000fe200020004ff */
[----:B------:R-:W-:Y:S04]  /*ed270*/  STL.64 [R1+0x6c60], R34 ;  /* 0x006c602201007387 */ /* 0x000fe80000100a00 */
[----:B------:R-:W-:Y:S04]  /*ed280*/  STL.64 [R1+0x6c58], R32 ;  /* 0x006c582001007387 */ /* 0x000fe80000100a00 */
[----:B----4-:R-:W-:Y:S04]  /*ed290*/  STL [R1+0x6aa8], R0 ;  /* 0x006aa80001007387 */ /* 0x010fe80000100800 */
[----:B------:R-:W-:Y:S04]  /*ed2a0*/  STL.64 [R1+0x6cb0], R10 ;  /* 0x006cb00a01007387 */ /* 0x000fe80000100a00 */
[----:B------:R2:W-:Y:S01]  /*ed2b0*/  STL.64 [R1+0x6ca8], R8 ;  /* 0x006ca80801007387 */ /* 0x0005e20000100a00 */
[C---:B---3--:R-:W-:Y:S06]  /*ed2c0*/  HMMA.16816.F32 R4, R24.reuse, R10, R28 ;  /* 0x0000000a1804723c */ /* 0x048fec000000181c */
[----:B--2---:R-:W-:-:S15]  /*ed2d0*/  HMMA.16816.F32 R8, R24, R12, R40 ;  /* 0x0000000c1808723c */ /* 0x004fde0000001828 */
[----:B------:R-:W-:-:S02]  /*ed2e0*/  NOP ;  /* 0x0000000000007918 */ /* 0x000fc40000000000 */
[----:B------:R-:W-:Y:S04]  /*ed2f0*/  STL.64 [R1+0xf10], R4 ;  /* 0x000f100401007387 */ /* 0x000fe80000100a00 */
[----:B------:R0:W-:Y:S02]  /*ed300*/  STL.64 [R1+0xf18], R6 ;  /* 0x000f180601007387 */ /* 0x0001e40000100a00 */
[C---:B0-----:R-:W-:Y:S06]  /*ed310*/  HMMA.16816.F32 R4, R24.reuse, R14, R36 ;  /* 0x0000000e1804723c */ /* 0x041fec0000001824 */
[----:B------:R-:W-:Y:S04]  /*ed320*/  STL.64 [R1+0x6c90], R14 ;  /* 0x006c900e01007387 */ /* 0x000fe80000100a00 */
[----:B------:R-:W-:Y:S04]  /*ed330*/  STL.64 [R1+0xf00], R8 ;  /* 0x000f000801007387 */ /* 0x000fe80000100a00 */
[----:B------:R-:W-:Y:S04]  /*ed340*/  STL.64 [R1+0xf08], R10 ;  /* 0x000f080a01007387 */ /* 0x000fe80000100a00 */
[----:B------:R-:W-:Y:S05]  /*ed350*/  STL.64 [R1+0x6c88], R12 ;  /* 0x006c880c01007387 */ /* 0x000fea0000100a00 */
        /* <DEDUP_REMOVED lines=68> */
[----:B0-----:R-:W3:Y:S04]  /*ed7a0*/  LDL.LU.64 R22, [R1+0x6f90] ;  /* 0x006f900001167983 */ /* 0x001ee80000300a00 */
[----:B------:R-:W2:Y:S04]  /*ed7b0*/  LDL.LU.64 R20, [R1+0x6f88] ;  /* 0x006f880001147983 */ /* 0x000ea80000300a00 */
[----:B------:R0:W-:Y:S04]  /*ed7c0*/  STL.64 [R1+0x6c70], R18 ;  /* 0x006c701201007387 */ /* 0x0001e80000100a00 */
[----:B0-----:R-:W4:Y:S04]  /*ed7d0*/  LDL R18, [R1+0x128] ;  /* 0x0001280001127983 */ /* 0x001f280000100800 */
[----:B------:R-:W4:Y:S04]  /*ed7e0*/  LDL R19, [R1+0x12c] ;  /* 0x00012c0001137983 */ /* 0x000f280000100800 */
[----:B------:R0:W-:Y:S04]  /*ed7f0*/  STL.64 [R1+0x6c68], R16 ;  /* 0x006c681001007387 */ /* 0x0001e80000100a00 */
[----:B0-----:R-:W4:Y:S04]  /*ed800*/  LDL R16, [R1+0x130] ;  /* 0x0001300001107983 */ /* 0x001f280000100800 */
[----:B------:R-:W4:Y:S01]  /*ed810*/  LDL R17, [R1+0x134] ;  /* 0x0001340001117983 */ /* 0x000f220000100800 */
        /* <DEDUP_REMOVED lines=34> */
[----:B---3--:R-:W-:Y:S03]  /*eda40*/  HMMA.16816.F32 R24, R24, R40, R28 ;  /* 0x000000281818723c */ /* 0x008fe6000000181c */
[----:B------:R-:W3:Y:S04]  /*eda50*/  LDL.LU.64 R30, [R1+0x6f40] ;  /* 0x006f4000011e7983 */ /* 0x000ee80000300a00 */
[----:B------:R-:W3:Y:S04]  /*eda60*/  LDL.LU.64 R28, [R1+0x6f38] ;  /* 0x006f3800011c7983 */ /* 0x000ee80000300a00 */
[----:B--2---:R0:W-:Y:S04]  /*eda70*/  STL.64 [R1+0x6d28], R42 ;  /* 0x006d282a01007387 */ /* 0x0041e80000100a00 */
[----:B0-----:R-:W2:Y:S08]  /*eda80*/  LDL.LU.64 R42, [R1+0x138] ;  /* 0x00013800012a7983 */ /* 0x001eb00000300a00 */
[----:B------:R0:W-:Y:S04]  /*eda90*/  STL.64 [R1+0xea0], R24 ;  /* 0x000ea01801007387 */ /* 0x0001e80000100a00 */
[----:B------:R1:W-:Y:S04]  /*edaa0*/  STL.64 [R1+0xea8], R26 ;  /* 0x000ea81a01007387 */ /* 0x0003e80000100a00 */
[----:B------:R-:W-:Y:S04]  /*edab0*/  STL.64 [R1+0x6d20], R40 ;  /* 0x006d202801007387 */ /* 0x000fe80000100a00 */
[----:B0-----:R-:W4:Y:S04]  /*edac0*/  LDL.LU R24, [R1+0x78] ;  /* 0x0000780001187983 */ /* 0x001f280000300800 */
[----:B------:R-:W4:Y:S04]  /*edad0*/  LDL.LU R25, [R1+0x7c] ;  /* 0x00007c0001197983 */ /* 0x000f280000300800 */
[----:B-1----:R-:W3:Y:S04]  /*edae0*/  LDL.LU R26, [R1+0x70] ;  /* 0x00007000011a7983 */ /* 0x002ee80000300800 */
[----:B------:R-:W3:Y:S04]  /*edaf0*/  LDL.LU R27, [R1+0x74] ;  /* 0x00007400011b7983 */ /* 0x000ee80000300800 */
[----:B---3--:R-:W-:Y:S04]  /*edb00*/  STL.64 [R1+0x6de0], R26 ;  /* 0x006de01a01007387 */ /* 0x008fe80000100a00 */
[----:B----4-:R0:W-:Y:S04]  /*edb10*/  STL.64 [R1+0x6dd8], R24 ;  /* 0x006dd81801007387 */ /* 0x0101e80000100a00 */
[----:B0-----:R-:W3:Y:S04]  /*edb20*/  LDL.LU R24, [R1+0x2090] ;  /* 0x0020900001187983 */ /* 0x001ee80000300800 */
[----:B------:R-:W3:Y:S04]  /*edb30*/  LDL.LU R25, [R1+0x2094] ;  /* 0x0020940001197983 */ /* 0x000ee80000300800 */
[----:B------:R-:W3:Y:S04]  /*edb40*/  LDL.LU R26, [R1+0x2098] ;  /* 0x00209800011a7983 */ /* 0x000ee80000300800 */
[----:B------:R-:W3:Y:S01]  /*edb50*/  LDL.LU R27, [R1+0x209c] ;  /* 0x00209c00011b7983 */ /* 0x000ee20000300800 */
[----:B--2---:R-:W-:-:S02]  /*edb60*/  IMAD.MOV.U32 R5, RZ, RZ, R42 ;  /* 0x000000ffff057224 */ /* 0x004fc400078e002a */
[----:B------:R-:W-:Y:S01]  /*edb70*/  IMAD.MOV.U32 R4, RZ, RZ, R43 ;  /* 0x000000ffff047224 */ /* 0x000fe200078e002b */
[C---:B------:R-:W-:Y:S06]  /*edb80*/  HMMA.16816.F32 R20, R28.reuse, R18, R20 ;  /* 0x000000121c14723c */ /* 0x040fec0000001814 */
[----:B---3--:R-:W-:-:S15]  /*edb90*/  HMMA.16816.F32 R24, R28, R42, R24 ;  /* 0x0000002a1c18723c */ /* 0x008fde0000001818 */
[----:B------:R-:W-:-:S08]  /*edba0*/  NOP ;  /* 0x0000000000007918 */ /* 0x000fd00000000000 */
[----:B------:R-:W-:Y:S04]  /*edbb0*/  STL.64 [R1+0xe90], R24 ;  /* 0x000e901801007387 */ /* 0x000fe80000100a00 */
[----:B------:R0:W-:Y:S04]  /*edbc0*/  STL.64 [R1+0xe98], R26 ;  /* 0x000e981a01007387 */ /* 0x0001e80000100a00 */
[----:B------:R1:W-:Y:S01]  /*edbd0*/  STL.64 [R1+0x6d30], R4 ;  /* 0x006d300401007387 */ /* 0x0003e20000100a00 */
[C---:B0-----:R-:W-:Y:S06]  /*edbe0*/  HMMA.16816.F32 R24, R28.reuse, R16, R36 ;  /* 0x000000101c18723c */ /* 0x041fec0000001824 */
[C---:B------:R-:W-:Y:S06]  /*edbf0*/  HMMA.16816.F32 R16, R28.reuse, R6, R12 ;  /* 0x000000061c10723c */ /* 0x040fec000000180c */
[C---:B-1----:R-:W-:Y:S06]  /*edc00*/  HMMA.16816.F32 R4, R28.reuse, R44, R8 ;  /* 0x0000002c1c04723c */ /* 0x042fec0000001808 */
[C---:B------:R-:W-:Y:S06]  /*edc10*/  HMMA.16816.F32 R12, R28.reuse, R46, R32 ;  /* 0x0000002e1c0c723c */ /* 0x040fec0000001820 */
        /* <DEDUP_REMOVED lines=9> */
[C---:B0-----:R-:W-:Y:S02]  /*edcb0*/  HMMA.16816.F32 R4, R28.reuse, R58, R52 ;  /* 0x0000003a1c04723c */ /* 0x041fe40000001834 */
[----:B------:R0:W-:Y:S04]  /*edcc0*/  STL.64 [R1+0xe40], R12 ;  /* 0x000e400c01007387 */ /* 0x0001e80000100a00 */
[----:B------:R1:W-:Y:S04]  /*edcd0*/  STL.64 [R1+0xe48], R14 ;  /* 0x000e480e01007387 */ /* 0x0003e80000100a00 */
[----:B------:R-:W2:Y:S04]  /*edce0*/  LDL.LU R52, [R1+0x1eb0] ;  /* 0x001eb00001347983 */ /* 0x000ea80000300800 */
[----:B------:R-:W-:Y:S04]  /*edcf0*/  STL.64 [R1+0xe30], R8 ;  /* 0x000e300801007387 */ /* 0x000fe80000100a00 */
[----:B------:R-:W-:Y:S05]  /*edd00*/  STL.64 [R1+0xe38], R10 ;  /* 0x000e380a01007387 */ /* 0x000fea0000100a00 */
[----:B------:R3:W-:Y:S04]  /*edd10*/  STL.64 [R1+0xe20], R4 ;  /* 0x000e200401007387 */ /* 0x0007e80000100a00 */
[----:B------:R-:W-:Y:S04]  /*edd20*/  STL.64 [R1+0xe28], R6 ;  /* 0x000e280601007387 */ /* 0x000fe80000100a00 */
[----:B------:R-:W2:Y:S04]  /*edd30*/  LDL.LU R53, [R1+0x1eb4] ;  /* 0x001eb40001357983 */ /* 0x000ea80000300800 */
[----:B------:R-:W4:Y:S04]  /*edd40*/  LDL.LU R54, [R1+0x1eb8] ;  /* 0x001eb80001367983 */ /* 0x000f280000300800 */
[----:B------:R-:W4:Y:S04]  /*edd50*/  LDL.LU R55, [R1+0x1ebc] ;  /* 0x001ebc0001377983 */ /* 0x000f280000300800 */
[----:B----4-:R-:W-:Y:S04]  /*edd60*/  STL.64 [R1+0x6df0], R54 ;  /* 0x006df03601007387 */ /* 0x010fe80000100a00 */
[----:B--2---:R2:W-:Y:S04]  /*edd70*/  STL.64 [R1+0x6de8], R52 ;  /* 0x006de83401007387 */ /* 0x0045e80000100a00 */
[----:B------:R-:W4:Y:S04]  /*edd80*/  LDL R56, [R1+0x50] ;  /* 0x0000500001387983 */ /* 0x000f280000100800 */
[----:B------:R-:W4:Y:S04]  /*edd90*/  LDL R57, [R1+0x54] ;  /* 0x0000540001397983 */ /* 0x000f280000100800 */
        /* <DEDUP_REMOVED lines=8> */
[----:B0-----:R-:W3:Y:S04]  /*ede20*/  LDL.LU R12, [R1+0x1ef0] ;  /* 0x001ef000010c7983 */ /* 0x001ee80000300800 */
[----:B------:R-:W3:Y:S04]  /*ede30*/  LDL.LU R13, [R1+0x1ef4] ;  /* 0x001ef400010d7983 */ /* 0x000ee80000300800 */
[----:B-1----:R-:W4:Y:S04]  /*ede40*/  LDL.LU R14, [R1+0x1ef8] ;  /* 0x001ef800010e7983 */ /* 0x002f280000300800 */
        /* <DEDUP_REMOVED lines=41> */
[----:B-1----:R-:W3:Y:S04]  /*ee0e0*/  LDL R38, [R1+0xa8] ;  /* 0x0000a80001267983 */ /* 0x002ee80000100800 */
        /* <DEDUP_REMOVED lines=71> */
[----:B------:R-:W2:Y:S04]  /*ee560*/  LDL.LU R12, [R1+0x2000] ;  /* 0x00200000010c7983 */ /* 0x000ea80000300800 */
[----:B------:R-:W2:Y:S04]  /*ee570*/  LDL.LU R13, [R1+0x2004] ;  /* 0x00200400010d7983 */ /* 0x000ea80000300800 */
[----:B------:R-:W2:Y:S04]  /*ee580*/  LDL.LU R14, [R1+0x2008] ;  /* 0x00200800010e7983 */ /* 0x000ea80000300800 */
[----:B------:R-:W2:Y:S04]  /*ee590*/  LDL.LU R15, [R1+0x200c] ;  /* 0x00200c00010f7983 */ /* 0x000ea80000300800 */
[----:B0-----:R-:W3:Y:S04]  /*ee5a0*/  LDL R54, [R1+0xf8] ;  /* 0x0000f80001367983 */ /* 0x001ee80000100800 */
[----:B------:R-:W3:Y:S04]  /*ee5b0*/  LDL R55, [R1+0xfc] ;  /* 0x0000fc0001377983 */ /* 0x000ee80000100800 */
[----:B-1----:R-:W3:Y:S04]  /*ee5c0*/  LDL.LU R32, [R1+0x2010] ;  /* 0x0020100001207983 */ /* 0x002ee80000300800 */
        /* <DEDUP_REMOVED lines=34> */
[----:B---3--:R-:W-:Y:S03]  /*ee7f0*/  HMMA.16816.F32 R52, R28, R54, R32 ;  /* 0x000000361c34723c */ /* 0x008fe60000001820 */
[----:B------:R-:W3:Y:S04]  /*ee800*/  LDL.LU.64 R34, [R1+0x6f30] ;  /* 0x006f300001227983 */ /* 0x000ee80000300a00 */
[----:B------:R-:W2:-:S15]  /*ee810*/  LDL.LU.64 R32, [R1+0x6f28] ;  /* 0x006f280001207983 */ /* 0x000e9e0000300a00 */
[----:B------:R-:W-:-:S01]  /*ee820*/  NOP ;  /* 0x0000000000007918 */ /* 0x000fc20000000000 */
        /* <DEDUP_REMOVED lines=9> */
[----:B------:R-:W4:Y:S01]  /*ee8c0*/  LDL.LU.64 R12, [R1+0x6f08] ;  /* 0x006f0800010c7983 */ /* 0x000f220000300a00 */
[----:B---3--:R-:W-:Y:S03]  /*ee8d0*/  HMMA.16816.F32 R32, R28, R34, R52 ;  /* 0x000000221c20723c */ /* 0x008fe60000001834 */
[----:B------:R-:W2:Y:S04]  /*ee8e0*/  LDL.LU.64 R54, [R1+0x6f00] ;  /* 0x006f000001367983 */ /* 0x000ea80000300a00 */
[----:B------:R-:W2:-:S15]  /*ee8f0*/  LDL.LU.64 R52, [R1+0x6ef8] ;  /* 0x006ef80001347983 */ /* 0x000e9e0000300a00 */
        /* <DEDUP_REMOVED lines=29> */
[----:B0-----:R-:W4:Y:S04]  /*eead0*/  LDL.LU.64 R38, [R1+0x6e90] ;  /* 0x006e900001267983 */ /* 0x001f280000300a00 */
[----:B------:R-:W3:Y:S04]  /*eeae0*/  LDL.LU.64 R36, [R1+0x6e88] ;  /* 0x006e880001247983 */ /* 0x000ee80000300a00 */
[----:B------:R-:W-:Y:S04]  /*eeaf0*/  STL.64 [R1+0xda0], R24 ;  /* 0x000da01801007387 */ /* 0x000fe80000100a00 */
[----:B------:R0:W-:Y:S04]  /*eeb00*/  STL.64 [R1+0xda8], R26 ;  /* 0x000da81a01007387 */ /* 0x0001e80000100a00 */
[----:B0-----:R-:W4:Y:S04]  /*eeb10*/  LDL.LU.64 R26, [R1+0x6e80] ;  /* 0x006e8000011a7983 */ /* 0x001f280000300a00 */
[----:B------:R-:W4:Y:S01]  /*eeb20*/  LDL.LU.64 R24, [R1+0x6e78] ;  /* 0x006e780001187983 */ /* 0x000f220000300a00 */
[C---:B--2---:R-:W-:Y:S03]  /*eeb30*/  HMMA.16816.F32 R12, R28.reuse, R14, R32 ;  /* 0x0000000e1c0c723c */ /* 0x044fe60000001820 */
[----:B------:R-:W2:Y:S04]  /*eeb40*/  LDL.LU.64 R34, [R1+0x6e70] ;  /* 0x006e700001227983 */ /* 0x000ea80000300a00 */
[----:B------:R-:W2:Y:S01]  /*eeb50*/  LDL.LU.64 R32, [R1+0x6e68] ;  /* 0x006e680001207983 */ /* 0x000ea20000300a00 */
[C---:B---3--:R-:W-:Y:S06]  /*eeb60*/  HMMA.16816.F32 R52, R28.reuse, R36, R52 ;  /* 0x000000241c34723c */ /* 0x048fec0000001834 */
[C---:B----4-:R-:W-:Y:S09]  /*eeb70*/  HMMA.16816.F32 R36, R28.reuse, R38, R24 ;  /* 0x000000261c24723c */ /* 0x050ff20000001818 */
[----:B------:R-:W-:Y:S04]  /*eeb80*/  STL.64 [R1+0xd90], R12 ;  /* 0x000d900c01007387 */ /* 0x000fe80000100a00 */
[----:B------:R0:W-:Y:S04]  /*eeb90*/  STL.64 [R1+0xd98], R14 ;  /* 0x000d980e01007387 */ /* 0x0001e80000100a00 */
[----:B0-----:R-:W3:Y:S04]  /*eeba0*/  LDL.LU.64 R14, [R1+0x6e60] ;  /* 0x006e6000010e7983 */ /* 0x001ee80000300a00 */
[----:B------:R-:W3:Y:S04]  /*eebb0*/  LDL.LU.64 R12, [R1+0x6e58] ;  /* 0x006e5800010c7983 */ /* 0x000ee80000300a00 */
        /* <DEDUP_REMOVED lines=32> */
[----:B------:R-:W2:Y:S01]  /*eedc0*/  LDL.LU.64 R24, [R1+0x6dd8] ;  /* 0x006dd80001187983 */ /* 0x000ea20000300a00 */
[----:B------:R-:W-:Y:S01]  /*eedd0*/  HMMA.16816.F32 R36, R28, R38, R40 ;  /* 0x000000261c24723c */ /* 0x000fe20000001828 */
[----:B------:R-:W-:-:S05]  /*eede0*/  IMAD.MOV.U32 R0, RZ, RZ, R45 ;  /* 0x000000ffff007224 */ /* 0x000fca00078e002d */
[C---:B---3--:R-:W-:Y:S06]  /*eedf0*/  HMMA.16816.F32 R12, R28.reuse, R6, R12 ;  /* 0x000000061c0c723c */ /* 0x048fec000000180c */
[C---:B--2---:R-:W-:Y:S06]  /*eee00*/  HMMA.16816.F32 R20, R28.reuse, R24, R20 ;  /* 0x000000181c14723c */ /* 0x044fec0000001814 */
[----:B----4-:R-:W-:Y:S01]  /*eee10*/  HMMA.16816.F32 R16, R28, R26, R16 ;  /* 0x0000001a1c10723c */ /* 0x010fe20000001810 */
[----:B------:R0:W-:Y:S04]  /*eee20*/  STL [R1+0x6ac4], R24 ;  /* 0x006ac41801007387 */ /* 0x0001e80000100800 */
[----:B------:R-:W-:Y:S04]  /*eee30*/  STL.64 [R1+0xd20], R36 ;  /* 0x000d202401007387 */ /* 0x000fe80000100a00 */
[----:B------:R-:W-:Y:S04]  /*eee40*/  STL.64 [R1+0xd28], R38 ;  /* 0x000d282601007387 */ /* 0x000fe80000100a00 */
[----:B------:R1:W-:Y:S01]  /*eee50*/  STL [R1+0x6ac0], R25 ;  /* 0x006ac01901007387 */ /* 0x0003e20000100800 */
[----:B0-----:R-:W-:-:S02]  /*eee60*/  IMAD.MOV.U32 R24, RZ, RZ, R6 ;  /* 0x000000ffff187224 */ /* 0x001fc400078e0006 */
[----:B-1----:R-:W-:Y:S02]  /*eee70*/  IMAD.MOV.U32 R25, RZ, RZ, R7 ;  /* 0x000000ffff197224 */ /* 0x002fe400078e0007 */
[C---:B------:R-:W-:Y:S01]  /*eee80*/  HMMA.16816.F32 R4, R28.reuse, R44, R8 ;  /* 0x0000002c1c04723c */ /* 0x040fe20000001808 */
[----:B------:R-:W-:Y:S04]  /*eee90*/  STL.64 [R1+0xd10], R20 ;  /* 0x000d101401007387 */ /* 0x000fe80000100a00 */
[----:B------:R-:W-:Y:S04]  /*eeea0*/  STL.64 [R1+0xd18], R22 ;  /* 0x000d181601007387 */ /* 0x000fe80000100a00 */
[----:B------:R-:W-:Y:S04]  /*eeeb0*/  STL.64 [R1+0xd00], R16 ;  /* 0x000d001001007387 */ /* 0x000fe80000100a00 */
[----:B------:R-:W-:Y:S04]  /*eeec0*/  STL.64 [R1+0xd08], R18 ;  /* 0x000d081201007387 */ /* 0x000fe80000100a00 */
[----:B------:R-:W-:Y:S04]  /*eeed0*/  STL.64 [R1+0xcf0], R12 ;  /* 0x000cf00c01007387 */ /* 0x000fe80000100a00 */
[----:B------:R0:W-:Y:S04]  /*eeee0*/  STL.64 [R1+0xcf8], R14 ;  /* 0x000cf80e01007387 */ /* 0x0001e80000100a00 */
[----:B------:R-:W-:Y:S04]  /*eeef0*/  STL.64 [R1+0x6ad0], R26 ;  /* 0x006ad01a01007387 */ /* 0x000fe80000100a00 */
[----:B------:R-:W-:Y:S04]  /*eef00*/  STL.64 [R1+0x6ac8], R24 ;  /* 0x006ac81801007387 */ /* 0x000fe80000100a00 */
[----:B------:R-:W-:Y:S01]  /*eef10*/  STL [R1+0x6aac], R0 ;  /* 0x006aac0001007387 */ /* 0x000fe20000100800 */
[C---:B------:R-:W-:Y:S06]  /*eef20*/  HMMA.16816.F32 R8, R28.reuse, R56, R48 ;  /* 0x000000381c08723c */ /* 0x040fec0000001830 */
[C---:B0-----:R-:W-:Y:S01]  /*eef30*/  HMMA.16816.F32 R12, R28.reuse, R46, R32 ;  /* 0x0000002e1c0c723c */ /* 0x041fe20000001820 */
[----:B------:R-:W-:Y:S04]  /*eef40*/  STL.64 [R1+0xce0], R4 ;  /* 0x000ce00401007387 */ /* 0x000fe80000100a00 */
[----:B------:R0:W-:Y:S02]  /*eef50*/  STL.64 [R1+0xce8], R6 ;  /* 0x000ce80601007387 */ /* 0x0001e40000100a00 */
[----:B0-----:R-:W-:-:S15]  /*eef60*/  HMMA.16816.F32 R4, R28, R58, R52 ;  /* 0x0000003a1c04723c */ /* 0x001fde0000001834 */
[----:B------:R-:W-:-:S01]  /*eef70*/  NOP ;  /* 0x0000000000007918 */ /* 0x000fc20000000000 */
[----:B------:R0:W-:Y:S04]  /*eef80*/  STL.64 [R1+0xcd0], R12 ;  /* 0x000cd00c01007387 */ /* 0x0001e80000100a00 */
[----:B------:R1:W-:Y:S04]  /*eef90*/  STL.64 [R1+0xcd8], R14 ;  /* 0x000cd80e01007387 */ /* 0x0003e80000100a00 */
[----:B------:R-:W-:Y:S04]  /*eefa0*/  STL.64 [R1+0xcc0], R8 ;  /* 0x000cc00801007387 */ /* 0x000fe80000100a00 */
[----:B------:R-:W-:Y:S04]  /*eefb0*/  STL.64 [R1+0xcc8], R10 ;  /* 0x000cc80a01007387 */ /* 0x000fe80000100a00 */
[----:B------:R-:W2:Y:S04]  /*eefc0*/  LDL.LU R32, [R1+0x1d90] ;  /* 0x001d900001207983 */ /* 0x000ea80000300800 */
[----:B------:R-:W-:Y:S04]  /*eefd0*/  STL.64 [R1+0xcb0], R4 ;  /* 0x000cb00401007387 */ /* 0x000fe80000100a00 */
[----:B------:R3:W-:Y:S04]  /*eefe0*/  STL.64 [R1+0xcb8], R6 ;  /* 0x000cb80601007387 */ /* 0x0007e80000100a00 */
[----:B------:R-:W2:Y:S04]  /*eeff0*/  LDL.LU R33, [R1+0x1d94] ;  /* 0x001d940001217983 */ /* 0x000ea80000300800 */
[----:B------:R-:W4:Y:S04]  /*ef000*/  LDL.LU R34, [R1+0x1d98] ;  /* 0x001d980001227983 */ /* 0x000f280000300800 */
[----:B------:R-:W4:Y:S04]  /*ef010*/  LDL.LU R35, [R1+0x1d9c] ;  /* 0x001d9c0001237983 */ /* 0x000f280000300800 */
[----:B----4-:R-:W-:Y:S04]  /*ef020*/  STL.64 [R1+0x6d40], R34 ;  /* 0x006d402201007387 */ /* 0x010fe80000100a00 */
[----:B--2---:R-:W-:Y:S04]  /*ef030*/  STL.64 [R1+0x6d38], R32 ;  /* 0x006d382001007387 */ /* 0x004fe80000100a00 */
[----:B0-----:R-:W2:Y:S04]  /*ef040*/  LDL.LU R12, [R1+0x1db0] ;  /* 0x001db000010c7983 */ /* 0x001ea80000300800 */
        /* <DEDUP_REMOVED lines=20> */
[----:B------:R-:W4:Y:S01]  /*ef190*/  LDL.LU R51, [R1+0x1e1c] ;  /* 0x001e1c0001337983 */ /* 0x000f220000300800 */
[----:B------:R-:W-:-:S03]  /*ef1a0*/  IMAD.MOV.U32 R0, RZ, RZ, R59 ;  /* 0x000000ffff007224 */ /* 0x000fc600078e003b */
[----:B----4-:R-:W-:Y:S04]  /*ef1b0*/  STL.64 [R1+0x6d80], R50 ;  /* 0x006d803201007387 */ /* 0x010fe80000100a00 */
[----:B--2---:R2:W-:Y:S04]  /*ef1c0*/  STL.64 [R1+0x6d78], R48 ;  /* 0x006d783001007387 */ /* 0x0045e80000100a00 */
[----:B------:R-:W4:Y:S04]  /*ef1d0*/  LDL R54, [R1] ;  /* 0x0000000001367983 */ /* 0x000f280000100800 */
[----:B------:R-:W4:Y:S04]  /*ef1e0*/  LDL R55, [R1+0x4] ;  /* 0x0000040001377983 */ /* 0x000f280000100800 */
[----:B------:R-:W3:Y:S04]  /*ef1f0*/  LDL.LU R56, [R1+0x1e20] ;  /* 0x001e200001387983 */ /* 0x000ee80000300800 */
        /* <DEDUP_REMOVED lines=13> */
[----:B0-----:R-:W4:Y:S04]  /*ef2d0*/  LDL.LU R12, [R1+0x1e50] ;  /* 0x001e5000010c7983 */ /* 0x001f280000300800 */
[----:B------:R-:W4:Y:S04]  /*ef2e0*/  LDL.LU R13, [R1+0x1e54] ;  /* 0x001e5400010d7983 */ /* 0x000f280000300800 */
[----:B------:R-:W2:Y:S04]  /*ef2f0*/  LDL.LU R14, [R1+0x1e58] ;  /* 0x001e5800010e7983 */ /* 0x000ea80000300800 */
[----:B------:R-:W2:Y:S04]  /*ef300*/  LDL.LU R15, [R1+0x1e5c] ;  /* 0x001e5c00010f7983 */ /* 0x000ea80000300800 */
[----:B--2---:R-:W-:Y:S04]  /*ef310*/  STL.64 [R1+0x6db0], R14 ;  /* 0x006db00e01007387 */ /* 0x004fe80000100a00 */
[----:B----4-:R0:W-:Y:S04]  /*ef320*/  STL.64 [R1+0x6da8], R12 ;  /* 0x006da80c01007387 */ /* 0x0101e80000100a00 */
[----:B-1----:R-:W2:Y:S04]  /*ef330*/  LDL R22, [R1+0x20] ;  /* 0x0000200001167983 */ /* 0x002ea80000100800 */
        /* <DEDUP_REMOVED lines=62> */
[----:B----4-:R-:W-:Y:S01]  /*ef720*/  IMAD.MOV.U32 R0, RZ, RZ, R57 ;  /* 0x000000ffff007224 */ /* 0x010fe200078e0039 */
        /* <DEDUP_REMOVED lines=13> */
[----:B------:R-:W4:Y:S01]  /*ef800*/  LDL.LU.64 R56, [R1+0x6d88] ;  /* 0x006d880001387983 */ /* 0x000f220000300a00 */
[----:B------:R-:W-:Y:S06]  /*ef810*/  HMMA.16816.F32 R48, R28, R20, R48 ;  /* 0x000000141c30723c */ /* 0x000fec0000001830 */
[----:B------:R-:W-:-:S02]  /*ef820*/  IMAD.MOV.U32 R0, RZ, RZ, R21 ;  /* 0x000000ffff007224 */ /* 0x000fc400078e0015 */
[----:B------:R-:W-:-:S15]  /*ef830*/  HMMA.16816.F32 R20, R28, R22, R24 ;  /* 0x000000161c14723c */ /* 0x000fde0000001818 */
[----:B------:R-:W-:Y:S04]  /*ef840*/  STL.64 [R1+0xc70], R48 ;  /* 0x000c703001007387 */ /* 0x000fe80000100a00 */
[----:B------:R0:W-:Y:S04]  /*ef850*/  STL.64 [R1+0xc78], R50 ;  /* 0x000c783201007387 */ /* 0x0001e80000100a00 */
[----:B0-----:R-:W4:Y:S04]  /*ef860*/  LDL.LU.64 R50, [R1+0x6d80] ;  /* 0x006d800001327983 */ /* 0x001f280000300a00 */
[----:B------:R-:W4:Y:S04]  /*ef870*/  LDL.LU.64 R48, [R1+0x6d78] ;  /* 0x006d780001307983 */ /* 0x000f280000300a00 */
[----:B------:R0:W-:Y:S04]  /*ef880*/  STL [R1+0x6ab8], R0 ;  /* 0x006ab80001007387 */ /* 0x0001e80000100800 */
[----:B------:R-:W4:Y:S04]  /*ef890*/  LDL.LU.64 R26, [R1+0x6d70] ;  /* 0x006d7000011a7983 */ /* 0x000f280000300a00 */
[----:B------:R-:W4:Y:S01]  /*ef8a0*/  LDL.LU.64 R24, [R1+0x6d68] ;  /* 0x006d680001187983 */ /* 0x000f220000300a00 */
[----:B0-----:R-:W-:-:S03]  /*ef8b0*/  IMAD.MOV.U32 R0, RZ, RZ, R5 ;  /* 0x000000ffff007224 */ /* 0x001fc600078e0005 */
[----:B------:R-:W-:Y:S04]  /*ef8c0*/  STL.64 [R1+0xc60], R20 ;  /* 0x000c601401007387 */ /* 0x000fe80000100a00 */
[----:B------:R0:W-:Y:S04]  /*ef8d0*/  STL.64 [R1+0xc68], R22 ;  /* 0x000c681601007387 */ /* 0x0001e80000100a00 */
[----:B0-----:R-:W4:Y:S04]  /*ef8e0*/  LDL.LU.64 R22, [R1+0x6d60] ;  /* 0x006d600001167983 */ /* 0x001f280000300a00 */
[----:B------:R-:W4:Y:S01]  /*ef8f0*/  LDL.LU.64 R20, [R1+0x6d58] ;  /* 0x006d580001147983 */ /* 0x000f220000300a00 */
[C---:B--2---:R-:W-:Y:S06]  /*ef900*/  HMMA.16816.F32 R12, R28.reuse, R4, R12 ;  /* 0x000000041c0c723c */ /* 0x044fec000000180c */
[C---:B------:R-:W-:Y:S06]  /*ef910*/  HMMA.16816.F32 R4, R28.reuse, R6, R32 ;  /* 0x000000061c04723c */ /* 0x040fec0000001820 */
[----:B---3--:R-:W-:Y:S11]  /*ef920*/  HMMA.16816.F32 R40, R28, R52, R40 ;  /* 0x000000341c28723c */ /* 0x008ff60000001828 */
[----:B------:R-:W-:Y:S04]  /*ef930*/  STL.64 [R1+0xc50], R12 ;  /* 0x000c500c01007387 */ /* 0x000fe80000100a00 */
[----:B------:R0:W-:Y:S04]  /*ef940*/  STL.64 [R1+0xc58], R14 ;  /* 0x000c580e01007387 */ /* 0x0001e80000100a00 */
[----:B0-----:R-:W2:Y:S04]  /*ef950*/  LDL.LU.64 R14, [R1+0x6d50] ;  /* 0x006d5000010e7983 */ /* 0x001ea80000300a00 */
[----:B------:R-:W2:Y:S04]  /*ef960*/  LDL.LU.64 R12, [R1+0x6d48] ;  /* 0x006d4800010c7983 */ /* 0x000ea80000300a00 */
[----:B------:R0:W-:Y:S04]  /*ef970*/  STL [R1+0x6abc], R0 ;  /* 0x006abc0001007387 */ /* 0x0001e80000100800 */
[----:B------:R-:W3:Y:S04]  /*ef980*/  LDL.LU.64 R34, [R1+0x6d40] ;  /* 0x006d400001227983 */ /* 0x000ee80000300a00 */
[----:B------:R-:W3:Y:S04]  /*ef990*/  LDL.LU.64 R32, [R1+0x6d38] ;  /* 0x006d380001207983 */ /* 0x000ee80000300a00 */
[----:B------:R1:W-:Y:S04]  /*ef9a0*/  STL.64 [R1+0xc40], R4 ;  /* 0x000c400401007387 */ /* 0x0003e80000100a00 */
[----:B------:R-:W-:Y:S01]  /*ef9b0*/  STL.64 [R1+0xc48], R6 ;  /* 0x000c480601007387 */ /* 0x000fe20000100a00 */
[----:B0-----:R-:W-:-:S03]  /*ef9c0*/  IMAD.MOV.U32 R0, RZ, RZ, R53 ;  /* 0x000000ffff007224 */ /* 0x001fc600078e0035 */
[----:B-1----:R-:W3:Y:S04]  /*ef9d0*/  LDL.LU.64 R4, [R1+0x6d30] ;  /* 0x006d300001047983 */ /* 0x002ee80000300a00 */
[----:B------:R-:W-:Y:S04]  /*ef9e0*/  STL.64 [R1+0xc30], R40 ;  /* 0x000c302801007387 */ /* 0x000fe80000100a00 */
[----:B------:R0:W-:Y:S01]  /*ef9f0*/  STL.64 [R1+0xc38], R42 ;  /* 0x000c382a01007387 */ /* 0x0001e20000100a00 */
[C---:B----4-:R-:W-:Y:S03]  /*efa00*/  HMMA.16816.F32 R52, R28.reuse, R54, R56 ;  /* 0x000000361c34723c */ /* 0x050fe60000001838 */
[----:B0-----:R-:W4:Y:S04]  /*efa10*/  LDL.LU.64 R42, [R1+0x6d28] ;  /* 0x006d2800012a7983 */ /* 0x001f280000300a00 */
[----:B------:R-:W4:Y:S04]  /*efa20*/  LDL.LU.64 R40, [R1+0x6d20] ;  /* 0x006d200001287983 */ /* 0x000f280000300a00 */
[----:B------:R-:W2:Y:S04]  /*efa30*/  LDL.LU.64 R58, [R1+0x6d18] ;  /* 0x006d1800013a7983 */ /* 0x000ea80000300a00 */
[----:B------:R-:W3:Y:S01]  /*efa40*/  LDL.LU.64 R56, [R1+0x6d10] ;  /* 0x006d100001387983 */ /* 0x000ee20000300a00 */
[C---:B------:R-:W-:Y:S07]  /*efa50*/  HMMA.16816.F32 R48, R28.reuse, R60, R48 ;  /* 0x0000003c1c30723c */ /* 0x040fee0000001830 */
        /* <DEDUP_REMOVED lines=17> */
[C---:B----4-:R-:W-:Y:S06]  /*efb70*/  HMMA.16816.F32 R20, R28.reuse, R52, R20 ;  /* 0x000000341c14723c */ /* 0x050fec0000001814 */
[C---:B------:R-:W-:Y:S06]  /*efb80*/  HMMA.16816.F32 R16, R28.reuse, R50, R16 ;  /* 0x000000321c10723c */ /* 0x040fec0000001810 */
[C---:B------:R-:W-:Y:S03]  /*efb90*/  HMMA.16816.F32 R12, R28.reuse, R48, R12 ;  /* 0x000000301c0c723c */ /* 0x040fe6000000180c */
[----:B------:R-:W-:Y:S04]  /*efba0*/  STL.64 [R1+0xbf0], R24 ;  /* 0x000bf01801007387 */ /* 0x000fe80000100a00 */
[----:B------:R0:W-:Y:S02]  /*efbb0*/  STL.64 [R1+0xbf8], R26 ;  /* 0x000bf81a01007387 */ /* 0x0001e40000100a00 */
[----:B0-----:R-:W-:Y:S06]  /*efbc0*/  HMMA.16816.F32 R24, R28, R54, R36 ;  /* 0x000000361c18723c */ /* 0x001fec0000001824 */
[----:B------:R-:W-:-:S15]  /*efbd0*/  STL.64 [R1+0x6968], R54 ;  /* 0x0069683601007387 */ /* 0x000fde0000100a00 */
[----:B------:R-:W-:-:S02]  /*efbe0*/  NOP ;  /* 0x0000000000007918 */ /* 0x000fc40000000000 */
        /* <DEDUP_REMOVED lines=11> */
[----:B0-----:R-:W-:-:S02]  /*efca0*/  IMAD.MOV.U32 R26, RZ, RZ, R5 ;  /* 0x000000ffff1a7224 */ /* 0x001fc400078e0005 */
[----:B------:R-:W-:Y:S01]  /*efcb0*/  IMAD.MOV.U32 R27, RZ, RZ, R4 ;  /* 0x000000ffff1b7224 */ /* 0x000fe200078e0004 */
[C---:B--2---:R-:W-:Y:S06]  /*efcc0*/  HMMA.16816.F32 R12, R28.reuse, R46, R8 ;  /* 0x0000002e1c0c723c */ /* 0x044fec0000001808 */
[----:B------:R-:W-:-:S15]  /*efcd0*/  HMMA.16816.F32 R8, R28, R44, R32 ;  /* 0x0000002c1c08723c */ /* 0x000fde0000001820 */
[----:B------:R-:W-:-:S02]  /*efce0*/  NOP ;  /* 0x0000000000007918 */ /* 0x000fc40000000000 */
[----:B------:R-:W-:Y:S04]  /*efcf0*/  STL.64 [R1+0xba0], R12 ;  /* 0x000ba00c01007387 */ /* 0x000fe80000100a00 */
[----:B------:R-:W-:Y:S04]  /*efd00*/  STL.64 [R1+0xba8], R14 ;  /* 0x000ba80e01007387 */ /* 0x000fe80000100a00 */
[----:B------:R0:W-:Y:S04]  /*efd10*/  STL.64 [R1+0xb90], R8 ;  /* 0x000b900801007387 */ /* 0x0001e80000100a00 */
[----:B------:R1:W-:Y:S04]  /*efd20*/  STL.64 [R1+0xb98], R10 ;  /* 0x000b980a01007387 */ /* 0x0003e80000100a00 */
[----:B------:R2:W-:Y:S04]  /*efd30*/  STL.64 [R1+0x6cb8], R26 ;  /* 0x006cb81a01007387 */ /* 0x0005e80000100a00 */
        /* <DEDUP_REMOVED lines=14> */
[----:B------:R-:W4:Y:S04]  /*efe20*/  LDL.LU R24, [R1+0x1d60] ;  /* 0x001d600001187983 */ /* 0x000f280000300800 */
        /* <DEDUP_REMOVED lines=107> */
[----:B------:R-:W2:Y:S01]  /*f04e0*/  LDL.LU.64 R32, [R1+0x6c58] ;  /* 0x006c580001207983 */ /* 0x000ea20000300a00 */
[C---:B---3--:R-:W-:Y:S06]  /*f04f0*/  HMMA.16816.F32 R12, R28.reuse, R18, R12 ;  /* 0x000000121c0c723c */ /* 0x048fec000000180c */
[C---:B----4-:R-:W-:Y:S06]  /*f0500*/  HMMA.16816.F32 R8, R28.reuse, R20, R8 ;  /* 0x000000141c08723c */ /* 0x050fec0000001808 */
[C---:B------:R-:W-:Y:S01]  /*f0510*/  HMMA.16816.F32 R4, R28.reuse, R22, R4 ;  /* 0x000000161c04723c */ /* 0x040fe20000001804 */
[----:B------:R-:W-:Y:S04]  /*f0520*/  STL.64 [R1+0x6918], R18 ;  /* 0x0069181201007387 */ /* 0x000fe80000100a00 */
[----:B------:R-:W-:Y:S06]  /*f0530*/  STL.64 [R1+0x6910], R16 ;  /* 0x0069101001007387 */ /* 0x000fec0000100a00 */
[----:B------:R-:W-:Y:S04]  /*f0540*/  STL.64 [R1+0xaf0], R12 ;  /* 0x000af00c01007387 */ /* 0x000fe80000100a00 */
[----:B------:R-:W-:Y:S04]  /*f0550*/  STL.64 [R1+0xaf8], R14 ;  /* 0x000af80e01007387 */ /* 0x000fe80000100a00 */
[----:B------:R-:W-:Y:S04]  /*f0560*/  STL.64 [R1+0x68f8], R22 ;  /* 0x0068f81601007387 */ /* 0x000fe80000100a00 */
        /* <DEDUP_REMOVED lines=13> */
[----:B0-----:R-:W-:Y:S02]  /*f0640*/  HMMA.16816.F32 R4, R28, R40, R52 ;  /* 0x000000281c04723c */ /* 0x001fe40000001834 */
[----:B------:R-:W-:Y:S04]  /*f0650*/  STL.64 [R1+0x6998], R42 ;  /* 0x0069982a01007387 */ /* 0x000fe80000100a00 */
[----:B------:R-:W-:-:S15]  /*f0660*/  STL.64 [R1+0x6990], R40 ;  /* 0x0069902801007387 */ /* 0x000fde0000100a00 */
[----:B------:R-:W-:-:S02]  /*f0670*/  NOP ;  /* 0x0000000000007918 */ /* 0x000fc40000000000 */
[----:B------:R-:W-:Y:S04]  /*f0680*/  STL.64 [R1+0xac0], R4 ;  /* 0x000ac00401007387 */ /* 0x000fe80000100a00 */
[----:B------:R2:W-:Y:S04]  /*f0690*/  STL.64 [R1+0xac8], R6 ;  /* 0x000ac80601007387 */ /* 0x0005e80000100a00 */
        /* <DEDUP_REMOVED lines=10> */
[----:B------:R-:W3:Y:S04]  /*f0740*/  LDL.LU R56, [R1+0x80] ;  /* 0x0000800001387983 */ /* 0x000ee80000300800 */
[----:B------:R-:W3:Y:S04]  /*f0750*/  LDL.LU R57, [R1+0x84] ;  /* 0x0000840001397983 */ /* 0x000ee80000300800 */
[----:B0-----:R-:W4:Y:S04]  /*f0760*/  LDL.LU R4, [R1+0x6c0] ;  /* 0x0006c00001047983 */ /* 0x001f280000300800 */
[----:B------:R-:W4:Y:S04]  /*f0770*/  LDL.LU R5, [R1+0x6c4] ;  /* 0x0006c40001057983 */ /* 0x000f280000300800 */
[----:B-1----:R-:W2:Y:S04]  /*f0780*/  LDL.LU R6, [R1+0x6c8] ;  /* 0x0006c80001067983 */ /* 0x002ea80000300800 */
[----:B------:R-:W2:Y:S04]  /*f0790*/  LDL.LU R7, [R1+0x6cc] ;  /* 0x0006cc0001077983 */ /* 0x000ea80000300800 */
[----:B--2---:R0:W-:Y:S04]  /*f07a0*/  STL.64 [R1+0x6af0], R6 ;  /* 0x006af00601007387 */ /* 0x0041e80000100a00 */
[----:B----4-:R1:W-:Y:S04]  /*f07b0*/  STL.64 [R1+0x6ae8], R4 ;  /* 0x006ae80401007387 */ /* 0x0103e80000100a00 */
[----:B------:R-:W2:Y:S04]  /*f07c0*/  LDL.LU R10, [R1+0x88] ;  /* 0x00008800010a7983 */ /* 0x000ea80000300800 */
[----:B------:R-:W2:Y:S04]  /*f07d0*/  LDL.LU R11, [R1+0x8c] ;  /* 0x00008c00010b7983 */ /* 0x000ea80000300800 */
[----:B------:R-:W4:Y:S04]  /*f07e0*/  LDL.LU R12, [R1+0x6e0] ;  /* 0x0006e000010c7983 */ /* 0x000f280000300800 */
[----:B------:R-:W4:Y:S04]  /*f07f0*/  LDL.LU R13, [R1+0x6e4] ;  /* 0x0006e400010d7983 */ /* 0x000f280000300800 */
[----:B------:R-:W3:Y:S04]  /*f0800*/  LDL.LU R14, [R1+0x6e8] ;  /* 0x0006e800010e7983 */ /* 0x000ee80000300800 */
[----:B------:R-:W3:Y:S04]  /*f0810*/  LDL.LU R15, [R1+0x6ec] ;  /* 0x0006ec00010f7983 */ /* 0x000ee80000300800 */
[----:B---3--:R-:W-:Y:S04]  /*f0820*/  STL.64 [R1+0x6b00], R14 ;  /* 0x006b000e01007387 */ /* 0x008fe80000100a00 */
[----:B----4-:R-:W-:Y:S04]  /*f0830*/  STL.64 [R1+0x6af8], R12 ;  /* 0x006af80c01007387 */ /* 0x010fe80000100a00 */
        /* <DEDUP_REMOVED lines=9> */
[----:B------:R-:W-:Y:S04]  /*f08d0*/  STL.64 [R1+0x6b18], R56 ;  /* 0x006b183801007387 */ /* 0x000fe80000100a00 */
[----:B------:R-:W2:Y:S04]  /*f08e0*/  LDL.LU R20, [R1+0xa8] ;  /* 0x0000a80001147983 */ /* 0x000ea80000300800 */
[----:B------:R-:W2:Y:S04]  /*f08f0*/  LDL.LU R21, [R1+0xac] ;  /* 0x0000ac0001157983 */ /* 0x000ea80000300800 */
        /* <DEDUP_REMOVED lines=12> */
[----:B------:R-:W3:Y:S04]  /*f09c0*/  LDL.LU R26, [R1+0x788] ;  /* 0x00078800011a7983 */ /* 0x000ee80000300800 */
[----:B------:R-:W3:Y:S04]  /*f09d0*/  LDL.LU R27, [R1+0x78c] ;  /* 0x00078c00011b7983 */ /* 0x000ee80000300800 */
[----:B---3--:R3:W-:Y:S04]  /*f09e0*/  STL.64 [R1+0x6b50], R26 ;  /* 0x006b501a01007387 */ /* 0x0087e80000100a00 */
[----:B--2---:R2:W-:Y:S04]  /*f09f0*/  STL.64 [R1+0x6b48], R24 ;  /* 0x006b481801007387 */ /* 0x0045e80000100a00 */
[----:B------:R-:W3:Y:S04]  /*f0a00*/  LDL.LU R40, [R1+0xb8] ;  /* 0x0000b80001287983 */ /* 0x000ee80000300800 */
[----:B------:R-:W3:Y:S04]  /*f0a10*/  LDL.LU R41, [R1+0xbc] ;  /* 0x0000bc0001297983 */ /* 0x000ee80000300800 */
        /* <DEDUP_REMOVED lines=8> */
[----:B0-----:R-:W4:Y:S04]  /*f0aa0*/  LDL.LU R6, [R1+0xc0] ;  /* 0x0000c00001067983 */ /* 0x001f280000300800 */
[----:B------:R-:W4:Y:S04]  /*f0ab0*/  LDL.LU R7, [R1+0xc4] ;  /* 0x0000c40001077983 */ /* 0x000f280000300800 */
[----:B-1----:R-:W2:Y:S04]  /*f0ac0*/  LDL.LU R4, [R1+0xc8] ;  /* 0x0000c80001047983 */ /* 0x002ea80000300800 */
[----:B------:R-:W2:Y:S04]  /*f0ad0*/  LDL.LU R5, [R1+0xcc] ;  /* 0x0000cc0001057983 */ /* 0x000ea80000300800 */
        /* <DEDUP_REMOVED lines=18> */
[----:B--2---:R2:W-:Y:S04]  /*f0c00*/  STL.64 [R1+0x6bb0], R58 ;  /* 0x006bb03a01007387 */ /* 0x0045e80000100a00 */
[----:B----4-:R4:W-:Y:S04]  /*f0c10*/  STL.64 [R1+0x6ba8], R56 ;  /* 0x006ba83801007387 */ /* 0x0109e80000100a00 */
[----:B------:R-:W3:Y:S04]  /*f0c20*/  LDL.LU R28, [R1+0x820] ;  /* 0x00082000011c7983 */ /* 0x000ee80000300800 */
[----:B------:R-:W3:Y:S04]  /*f0c30*/  LDL.LU R29, [R1+0x824] ;  /* 0x00082400011d7983 */ /* 0x000ee80000300800 */
[----:B------:R-:W2:Y:S04]  /*f0c40*/  LDL.LU R30, [R1+0x828] ;  /* 0x00082800011e7983 */ /* 0x000ea80000300800 */
[----:B------:R-:W2:Y:S04]  /*f0c50*/  LDL.LU R31, [R1+0x82c] ;  /* 0x00082c00011f7983 */ /* 0x000ea80000300800 */
[----:B--2---:R-:W-:Y:S04]  /*f0c60*/  STL.64 [R1+0x6bc0], R30 ;  /* 0x006bc01e01007387 */ /* 0x004fe80000100a00 */
[----:B---3--:R-:W-:Y:S04]  /*f0c70*/  STL.64 [R1+0x6bb8], R28 ;  /* 0x006bb81c01007387 */ /* 0x008fe80000100a00 */
[----:B------:R-:W2:Y:S04]  /*f0c80*/  LDL.LU R26, [R1+0xe0] ;  /* 0x0000e000011a7983 */ /* 0x000ea80000300800 */
[----:B------:R-:W2:Y:S04]  /*f0c90*/  LDL.LU R27, [R1+0xe4] ;  /* 0x0000e400011b7983 */ /* 0x000ea80000300800 */
        /* <DEDUP_REMOVED lines=26> */
[----:B---3--:R3:W-:Y:S04]  /*f0e40*/  STL.64 [R1+0x6c10], R22 ;  /* 0x006c101601007387 */ /* 0x0087e80000100a00 */
[----:B--2---:R2:W-:Y:S04]  /*f0e50*/  STL.64 [R1+0x6c08], R20 ;  /* 0x006c081401007387 */ /* 0x0045e80000100a00 */
[----:B------:R-:W4:Y:S04]  /*f0e60*/  LDL.LU R58, [R1+0x100] ;  /* 0x00010000013a7983 */ /* 0x000f280000300800 */
[----:B------:R-:W4:Y:S04]  /*f0e70*/  LDL.LU R59, [R1+0x104] ;  /* 0x00010400013b7983 */ /* 0x000f280000300800 */
        /* <DEDUP_REMOVED lines=12> */
[----:B0-----:R-:W2:Y:S04]  /*f0f40*/  LDL.LU R8, [R1+0x900] ;  /* 0x0009000001087983 */ /* 0x001ea80000300800 */
        /* <DEDUP_REMOVED lines=9> */
[----:B-1----:R-:W3:Y:S04]  /*f0fe0*/  LDL.LU R4, [R1+0x920] ;  /* 0x0009200001047983 */ /* 0x002ee80000300800 */
[----:B------:R-:W3:Y:S04]  /*f0ff0*/  LDL.LU R5, [R1+0x924] ;  /* 0x0009240001057983 */ /* 0x000ee80000300800 */
[----:B------:R-:W3:Y:S04]  /*f1000*/  LDL.LU R6, [R1+0x928] ;  /* 0x0009280001067983 */ /* 0x000ee80000300800 */
[----:B------:R-:W3:Y:S04]  /*f1010*/  LDL.LU R7, [R1+0x92c] ;  /* 0x00092c0001077983 */ /* 0x000ee80000300800 */
        /* <DEDUP_REMOVED lines=8> */
[----:B0-----:R-:W4:Y:S04]  /*f10a0*/  LDL.LU R10, [R1+0x130] ;  /* 0x00013000010a7983 */ /* 0x001f280000300800 */
        /* <DEDUP_REMOVED lines=59> */
[----:B------:R-:W-:Y:S01]  /*f1460*/  STL.64 [R1+0x9f0], R4 ;  /* 0x0009f00401007387 */ /* 0x000fe20000100a00 */
[C---:B---3--:R-:W-:Y:S03]  /*f1470*/  HMMA.16816.F32 R44, R32.reuse, R46, R8 ;  /* 0x0000002e202c723c */ /* 0x048fe60000001808 */
[----:B------:R0:W-:Y:S04]  /*f1480*/  STL.64 [R1+0x9f8], R6 ;  /* 0x0009f80601007387 */ /* 0x0001e80000100a00 */
[----:B0-----:R-:W3:Y:S04]  /*f1490*/  LDL.LU.64 R6, [R1+0x6c00] ;  /* 0x006c000001067983 */ /* 0x001ee80000300a00 */
[----:B------:R-:W4:Y:S04]  /*f14a0*/  LDL.LU.64 R4, [R1+0x6bf8] ;  /* 0x006bf80001047983 */ /* 0x000f280000300a00 */
[----:B------:R-:W3:Y:S04]  /*f14b0*/  LDL.LU.64 R10, [R1+0x6bf0] ;  /* 0x006bf000010a7983 */ /* 0x000ee80000300a00 */
[----:B------:R-:W3:Y:S01]  /*f14c0*/  LDL.LU.64 R8, [R1+0x6be8] ;  /* 0x006be80001087983 */ /* 0x000ee20000300a00 */
[C---:B--2---:R-:W-:Y:S03]  /*f14d0*/  HMMA.16816.F32 R24, R32.reuse, R56, R24 ;  /* 0x000000382018723c */ /* 0x044fe60000001818 */
        /* <DEDUP_REMOVED lines=24> */
[----:B------:R-:W4:Y:S01]  /*f1660*/  LDL.LU.64 R8, [R1+0x6b88] ;  /* 0x006b880001087983 */ /* 0x000f220000300a00 */
[C---:B--2---:R-:W-:Y:S03]  /*f1670*/  HMMA.16816.F32 R44, R32.reuse, R24, R44 ;  /* 0x00000018202c723c */ /* 0x044fe6000000182c */
[----:B------:R-:W-:Y:S04]  /*f1680*/  STL.64 [R1+0x920], R4 ;  /* 0x0009200401007387 */ /* 0x000fe80000100a00 */
[----:B------:R0:W-:Y:S01]  /*f1690*/  STL.64 [R1+0x928], R6 ;  /* 0x0009280601007387 */ /* 0x0001e20000100a00 */
[C---:B------:R-:W-:Y:S03]  /*f16a0*/  HMMA.16816.F32 R24, R32.reuse, R26, R40 ;  /* 0x0000001a2018723c */ /* 0x040fe60000001828 */
[----:B0-----:R-:W2:Y:S04]  /*f16b0*/  LDL.LU.64 R6, [R1+0x6b80] ;  /* 0x006b800001067983 */ /* 0x001ea80000300a00 */
[----:B------:R-:W4:Y:S08]  /*f16c0*/  LDL.LU.64 R4, [R1+0x6b78] ;  /* 0x006b780001047983 */ /* 0x000f300000300a00 */
        /* <DEDUP_REMOVED lines=49> */
[----:B------:R-:W-:Y:S01]  /*f19e0*/  STL.64 [R1+0x7b8], R42 ;  /* 0x0007b82a01007387 */ /* 0x000fe20000100a00 */
[----:B----4-:R-:W-:-:S03]  /*f19f0*/  IMAD.MOV.U32 R58, RZ, RZ, R24 ;  /* 0x000000ffff3a7224 */ /* 0x010fc600078e0018 */
[----:B------:R-:W2:Y:S04]  /*f1a00*/  LDL.LU R24, [R1+0x6ac4] ;  /* 0x006ac40001187983 */ /* 0x000ea80000300800 */
[----:B------:R-:W-:Y:S04]  /*f1a10*/  STL.64 [R1+0x790], R28 ;  /* 0x0007901c01007387 */ /* 0x000fe80000100a00 */
[----:B------:R0:W-:Y:S01]  /*f1a20*/  STL.64 [R1+0x798], R30 ;  /* 0x0007981e01007387 */ /* 0x0001e20000100a00 */
[----:B------:R-:W-:-:S03]  /*f1a30*/  IMAD.MOV.U32 R59, RZ, RZ, R25 ;  /* 0x000000ffff3b7224 */ /* 0x000fc600078e0019 */
[----:B------:R-:W2:Y:S04]  /*f1a40*/  LDL.LU R25, [R1+0x6ac0] ;  /* 0x006ac00001197983 */ /* 0x000ea80000300800 */
[----:B------:R-:W3:Y:S04]  /*f1a50*/  LDL.LU R52, [R1+0x660] ;  /* 0x0006600001347983 */ /* 0x000ee80000300800 */
[----:B------:R-:W3:Y:S04]  /*f1a60*/  LDL.LU R53, [R1+0x664] ;  /* 0x0006640001357983 */ /* 0x000ee80000300800 */
[----:B------:R-:W3:Y:S04]  /*f1a70*/  LDL.LU R54, [R1+0x668] ;  /* 0x0006680001367983 */ /* 0x000ee80000300800 */
[----:B------:R-:W3:Y:S01]  /*f1a80*/  LDL.LU R55, [R1+0x66c] ;  /* 0x00066c0001377983 */ /* 0x000ee20000300800 */
[C---:B0-----:R-:W-:Y:S06]  /*f1a90*/  HMMA.16816.F32 R28, R32.reuse, R22, R36 ;  /* 0x00000016201c723c */ /* 0x041fec0000001824 */
[C---:B------:R-:W-:Y:S06]  /*f1aa0*/  HMMA.16816.F32 R20, R32.reuse, R8, R16 ;  /* 0x000000082014723c */ /* 0x040fec0000001810 */
[C---:B------:R-:W-:Y:S06]  /*f1ab0*/  HMMA.16816.F32 R16, R32.reuse, R10, R12 ;  /* 0x0000000a2010723c */ /* 0x040fec000000180c */
        /* <DEDUP_REMOVED lines=10> */
[----:B0-----:R-:W4:Y:S01]  /*f1b60*/  LDL.LU R12, [R1+0x2f0] ;  /* 0x0002f000010c7983 */ /* 0x001f220000300800 */
[----:B--2---:R-:W-:-:S15]  /*f1b70*/  HMMA.16816.F32 R8, R32, R24, R44 ;  /* 0x000000182008723c */ /* 0x004fde000000182c */
[----:B------:R-:W-:-:S08]  /*f1b80*/  NOP ;  /* 0x0000000000007918 */ /* 0x000fd00000000000 */
[----:B------:R-:W-:Y:S04]  /*f1b90*/  STL.64 [R1+0x6c0], R8 ;  /* 0x0006c00801007387 */ /* 0x000fe80000100a00 */
[----:B------:R-:W-:Y:S04]  /*f1ba0*/  STL.64 [R1+0x6c8], R10 ;  /* 0x0006c80a01007387 */ /* 0x000fe80000100a00 */
[----:B------:R-:W-:Y:S04]  /*f1bb0*/  STL.64 [R1+0x6a0], R4 ;  /* 0x0006a00401007387 */ /* 0x000fe80000100a00 */
[----:B------:R3:W-:Y:S04]  /*f1bc0*/  STL.64 [R1+0x6a8], R6 ;  /* 0x0006a80601007387 */ /* 0x0007e80000100a00 */
[----:B------:R-:W4:Y:S04]  /*f1bd0*/  LDL.LU R13, [R1+0x2f4] ;  /* 0x0002f400010d7983 */ /* 0x000f280000300800 */
[----:B-1----:R-:W2:Y:S04]  /*f1be0*/  LDL.LU R14, [R1+0x2f8] ;  /* 0x0002f800010e7983 */ /* 0x002ea80000300800 */
[----:B------:R-:W2:Y:S04]  /*f1bf0*/  LDL.LU R15, [R1+0x2fc] ;  /* 0x0002fc00010f7983 */ /* 0x000ea80000300800 */
[----:B--2---:R0:W-:Y:S04]  /*f1c00*/  STL.64 [R1+0x69a8], R14 ;  /* 0x0069a80e01007387 */ /* 0x0041e80000100a00 */
[----:B----4-:R-:W-:Y:S04]  /*f1c10*/  STL.64 [R1+0x69a0], R12 ;  /* 0x0069a00c01007387 */ /* 0x010fe80000100a00 */
        /* <DEDUP_REMOVED lines=10> */
[----:B---3--:R-:W-:Y:S03]  /*f1cc0*/  HMMA.16816.F32 R4, R32, R58, R52 ;  /* 0x0000003a2004723c */ /* 0x008fe60000001834 */
        /* <DEDUP_REMOVED lines=24> */
[----:B---3--:R-:W-:Y:S04]  /*f1e50*/  STL.64 [R1+0x6a10], R30 ;  /* 0x006a101e01007387 */ /* 0x008fe80000100a00 */
[----:B------:R-:W3:Y:S04]  /*f1e60*/  LDL.LU R40, [R1+0x480] ;  /* 0x0004800001287983 */ /* 0x000ee80000300800 */
[----:B------:R-:W3:Y:S04]  /*f1e70*/  LDL.LU R41, [R1+0x484] ;  /* 0x0004840001297983 */ /* 0x000ee80000300800 */
[----:B------:R-:W2:Y:S04]  /*f1e80*/  LDL.LU R42, [R1+0x488] ;  /* 0x00048800012a7983 */ /* 0x000ea80000300800 */
[----:B------:R-:W2:Y:S01]  /*f1e90*/  LDL.LU R43, [R1+0x48c] ;  /* 0x00048c00012b7983 */ /* 0x000ea20000300800 */
[----:B0-----:R-:W-:-:S03]  /*f1ea0*/  IMAD.MOV.U32 R15, RZ, RZ, R0 ;  /* 0x000000ffff0f7224 */ /* 0x001fc600078e0000 */
[----:B--2---:R-:W-:Y:S04]  /*f1eb0*/  STL.64 [R1+0x6a08], R42 ;  /* 0x006a082a01007387 */ /* 0x004fe80000100a00 */
[----:B---3--:R0:W-:Y:S04]  /*f1ec0*/  STL.64 [R1+0x6a00], R40 ;  /* 0x006a002801007387 */ /* 0x0081e80000100a00 */
[----:B------:R-:W2:Y:S04]  /*f1ed0*/  LDL.LU R14, [R1+0x8] ;  /* 0x00000800010e7983 */ /* 0x000ea80000300800 */
[----:B------:R-:W3:Y:S04]  /*f1ee0*/  LDL.LU R0, [R1+0x6abc] ;  /* 0x006abc0001007983 */ /* 0x000ee80000300800 */
[----:B------:R-:W4:Y:S04]  /*f1ef0*/  LDL.LU R18, [R1+0x10] ;  /* 0x0000100001127983 */ /* 0x000f280000300800 */
[----:B------:R-:W4:Y:S04]  /*f1f00*/  LDL.LU R19, [R1+0x14] ;  /* 0x0000140001137983 */ /* 0x000f280000300800 */
[----:B-1----:R-:W2:Y:S04]  /*f1f10*/  LDL.LU R36, [R1+0x4c0] ;  /* 0x0004c00001247983 */ /* 0x002ea80000300800 */
[----:B------:R-:W2:Y:S04]  /*f1f20*/  LDL.LU R37, [R1+0x4c4] ;  /* 0x0004c40001257983 */ /* 0x000ea80000300800 */
[----:B------:R-:W3:Y:S04]  /*f1f30*/  LDL.LU R38, [R1+0x4c8] ;  /* 0x0004c80001267983 */ /* 0x000ee80000300800 */
[----:B------:R-:W3:Y:S04]  /*f1f40*/  LDL.LU R39, [R1+0x4cc] ;  /* 0x0004cc0001277983 */ /* 0x000ee80000300800 */
[----:B---3--:R-:W-:Y:S04]  /*f1f50*/  STL.64 [R1+0x6a20], R38 ;  /* 0x006a202601007387 */ /* 0x008fe80000100a00 */
[----:B--2---:R-:W-:Y:S04]  /*f1f60*/  STL.64 [R1+0x6a18], R36 ;  /* 0x006a182401007387 */ /* 0x004fe80000100a00 */
[----:B------:R-:W2:Y:S01]  /*f1f70*/  LDL.LU R16, [R1+0x18] ;  /* 0x0000180001107983 */ /* 0x000ea20000300800 */
[----:B------:R-:W-:-:S03]  /*f1f80*/  IMAD.MOV.U32 R17, RZ, RZ, R0 ;  /* 0x000000ffff117224 */ /* 0x000fc600078e0000 */
[----:B------:R-:W3:Y:S04]  /*f1f90*/  LDL.LU R0, [R1+0x6ab8] ;  /* 0x006ab80001007983 */ /* 0x000ee80000300800 */
[----:B----4-:R-:W-:Y:S04]  /*f1fa0*/  STL.64 [R1+0x6a30], R18 ;  /* 0x006a301201007387 */ /* 0x010fe80000100a00 */
[----:B--2---:R1:W-:Y:S04]  /*f1fb0*/  STL.64 [R1+0x6a28], R16 ;  /* 0x006a281001007387 */ /* 0x0043e80000100a00 */
[----:B------:R-:W2:Y:S04]  /*f1fc0*/  LDL.LU R12, [R1+0x20] ;  /* 0x00002000010c7983 */ /* 0x000ea80000300800 */
[----:B------:R-:W2:Y:S04]  /*f1fd0*/  LDL.LU R13, [R1+0x24] ;  /* 0x00002400010d7983 */ /* 0x000ea80000300800 */
[----:B------:R-:W-:Y:S04]  /*f1fe0*/  STL.64 [R1+0x6a40], R14 ;  /* 0x006a400e01007387 */ /* 0x000fe80000100a00 */
[----:B--2---:R2:W-:Y:S04]  /*f1ff0*/  STL.64 [R1+0x6a38], R12 ;  /* 0x006a380c01007387 */ /* 0x0045e80000100a00 */
[----:B------:R-:W4:Y:S04]  /*f2000*/  LDL.LU R52, [R1+0x520] ;  /* 0x0005200001347983 */ /* 0x000f280000300800 */
[----:B------:R-:W4:Y:S04]  /*f2010*/  LDL.LU R53, [R1+0x524] ;  /* 0x0005240001357983 */ /* 0x000f280000300800 */
[----:B------:R-:W2:Y:S04]  /*f2020*/  LDL.LU R54, [R1+0x528] ;  /* 0x0005280001367983 */ /* 0x000ea80000300800 */
[----:B------:R-:W2:Y:S01]  /*f2030*/  LDL.LU R55, [R1+0x52c] ;  /* 0x00052c0001377983 */ /* 0x000ea20000300800 */
[----:B---3--:R-:W-:-:S03]  /*f2040*/  IMAD.MOV.U32 R11, RZ, RZ, R0 ;  /* 0x000000ffff0b7224 */ /* 0x008fc600078e0000 */
[----:B--2---:R2:W-:Y:S04]  /*f2050*/  STL.64 [R1+0x6a50], R54 ;  /* 0x006a503601007387 */ /* 0x0045e80000100a00 */
[----:B----4-:R-:W-:Y:S04]  /*f2060*/  STL.64 [R1+0x6a48], R52 ;  /* 0x006a483401007387 */ /* 0x010fe80000100a00 */
[----:B------:R-:W3:Y:S04]  /*f2070*/  LDL.LU R10, [R1+0x28] ;  /* 0x00002800010a7983 */ /* 0x000ee80000300800 */
        /* <DEDUP_REMOVED lines=9> */
[----:B------:R-:W3:Y:S01]  /*f2110*/  LDL.LU R8, [R1+0x38] ;  /* 0x0000380001087983 */ /* 0x000ee20000300800 */
[----:B----4-:R-:W-:-:S03]  /*f2120*/  IMAD.MOV.U32 R9, RZ, RZ, R0 ;  /* 0x000000ffff097224 */ /* 0x010fc600078e0000 */
        /* <DEDUP_REMOVED lines=9> */
[----:B------:R-:W2:Y:S04]  /*f21c0*/  LDL.LU R30, [R1+0x40] ;  /* 0x00004000011e7983 */ /* 0x000ea80000300800 */
[----:B------:R-:W2:Y:S04]  /*f21d0*/  LDL.LU R31, [R1+0x44] ;  /* 0x00004400011f7983 */ /* 0x000ea80000300800 */
[----:B--2---:R-:W-:Y:S04]  /*f21e0*/  STL.64 [R1+0x6a90], R30 ;  /* 0x006a901e01007387 */ /* 0x004fe80000100a00 */
[----:B------:R-:W-:Y:S04]  /*f21f0*/  STL.64 [R1+0x6a88], R28 ;  /* 0x006a881c01007387 */ /* 0x000fe80000100a00 */
[----:B------:R-:W2:Y:S04]  /*f2200*/  LDL.LU R12, [R1+0x5b0] ;  /* 0x0005b000010c7983 */ /* 0x000ea80000300800 */
[----:B------:R-:W2:Y:S04]  /*f2210*/  LDL.LU R13, [R1+0x5b4] ;  /* 0x0005b400010d7983 */ /* 0x000ea80000300800 */
[----:B------:R-:W3:Y:S04]  /*f2220*/  LDL.LU R14, [R1+0x5b8] ;  /* 0x0005b800010e7983 */ /* 0x000ee80000300800 */
[----:B------:R-:W3:Y:S01]  /*f2230*/  LDL.LU R15, [R1+0x5bc] ;  /* 0x0005bc00010f7983 */ /* 0x000ee20000300800 */
[----:B----4-:R-:W-:-:S03]  /*f2240*/  IMAD.MOV.U32 R55, RZ, RZ, R0 ;  /* 0x000000ffff377224 */ /* 0x010fc600078e0000 */
[----:B---3--:R-:W-:Y:S04]  /*f2250*/  STL.64 [R1+0x6aa0], R14 ;  /* 0x006aa00e01007387 */ /* 0x008fe80000100a00 */
[----:B--2---:R2:W-:Y:S04]  /*f2260*/  STL.64 [R1+0x6a98], R12 ;  /* 0x006a980c01007387 */ /* 0x0045e80000100a00 */
[----:B------:R-:W3:Y:S04]  /*f2270*/  LDL.LU R54, [R1+0x48] ;  /* 0x0000480001367983 */ /* 0x000ee80000300800 */
[----:B------:R-:W4:Y:S04]  /*f2280*/  LDL.LU R0, [R1+0x6aac] ;  /* 0x006aac0001007983 */ /* 0x000f280000300800 */
[----:B0-----:R-:W3:Y:S04]  /*f2290*/  LDL.LU R40, [R1+0x5d0] ;  /* 0x0005d00001287983 */ /* 0x001ee80000300800 */
[----:B------:R-:W3:Y:S04]  /*f22a0*/  LDL.LU R41, [R1+0x5d4] ;  /* 0x0005d40001297983 */ /* 0x000ee80000300800 */
[----:B------:R-:W3:Y:S04]  /*f22b0*/  LDL.LU R42, [R1+0x5d8] ;  /* 0x0005d800012a7983 */ /* 0x000ee80000300800 */
[----:B------:R-:W3:Y:S04]  /*f22c0*/  LDL.LU R43, [R1+0x5dc] ;  /* 0x0005dc00012b7983 */ /* 0x000ee80000300800 */
[----:B------:R-:W3:Y:S04]  /*f22d0*/  LDL.LU R52, [R1+0x50] ;  /* 0x0000500001347983 */ /* 0x000ee80000300800 */
[----:B------:R-:W3:Y:S04]  /*f22e0*/  LDL.LU R53, [R1+0x54] ;  /* 0x0000540001357983 */ /* 0x000ee80000300800 */
[----:B-1----:R-:W3:Y:S04]  /*f22f0*/  LDL.LU R18, [R1+0x58] ;  /* 0x0000580001127983 */ /* 0x002ee80000300800 */
[----:B------:R-:W3:Y:S04]  /*f2300*/  LDL.LU R19, [R1+0x5c] ;  /* 0x00005c0001137983 */ /* 0x000ee80000300800 */
[----:B------:R-:W3:Y:S01]  /*f2310*/  LDL.LU R46, [R1+0x60] ;  /* 0x00006000012e7983 */ /* 0x000ee20000300800 */
[----:B----4-:R-:W-:-:S03]  /*f2320*/  IMAD.MOV.U32 R47, RZ, RZ, R0 ;  /* 0x000000ffff2f7224 */ /* 0x010fc600078e0000 */
[----:B------:R1:W5:Y:S04]  /*f2330*/  LDL.LU R0, [R1+0x6aa8] ;  /* 0x006aa80001007983 */ /* 0x0003680000300800 */
        /* <DEDUP_REMOVED lines=37> */
[C---:B--2---:R-:W-:Y:S01]  /*f2590*/  HMMA.16816.F32 R16, R32.reuse, R18, R28 ;  /* 0x000000122010723c */ /* 0x044fe2000000181c */
[----:B------:R-:W2:Y:S04]  /*f25a0*/  LDL.LU.64 R14, [R1+0x6aa0] ;  /* 0x006aa000010e7983 */ /* 0x000ea80000300a00 */
[----:B------:R-:W2:Y:S01]  /*f25b0*/  LDL.LU.64 R12, [R1+0x6a98] ;  /* 0x006a9800010c7983 */ /* 0x000ea20000300a00 */
[C---:B----4-:R-:W-:Y:S11]  /*f25c0*/  HMMA.16816.F32 R8, R32.reuse, R52, R8 ;  /* 0x000000342008723c */ /* 0x050ff60000001808 */
[----:B------:R0:W-:Y:S04]  /*f25d0*/  STL.64 [R1+0x650], R44 ;  /* 0x0006502c01007387 */ /* 0x0001e80000100a00 */
[----:B------:R3:W-:Y:S04]  /*f25e0*/  STL.64 [R1+0x658], R46 ;  /* 0x0006582e01007387 */ /* 0x0007e80000100a00 */
[----:B0-----:R-:W4:Y:S04]  /*f25f0*/  LDL.LU R44, [R1+0x3a0] ;  /* 0x0003a000012c7983 */ /* 0x001f280000300800 */
[----:B------:R-:W4:Y:S04]  /*f2600*/  LDL.LU R45, [R1+0x3a4] ;  /* 0x0003a400012d7983 */ /* 0x000f280000300800 */
[----:B---3--:R-:W4:Y:S04]  /*f2610*/  LDL.LU R46, [R1+0x3a8] ;  /* 0x0003a800012e7983 */ /* 0x008f280000300800 */
[----:B------:R-:W4:Y:S04]  /*f2620*/  LDL.LU R47, [R1+0x3ac] ;  /* 0x0003ac00012f7983 */ /* 0x000f280000300800 */
[----:B------:R-:W2:Y:S04]  /*f2630*/  LDL.LU.64 R30, [R1+0x6a90] ;  /* 0x006a9000011e7983 */ /* 0x000ea80000300a00 */
[----:B------:R-:W3:Y:S04]  /*f2640*/  LDL.LU.64 R28, [R1+0x6a88] ;  /* 0x006a8800011c7983 */ /* 0x000ee80000300a00 */
        /* <DEDUP_REMOVED lines=33> */
[----:B------:R-:W4:Y:S04]  /*f2860*/  LDL.LU R29, [R1+0x3b18] ;  /* 0x003b1800011d7983 */ /* 0x000f280000300800 */
[----:B------:R-:W4:Y:S04]  /*f2870*/  LDL.LU.64 R42, [R1+0x6a08] ;  /* 0x006a0800012a7983 */ /* 0x000f280000300a00 */
[----:B------:R-:W4:Y:S01]  /*f2880*/  LDL.LU.64 R40, [R1+0x6a00] ;  /* 0x006a000001287983 */ /* 0x000f220000300a00 */
[C---:B------:R-:W-:Y:S07]  /*f2890*/  HMMA.16816.F32 R56, R32.reuse, R60, R56 ;  /* 0x0000003c2038723c */ /* 0x040fee0000001838 */
        /* <DEDUP_REMOVED lines=9> */
[----:B------:R0:W-:Y:S04]  /*f2930*/  STL.64 [R1+0x2308], R54 ;  /* 0x0023083601007387 */ /* 0x0001e80000100a00 */
[----:B0-----:R-:W2:Y:S04]  /*f2940*/  LDL.LU.64 R54, [R1+0x69e8] ;  /* 0x0069e80001367983 */ /* 0x001ea80000300a00 */
[----:B------:R-:W2:Y:S01]  /*f2950*/  LDL.LU.64 R52, [R1+0x69e0] ;  /* 0x0069e00001347983 */ /* 0x000ea20000300a00 */
[C---:B------:R-:W-:Y:S03]  /*f2960*/  HMMA.16816.F32 R40, R32.reuse, R30, R40 ;  /* 0x0000001e2028723c */ /* 0x040fe60000001828 */
[----:B------:R-:W-:Y:S04]  /*f2970*/  STL.64 [R1+0x500], R24 ;  /* 0x0005001801007387 */ /* 0x000fe80000100a00 */
[----:B------:R0:W-:Y:S04]  /*f2980*/  STL.64 [R1+0x508], R26 ;  /* 0x0005081a01007387 */ /* 0x0001e80000100a00 */
[----:B0-----:R-:W3:Y:S04]  /*f2990*/  LDL.LU.64 R26, [R1+0x69d8] ;  /* 0x0069d800011a7983 */ /* 0x001ee80000300a00 */
[----:B------:R-:W3:Y:S04]  /*f29a0*/  LDL.LU.64 R24, [R1+0x69d0] ;  /* 0x0069d00001187983 */ /* 0x000ee80000300a00 */
[----:B------:R-:W4:Y:S04]  /*f29b0*/  LDL.LU.64 R38, [R1+0x69c8] ;  /* 0x0069c80001267983 */ /* 0x000f280000300a00 */
[----:B------:R-:W4:Y:S04]  /*f29c0*/  LDL.LU.64 R36, [R1+0x69c0] ;  /* 0x0069c00001247983 */ /* 0x000f280000300a00 */
[----:B------:R0:W-:Y:S04]  /*f29d0*/  STL.64 [R1+0x22f0], R16 ;  /* 0x0022f01001007387 */ /* 0x0001e80000100a00 */
[----:B------:R1:W-:Y:S04]  /*f29e0*/  STL.64 [R1+0x22f8], R18 ;  /* 0x0022f81201007387 */ /* 0x0003e80000100a00 */
[----:B0-----:R-:W3:Y:S04]  /*f29f0*/  LDL.LU R16, [R1+0x2b0] ;  /* 0x0002b00001107983 */ /* 0x001ee80000300800 */
[----:B------:R-:W3:Y:S04]  /*f2a00*/  LDL.LU R17, [R1+0x2b4] ;  /* 0x0002b40001117983 */ /* 0x000ee80000300800 */
[----:B-1----:R-:W3:Y:S04]  /*f2a10*/  LDL.LU R18, [R1+0x2b8] ;  /* 0x0002b80001127983 */ /* 0x002ee80000300800 */
[----:B------:R-:W3:Y:S04]  /*f2a20*/  LDL.LU R19, [R1+0x2bc] ;  /* 0x0002bc0001137983 */ /* 0x000ee80000300800 */
        /* <DEDUP_REMOVED lines=40> */
[----:B0-----:R-:W2:Y:S04]  /*f2cb0*/  LDL.LU R52, [R1+0x380] ;  /* 0x0003800001347983 */ /* 0x001ea80000300800 */
[----:B------:R-:W2:Y:S04]  /*f2cc0*/  LDL.LU R53, [R1+0x384] ;  /* 0x0003840001357983 */ /* 0x000ea80000300800 */
[----:B-1----:R-:W2:Y:S04]  /*f2cd0*/  LDL.LU R54, [R1+0x388] ;  /* 0x0003880001367983 */ /* 0x002ea80000300800 */
[----:B------:R-:W2:Y:S01]  /*f2ce0*/  LDL.LU R55, [R1+0x38c] ;  /* 0x00038c0001377983 */ /* 0x000ea20000300800 */
[----:B----4-:R-:W-:-:S15]  /*f2cf0*/  HMMA.16816.F32 R44, R32, R50, R44 ;  /* 0x00000032202c723c */ /* 0x010fde000000182c */
[----:B------:R-:W-:-:S08]  /*f2d00*/  NOP ;  /* 0x0000000000007918 */ /* 0x000fd00000000000 */
[----:B------:R-:W-:Y:S04]  /*f2d10*/  STL.64 [R1+0x9b0], R44 ;  /* 0x0009b02c01007387 */ /* 0x000fe80000100a00 */
[----:B------:R0:W-:Y:S04]  /*f2d20*/  STL.64 [R1+0x9b8], R46 ;  /* 0x0009b82e01007387 */ /* 0x0001e80000100a00 */
[----:B0-----:R-:W4:Y:S04]  /*f2d30*/  LDL.LU.64 R46, [R1+0x6938] ;  /* 0x00693800012e7983 */ /* 0x001f280000300a00 */
[----:B------:R-:W3:Y:S01]  /*f2d40*/  LDL.LU.64 R44, [R1+0x6930] ;  /* 0x00693000012c7983 */ /* 0x000ee20000300a00 */
[----:B--2---:R-:W-:-:S15]  /*f2d50*/  HMMA.16816.F32 R52, R32, R48, R52 ;  /* 0x000000302034723c */ /* 0x004fde0000001834 */
[----:B------:R-:W-:-:S08]  /*f2d60*/  NOP ;  /* 0x0000000000007918 */ /* 0x000fd00000000000 */
[----:B------:R-:W-:Y:S04]  /*f2d70*/  STL.64 [R1+0x960], R52 ;  /* 0x0009603401007387 */ /* 0x000fe80000100a00 */
[----:B------:R-:W-:Y:S01]  /*f2d80*/  STL.64 [R1+0x968], R54 ;  /* 0x0009683601007387 */ /* 0x000fe20000100a00 */
[C---:B----4-:R-:W-:Y:S06]  /*f2d90*/  HMMA.16816.F32 R48, R32.reuse, R46, R56 ;  /* 0x0000002e2030723c */ /* 0x050fec0000001838 */
[C---:B---3--:R-:W-:Y:S06]  /*f2da0*/  HMMA.16816.F32 R44, R32.reuse, R44, R36 ;  /* 0x0000002c202c723c */ /* 0x048fec0000001824 */
        /* <DEDUP_REMOVED lines=20> */
[----:B------:R-:W3:Y:S01]  /*f2ef0*/  LDL.LU R15, [R1+0x26c] ;  /* 0x00026c00010f7983 */ /* 0x000ee20000300800 */
[C---:B------:R-:W-:Y:S03]  /*f2f00*/  HMMA.16816.F32 R16, R32.reuse, R6, R16 ;  /* 0x000000062010723c */ /* 0x040fe60000001810 */
        /* <DEDUP_REMOVED lines=35> */
[----:B0-----:R-:W2:Y:S04]  /*f3140*/  LDL.LU R26, [R1+0x4318] ;  /* 0x00431800011a7983 */ /* 0x001ea80000300800 */
[----:B------:R-:W3:Y:S04]  /*f3150*/  LDL.LU.64 R14, [R1+0x6928] ;  /* 0x00692800010e7983 */ /* 0x000ee80000300a00 */
[----:B------:R-:W4:Y:S04]  /*f3160*/  LDL.LU.64 R12, [R1+0x6920] ;  /* 0x00692000010c7983 */ /* 0x000f280000300a00 */
[----:B------:R0:W-:Y:S04]  /*f3170*/  STL.64 [R1+0x780], R8 ;  /* 0x0007800801007387 */ /* 0x0001e80000100a00 */
[----:B------:R1:W-:Y:S04]  /*f3180*/  STL.64 [R1+0x788], R10 ;  /* 0x0007880a01007387 */ /* 0x0003e80000100a00 */
[----:B0-----:R-:W2:Y:S04]  /*f3190*/  LDL.LU R8, [R1+0x180] ;  /* 0x0001800001087983 */ /* 0x001ea80000300800 */
[----:B------:R-:W2:Y:S04]  /*f31a0*/  LDL.LU R9, [R1+0x184] ;  /* 0x0001840001097983 */ /* 0x000ea80000300800 */
[----:B-1----:R-:W2:Y:S04]  /*f31b0*/  LDL.LU R10, [R1+0x188] ;  /* 0x00018800010a7983 */ /* 0x002ea80000300800 */
[----:B------:R-:W2:Y:S04]  /*f31c0*/  LDL.LU R11, [R1+0x18c] ;  /* 0x00018c00010b7983 */ /* 0x000ea80000300800 */
[----:B------:R-:W2:Y:S04]  /*f31d0*/  LDL.LU R54, [R1+0x4310] ;  /* 0x0043100001367983 */ /* 0x000ea80000300800 */
[----:B------:R-:W2:Y:S04]  /*f31e0*/  LDL.LU R27, [R1+0x4308] ;  /* 0x00430800011b7983 */ /* 0x000ea80000300800 */
[----:B------:R-:W2:Y:S01]  /*f31f0*/  LDL.LU R55, [R1+0x3af0] ;  /* 0x003af00001377983 */ /* 0x000ea20000300800 */
[C---:B----4-:R-:W-:Y:S06]  /*f3200*/  HMMA.16816.F32 R56, R32.reuse, R12, R56 ;  /* 0x0000000c2038723c */ /* 0x050fec0000001838 */
[----:B---3--:R-:W-:-:S15]  /*f3210*/  HMMA.16816.F32 R12, R32, R14, R16 ;  /* 0x0000000e200c723c */ /* 0x008fde0000001810 */
[----:B------:R-:W-:-:S02]  /*f3220*/  NOP ;  /* 0x0000000000007918 */ /* 0x000fc40000000000 */
[----:B------:R0:W-:Y:S04]  /*f3230*/  STL.64 [R1+0x250], R56 ;  /* 0x0002503801007387 */ /* 0x0001e80000100a00 */
[----:B------:R1:W-:Y:S04]  /*f3240*/  STL.64 [R1+0x258], R58 ;  /* 0x0002583a01007387 */ /* 0x0003e80000100a00 */
[----:B0-----:R-:W3:Y:S04]  /*f3250*/  LDL.LU R56, [R1+0x4300] ;  /* 0x0043000001387983 */ /* 0x001ee80000300800 */
        /* <DEDUP_REMOVED lines=10> */
[----:B------:R-:W2:Y:S04]  /*f3300*/  LDL.LU.64 R18, [R1+0x6918] ;  /* 0x0069180001127983 */ /* 0x000ea80000300a00 */
[----:B------:R-:W3:Y:S04]  /*f3310*/  LDL.LU.64 R16, [R1+0x6910] ;  /* 0x0069100001107983 */ /* 0x000ee80000300a00 */
        /* <DEDUP_REMOVED lines=21> */
[----:B------:R-:W-:Y:S01]  /*f3470*/  VIADD R29, R29, 0x1 ;  /* 0x000000011d1d7836 */ /* 0x000fe20000000000 */
[----:B------:R-:W-:-:S02]  /*f3480*/  IADD3 R50, P6, R50, UR22, RZ ;  /* 0x0000001632327c10 */ /* 0x000fc4000ffde0ff */
[----:B------:R-:W-:Y:S02]  /*f3490*/  IADD3 R51, P5, R51, UR22, RZ ;  /* 0x0000001633337c10 */ /* 0x000fe4000ffbe0ff */
[----:B------:R-:W-:Y:S02]  /*f34a0*/  IADD3 R52, P4, R52, UR22, RZ ;  /* 0x0000001634347c10 */ /* 0x000fe4000ff9e0ff */
[----:B------:R-:W-:Y:S02]  /*f34b0*/  IADD3 R26, P2, R26, UR22, RZ ;  /* 0x000000161a1a7c10 */ /* 0x000fe4000ff5e0ff */
[----:B------:R-:W-:Y:S02]  /*f34c0*/  IADD3 R53, P3, R53, UR22, RZ ;  /* 0x0000001635357c10 */ /* 0x000fe4000ff7e0ff */
[----:B------:R-:W-:Y:S01]  /*f34d0*/  IADD3 R27, P0, R27, UR22, RZ ;  /* 0x000000161b1b7c10 */ /* 0x000fe2000ff1e0ff */
[----:B--2---:R-:W-:-:S15]  /*f34e0*/  HMMA.16816.F32 R16, R32, R20, R16 ;  /* 0x000000142010723c */ /* 0x004fde0000001810 */
[----:B------:R-:W-:-:S08]  /*f34f0*/  NOP ;  /* 0x0000000000007918 */ /* 0x000fd00000000000 */
[----:B------:R-:W-:Y:S04]  /*f3500*/  STL.64 [R1+0x1c0], R16 ;  /* 0x0001c01001007387 */ /* 0x000fe80000100a00 */
[----:B------:R4:W-:Y:S02]  /*f3510*/  STL.64 [R1+0x1c8], R18 ;  /* 0x0001c81201007387 */ /* 0x0009e40000100a00 */
[C---:B----4-:R-:W-:Y:S06]  /*f3520*/  HMMA.16816.F32 R16, R32.reuse, R22, R12 ;  /* 0x000000162010723c */ /* 0x050fec000000180c */
        /* <DEDUP_REMOVED lines=11> */
[----:B------:R-:W-:Y:S04]  /*f35e0*/  STL [R1+0x3b18], R29 ;  /* 0x003b181d01007387 */ /* 0x000fe80000100800 */
[----:B------:R-:W-:Y:S04]  /*f35f0*/  STL [R1+0x3af4], R50 ;  /* 0x003af43201007387 */ /* 0x000fe80000100800 */
[----:B------:R-:W-:Y:S04]  /*f3600*/  STL [R1+0x3afc], R51 ;  /* 0x003afc3301007387 */ /* 0x000fe80000100800 */
[----:B------:R-:W-:Y:S04]  /*f3610*/  STL [R1+0x3b04], R52 ;  /* 0x003b043401007387 */ /* 0x000fe80000100800 */
[----:B------:R0:W-:Y:S04]  /*f3620*/  STL [R1+0x4318], R26 ;  /* 0x0043181a01007387 */ /* 0x0001e80000100800 */
[----:B0-----:R-:W2:Y:S04]  /*f3630*/  LDL.LU R26, [R1+0x4304] ;  /* 0x00430400011a7983 */ /* 0x001ea80000300800 */
[----:B------:R-:W-:Y:S04]  /*f3640*/  STL [R1+0x3b0c], R53 ;  /* 0x003b0c3501007387 */ /* 0x000fe80000100800 */
[----:B------:R0:W-:Y:S04]  /*f3650*/  STL [R1+0x4308], R27 ;  /* 0x0043081b01007387 */ /* 0x0001e80000100800 */
[----:B0-----:R-:W3:Y:S01]  /*f3660*/  LDL.LU R27, [R1+0x42d0] ;  /* 0x0042d000011b7983 */ /* 0x001ee20000300800 */
[----:B------:R-:W-:-:S02]  /*f3670*/  IADD3 R54, P1, R54, UR22, RZ ;  /* 0x0000001636367c10 */ /* 0x000fc4000ff3e0ff */
[----:B------:R-:W-:Y:S02]  /*f3680*/  IADD3.X R55, R55, UR46, RZ, P6, !PT ;  /* 0x0000002e37377c10 */ /* 0x000fe4000b7fe4ff */
[----:B------:R-:W-:Y:S02]  /*f3690*/  IADD3 R56, P6, R56, UR22, RZ ;  /* 0x0000001638387c10 */ /* 0x000fe4000ffde0ff */
[----:B------:R-:W-:Y:S02]  /*f36a0*/  IADD3.X R57, R57, UR46, RZ, P5, !PT ;  /* 0x0000002e39397c10 */ /* 0x000fe4000affe4ff */
[----:B------:R-:W-:Y:S01]  /*f36b0*/  IADD3 R58, P5, R58, UR22, RZ ;  /* 0x000000163a3a7c10 */ /* 0x000fe2000ffbe0ff */
[----:B------:R-:W-:Y:S01]  /*f36c0*/  STL [R1+0x4310], R54 ;  /* 0x0043103601007387 */ /* 0x000fe20000100800 */
[----:B------:R-:W-:-:S03]  /*f36d0*/  IADD3.X R59, R59, UR46, RZ, P4, !PT ;  /* 0x0000002e3b3b7c10 */ /* 0x000fc6000a7fe4ff */
[----:B------:R-:W-:Y:S01]  /*f36e0*/  STL [R1+0x3af0], R55 ;  /* 0x003af03701007387 */ /* 0x000fe20000100800 */
[----:B------:R-:W-:-:S03]  /*f36f0*/  IADD3 R60, P4, R60, UR22, RZ ;  /* 0x000000163c3c7c10 */ /* 0x000fc6000ff9e0ff */
[----:B------:R-:W-:Y:S01]  /*f3700*/  STL [R1+0x4300], R56 ;  /* 0x0043003801007387 */ /* 0x000fe20000100800 */
[----:B------:R-:W-:-:S03]  /*f3710*/  IADD3.X R61, R61, UR46, RZ, P3, !PT ;  /* 0x0000002e3d3d7c10 */ /* 0x000fc60009ffe4ff */
[----:B------:R-:W-:Y:S01]  /*f3720*/  STL [R1+0x3af8], R57 ;  /* 0x003af83901007387 */ /* 0x000fe20000100800 */
[----:B------:R-:W-:-:S03]  /*f3730*/  IADD3 R28, P3, R28, UR22, RZ ;  /* 0x000000161c1c7c10 */ /* 0x000fc6000ff7e0ff */
[----:B------:R-:W-:Y:S01]  /*f3740*/  STL [R1+0x42f8], R58 ;  /* 0x0042f83a01007387 */ /* 0x000fe20000100800 */
[----:B------:R-:W-:-:S03]  /*f3750*/  IADD3.X R30, R30, UR46, RZ, P2, !PT ;  /* 0x0000002e1e1e7c10 */ /* 0x000fc600097fe4ff */
[----:B------:R-:W-:Y:S04]  /*f3760*/  STL [R1+0x3b00], R59 ;  /* 0x003b003b01007387 */ /* 0x000fe80000100800 */
[----:B------:R-:W-:Y:S01]  /*f3770*/  STL [R1+0x42f0], R60 ;  /* 0x0042f03c01007387 */ /* 0x000fe20000100800 */
[----:B------:R-:W-:-:S03]  /*f3780*/  IADD3 R31, P2, R31, UR22, RZ ;  /* 0x000000161f1f7c10 */ /* 0x000fc6000ff5e0ff */
[----:B------:R-:W-:Y:S01]  /*f3790*/  STL [R1+0x3b08], R61 ;  /* 0x003b083d01007387 */ /* 0x000fe20000100800 */
[----:B------:R-:W-:-:S03]  /*f37a0*/  IADD3.X R24, R24, UR46, RZ, P1, !PT ;  /* 0x0000002e18187c10 */ /* 0x000fc60008ffe4ff */
[----:B------:R-:W-:Y:S04]  /*f37b0*/  STL [R1+0x42e8], R28 ;  /* 0x0042e81c01007387 */ /* 0x000fe80000100800 */
[----:B------:R-:W-:Y:S01]  /*f37c0*/  STL [R1+0x4314], R30 ;  /* 0x0043141e01007387 */ /* 0x000fe20000100800 */
[----:B------:R-:W-:-:S03]  /*f37d0*/  IADD3 R25, P1, R25, UR22, RZ ;  /* 0x0000001619197c10 */ /* 0x000fc6000ff3e0ff */
[----:B------:R-:W4:Y:S04]  /*f37e0*/  LDL.LU R2, [R1+0x42fc] ;  /* 0x0042fc0001027983 */ /* 0x000f280000300800 */
[----:B------:R-:W-:Y:S04]  /*f37f0*/  STL [R1+0x42e0], R31 ;  /* 0x0042e01f01007387 */ /* 0x000fe80000100800 */
[----:B------:R-:W4:Y:S04]  /*f3800*/  LDL.LU R3, [R1+0x42c8] ;  /* 0x0042c80001037983 */ /* 0x000f280000300800 */
[----:B------:R-:W-:Y:S04]  /*f3810*/  STL [R1+0x430c], R24 ;  /* 0x00430c1801007387 */ /* 0x000fe80000100800 */
[----:B------:R-:W4:Y:S04]  /*f3820*/  LDL.LU R42, [R1+0x42f4] ;  /* 0x0042f400012a7983 */ /* 0x000f280000300800 */
        /* <DEDUP_REMOVED lines=13> */
[----:B------:R-:W4:Y:S01]  /*f3900*/  LDL.LU R54, [R1+0x4290] ;  /* 0x0042900001367983 */ /* 0x000f220000300800 */
[----:B--2---:R-:W-:-:S05]  /*f3910*/  IADD3.X R26, R26, UR46, RZ, P0, !PT ;  /* 0x0000002e1a1a7c10 */ /* 0x004fca00087fe4ff */
[----:B------:R0:W-:Y:S04]  /*f3920*/  STL [R1+0x4304], R26 ;  /* 0x0043041a01007387 */ /* 0x0001e80000100800 */
[----:B0-----:R-:W2:Y:S01]  /*f3930*/  LDL.LU R26, [R1+0x42bc] ;  /* 0x0042bc00011a7983 */ /* 0x001ea20000300800 */
[----:B---3--:R-:W-:-:S03]  /*f3940*/  IADD3 R27, P0, R27, UR22, RZ ;  /* 0x000000161b1b7c10 */ /* 0x008fc6000ff1e0ff */
[----:B------:R-:W3:Y:S04]  /*f3950*/  LDL.LU R55, [R1+0x4288] ;  /* 0x0042880001377983 */ /* 0x000ee80000300800 */
[----:B------:R-:W3:Y:S04]  /*f3960*/  LDL.LU R56, [R1+0x42b4] ;  /* 0x0042b40001387983 */ /* 0x000ee80000300800 */
        /* <DEDUP_REMOVED lines=10> */
[----:B0-----:R-:W3:Y:S01]  /*f3a10*/  LDL.LU R27, [R1+0x428c] ;  /* 0x00428c00011b7983 */ /* 0x001ee20000300800 */
[----:B----4-:R-:W-:-:S02]  /*f3a20*/  IADD3.X R2, R2, UR46, RZ, P6, !PT ;  /* 0x0000002e02027c10 */ /* 0x010fc4000b7fe4ff */
[----:B------:R-:W-:Y:S02]  /*f3a30*/  IADD3 R3, P6, R3, UR22, RZ ;  /* 0x0000001603037c10 */ /* 0x000fe4000ffde0ff */
[----:B------:R-:W-:Y:S02]  /*f3a40*/  IADD3.X R42, R42, UR46, RZ, P5, !PT ;  /* 0x0000002e2a2a7c10 */ /* 0x000fe4000affe4ff */
[----:B------:R-:W-:Y:S02]  /*f3a50*/  IADD3 R43, P5, R43, UR22, RZ ;  /* 0x000000162b2b7c10 */ /* 0x000fe4000ffbe0ff */
[----:B------:R-:W-:Y:S01]  /*f3a60*/  IADD3.X R44, R44, UR46, RZ, P4, !PT ;  /* 0x0000002e2c2c7c10 */ /* 0x000fe2000a7fe4ff */
        /* <DEDUP_REMOVED lines=17> */
[----:B------:R-:W-:-:S03]  /*f3b80*/  IADD3.X R52, R52, UR46, RZ, P0, !PT ;  /* 0x0000002e34347c10 */ /* 0x000fc600087fe4ff */
[----:B------:R-:W-:Y:S04]  /*f3b90*/  STL [R1+0x42a8], R49 ;  /* 0x0042a83101007387 */ /* 0x000fe80000100800 */
[----:B------:R-:W-:Y:S04]  /*f3ba0*/  STL [R1+0x42d4], R50 ;  /* 0x0042d43201007387 */ /* 0x000fe80000100800 */
[----:B------:R-:W-:Y:S04]  /*f3bb0*/  STL [R1+0x42a0], R51 ;  /* 0x0042a03301007387 */ /* 0x000fe80000100800 */
[----:B------:R0:W-:Y:S04]  /*f3bc0*/  STL [R1+0x42c4], R25 ;  /* 0x0042c41901007387 */ /* 0x0001e80000100800 */
[----:B------:R-:W-:Y:S01]  /*f3bd0*/  STL [R1+0x42cc], R52 ;  /* 0x0042cc3401007387 */ /* 0x000fe20000100800 */
[----:B------:R-:W-:-:S03]  /*f3be0*/  IADD3 R53, P0, R53, UR22, RZ ;  /* 0x0000001635357c10 */ /* 0x000fc6000ff1e0ff */
[----:B0-----:R-:W4:Y:S04]  /*f3bf0*/  LDL.LU R25, [R1+0x4258] ;  /* 0x0042580001197983 */ /* 0x001f280000300800 */
[----:B------:R-:W-:Y:S01]  /*f3c00*/  STL [R1+0x4298], R53 ;  /* 0x0042983501007387 */ /* 0x000fe20000100800 */
[----:B------:R-:W-:Y:S02]  /*f3c10*/  IADD3 R54, P6, R54, UR22, RZ ;  /* 0x0000001636367c10 */ /* 0x000fe4000ffde0ff */
[----:B--2---:R-:W-:-:S05]  /*f3c20*/  IADD3.X R26, R26, UR46, RZ, P5, !PT ;  /* 0x0000002e1a1a7c10 */ /* 0x004fca000affe4ff */
[----:B------:R0:W-:Y:S04]  /*f3c30*/  STL [R1+0x42bc], R26 ;  /* 0x0042bc1a01007387 */ /* 0x0001e80000100800 */
[----:B0-----:R-:W2:Y:S01]  /*f3c40*/  LDL.LU R26, [R1+0x4284] ;  /* 0x00428400011a7983 */ /* 0x001ea20000300800 */
[----:B---3--:R-:W-:Y:S02]  /*f3c50*/  IADD3 R55, P5, R55, UR22, RZ ;  /* 0x0000001637377c10 */ /* 0x008fe4000ffbe0ff */
        /* <DEDUP_REMOVED lines=13> */
[----:B------:R-:W-:Y:S04]  /*f3d30*/  STL [R1+0x4278], R59 ;  /* 0x0042783b01007387 */ /* 0x000fe80000100800 */
[----:B------:R-:W-:Y:S01]  /*f3d40*/  STL [R1+0x42a4], R60 ;  /* 0x0042a43c01007387 */ /* 0x000fe20000100800 */
[----:B------:R-:W-:-:S03]  /*f3d50*/  IADD3.X R31, R31, UR46, RZ, P0, !PT ;  /* 0x0000002e1f1f7c10 */ /* 0x000fc600087fe4ff */
[----:B------:R-:W-:Y:S01]  /*f3d60*/  STL [R1+0x4270], R61 ;  /* 0x0042703d01007387 */ /* 0x000fe20000100800 */
[----:B------:R-:W-:-:S03]  /*f3d70*/  IADD3 R24, P0, R24, UR22, RZ ;  /* 0x0000001618187c10 */ /* 0x000fc6000ff1e0ff */
[----:B------:R-:W-:Y:S04]  /*f3d80*/  STL [R1+0x429c], R28 ;  /* 0x00429c1c01007387 */ /* 0x000fe80000100800 */
[----:B------:R-:W-:Y:S01]  /*f3d90*/  STL [R1+0x4268], R30 ;  /* 0x0042681e01007387 */ /* 0x000fe20000100800 */
[----:B------:R-:W-:-:S03]  /*f3da0*/  IADD3.X R27, R27, UR46, RZ, P6, !PT ;  /* 0x0000002e1b1b7c10 */ /* 0x000fc6000b7fe4ff */
[----:B------:R-:W3:Y:S04]  /*f3db0*/  LDL.LU R2, [R1+0x4250] ;  /* 0x0042500001027983 */ /* 0x000ee80000300800 */
[----:B------:R-:W-:Y:S04]  /*f3dc0*/  STL [R1+0x4294], R31 ;  /* 0x0042941f01007387 */ /* 0x000fe80000100800 */
[----:B------:R-:W3:Y:S04]  /*f3dd0*/  LDL.LU R3, [R1+0x427c] ;  /* 0x00427c0001037983 */ /* 0x000ee80000300800 */
[----:B------:R-:W-:Y:S04]  /*f3de0*/  STL [R1+0x4260], R24 ;  /* 0x0042601801007387 */ /* 0x000fe80000100800 */
        /* <DEDUP_REMOVED lines=14> */
[----:B------:R-:W3:Y:S01]  /*f3ed0*/  LDL.LU R54, [R1+0x4244] ;  /* 0x0042440001367983 */ /* 0x000ee20000300800 */
[----:B----4-:R-:W-:-:S05]  /*f3ee0*/  IADD3 R25, P6, R25, UR22, RZ ;  /* 0x0000001619197c10 */ /* 0x010fca000ffde0ff */
[----:B------:R0:W-:Y:S04]  /*f3ef0*/  STL [R1+0x4258], R25 ;  /* 0x0042581901007387 */ /* 0x0001e80000100800 */
[----:B0-----:R-:W4:Y:S04]  /*f3f00*/  LDL.LU R25, [R1+0x4210] ;  /* 0x0042100001197983 */ /* 0x001f280000300800 */
[----:B------:R-:W4:Y:S04]  /*f3f10*/  LDL.LU R55, [R1+0x423c] ;  /* 0x00423c0001377983 */ /* 0x000f280000300800 */
[----:B------:R-:W4:Y:S04]  /*f3f20*/  LDL.LU R56, [R1+0x4208] ;  /* 0x0042080001387983 */ /* 0x000f280000300800 */
[----:B------:R-:W4:Y:S01]  /*f3f30*/  LDL.LU R57, [R1+0x4234] ;  /* 0x0042340001397983 */ /* 0x000f220000300800 */
[----:B--2---:R-:W-:-:S05]  /*f3f40*/  IADD3.X R26, R26, UR46, RZ, P5, !PT ;  /* 0x0000002e1a1a7c10 */ /* 0x004fca000affe4ff */
[----:B------:R0:W-:Y:S04]  /*f3f50*/  STL [R1+0x4284], R26 ;  /* 0x0042841a01007387 */ /* 0x0001e80000100800 */
        /* <DEDUP_REMOVED lines=8> */
[----:B0-----:R-:W2:Y:S01]  /*f3fe0*/  LDL.LU R26, [R1+0x41e0] ;  /* 0x0041e000011a7983 */ /* 0x001ea20000300800 */
[----:B---3--:R-:W-:-:S02]  /*f3ff0*/  IADD3 R2, P5, R2, UR22, RZ ;  /* 0x0000001602027c10 */ /* 0x008fc4000ffbe0ff */
        /* <DEDUP_REMOVED lines=17> */
[----:B------:R-:W-:Y:S02]  /*f4110*/  IADD3.X R51, R51, UR46, RZ, P6, !PT ;  /* 0x0000002e33337c10 */ /* 0x000fe4000b7fe4ff */
[----:B------:R-:W-:Y:S01]  /*f4120*/  IADD3.X R53, R53, UR46, RZ, P5, !PT ;  /* 0x0000002e35357c10 */ /* 0x000fe2000affe4ff */
[----:B------:R-:W-:Y:S01]  /*f4130*/  STL [R1+0x4264], R47 ;  /* 0x0042642f01007387 */ /* 0x000fe20000100800 */
[----:B------:R-:W-:-:S03]  /*f4140*/  IADD3 R27, P5, R27, UR22, RZ ;  /* 0x000000161b1b7c10 */ /* 0x000fc6000ffbe0ff */
[----:B------:R-:W-:Y:S01]  /*f4150*/  STL [R1+0x4230], R48 ;  /* 0x0042303001007387 */ /* 0x000fe20000100800 */
[----:B------:R-:W-:-:S03]  /*f4160*/  IADD3 R52, P6, R52, UR22, RZ ;  /* 0x0000001634347c10 */ /* 0x000fc6000ffde0ff */
[----:B------:R-:W-:Y:S04]  /*f4170*/  STL [R1+0x425c], R49 ;  /* 0x00425c3101007387 */ /* 0x000fe80000100800 */
[----:B------:R-:W-:Y:S04]  /*f4180*/  STL [R1+0x4228], R50 ;  /* 0x0042283201007387 */ /* 0x000fe80000100800 */
[----:B------:R-:W-:Y:S04]  /*f4190*/  STL [R1+0x4254], R51 ;  /* 0x0042543301007387 */ /* 0x000fe80000100800 */
[----:B------:R0:W-:Y:S04]  /*f41a0*/  STL [R1+0x4218], R27 ;  /* 0x0042181b01007387 */ /* 0x0001e80000100800 */
[----:B------:R-:W-:Y:S04]  /*f41b0*/  STL [R1+0x4220], R52 ;  /* 0x0042203401007387 */ /* 0x000fe80000100800 */
[----:B0-----:R-:W3:Y:S01]  /*f41c0*/  LDL.LU R27, [R1+0x420c] ;  /* 0x00420c00011b7983 */ /* 0x001ee20000300800 */
[----:B------:R-:W-:-:S02]  /*f41d0*/  IADD3.X R54, R54, UR46, RZ, P4, !PT ;  /* 0x0000002e36367c10 */ /* 0x000fc4000a7fe4ff */
[----:B----4-:R-:W-:Y:S01]  /*f41e0*/  IADD3 R25, P4, R25, UR22, RZ ;  /* 0x0000001619197c10 */ /* 0x010fe2000ff9e0ff */
[----:B------:R-:W-:Y:S01]  /*f41f0*/  STL [R1+0x424c], R53 ;  /* 0x00424c3501007387 */ /* 0x000fe20000100800 */
[----:B------:R-:W-:Y:S02]  /*f4200*/  IADD3.X R55, R55, UR46, RZ, P3, !PT ;  /* 0x0000002e37377c10 */ /* 0x000fe40009ffe4ff */
[----:B------:R-:W-:Y:S02]  /*f4210*/  IADD3 R56, P3, R56, UR22, RZ ;  /* 0x0000001638387c10 */ /* 0x000fe4000ff7e0ff */
[----:B------:R-:W-:Y:S01]  /*f4220*/  IADD3.X R57, R57, UR46, RZ, P2, !PT ;  /* 0x0000002e39397c10 */ /* 0x000fe200097fe4ff */
[----:B------:R0:W-:Y:S04]  /*f4230*/  STL [R1+0x4210], R25 ;  /* 0x0042101901007387 */ /* 0x0001e80000100800 */
[----:B0-----:R-:W4:Y:S04]  /*f4240*/  LDL.LU R25, [R1+0x41d8] ;  /* 0x0041d80001197983 */ /* 0x001f280000300800 */
[----:B------:R-:W-:Y:S04]  /*f4250*/  STL [R1+0x4244], R54 ;  /* 0x0042443601007387 */ /* 0x000fe80000100800 */
[----:B------:R-:W-:Y:S04]  /*f4260*/  STL [R1+0x423c], R55 ;  /* 0x00423c3701007387 */ /* 0x000fe80000100800 */
[----:B------:R-:W-:Y:S04]  /*f4270*/  STL [R1+0x4208], R56 ;  /* 0x0042083801007387 */ /* 0x000fe80000100800 */
[----:B------:R-:W-:Y:S01]  /*f4280*/  STL [R1+0x4234], R57 ;  /* 0x0042343901007387 */ /* 0x000fe20000100800 */
[----:B--2---:R-:W-:-:S02]  /*f4290*/  IADD3 R58, P2, R58, UR22, RZ ;  /* 0x000000163a3a7c10 */ /* 0x004fc4000ff5e0ff */
[----:B------:R-:W-:Y:S02]  /*f42a0*/  IADD3.X R59, R59, UR46, RZ, P1, !PT ;  /* 0x0000002e3b3b7c10 */ /* 0x000fe40008ffe4ff */
[----:B------:R-:W-:Y:S02]  /*f42b0*/  IADD3 R60, P1, R60, UR22, RZ ;  /* 0x000000163c3c7c10 */ /* 0x000fe4000ff3e0ff */
[----:B------:R-:W-:Y:S02]  /*f42c0*/  IADD3.X R61, R61, UR46, RZ, P0, !PT ;  /* 0x0000002e3d3d7c10 */ /* 0x000fe400087fe4ff */
[----:B------:R-:W-:Y:S01]  /*f42d0*/  IADD3 R28, P0, R28, UR22, RZ ;  /* 0x000000161c1c7c10 */ /* 0x000fe2000ff1e0ff */
        /* <DEDUP_REMOVED lines=10> */
[----:B------:R-:W2:Y:S04]  /*f4380*/  LDL.LU R2, [R1+0x4204] ;  /* 0x0042040001027983 */ /* 0x000ea80000300800 */
[----:B------:R-:W-:Y:S04]  /*f4390*/  STL [R1+0x41e8], R31 ;  /* 0x0041e81f01007387 */ /* 0x000fe80000100800 */
[----:B------:R-:W2:Y:S04]  /*f43a0*/  LDL.LU R3, [R1+0x41d0] ;  /* 0x0041d00001037983 */ /* 0x000ea80000300800 */
[----:B------:R-:W-:Y:S04]  /*f43b0*/  STL [R1+0x4214], R24 ;  /* 0x0042141801007387 */ /* 0x000fe80000100800 */
[----:B------:R-:W2:Y:S04]  /*f43c0*/  LDL.LU R42, [R1+0x41fc] ;  /* 0x0041fc00012a7983 */ /* 0x000ea80000300800 */
        /* <DEDUP_REMOVED lines=13> */
[----:B------:R-:W2:Y:S01]  /*f44a0*/  LDL.LU R54, [R1+0x4198] ;  /* 0x0041980001367983 */ /* 0x000ea20000300800 */
[----:B---3--:R-:W-:-:S05]  /*f44b0*/  IADD3.X R27, R27, UR46, RZ, P4, !PT ;  /* 0x0000002e1b1b7c10 */ /* 0x008fca000a7fe4ff */
[----:B------:R0:W-:Y:S04]  /*f44c0*/  STL [R1+0x420c], R27 ;  /* 0x00420c1b01007387 */ /* 0x0001e80000100800 */
[----:B0-----:R-:W3:Y:S04]  /*f44d0*/  LDL.LU R27, [R1+0x41c4] ;  /* 0x0041c400011b7983 */ /* 0x001ee80000300800 */
[----:B------:R-:W3:Y:S01]  /*f44e0*/  LDL.LU R55, [R1+0x4190] ;  /* 0x0041900001377983 */ /* 0x000ee20000300800 */
[----:B----4-:R-:W-:-:S03]  /*f44f0*/  IADD3 R25, P4, R25, UR22, RZ ;  /* 0x0000001619197c10 */ /* 0x010fc6000ff9e0ff */
[----:B------:R-:W4:Y:S04]  /*f4500*/  LDL.LU R56, [R1+0x41bc] ;  /* 0x0041bc0001387983 */ /* 0x000f280000300800 */
        /* <DEDUP_REMOVED lines=10> */
[----:B0-----:R-:W4:Y:S01]  /*f45b0*/  LDL.LU R25, [R1+0x4194] ;  /* 0x0041940001197983 */ /* 0x001f220000300800 */
[----:B--2---:R-:W-:-:S02]  /*f45c0*/  IADD3.X R2, R2, UR46, RZ, P3, !PT ;  /* 0x0000002e02027c10 */ /* 0x004fc40009ffe4ff */
        /* <DEDUP_REMOVED lines=26> */
[----:B------:R-:W-:Y:S04]  /*f4770*/  STL [R1+0x41d4], R52 ;  /* 0x0041d43401007387 */ /* 0x000fe80000100800 */
[----:B0-----:R-:W2:Y:S01]  /*f4780*/  LDL.LU R26, [R1+0x4160] ;  /* 0x00416000011a7983 */ /* 0x001ea20000300800 */
[----:B------:R-:W-:-:S05]  /*f4790*/  IADD3 R53, P4, R53, UR22, RZ ;  /* 0x0000001635357c10 */ /* 0x000fca000ff9e0ff */
[----:B------:R-:W-:Y:S01]  /*f47a0*/  STL [R1+0x41a0], R53 ;  /* 0x0041a03501007387 */ /* 0x000fe20000100800 */
[----:B---3--:R-:W-:-:S05]  /*f47b0*/  IADD3.X R27, R27, UR46, RZ, P2, !PT ;  /* 0x0000002e1b1b7c10 */ /* 0x008fca00097fe4ff */
[----:B------:R0:W-:Y:S04]  /*f47c0*/  STL [R1+0x41c4], R27 ;  /* 0x0041c41b01007387 */ /* 0x0001e80000100800 */
[----:B0-----:R-:W3:Y:S01]  /*f47d0*/  LDL.LU R27, [R1+0x418c] ;  /* 0x00418c00011b7983 */ /* 0x001ee20000300800 */
[----:B------:R-:W-:Y:S02]  /*f47e0*/  IADD3 R54, P3, R54, UR22, RZ ;  /* 0x0000001636367c10 */ /* 0x000fe4000ff7e0ff */
[----:B------:R-:W-:Y:S02]  /*f47f0*/  IADD3 R55, P2, R55, UR22, RZ ;  /* 0x0000001637377c10 */ /* 0x000fe4000ff5e0ff */
[----:B----4-:R-:W-:Y:S02]  /*f4800*/  IADD3.X R56, R56, UR46, RZ, P1, !PT ;  /* 0x0000002e38387c10 */ /* 0x010fe40008ffe4ff */
[----:B------:R-:W-:-:S02]  /*f4810*/  IADD3 R57, P1, R57, UR22, RZ ;  /* 0x0000001639397c10 */ /* 0x000fc4000ff3e0ff */
        /* <DEDUP_REMOVED lines=38> */
[----:B--2---:R-:W-:-:S05]  /*f4a80*/  IADD3 R26, P3, R26, UR22, RZ ;  /* 0x000000161a1a7c10 */ /* 0x004fca000ff7e0ff */
[----:B------:R0:W-:Y:S04]  /*f4a90*/  STL [R1+0x4160], R26 ;  /* 0x0041601a01007387 */ /* 0x0001e80000100800 */
[----:B0-----:R-:W2:Y:S04]  /*f4aa0*/  LDL.LU R26, [R1+0x4118] ;  /* 0x00411800011a7983 */ /* 0x001ea80000300800 */
[----:B------:R-:W2:Y:S04]  /*f4ab0*/  LDL.LU R55, [R1+0x4144] ;  /* 0x0041440001377983 */ /* 0x000ea80000300800 */
[----:B------:R-:W2:Y:S04]  /*f4ac0*/  LDL.LU R56, [R1+0x4110] ;  /* 0x0041100001387983 */ /* 0x000ea80000300800 */
[----:B------:R-:W2:Y:S01]  /*f4ad0*/  LDL.LU R57, [R1+0x413c] ;  /* 0x00413c0001397983 */ /* 0x000ea20000300800 */
[----:B---3--:R-:W-:-:S05]  /*f4ae0*/  IADD3.X R27, R27, UR46, RZ, P2, !PT ;  /* 0x0000002e1b1b7c10 */ /* 0x008fca00097fe4ff */
        /* <DEDUP_REMOVED lines=10> */
[----:B----4-:R-:W-:-:S02]  /*f4b90*/  IADD3 R2, P2, R2, UR22, RZ ;  /* 0x0000001602027c10 */ /* 0x010fc4000ff5e0ff */
        /* <DEDUP_REMOVED lines=27> */
[----:B------:R-:W-:Y:S01]  /*f4d50*/  STL [R1+0x4128], R52 ;  /* 0x0041283401007387 */ /* 0x000fe20000100800 */
[----:B------:R-:W-:-:S03]  /*f4d60*/  IADD3.X R54, R54, UR46, RZ, P1, !PT ;  /* 0x0000002e36367c10 */ /* 0x000fc60008ffe4ff */
[----:B0-----:R-:W4:Y:S04]  /*f4d70*/  LDL.LU R25, [R1+0x4114] ;  /* 0x0041140001197983 */ /* 0x001f280000300800 */
[----:B------:R-:W-:Y:S01]  /*f4d80*/  STL [R1+0x4154], R53 ;  /* 0x0041543501007387 */ /* 0x000fe20000100800 */
[----:B--2---:R-:W-:-:S05]  /*f4d90*/  IADD3 R26, P1, R26, UR22, RZ ;  /* 0x000000161a1a7c10 */ /* 0x004fca000ff3e0ff */
[----:B------:R0:W-:Y:S04]  /*f4da0*/  STL [R1+0x4118], R26 ;  /* 0x0041181a01007387 */ /* 0x0001e80000100800 */
[----:B0-----:R-:W2:Y:S01]  /*f4db0*/  LDL.LU R26, [R1+0x40e0] ;  /* 0x0040e000011a7983 */ /* 0x001ea20000300800 */
[----:B------:R-:W-:Y:S02]  /*f4dc0*/  IADD3.X R55, R55, UR46, RZ, P0, !PT ;  /* 0x0000002e37377c10 */ /* 0x000fe400087fe4ff */
[----:B------:R-:W-:Y:S02]  /*f4dd0*/  IADD3 R56, P0, R56, UR22, RZ ;  /* 0x0000001638387c10 */ /* 0x000fe4000ff1e0ff */
[----:B------:R-:W-:Y:S01]  /*f4de0*/  IADD3.X R57, R57, UR46, RZ, P6, !PT ;  /* 0x0000002e39397c10 */ /* 0x000fe2000b7fe4ff */
[----:B------:R-:W-:Y:S04]  /*f4df0*/  STL [R1+0x414c], R54 ;  /* 0x00414c3601007387 */ /* 0x000fe80000100800 */
[----:B------:R-:W-:Y:S04]  /*f4e00*/  STL [R1+0x4144], R55 ;  /* 0x0041443701007387 */ /* 0x000fe80000100800 */
[----:B------:R-:W-:Y:S01]  /*f4e10*/  STL [R1+0x4110], R56 ;  /* 0x0041103801007387 */ /* 0x000fe20000100800 */
[----:B---3--:R-:W-:-:S02]  /*f4e20*/  IADD3 R58, P6, R58, UR22, RZ ;  /* 0x000000163a3a7c10 */ /* 0x008fc4000ffde0ff */
[----:B------:R-:W-:Y:S02]  /*f4e30*/  IADD3.X R59, R59, UR46, RZ, P5, !PT ;  /* 0x0000002e3b3b7c10 */ /* 0x000fe4000affe4ff */
[----:B------:R-:W-:Y:S02]  /*f4e40*/  IADD3 R60, P5, R60, UR22, RZ ;  /* 0x000000163c3c7c10 */ /* 0x000fe4000ffbe0ff */
[----:B------:R-:W-:Y:S01]  /*f4e50*/  IADD3.X R61, R61, UR46, RZ, P4, !PT ;  /* 0x0000002e3d3d7c10 */ /* 0x000fe2000a7fe4ff */
        /* <DEDUP_REMOVED lines=31> */
[----:B----4-:R-:W-:-:S05]  /*f5050*/  IADD3.X R25, R25, UR46, RZ, P1, !PT ;  /* 0x0000002e19197c10 */ /* 0x010fca0008ffe4ff */
[----:B------:R0:W-:Y:S04]  /*f5060*/  STL [R1+0x4114], R25 ;  /* 0x0041141901007387 */ /* 0x0001e80000100800 */
[----:B0-----:R-:W4:Y:S04]  /*f5070*/  LDL.LU R25, [R1+0x40cc] ;  /* 0x0040cc0001197983 */ /* 0x001f280000300800 */
[----:B------:R-:W4:Y:S04]  /*f5080*/  LDL.LU R55, [R1+0x4098] ;  /* 0x0040980001377983 */ /* 0x000f280000300800 */
[----:B------:R-:W4:Y:S04]  /*f5090*/  LDL.LU R56, [R1+0x40c4] ;  /* 0x0040c40001387983 */ /* 0x000f280000300800 */
[----:B------:R-:W4:Y:S01]  /*f50a0*/  LDL.LU R57, [R1+0x4090] ;  /* 0x0040900001397983 */ /* 0x000f220000300800 */
[----:B--2---:R-:W-:-:S05]  /*f50b0*/  IADD3 R26, P1, R26, UR22, RZ ;  /* 0x000000161a1a7c10 */ /* 0x004fca000ff3e0ff */
        /* <DEDUP_REMOVED lines=10> */
[----:B---3--:R-:W-:-:S02]  /*f5160*/  IADD3.X R2, R2, UR46, RZ, P0, !PT ;  /* 0x0000002e02027c10 */ /* 0x008fc400087fe4ff */
        /* <DEDUP_REMOVED lines=27> */
[----:B0-----:R-:W3:Y:S01]  /*f5320*/  LDL.LU R27, [R1+0x4068] ;  /* 0x00406800011b7983 */ /* 0x001ee20000300800 */
[----:B------:R-:W-:-:S02]  /*f5330*/  IADD3 R53, P1, R53, UR22, RZ ;  /* 0x0000001635357c10 */ /* 0x000fc4000ff3e0ff */
[----:B------:R-:W-:-:S03]  /*f5340*/  IADD3 R54, P0, R54, UR22, RZ ;  /* 0x0000001636367c10 */ /* 0x000fc6000ff1e0ff */
[----:B------:R-:W-:Y:S01]  /*f5350*/  STL [R1+0x40a8], R53 ;  /* 0x0040a83501007387 */ /* 0x000fe20000100800 */
[----:B----4-:R-:W-:Y:S02]  /*f5360*/  IADD3.X R25, R25, UR46, RZ, P6, !PT ;  /* 0x0000002e19197c10 */ /* 0x010fe4000b7fe4ff */
[----:B------:R-:W-:Y:S02]  /*f5370*/  IADD3 R55, P6, R55, UR22, RZ ;  /* 0x0000001637377c10 */ /* 0x000fe4000ffde0ff */
[----:B------:R-:W-:Y:S02]  /*f5380*/  IADD3.X R56, R56, UR46, RZ, P5, !PT ;  /* 0x0000002e38387c10 */ /* 0x000fe4000affe4ff */
[----:B------:R-:W-:Y:S01]  /*f5390*/  IADD3 R57, P5, R57, UR22, RZ ;  /* 0x0000001639397c10 */ /* 0x000fe2000ffbe0ff */
[----:B------:R0:W-:Y:S04]  /*f53a0*/  STL [R1+0x40cc], R25 ;  /* 0x0040cc1901007387 */ /* 0x0001e80000100800 */
[----:B0-----:R-:W4:Y:S04]  /*f53b0*/  LDL.LU R25, [R1+0x4094] ;  /* 0x0040940001197983 */ /* 0x001f280000300800 */
[----:B------:R-:W-:Y:S04]  /*f53c0*/  STL [R1+0x40a0], R54 ;  /* 0x0040a03601007387 */ /* 0x000fe80000100800 */
[----:B------:R-:W-:Y:S04]  /*f53d0*/  STL [R1+0x4098], R55 ;  /* 0x0040983701007387 */ /* 0x000fe80000100800 */
[----:B------:R-:W-:Y:S04]  /*f53e0*/  STL [R1+0x40c4], R56 ;  /* 0x0040c43801007387 */ /* 0x000fe80000100800 */
[----:B------:R-:W-:Y:S01]  /*f53f0*/  STL [R1+0x4090], R57 ;  /* 0x0040903901007387 */ /* 0x000fe20000100800 */
[----:B--2---:R-:W-:-:S02]  /*f5400*/  IADD3.X R58, R58, UR46, RZ, P4, !PT ;  /* 0x0000002e3a3a7c10 */ /* 0x004fc4000a7fe4ff */
[----:B------:R-:W-:Y:S02]  /*f5410*/  IADD3 R59, P4, R59, UR22, RZ ;  /* 0x000000163b3b7c10 */ /* 0x000fe4000ff9e0ff */
[----:B------:R-:W-:Y:S02]  /*f5420*/  IADD3.X R60, R60, UR46, RZ, P3, !PT ;  /* 0x0000002e3c3c7c10 */ /* 0x000fe40009ffe4ff */
[----:B------:R-:W-:Y:S02]  /*f5430*/  IADD3 R61, P3, R61, UR22, RZ ;  /* 0x000000163d3d7c10 */ /* 0x000fe4000ff7e0ff */
[----:B------:R-:W-:Y:S01]  /*f5440*/  IADD3.X R28, R28, UR46, RZ, P2, !PT ;  /* 0x0000002e1c1c7c10 */ /* 0x000fe200097fe4ff */
        /* <DEDUP_REMOVED lines=29> */
[----:B---3--:R-:W-:-:S05]  /*f5620*/  IADD3 R27, P0, R27, UR22, RZ ;  /* 0x000000161b1b7c10 */ /* 0x008fca000ff1e0ff */
[----:B------:R0:W-:Y:S04]  /*f5630*/  STL [R1+0x4068], R27 ;  /* 0x0040681b01007387 */ /* 0x0001e80000100800 */
[----:B0-----:R-:W3:Y:S04]  /*f5640*/  LDL.LU R27, [R1+0x4020] ;  /* 0x00402000011b7983 */ /* 0x001ee80000300800 */
[----:B------:R-:W3:Y:S04]  /*f5650*/  LDL.LU R55, [R1+0x404c] ;  /* 0x00404c0001377983 */ /* 0x000ee80000300800 */
[----:B------:R-:W3:Y:S04]  /*f5660*/  LDL.LU R56, [R1+0x4018] ;  /* 0x0040180001387983 */ /* 0x000ee80000300800 */
[----:B------:R-:W3:Y:S01]  /*f5670*/  LDL.LU R57, [R1+0x4044] ;  /* 0x0040440001397983 */ /* 0x000ee20000300800 */
[----:B----4-:R-:W-:-:S05]  /*f5680*/  IADD3.X R25, R25, UR46, RZ, P6, !PT ;  /* 0x0000002e19197c10 */ /* 0x010fca000b7fe4ff */
        /* <DEDUP_REMOVED lines=10> */
[----:B--2---:R-:W-:-:S02]  /*f5730*/  IADD3 R2, P6, R2, UR22, RZ ;  /* 0x0000001602027c10 */ /* 0x004fc4000ffde0ff */
        /* <DEDUP_REMOVED lines=28> */
[----:B0-----:R-:W2:Y:S01]  /*f5900*/  LDL.LU R26, [R1+0x401c] ;  /* 0x00401c00011a7983 */ /* 0x001ea20000300800 */
[----:B------:R-:W-:-:S03]  /*f5910*/  IADD3.X R54, R54, UR46, RZ, P5, !PT ;  /* 0x0000002e36367c10 */ /* 0x000fc6000affe4ff */
[----:B------:R-:W-:Y:S01]  /*f5920*/  STL [R1+0x405c], R53 ;  /* 0x00405c3501007387 */ /* 0x000fe20000100800 */
[----:B---3--:R-:W-:-:S05]  /*f5930*/  IADD3 R27, P5, R27, UR22, RZ ;  /* 0x000000161b1b7c10 */ /* 0x008fca000ffbe0ff */
[----:B------:R0:W-:Y:S04]  /*f5940*/  STL [R1+0x4020], R27 ;  /* 0x0040201b01007387 */ /* 0x0001e80000100800 */
[----:B0-----:R-:W3:Y:S01]  /*f5950*/  LDL.LU R27, [R1+0x3fe8] ;  /* 0x003fe800011b7983 */ /* 0x001ee20000300800 */
[----:B------:R-:W-:Y:S02]  /*f5960*/  IADD3.X R55, R55, UR46, RZ, P4, !PT ;  /* 0x0000002e37377c10 */ /* 0x000fe4000a7fe4ff */
[----:B------:R-:W-:Y:S02]  /*f5970*/  IADD3 R56, P4, R56, UR22, RZ ;  /* 0x0000001638387c10 */ /* 0x000fe4000ff9e0ff */
[----:B------:R-:W-:Y:S01]  /*f5980*/  IADD3.X R57, R57, UR46, RZ, P3, !PT ;  /* 0x0000002e39397c10 */ /* 0x000fe20009ffe4ff */
[----:B------:R-:W-:Y:S04]  /*f5990*/  STL [R1+0x4054], R54 ;  /* 0x0040543601007387 */ /* 0x000fe80000100800 */
[----:B------:R-:W-:Y:S04]  /*f59a0*/  STL [R1+0x404c], R55 ;  /* 0x00404c3701007387 */ /* 0x000fe80000100800 */
[----:B------:R-:W-:Y:S01]  /*f59b0*/  STL [R1+0x4018], R56 ;  /* 0x0040183801007387 */ /* 0x000fe20000100800 */
[----:B----4-:R-:W-:-:S02]  /*f59c0*/  IADD3 R58, P3, R58, UR22, RZ ;  /* 0x000000163a3a7c10 */ /* 0x010fc4000ff7e0ff */
        /* <DEDUP_REMOVED lines=36> */
[----:B0-----:R-:W2:Y:S04]  /*f5c10*/  LDL.LU R26, [R1+0x3fd4] ;  /* 0x003fd400011a7983 */ /* 0x001ea80000300800 */
[----:B------:R-:W2:Y:S04]  /*f5c20*/  LDL.LU R55, [R1+0x3fa0] ;  /* 0x003fa00001377983 */ /* 0x000ea80000300800 */
[----:B------:R-:W2:Y:S04]  /*f5c30*/  LDL.LU R56, [R1+0x3fcc] ;  /* 0x003fcc0001387983 */ /* 0x000ea80000300800 */
[----:B------:R-:W2:Y:S01]  /*f5c40*/  LDL.LU R57, [R1+0x3f98] ;  /* 0x003f980001397983 */ /* 0x000ea20000300800 */
[----:B---3--:R-:W-:-:S05]  /*f5c50*/  IADD3 R27, P5, R27, UR22, RZ ;  /* 0x000000161b1b7c10 */ /* 0x008fca000ffbe0ff */
        /* <DEDUP_REMOVED lines=45> */
[----:B------:R-:W-:Y:S02]  /*f5f30*/  IADD3 R55, P3, R55, UR22, RZ ;  /* 0x0000001637377c10 */ /* 0x000fe4000ff7e0ff */
[----:B------:R-:W-:Y:S02]  /*f5f40*/  IADD3.X R56, R56, UR46, RZ, P2, !PT ;  /* 0x0000002e38387c10 */ /* 0x000fe400097fe4ff */
[----:B------:R-:W-:Y:S01]  /*f5f50*/  IADD3 R57, P2, R57, UR22, RZ ;  /* 0x0000001639397c10 */ /* 0x000fe2000ff5e0ff */
[----:B------:R-:W-:Y:S04]  /*f5f60*/  STL [R1+0x3fa8], R54 ;  /* 0x003fa83601007387 */ /* 0x000fe80000100800 */
[----:B------:R-:W-:Y:S04]  /*f5f70*/  STL [R1+0x3fa0], R55 ;  /* 0x003fa03701007387 */ /* 0x000fe80000100800 */
[----:B------:R-:W-:Y:S01]  /*f5f80*/  STL [R1+0x3fcc], R56 ;  /* 0x003fcc3801007387 */ /* 0x000fe20000100800 */
[----:B---3--:R-:W-:-:S02]  /*f5f90*/  IADD3.X R58, R58, UR46, RZ, P1, !PT ;  /* 0x0000002e3a3a7c10 */ /* 0x008fc40008ffe4ff */
[----:B------:R-:W-:Y:S02]  /*f5fa0*/  IADD3 R59, P1, R59, UR22, RZ ;  /* 0x000000163b3b7c10 */ /* 0x000fe4000ff3e0ff */
[----:B------:R-:W-:Y:S02]  /*f5fb0*/  IADD3.X R60, R60, UR46, RZ, P0, !PT ;  /* 0x0000002e3c3c7c10 */ /* 0x000fe400087fe4ff */
[----:B------:R-:W-:Y:S01]  /*f5fc0*/  IADD3 R61, P0, R61, UR22, RZ ;  /* 0x000000163d3d7c10 */ /* 0x000fe2000ff1e0ff */
        /* <DEDUP_REMOVED lines=78> */
[----:B------:R-:W-:-:S03]  /*f64b0*/  IADD3.X R54, R54, UR46, RZ, P2, !PT ;  /* 0x0000002e36367c10 */ /* 0x000fc600097fe4ff */
[----:B------:R-:W-:Y:S01]  /*f64c0*/  STL [R1+0x3f64], R53 ;  /* 0x003f643501007387 */ /* 0x000fe20000100800 */
[----:B----4-:R-:W-:Y:S02]  /*f64d0*/  IADD3 R25, P2, R25, UR22, RZ ;  /* 0x0000001619197c10 */ /* 0x010fe4000ff5e0ff */
        /* <DEDUP_REMOVED lines=46> */
[----:B------:R-:W3:Y:S04]  /*f67c0*/  LDL.LU R55, [R1+0x3ea8] ;  /* 0x003ea80001377983 */ /* 0x000ee80000300800 */
[----:B------:R-:W3:Y:S04]  /*f67d0*/  LDL.LU R56, [R1+0x3ed4] ;  /* 0x003ed40001387983 */ /* 0x000ee80000300800 */
[----:B------:R-:W3:Y:S01]  /*f67e0*/  LDL.LU R57, [R1+0x3ea0] ;  /* 0x003ea00001397983 */ /* 0x000ee20000300800 */
[----:B----4-:R-:W-:-:S05]  /*f67f0*/  IADD3 R25, P2, R25, UR22, RZ ;  /* 0x0000001619197c10 */ /* 0x010fca000ff5e0ff */
        /* <DEDUP_REMOVED lines=46> */
[----:B------:R-:W-:Y:S02]  /*f6ae0*/  IADD3.X R56, R56, UR46, RZ, P6, !PT ;  /* 0x0000002e38387c10 */ /* 0x000fe4000b7fe4ff */
[----:B------:R-:W-:Y:S01]  /*f6af0*/  IADD3 R57, P6, R57, UR22, RZ ;  /* 0x0000001639397c10 */ /* 0x000fe2000ffde0ff */
[----:B------:R-:W-:Y:S01]  /*f6b00*/  STL [R1+0x3eb0], R54 ;  /* 0x003eb03601007387 */ /* 0x000fe20000100800 */
[----:B----4-:R-:W-:-:S02]  /*f6b10*/  IADD3.X R58, R58, UR46, RZ, P5, !PT ;  /* 0x0000002e3a3a7c10 */ /* 0x010fc4000affe4ff */
        /* <DEDUP_REMOVED lines=556> */
[----:B------:R-:W-:Y:S04]  /*f8de0*/  STL [R1+0x3bc8], R54 ;  /* 0x003bc83601007387 */ /* 0x000fe80000100800 */
[----:B------:R0:W-:Y:S01]  /*f8df0*/  STL [R1+0x3bc0], R55 ;  /* 0x003bc03701007387 */ /* 0x0001e20000100800 */
[----:B----4-:R-:W-:-:S02]  /*f8e00*/  IADD3.X R58, R58, UR46, RZ, P3, !PT ;  /* 0x0000002e3a3a7c10 */ /* 0x010fc40009ffe4ff */
        /* <DEDUP_REMOVED lines=74> */
[----:B------:R-:W-:Y:S04]  /*f92b0*/  STL [R1+0x3b68], R48 ;  /* 0x003b683001007387 */ /* 0x000fe80000100800 */
[----:B------:R-:W-:Y:S04]  /*f92c0*/  STL [R1+0x3b94], R49 ;  /* 0x003b943101007387 */ /* 0x000fe80000100800 */
[----:B------:R-:W-:Y:S04]  /*f92d0*/  STL [R1+0x3b60], R50 ;  /* 0x003b603201007387 */ /* 0x000fe80000100800 */
[----:B------:R-:W-:Y:S04]  /*f92e0*/  STL [R1+0x3b8c], R51 ;  /* 0x003b8c3301007387 */ /* 0x000fe80000100800 */
[----:B------:R0:W-:Y:S01]  /*f92f0*/  STL [R1+0x3b50], R55 ;  /* 0x003b503701007387 */ /* 0x0001e20000100800 */
[----:B------:R-:W-:-:S02]  /*f9300*/  IADD3 R52, P6, R52, UR22, RZ ;  /* 0x0000001634347c10 */ /* 0x000fc4000ffde0ff */
[----:B------:R-:W-:Y:S01]  /*f9310*/  IADD3.X R54, R54, UR46, RZ, P4, !PT ;  /* 0x0000002e36367c10 */ /* 0x000fe2000a7fe4ff */
[----:B0-----:R-:W0:Y:S02]  /*f9320*/  LDC R55, c[0x0][0x23c] ;  /* 0x00008f00ff377b82 */ /* 0x001e240000000800 */
[----:B------:R-:W-:Y:S04]  /*f9330*/  STL [R1+0x3b58], R52 ;  /* 0x003b583401007387 */ /* 0x000fe80000100800 */
[----:B------:R-:W-:Y:S01]  /*f9340*/  STL [R1+0x3b84], R53 ;  /* 0x003b843501007387 */ /* 0x000fe20000100800 */
[----:B0-----:R-:W-:Y:S01]  /*f9350*/  IMAD.SHL.U32 R4, R55, 0x40, RZ ;  /* 0x0000004037047824 */ /* 0x001fe200078e00ff */
[----:B--2---:R-:W-:-:S05]  /*f9360*/  IADD3 R26, P4, R26, UR22, RZ ;  /* 0x000000161a1a7c10 */ /* 0x004fca000ff9e0ff */
[----:B------:R0:W-:Y:S04]  /*f9370*/  STL [R1+0x3b48], R26 ;  /* 0x003b481a01007387 */ /* 0x0001e80000100800 */
[----:B0-----:R-:W2:Y:S01]  /*f9380*/  LDL.LU R26, [R1+0x3b44] ;  /* 0x003b4400011a7983 */ /* 0x001ea20000300800 */
[----:B------:R-:W-:Y:S02]  /*f9390*/  IADD3.X R56, R56, UR46, RZ, P3, !PT ;  /* 0x0000002e38387c10 */ /* 0x000fe40009ffe4ff */
[----:B------:R-:W-:Y:S02]  /*f93a0*/  IADD3 R57, P3, R57, UR22, RZ ;  /* 0x0000001639397c10 */ /* 0x000fe4000ff7e0ff */
[----:B------:R-:W-:Y:S01]  /*f93b0*/  IADD3.X R58, R58, UR46, RZ, P2, !PT ;  /* 0x0000002e3a3a7c10 */ /* 0x000fe200097fe4ff */
[----:B------:R0:W-:Y:S04]  /*f93c0*/  STL [R1+0x3b7c], R54 ;  /* 0x003b7c3601007387 */ /* 0x0001e80000100800 */
[----:B------:R-:W-:Y:S04]  /*f93d0*/  STL [R1+0x3b74], R56 ;  /* 0x003b743801007387 */ /* 0x000fe80000100800 */
[----:B------:R-:W-:Y:S04]  /*f93e0*/  STL [R1+0x3b40], R57 ;  /* 0x003b403901007387 */ /* 0x000fe80000100800 */
[----:B------:R-:W-:Y:S01]  /*f93f0*/  STL [R1+0x3b6c], R58 ;  /* 0x003b6c3a01007387 */ /* 0x000fe20000100800 */
[----:B---3--:R-:W-:-:S02]  /*f9400*/  IADD3 R59, P2, R4, R59, RZ ;  /* 0x0000003b043b7210 */ /* 0x008fc40007f5e0ff */
[----:B------:R-:W-:Y:S02]  /*f9410*/  IADD3.X R60, R60, UR46, RZ, P1, !PT ;  /* 0x0000002e3c3c7c10 */ /* 0x000fe40008ffe4ff */
[----:B------:R-:W-:Y:S02]  /*f9420*/  IADD3 R61, P1, R4, R61, RZ ;  /* 0x0000003d043d7210 */ /* 0x000fe40007f3e0ff */
[----:B------:R-:W-:Y:S02]  /*f9430*/  IADD3.X R28, R28, UR46, RZ, P0, !PT ;  /* 0x0000002e1c1c7c10 */ /* 0x000fe400087fe4ff */
[----:B------:R-:W-:Y:S01]  /*f9440*/  IADD3 R30, P0, R4, R30, RZ ;  /* 0x0000001e041e7210 */ /* 0x000fe20007f1e0ff */
[----:B------:R-:W-:Y:S01]  /*f9450*/  STL [R1+0x5bd4], R59 ;  /* 0x005bd43b01007387 */ /* 0x000fe20000100800 */
[----:B------:R-:W-:-:S03]  /*f9460*/  IADD3.X R31, R31, UR46, RZ, P6, !PT ;  /* 0x0000002e1f1f7c10 */ /* 0x000fc6000b7fe4ff */
[----:B------:R-:W-:Y:S04]  /*f9470*/  STL [R1+0x3b64], R60 ;  /* 0x003b643c01007387 */ /* 0x000fe80000100800 */
[----:B------:R-:W-:Y:S01]  /*f9480*/  STL [R1+0x5bd0], R61 ;  /* 0x005bd03d01007387 */ /* 0x000fe20000100800 */
[----:B------:R-:W-:-:S03]  /*f9490*/  IADD3 R24, P6, R4, R24, RZ ;  /* 0x0000001804187210 */ /* 0x000fc60007fde0ff */
[----:B------:R-:W-:Y:S01]  /*f94a0*/  STL [R1+0x3b5c], R28 ;  /* 0x003b5c1c01007387 */ /* 0x000fe20000100800 */
[----:B------:R-:W-:-:S03]  /*f94b0*/  IADD3.X R25, R25, UR46, RZ, P5, !PT ;  /* 0x0000002e19197c10 */ /* 0x000fc6000affe4ff */
[----:B------:R-:W-:Y:S04]  /*f94c0*/  STL [R1+0x5bcc], R30 ;  /* 0x005bcc1e01007387 */ /* 0x000fe80000100800 */
[----:B------:R-:W-:Y:S01]  /*f94d0*/  STL [R1+0x3b54], R31 ;  /* 0x003b541f01007387 */ /* 0x000fe20000100800 */
[----:B------:R-:W-:-:S03]  /*f94e0*/  IADD3 R27, P5, R4, R27, RZ ;  /* 0x0000001b041b7210 */ /* 0x000fc60007fbe0ff */
[----:B------:R-:W3:Y:S04]  /*f94f0*/  LDL.LU R5, [R1+0x5bc0] ;  /* 0x005bc00001057983 */ /* 0x000ee80000300800 */
        /* <DEDUP_REMOVED lines=21> */
[----:B------:R-:W4:Y:S01]  /*f9650*/  LDL.LU R58, [R1+0x5ba8] ;  /* 0x005ba800013a7983 */ /* 0x000f220000300800 */
[----:B------:R-:W-:-:S02]  /*f9660*/  SHF.R.S32.HI R2, RZ, 0x1f, R4 ;  /* 0x0000001fff027819 */ /* 0x000fc40000011404 */
        /* <DEDUP_REMOVED lines=11> */
[----:B---3--:R-:W-:-:S02]  /*f9720*/  IADD3 R5, P4, R4, R5, RZ ;  /* 0x0000000504057210 */ /* 0x008fc40007f9e0ff */
[----:B----4-:R-:W-:Y:S02]  /*f9730*/  IADD3.X R3, R3, UR46, RZ, P3, !PT ;  /* 0x0000002e03037c10 */ /* 0x010fe40009ffe4ff */
[----:B------:R-:W-:Y:S01]  /*f9740*/  IADD3 R42, P3, R4, R42, RZ ;  /* 0x0000002a042a7210 */ /* 0x000fe20007f7e0ff */
[----:B------:R-:W-:Y:S01]  /*f9750*/  IMAD.X R43, R2, 0x1, R43, P2 ;  /* 0x00000001022b7824 */ /* 0x000fe200010e062b */
[----:B------:R-:W-:Y:S01]  /*f9760*/  IADD3 R44, P2, R4, R44, RZ ;  /* 0x0000002c042c7210 */ /* 0x000fe20007f5e0ff */
[----:B------:R-:W-:Y:S01]  /*f9770*/  STL [R1+0x5bc0], R5 ;  /* 0x005bc00501007387 */ /* 0x000fe20000100800 */
[----:B------:R-:W-:-:S03]  /*f9780*/  IMAD.X R45, R2, 0x1, R45, P1 ;  /* 0x00000001022d7824 */ /* 0x000fc600008e062d */
[----:B------:R-:W-:Y:S01]  /*f9790*/  STL [R1+0x3b3c], R3 ;  /* 0x003b3c0301007387 */ /* 0x000fe20000100800 */
[----:B------:R-:W-:-:S03]  /*f97a0*/  IADD3 R46, P1, R4, R46, RZ ;  /* 0x0000002e042e7210 */ /* 0x000fc60007f3e0ff */
        /* <DEDUP_REMOVED lines=13> */
[C---:B------:R-:W-:Y:S02]  /*f9880*/  IMAD.X R53, R2.reuse, 0x1, R53, P4 ;  /* 0x0000000102357824 */ /* 0x040fe400020e0635 */
[----:B------:R-:W-:Y:S01]  /*f9890*/  IMAD.X R55, R2, 0x1, R55, P3 ;  /* 0x0000000102377824 */ /* 0x000fe200018e0637 */
[----:B------:R-:W-:Y:S01]  /*f98a0*/  STL [R1+0x4328], R49 ;  /* 0x0043283101007387 */ /* 0x000fe20000100800 */
[----:B------:R-:W-:-:S03]  /*f98b0*/  IADD3 R27, P3, R4, R27, RZ ;  /* 0x0000001b041b7210 */ /* 0x000fc60007f7e0ff */
[----:B------:R-:W-:Y:S01]  /*f98c0*/  STL [R1+0x5b9c], R50 ;  /* 0x005b9c3201007387 */ /* 0x000fe20000100800 */
[----:B------:R-:W-:-:S03]  /*f98d0*/  IADD3 R54, P4, R4, R54, RZ ;  /* 0x0000003604367210 */ /* 0x000fc60007f9e0ff */
[----:B------:R-:W-:Y:S04]  /*f98e0*/  STL [R1+0x4324], R51 ;  /* 0x0043243301007387 */ /* 0x000fe80000100800 */
[----:B------:R-:W-:Y:S04]  /*f98f0*/  STL [R1+0x5b94], R52 ;  /* 0x005b943401007387 */ /* 0x000fe80000100800 */
[----:B------:R-:W-:Y:S04]  /*f9900*/  STL [R1+0x4340], R53 ;  /* 0x0043403501007387 */ /* 0x000fe80000100800 */
[----:B------:R0:W-:Y:S04]  /*f9910*/  STL [R1+0x5b84], R27 ;  /* 0x005b841b01007387 */ /* 0x0001e80000100800 */
[----:B------:R1:W-:Y:S04]  /*f9920*/  STL [R1+0x5b8c], R54 ;  /* 0x005b8c3601007387 */ /* 0x0003e80000100800 */
[----:B0-----:R-:W3:Y:S01]  /*f9930*/  LDL.LU R27, [R1+0x5b80] ;  /* 0x005b8000011b7983 */ /* 0x001ee20000300800 */
[----:B------:R-:W-:Y:S01]  /*f9940*/  IMAD.X R56, R2, 0x1, R56, P2 ;  /* 0x0000000102387824 */ /* 0x000fe200010e0638 */
[----:B------:R-:W-:Y:S01]  /*f9950*/  IADD3 R57, P2, R4, R57, RZ ;  /* 0x0000003904397210 */ /* 0x000fe20007f5e0ff */
[----:B------:R-:W-:Y:S01]  /*f9960*/  IMAD.X R58, R2, 0x1, R58, P1 ;  /* 0x00000001023a7824 */ /* 0x000fe200008e063a */
[----:B------:R0:W-:Y:S04]  /*f9970*/  STL [R1+0x5bb8], R55 ;  /* 0x005bb83701007387 */ /* 0x0001e80000100800 */
[----:B------:R-:W-:Y:S04]  /*f9980*/  STL [R1+0x5bb0], R56 ;  /* 0x005bb03801007387 */ /* 0x000fe80000100800 */
[----:B------:R-:W-:Y:S04]  /*f9990*/  STL [R1+0x5b7c], R57 ;  /* 0x005b7c3901007387 */ /* 0x000fe80000100800 */
[----:B------:R-:W-:Y:S01]  /*f99a0*/  STL [R1+0x5ba8], R58 ;  /* 0x005ba83a01007387 */ /* 0x000fe20000100800 */
[----:B--2---:R-:W-:Y:S01]  /*f99b0*/  IADD3 R59, P1, R4, R59, RZ ;  /* 0x0000003b043b7210 */ /* 0x004fe20007f3e0ff */
[----:B------:R-:W-:Y:S01]  /*f99c0*/  IMAD.X R60, R2, 0x1, R60, P0 ;  /* 0x00000001023c7824 */ /* 0x000fe200000e063c */
[----:B------:R-:W-:Y:S01]  /*f99d0*/  IADD3 R61, P0, R4, R61, RZ ;  /* 0x0000003d043d7210 */ /* 0x000fe20007f1e0ff */
[----:B------:R-:W-:Y:S01]  /*f99e0*/  IMAD.X R28, R2, 0x1, R28, P6 ;  /* 0x00000001021c7824 */ /* 0x000fe200030e061c */
[----:B------:R-:W-:Y:S01]  /*f99f0*/  IADD3 R30, P6, R4, R30, RZ ;  /* 0x0000001e041e7210 */ /* 0x000fe20007fde0ff */
[----:B------:R-:W-:Y:S01]  /*f9a00*/  STL [R1+0x5b74], R59 ;  /* 0x005b743b01007387 */ /* 0x000fe20000100800 */
[----:B------:R-:W-:-:S03]  /*f9a10*/  IMAD.X R31, R2, 0x1, R31, P5 ;  /* 0x00000001021f7824 */ /* 0x000fc600028e061f */
[----:B------:R-:W-:Y:S04]  /*f9a20*/  STL [R1+0x5ba0], R60 ;  /* 0x005ba03c01007387 */ /* 0x000fe80000100800 */
[----:B------:R-:W-:Y:S01]  /*f9a30*/  STL [R1+0x5b6c], R61 ;  /* 0x005b6c3d01007387 */ /* 0x000fe20000100800 */
[----:B------:R-:W-:-:S03]  /*f9a40*/  IADD3 R24, P5, R4, R24, RZ ;  /* 0x0000001804187210 */ /* 0x000fc60007fbe0ff */
[----:B------:R-:W-:Y:S01]  /*f9a50*/  STL [R1+0x5b98], R28 ;  /* 0x005b981c01007387 */ /* 0x000fe20000100800 */
[----:B------:R-:W-:-:S03]  /*f9a60*/  IMAD.X R25, R2, 0x1, R25, P4 ;  /* 0x0000000102197824 */ /* 0x000fc600020e0619 */
[----:B------:R-:W-:Y:S04]  /*f9a70*/  STL [R1+0x5b64], R30 ;  /* 0x005b641e01007387 */ /* 0x000fe80000100800 */
[----:B------:R-:W-:Y:S01]  /*f9a80*/  STL [R1+0x5b90], R31 ;  /* 0x005b901f01007387 */ /* 0x000fe20000100800 */
[----:B------:R-:W-:-:S03]  /*f9a90*/  IADD3 R26, P4, R4, R26, RZ ;  /* 0x0000001a041a7210 */ /* 0x000fc60007f9e0ff */
[----:B------:R-:W2:Y:S04]  /*f9aa0*/  LDL.LU R7, [R1+0x5b4c] ;  /* 0x005b4c0001077983 */ /* 0x000ea80000300800 */
        /* <DEDUP_REMOVED lines=17> */
[----:B-1----:R-:W4:Y:S04]  /*f9bc0*/  LDL.LU R54, [R1+0x5b40] ;  /* 0x005b400001367983 */ /* 0x002f280000300800 */
[----:B0-----:R-:W4:Y:S04]  /*f9bd0*/  LDL.LU R55, [R1+0x5b2c] ;  /* 0x005b2c0001377983 */ /* 0x001f280000300800 */
[----:B------:R-:W4:Y:S04]  /*f9be0*/  LDL.LU R26, [R1+0x5b38] ;  /* 0x005b3800011a7983 */ /* 0x000f280000300800 */
[----:B------:R-:W4:Y:S04]  /*f9bf0*/  LDL.LU R56, [R1+0x5b24] ;  /* 0x005b240001387983 */ /* 0x000f280000300800 */
[----:B------:R-:W4:Y:S04]  /*f9c00*/  LDL.LU R57, [R1+0x5b30] ;  /* 0x005b300001397983 */ /* 0x000f280000300800 */
[----:B------:R-:W4:Y:S01]  /*f9c10*/  LDL.LU R58, [R1+0x5b1c] ;  /* 0x005b1c00013a7983 */ /* 0x000f220000300800 */
[----:B---3--:R-:W-:-:S05]  /*f9c20*/  IMAD.X R27, R2, 0x1, R27, P3 ;  /* 0x00000001021b7824 */ /* 0x008fca00018e061b */
        /* <DEDUP_REMOVED lines=10> */
[----:B--2---:R-:W-:Y:S01]  /*f9cd0*/  IADD3 R7, P3, R4, R7, RZ ;  /* 0x0000000704077210 */ /* 0x004fe20007f7e0ff */
[----:B----4-:R-:W-:Y:S01]  /*f9ce0*/  IMAD.X R5, R2, 0x1, R5, P2 ;  /* 0x0000000102057824 */ /* 0x010fe200010e0605 */
        /* <DEDUP_REMOVED lines=26> */
[----:B------:R-:W-:-:S03]  /*f9e90*/  IMAD.X R54, R2, 0x1, R54, P2 ;  /* 0x0000000102367824 */ /* 0x000fc600010e0636 */
[----:B------:R-:W-:Y:S04]  /*f9ea0*/  STL [R1+0x4338], R51 ;  /* 0x0043383301007387 */ /* 0x000fe80000100800 */
[----:B------:R-:W-:Y:S04]  /*f9eb0*/  STL [R1+0x5b48], R52 ;  /* 0x005b483401007387 */ /* 0x000fe80000100800 */
[----:B------:R-:W-:Y:S04]  /*f9ec0*/  STL [R1+0x433c], R53 ;  /* 0x00433c3501007387 */ /* 0x000fe80000100800 */
[----:B------:R0:W-:Y:S04]  /*f9ed0*/  STL [R1+0x5b38], R26 ;  /* 0x005b381a01007387 */ /* 0x0001e80000100800 */
[----:B------:R1:W-:Y:S04]  /*f9ee0*/  STL [R1+0x5b40], R54 ;  /* 0x005b403601007387 */ /* 0x0003e80000100800 */
[----:B0-----:R-:W2:Y:S01]  /*f9ef0*/  LDL.LU R26, [R1+0x5af4] ;  /* 0x005af400011a7983 */ /* 0x001ea20000300800 */
[----:B------:R-:W-:-:S02]  /*f9f00*/  IADD3 R55, P2, R4, R55, RZ ;  /* 0x0000003704377210 */ /* 0x000fc40007f5e0ff */
[----:B------:R-:W-:Y:S01]  /*f9f10*/  IADD3 R56, P1, R4, R56, RZ ;  /* 0x0000003804387210 */ /* 0x000fe20007f3e0ff */
[----:B------:R-:W-:Y:S01]  /*f9f20*/  IMAD.X R57, R2, 0x1, R57, P0 ;  /* 0x0000000102397824 */ /* 0x000fe200000e0639 */
[----:B------:R-:W-:Y:S01]  /*f9f30*/  IADD3 R58, P0, R4, R58, RZ ;  /* 0x0000003a043a7210 */ /* 0x000fe20007f1e0ff */
[----:B------:R0:W-:Y:S04]  /*f9f40*/  STL [R1+0x5b2c], R55 ;  /* 0x005b2c3701007387 */ /* 0x0001e80000100800 */
[----:B------:R-:W-:Y:S04]  /*f9f50*/  STL [R1+0x5b24], R56 ;  /* 0x005b243801007387 */ /* 0x000fe80000100800 */
[----:B------:R-:W-:Y:S01]  /*f9f60*/  STL [R1+0x5b30], R57 ;  /* 0x005b303901007387 */ /* 0x000fe20000100800 */
[----:B---3--:R-:W-:Y:S01]  /*f9f70*/  IMAD.X R59, R2, 0x1, R59, P6 ;  /* 0x00000001023b7824 */ /* 0x008fe200030e063b */
[----:B------:R-:W-:Y:S01]  /*f9f80*/  IADD3 R60, P6, R4, R60, RZ ;  /* 0x0000003c043c7210 */ /* 0x000fe20007fde0ff */
[----:B------:R-:W-:Y:S01]  /*f9f90*/  IMAD.X R61, R2, 0x1, R61, P5 ;  /* 0x00000001023d7824 */ /* 0x000fe200028e063d */
[----:B------:R-:W-:Y:S01]  /*f9fa0*/  IADD3 R28, P5, R4, R28, RZ ;  /* 0x0000001c041c7210 */ /* 0x000fe20007fbe0ff */
[----:B------:R-:W-:Y:S01]  /*f9fb0*/  STL [R1+0x5b1c], R58 ;  /* 0x005b1c3a01007387 */ /* 0x000fe20000100800 */
[----:B------:R-:W-:-:S03]  /*f9fc0*/  IMAD.X R30, R2, 0x1, R30, P4 ;  /* 0x00000001021e7824 */ /* 0x000fc600020e061e */
[----:B------:R-:W-:Y:S01]  /*f9fd0*/  STL [R1+0x5be0], R59 ;  /* 0x005be03b01007387 */ /* 0x000fe20000100800 */
[----:B------:R-:W-:-:S03]  /*f9fe0*/  IADD3 R31, P4, R4, R31, RZ ;  /* 0x0000001f041f7210 */ /* 0x000fc60007f9e0ff */
[----:B------:R-:W-:Y:S04]  /*f9ff0*/  STL [R1+0x5b14], R60 ;  /* 0x005b143c01007387 */ /* 0x000fe80000100800 */
[----:B------:R-:W-:Y:S01]  /*fa000*/  STL [R1+0x5bd8], R61 ;  /* 0x005bd83d01007387 */ /* 0x000fe20000100800 */
[----:B------:R-:W-:-:S03]  /*fa010*/  IMAD.X R24, R2, 0x1, R24, P3 ;  /* 0x0000000102187824 */ /* 0x000fc600018e0618 */
[----:B------:R-:W-:Y:S01]  /*fa020*/  STL [R1+0x5b0c], R28 ;  /* 0x005b0c1c01007387 */ /* 0x000fe20000100800 */
[----:B------:R-:W-:-:S03]  /*fa030*/  IADD3 R25, P3, R4, R25, RZ ;  /* 0x0000001904197210 */ /* 0x000fc60007f7e0ff */
[----:B------:R-:W-:Y:S04]  /*fa040*/  STL [R1+0x431c], R30 ;  /* 0x00431c1e01007387 */ /* 0x000fe80000100800 */
[----:B------:R-:W-:Y:S01]  /*fa050*/  STL [R1+0x5b04], R31 ;  /* 0x005b041f01007387 */ /* 0x000fe20000100800 */
[----:B------:R-:W-:-:S03]  /*fa060*/  IMAD.X R27, R2, 0x1, R27, P2 ;  /* 0x00000001021b7824 */ /* 0x000fc600010e061b */
        /* <DEDUP_REMOVED lines=24> */
[----:B--2---:R-:W-:-:S05]  /*fa1f0*/  IADD3 R26, P2, R4, R26, RZ ;  /* 0x0000001a041a7210 */ /* 0x004fca0007f5e0ff */
        /* <DEDUP_REMOVED lines=10> */
[----:B---3--:R-:W-:Y:S01]  /*fa2a0*/  IMAD.X R7, R2, 0x1, R7, P1 ;  /* 0x0000000102077824 */ /* 0x008fe200008e0607 */
[----:B----4-:R-:W-:Y:S01]  /*fa2b0*/  IADD3 R5, P1, R4, R5, RZ ;  /* 0x0000000504057210 */ /* 0x010fe20007f3e0ff */
[----:B------:R-:W-:Y:S01]  /*fa2c0*/  IMAD.X R3, R2, 0x1, R3, P0 ;  /* 0x0000000102037824 */ /* 0x000fe200000e0603 */
[----:B------:R-:W-:Y:S01]  /*fa2d0*/  IADD3 R42, P0, R4, R42, RZ ;  /* 0x0000002a042a7210 */ /* 0x000fe20007f1e0ff */
[----:B------:R-:W-:Y:S01]  /*fa2e0*/  IMAD.X R43, R2, 0x1, R43, P6 ;  /* 0x00000001022b7824 */ /* 0x000fe200030e062b */
        /* <DEDUP_REMOVED lines=129> */
[----:B------:R-:W-:Y:S04]  /*fab00*/  STL [R1+0x5a58], R57 ;  /* 0x005a583901007387 */ /* 0x000fe80000100800 */
[----:B------:R-:W-:Y:S01]  /*fab10*/  STL [R1+0x5a24], R58 ;  /* 0x005a243a01007387 */ /* 0x000fe20000100800 */
[----:B---3--:R-:W-:Y:S01]  /*fab20*/  IMAD.X R59, R2, 0x1, R59, P3 ;  /* 0x00000001023b7824 */ /* 0x008fe200018e063b */
[----:B------:R-:W-:Y:S01]  /*fab30*/  IADD3 R60, P3, R4, R60, RZ ;  /* 0x0000003c043c7210 */ /* 0x000fe20007f7e0ff */
[----:B------:R-:W-:Y:S01]  /*fab40*/  IMAD.X R61, R2, 0x1, R61, P2 ;  /* 0x00000001023d7824 */ /* 0x000fe200010e063d */
[----:B------:R-:W-:Y:S01]  /*fab50*/  IADD3 R28, P2, R4, R28, RZ ;  /* 0x0000001c041c7210 */ /* 0x000fe20007f5e0ff */
[----:B------:R-:W-:Y:S01]  /*fab60*/  IMAD.X R30, R2, 0x1, R30, P1 ;  /* 0x00000001021e7824 */ /* 0x000fe200008e061e */
        /* <DEDUP_REMOVED lines=5673> */
[----:B------:R2:W-:Y:S01]  /*110e00*/  STL [R1+0x62b4], R59 ;  /* 0x0062b43b01007387 */ /* 0x0005e20000100800 */
[----:B------:R-:W-:-:S03]  /*110e10*/  IMAD.X R31, R2, 0x1, R31, P0 ;  /* 0x00000001021f7824 */ /* 0x000fc600000e061f */
[----:B------:R4:W-:Y:S04]  /*110e20*/  STL [R1+0x6250], R60 ;  /* 0x0062503c01007387 */ /* 0x0009e80000100800 */
[----:B------:R4:W-:Y:S01]  /*110e30*/  STL [R1+0x62b8], R61 ;  /* 0x0062b83d01007387 */ /* 0x0009e20000100800 */
[----:B------:R-:W-:-:S03]  /*110e40*/  IADD3 R24, P0, R4, R24, RZ ;  /* 0x0000001804187210 */ /* 0x000fc60007f1e0ff */
[----:B------:R4:W-:Y:S01]  /*110e50*/  STL [R1+0x624c], R28 ;  /* 0x00624c1c01007387 */ /* 0x0009e20000100800 */
[----:B------:R-:W-:-:S03]  /*110e60*/  IMAD.X R25, R2, 0x1, R25, P6 ;  /* 0x0000000102197824 */ /* 0x000fc600030e0619 */
[----:B------:R4:W-:Y:S04]  /*110e70*/  STL [R1+0x62c4], R30 ;  /* 0x0062c41e01007387 */ /* 0x0009e80000100800 */
[----:B------:R4:W-:Y:S01]  /*110e80*/  STL [R1+0x6260], R31 ;  /* 0x0062601f01007387 */ /* 0x0009e20000100800 */
[----:B------:R-:W-:-:S03]  /*110e90*/  IADD3 R26, P6, R4, R26, RZ ;  /* 0x0000001a041a7210 */ /* 0x000fc60007fde0ff */
[----:B------:R-:W4:Y:S04]  /*110ea0*/  LDL.LU R7, [R1+0x62d8] ;  /* 0x0062d80001077983 */ /* 0x000f280000300800 */
[----:B------:R4:W-:Y:S04]  /*110eb0*/  STL [R1+0x62c8], R24 ;  /* 0x0062c81801007387 */ /* 0x0009e80000100800 */
[----:B------:R-:W4:Y:S04]  /*110ec0*/  LDL.LU R5, [R1+0x626c] ;  /* 0x00626c0001057983 */ /* 0x000f280000300800 */
[----:B------:R4:W-:Y:S04]  /*110ed0*/  STL [R1+0x625c], R25 ;  /* 0x00625c1901007387 */ /* 0x0009e80000100800 */
        /* <DEDUP_REMOVED lines=16> */
[----:B--2---:R-:W2:Y:S04]  /*110fe0*/  LDL.LU R59, [R1+0x62ac] ;  /* 0x0062ac00013b7983 */ /* 0x004ea80000300800 */
[----:B------:R-:W2:Y:S04]  /*110ff0*/  LDL.LU R56, [R1+0x6314] ;  /* 0x0063140001387983 */ /* 0x000ea80000300800 */
[----:B------:R-:W2:Y:S04]  /*111000*/  LDL.LU R57, [R1+0x62c0] ;  /* 0x0062c00001397983 */ /* 0x000ea80000300800 */
[----:B------:R-:W2:Y:S01]  /*111010*/  LDL.LU R58, [R1+0x6310] ;  /* 0x00631000013a7983 */ /* 0x000ea20000300800 */
[----:B---3--:R-:W-:-:S05]  /*111020*/  IMAD.X R27, R2, 0x1, R27, P5 ;  /* 0x00000001021b7824 */ /* 0x008fca00028e061b */
[----:B------:R0:W-:Y:S04]  /*111030*/  STL [R1+0x6270], R27 ;  /* 0x0062701b01007387 */ /* 0x0001e80000100800 */
[----:B----4-:R-:W3:Y:S04]  /*111040*/  LDL.LU R60, [R1+0x62bc] ;  /* 0x0062bc00013c7983 */ /* 0x010ee80000300800 */
        /* <DEDUP_REMOVED lines=8> */
[----:B------:R-:W-:Y:S01]  /*1110d0*/  IADD3 R7, P5, R4, R7, RZ ;  /* 0x0000000704077210 */ /* 0x000fe20007fbe0ff */
[----:B------:R-:W-:Y:S01]  /*1110e0*/  IMAD.X R5, R2, 0x1, R5, P4 ;  /* 0x0000000102057824 */ /* 0x000fe200020e0605 */
        /* <DEDUP_REMOVED lines=24> */
[----:B--2---:R-:W-:-:S03]  /*111270*/  IMAD.X R59, R2, 0x1, R59, P3 ;  /* 0x00000001023b7824 */ /* 0x004fc600018e063b */
[----:B------:R-:W-:Y:S04]  /*111280*/  STL [R1+0x62a0], R50 ;  /* 0x0062a03201007387 */ /* 0x000fe80000100800 */
[----:B------:R-:W-:Y:S04]  /*111290*/  STL [R1+0x6300], R51 ;  /* 0x0063003301007387 */ /* 0x000fe80000100800 */
[----:B------:R-:W-:Y:S04]  /*1112a0*/  STL [R1+0x629c], R52 ;  /* 0x00629c3401007387 */ /* 0x000fe80000100800 */
[----:B------:R-:W-:Y:S04]  /*1112b0*/  STL [R1+0x630c], R53 ;  /* 0x00630c3501007387 */ /* 0x000fe80000100800 */
[----:B------:R0:W-:Y:S02]  /*1112c0*/  STL [R1+0x62ac], R59 ;  /* 0x0062ac3b01007387 */ /* 0x0001e40000100800 */
[----:B0-----:R-:W0:Y:S01]  /*1112d0*/  LDC R59, c[0x0][0x230] ;  /* 0x00008c00ff3b7b82 */ /* 0x001e220000000800 */
[----:B------:R-:W-:Y:S01]  /*1112e0*/  IMAD.X R54, R2, 0x1, R54, P4 ;  /* 0x0000000102367824 */ /* 0x000fe200020e0636 */
[----:B------:R-:W-:-:S02]  /*1112f0*/  IADD3 R55, P4, R4, R55, RZ ;  /* 0x0000003704377210 */ /* 0x000fc40007f9e0ff */
[----:B------:R-:W-:Y:S01]  /*111300*/  IADD3 R56, P3, R4, R56, RZ ;  /* 0x0000003804387210 */ /* 0x000fe20007f7e0ff */
[----:B------:R-:W-:Y:S01]  /*111310*/  IMAD.X R57, R2, 0x1, R57, P2 ;  /* 0x0000000102397824 */ /* 0x000fe200010e0639 */
[----:B------:R-:W-:Y:S01]  /*111320*/  IADD3 R58, P2, R4, R58, RZ ;  /* 0x0000003a043a7210 */ /* 0x000fe20007f5e0ff */
[----:B------:R1:W-:Y:S04]  /*111330*/  STL [R1+0x62b0], R54 ;  /* 0x0062b03601007387 */ /* 0x0003e80000100800 */
[----:B------:R1:W-:Y:S04]  /*111340*/  STL [R1+0x6308], R55 ;  /* 0x0063083701007387 */ /* 0x0003e80000100800 */
[----:B------:R1:W-:Y:S04]  /*111350*/  STL [R1+0x6314], R56 ;  /* 0x0063143801007387 */ /* 0x0003e80000100800 */
[----:B------:R1:W-:Y:S04]  /*111360*/  STL [R1+0x62c0], R57 ;  /* 0x0062c03901007387 */ /* 0x0003e80000100800 */
[----:B------:R1:W-:Y:S01]  /*111370*/  STL [R1+0x6310], R58 ;  /* 0x0063103a01007387 */ /* 0x0003e20000100800 */
[----:B0-----:R-:W-:-:S05]  /*111380*/  VIADD R59, R59, 0x3f ;  /* 0x0000003f3b3b7836 */ /* 0x001fca0000000000 */
[----:B------:R-:W-:-:S04]  /*111390*/  SHF.R.S32.HI R3, RZ, 0x1f, R59 ;  /* 0x0000001fff037819 */ /* 0x000fc8000001143b */
[----:B------:R-:W-:Y:S01]  /*1113a0*/  LEA.HI R3, R3, R59, RZ, 0x6 ;  /* 0x0000003b03037211 */ /* 0x000fe200078f30ff */
[----:B---3--:R-:W-:Y:S01]  /*1113b0*/  IMAD.X R60, R2, 0x1, R60, P1 ;  /* 0x00000001023c7824 */ /* 0x008fe200008e063c */
[----:B----4-:R-:W-:Y:S01]  /*1113c0*/  IADD3 R61, P1, R4, R61, RZ ;  /* 0x0000003d043d7210 */ /* 0x010fe20007f3e0ff */
[C---:B------:R-:W-:Y:S02]  /*1113d0*/  IMAD.X R28, R2.reuse, 0x1, R28, P0 ;  /* 0x00000001021c7824 */ /* 0x040fe400000e061c */
[C---:B------:R-:W-:Y:S02]  /*1113e0*/  IMAD.X R30, R2.reuse, 0x1, R30, P6 ;  /* 0x00000001021e7824 */ /* 0x040fe400030e061e */
[C---:B------:R-:W-:Y:S01]  /*1113f0*/  IMAD.X R31, R2.reuse, 0x1, R31, P5 ;  /* 0x00000001021f7824 */ /* 0x040fe200028e061f */
[----:B------:R1:W-:Y:S01]  /*111400*/  STL [R1+0x62bc], R60 ;  /* 0x0062bc3c01007387 */ /* 0x0003e20000100800 */
[----:B------:R-:W-:-:S03]  /*111410*/  IMAD.X R24, R2, 0x1, R24, P4 ;  /* 0x0000000102187824 */ /* 0x000fc600020e0618 */
[----:B------:R1:W-:Y:S01]  /*111420*/  STL [R1+0x6318], R61 ;  /* 0x0063183d01007387 */ /* 0x0003e20000100800 */
[----:B------:R-:W-:-:S03]  /*111430*/  IMAD.X R27, R2, 0x1, R27, P1 ;  /* 0x00000001021b7824 */ /* 0x000fc600008e061b */
[----:B------:R1:W-:Y:S01]  /*111440*/  STL [R1+0x62d0], R28 ;  /* 0x0062d01c01007387 */ /* 0x0003e20000100800 */
[----:B------:R-:W-:-:S03]  /*111450*/  IMAD.X R25, R2, 0x1, R25, P3 ;  /* 0x0000000102197824 */ /* 0x000fc600018e0619 */
[----:B------:R1:W-:Y:S01]  /*111460*/  STL [R1+0x62cc], R30 ;  /* 0x0062cc1e01007387 */ /* 0x0003e20000100800 */
[----:B------:R-:W-:-:S03]  /*111470*/  IMAD.X R26, R2, 0x1, R26, P2 ;  /* 0x00000001021a7824 */ /* 0x000fc600010e061a */
[----:B------:R1:W-:Y:S04]  /*111480*/  STL [R1+0x62e0], R31 ;  /* 0x0062e01f01007387 */ /* 0x0003e80000100800 */
[----:B------:R1:W-:Y:S04]  /*111490*/  STL [R1+0x62dc], R24 ;  /* 0x0062dc1801007387 */ /* 0x0003e80000100800 */
[----:B------:R1:W-:Y:S04]  /*1114a0*/  STL [R1+0x62fc], R27 ;  /* 0x0062fc1b01007387 */ /* 0x0003e80000100800 */
[----:B------:R1:W-:Y:S04]  /*1114b0*/  STL [R1+0x62f0], R25 ;  /* 0x0062f01901007387 */ /* 0x0003e80000100800 */
[----:B------:R1:W-:Y:S01]  /*1114c0*/  STL [R1+0x62ec], R26 ;  /* 0x0062ec1a01007387 */ /* 0x0003e20000100800 */
[----:B------:R-:W-:-:S04]  /*1114d0*/  SHF.R.S32.HI R3, RZ, 0x6, R3 ;  /* 0x00000006ff037819 */ /* 0x000fc80000011403 */
[----:B------:R-:W-:-:S13]  /*1114e0*/  ISETP.NE.U32.AND P0, PT, R29, R3, PT ;  /* 0x000000031d00720c */ /* 0x000fda0003f05070 */
[----:B-1----:R-:W-:Y:S05]  /*1114f0*/  @P0 BRA `(.L_x_1) ;  /* 0xfffff49400c00947 */ /* 0x002fea000383ffff */
.L_x_0:
[----:B------:R-:W2:Y:S01]  /*111500*/  LDL R8, [R1+0x150] ;  /* 0x0001500001087983 */ /* 0x000ea20000100800 */
[----:B------:R-:W-:Y:S01]  /*111510*/  ULDC UR6, c[0x0][0x248] ;  /* 0x0000920000067ab9 */ /* 0x000fe20000000800 */
[----:B------:R-:W-:Y:S01]  /*111520*/  ULDC UR9, c[0x0][0x248] ;  /* 0x0000920000097ab9 */ /* 0x000fe20000000800 */
[----:B------:R-:W-:Y:S01]  /*111530*/  ULDC.64 UR38, c[0x0][0x228] ;  /* 0x00008a0000267ab9 */ /* 0x000fe20000000a00 */
[----:B------:R-:W-:Y:S01]  /*111540*/  STL [R1+0x68fc], R57 ;  /* 0x0068fc3901007387 */ /* 0x000fe20000100800 */
[----:B------:R-:W-:Y:S01]  /*111550*/  ULDC UR34, c[0x0][0x248] ;  /* 0x0000920000227ab9 */ /* 0x000fe20000000800 */
[----:B------:R-:W1:Y:S01]  /*111560*/  S2UR UR19, SR_CgaCtaId ;  /* 0x00000000001379c3 */ /* 0x000e620000008800 */
[----:B------:R-:W-:Y:S01]  /*111570*/  UMOV UR18, 0x400 ;  /* 0x0000040000127882 */ /* 0x000fe20000000000 */
[----:B------:R-:W-:Y:S01]  /*111580*/  ULDC.64 UR36, c[0x0][0x228] ;  /* 0x00008a0000247ab9 */ /* 0x000fe20000000a00 */
        /* <DEDUP_REMOVED lines=40> */
[----:B-----5:R-:W-:Y:S01]  /*111810*/  LOP3.LUT R0, R0, 0x7fffffff, RZ, 0xc0, !PT ;  /* 0x7fffffff00007812 */ /* 0x020fe200078ec0ff */
[----:B------:R-:W-:Y:S01]  /*111820*/  ULDC UR32, c[0x0][0x228] ;  /* 0x00008a0000207ab9 */ /* 0x000fe20000000800 */
[----:B------:R-:W-:Y:S01]  /*111830*/  ULDC UR33, c[0x0][0x228] ;  /* 0x00008a0000217ab9 */ /* 0x000fe20000000800 */
[----:B------:R-:W-:Y:S01]  /*111840*/  ULDC UR45, c[0x0][0x228] ;  /* 0x00008a00002d7ab9 */ /* 0x000fe20000000800 */
[----:B------:R-:W-:Y:S01]  /*111850*/  ULDC UR44, c[0x0][0x228] ;  /* 0x00008a00002c7ab9 */ /* 0x000fe20000000800 */
[----:B------:R-:W-:Y:S01]  /*111860*/  ULDC UR42, c[0x0][0x228] ;  /* 0x00008a00002a7ab9 */ /* 0x000fe20000000800 */
[----:B------:R-:W-:Y:S01]  /*111870*/  ULDC UR43, c[0x0][0x228] ;  /* 0x00008a00002b7ab9 */ /* 0x000fe20000000800 */
[----:B------:R-:W-:-:S02]  /*111880*/  LOP3.LUT R2, R2, 0x7fffffff, RZ, 0xc0, !PT ;  /* 0x7fffffff02027812 */ /* 0x000fc400078ec0ff */
[----:B------:R-:W-:Y:S02]  /*111890*/  LOP3.LUT R3, R3, 0x7fffffff, RZ, 0xc0, !PT ;  /* 0x7fffffff03037812 */ /* 0x000fe400078ec0ff */
[----:B------:R-:W-:Y:S02]  /*1118a0*/  LOP3.LUT R4, R4, 0x7fffffff, RZ, 0xc0, !PT ;  /* 0x7fffffff04047812 */ /* 0x000fe400078ec0ff */
[----:B------:R-:W-:Y:S02]  /*1118b0*/  LOP3.LUT R5, R5, 0x7fffffff, RZ, 0xc0, !PT ;  /* 0x7fffffff05057812 */ /* 0x000fe400078ec0ff */
[----:B------:R-:W-:Y:S02]  /*1118c0*/  LOP3.LUT R6, R6, 0x7fffffff, RZ, 0xc0, !PT ;  /* 0x7fffffff06067812 */ /* 0x000fe400078ec0ff */
[----:B------:R-:W-:Y:S02]  /*1118d0*/  LOP3.LUT R7, R7, 0x7fffffff, RZ, 0xc0, !PT ;  /* 0x7fffffff07077812 */ /* 0x000fe400078ec0ff */
[----:B------:R-:W-:Y:S01]  /*1118e0*/  LOP3.LUT R56, R56, 0x7fffffff, RZ, 0xc0, !PT ;  /* 0x7fffffff38387812 */ /* 0x000fe200078ec0ff */
[----:B------:R-:W-:Y:S01]  /*1118f0*/  BAR.SYNC.DEFER_BLOCKING 0x0 ;  /* 0x0000000000007b1d */ /* 0x000fe20000010000 */
[----:B--2---:R-:W-:-:S05]  /*111900*/  IMAD R8, R8, UR6, RZ ;  /* 0x0000000608087c24 */ /* 0x004fca000f8e02ff */
[----:B------:R-:W-:Y:S01]  /*111910*/  ULDC UR6, c[0x0][0x248] ;  /* 0x0000920000067ab9 */ /* 0x000fe20000000800 */
[----:B------:R2:W-:Y:S02]  /*111920*/  STL [R1+0x200c], R8 ;  /* 0x00200c0801007387 */ /* 0x0005e40000100800 */
[----:B--2---:R-:W-:Y:S01]  /*111930*/  VIADD R8, R8, UR6 ;  /* 0x0000000608087c36 */ /* 0x004fe20008000000 */
[----:B------:R-:W-:-:S04]  /*111940*/  ULDC UR6, c[0x0][0x248] ;  /* 0x0000920000067ab9 */ /* 0x000fc80000000800 */
        /* <DEDUP_REMOVED lines=104> */
[----:B------:R-:W-:-:S03]  /*111fd0*/  ULDC UR6, c[0x0][0x248] ;  /* 0x0000920000067ab9 */ /* 0x000fc60000000800 */
[----:B------:R-:W-:Y:S01]  /*111fe0*/  VIADD R34, R8, UR6 ;  /* 0x0000000608227c36 */ /* 0x000fe20008000000 */
[----:B------:R-:W-:Y:S01]  /*111ff0*/  ULDC UR6, c[0x0][0x248] ;  /* 0x0000920000067ab9 */ /* 0x000fe20000000800 */
[----:B------:R2:W-:Y:S04]  /*112000*/  STL [R1+0x68c], R8 ;  /* 0x00068c0801007387 */ /* 0x0005e80000100800 */
[----:B------:R-:W-:Y:S04]  /*112010*/  STL [R1+0x688], R34 ;  /* 0x0006882201007387 */ /* 0x000fe80000100800 */
[----:B------:R-:W-:Y:S01]  /*112020*/  STL [R1+0x68f0], R34 ;  /* 0x0068f02201007387 */ /* 0x000fe20000100800 */
        /* <DEDUP_REMOVED lines=397> */
[----:B------:R2:W-:Y:S04]  /*113900*/  STL [R1+0x160], R8 ;  /* 0x0001600801007387 */ /* 0x0005e80000100800 */
[----:B------:R-:W3:Y:S01]  /*113910*/  LDL.LU R10, [R1+0x654c] ;  /* 0x00654c00010a7983 */ /* 0x000ee20000300800 */
[----:B--2---:R-:W-:Y:S01]  /*113920*/  VIADD R8, R8, UR6 ;  /* 0x0000000608087c36 */ /* 0x004fe20008000000 */
[----:B------:R-:W-:-:S04]  /*113930*/  ULDC UR6, c[0x0][0x248] ;  /* 0x0000920000067ab9 */ /* 0x000fc80000000800 */
[----:B------:R2:W-:Y:S04]  /*113940*/  STL [R1+0x14c], R8 ;  /* 0x00014c0801007387 */ /* 0x0005e80000100800 */
[----:B------:R-:W4:Y:S01]  /*113950*/  LDL.LU R9, [R1+0x6550] ;  /* 0x0065500001097983 */ /* 0x000f220000300800 */
        /* <DEDUP_REMOVED lines=111> */
[----:B------:R2:W-:Y:S02]  /*114050*/  STL [R1+0xa8], R8 ;  /* 0x0000a80801007387 */ /* 0x0005e40000100800 */
[----:B--2---:R-:W-:Y:S01]  /*114060*/  VIADD R8, R8, UR9 ;  /* 0x0000000908087c36 */ /* 0x004fe20008000000 */
[----:B------:R-:W-:-:S04]  /*114070*/  ULDC UR9, c[0x0][0x248] ;  /* 0x0000920000097ab9 */ /* 0x000fc80000000800 */
[----:B------:R2:W-:Y:S04]  /*114080*/  STL [R1+0xa4], R8 ;  /* 0x0000a40801007387 */ /* 0x0005e80000100800 */
[----:B------:R-:W3:Y:S01]  /*114090*/  LDL R34, [R1+0x280] ;  /* 0x0002800001227983 */ /* 0x000ee20000100800 */
[----:B--2---:R-:W-:Y:S01]  /*1140a0*/  VIADD R8, R8, UR9 ;  /* 0x0000000908087c36 */ /* 0x004fe20008000000 */
[----:B------:R-:W-:-:S04]  /*1140b0*/  ULDC UR9, c[0x0][0x248] ;  /* 0x0000920000097ab9 */ /* 0x000fc80000000800 */
[----:B------:R2:W-:Y:S01]  /*1140c0*/  STL [R1+0xa0], R8 ;  /* 0x0000a00801007387 */ /* 0x0005e20000100800 */
[----:B----4-:R-:W-:Y:S01]  /*1140d0*/  ISETP.GE.AND P0, PT, R9, UR39, PT ;  /* 0x0000002709007c0c */ /* 0x010fe2000bf06270 */
[----:B------:R-:W-:Y:S01]  /*1140e0*/  ULDC UR39, c[0x0][0x228] ;  /* 0x00008a0000277ab9 */ /* 0x000fe20000000800 */
[----:B--2---:R-:W-:Y:S01]  /*1140f0*/  VIADD R8, R8, UR9 ;  /* 0x0000000908087c36 */ /* 0x004fe20008000000 */
[----:B------:R-:W-:-:S03]  /*114100*/  ULDC UR9, c[0x0][0x248] ;  /* 0x0000920000097ab9 */ /* 0x000fc60000000800 */
[----:B------:R-:W-:Y:S01]  /*114110*/  VIADD R9, R8, UR9 ;  /* 0x0000000908097c36 */ /* 0x000fe20008000000 */
[----:B------:R2:W-:Y:S01]  /*114120*/  STL [R1+0x9c], R8 ;  /* 0x00009c0801007387 */ /* 0x0005e20000100800 */
[----:B---3--:R-:W-:Y:S01]  /*114130*/  ISETP.GE.AND P1, PT, R10, UR37, PT ;  /* 0x000000250a007c0c */ /* 0x008fe2000bf26270 */
[----:B------:R-:W-:Y:S01]  /*114140*/  ULDC UR9, c[0x0][0x248] ;  /* 0x0000920000097ab9 */ /* 0x000fe20000000800 */
[----:B------:R-:W-:Y:S01]  /*114150*/  ULDC UR37, c[0x0][0x228] ;  /* 0x00008a0000257ab9 */ /* 0x000fe20000000800 */
[----:B------:R-:W3:Y:S04]  /*114160*/  LDL R39, [R1+0x15c] ;  /* 0x00015c0001277983 */ /* 0x000ee80000100800 */
[----:B--2---:R-:W2:Y:S04]  /*114170*/  LDL R8, [R1+0x284] ;  /* 0x0002840001087983 */ /* 0x004ea80000100800 */
[----:B------:R4:W-:Y:S02]  /*114180*/  STL [R1+0x98], R9 ;  /* 0x0000980901007387 */ /* 0x0009e40000100800 */
[----:B----4-:R-:W-:-:S05]  /*114190*/  VIADD R9, R9, UR34 ;  /* 0x0000002209097c36 */ /* 0x010fca0008000000 */
[----:B------:R4:W-:Y:S04]  /*1141a0*/  STL [R1+0x94], R9 ;  /* 0x0000940901007387 */ /* 0x0009e80000100800 */
[----:B------:R-:W3:Y:S01]  /*1141b0*/  LDL R38, [R1+0x158] ;  /* 0x0001580001267983 */ /* 0x000ee20000100800 */
[----:B-1----:R-:W-:-:S03]  /*1141c0*/  ULEA UR34, UR19, UR18, 0x18 ;  /* 0x0000001213227291 */ /* 0x002fc6000f8ec03f */
[----:B------:R-:W-:Y:S01]  /*1141d0*/  ULDC.64 UR18, c[0x0][0x228] ;  /* 0x00008a0000127ab9 */ /* 0x000fe20000000a00 */
[----:B----4-:R-:W-:Y:S01]  /*1141e0*/  VIADD R9, R9, UR9 ;  /* 0x0000000909097c36 */ /* 0x010fe20008000000 */
[----:B------:R-:W-:Y:S01]  /*1141f0*/  ULDC UR9, c[0x0][0x248] ;  /* 0x0000920000097ab9 */ /* 0x000fe20000000800 */
[----:B------:R-:W-:Y:S01]  /*114200*/  IMAD.U32 R10, RZ, RZ, UR34 ;  /* 0x00000022ff0a7e24 */ /* 0x000fe2000f8e00ff */
[----:B------:R-:W-:-:S04]  /*114210*/  ULDC.64 UR34, c[0x0][0x228] ;  /* 0x00008a0000227ab9 */ /* 0x000fc80000000a00 */
[----:B------:R-:W-:Y:S04]  /*114220*/  STL [R1+0x5534], R10 ;  /* 0x0055340a01007387 */ /* 0x000fe80000100800 */
[----:B------:R1:W-:Y:S01]  /*114230*/  STL [R1+0x90], R9 ;  /* 0x0000900901007387 */ /* 0x0003e20000100800 */
[----:B------:R-:W-:Y:S01]  /*114240*/  ISETP.LT.AND P2, PT, R34, UR18, !P1 ;  /* 0x0000001222007c0c */ /* 0x000fe2000cf41270 */
[----:B------:R-:W-:Y:S02]  /*114250*/  ULDC UR18, c[0x0][0x248] ;  /* 0x0000920000127ab9 */ /* 0x000fe40000000800 */
[----:B-1----:R-:W-:-:S05]  /*114260*/  VIADD R9, R9, UR18 ;  /* 0x0000001209097c36 */ /* 0x002fca0008000000 */
[----:B------:R1:W-:Y:S04]  /*114270*/  STL [R1+0x8c], R9 ;  /* 0x00008c0901007387 */ /* 0x0003e80000100800 */
[----:B------:R-:W4:Y:S01]  /*114280*/  LDL.LU R11, [R1+0x6554] ;  /* 0x00655400010b7983 */ /* 0x000f220000300800 */
[----:B-1----:R-:W-:Y:S01]  /*114290*/  VIADD R9, R9, UR9 ;  /* 0x0000000909097c36 */ /* 0x002fe20008000000 */
[----:B------:R-:W-:-:S04]  /*1142a0*/  ULDC UR9, c[0x0][0x248] ;  /* 0x0000920000097ab9 */ /* 0x000fc80000000800 */
[----:B------:R1:W-:Y:S02]  /*1142b0*/  STL [R1+0x88], R9 ;  /* 0x0000880901007387 */ /* 0x0003e40000100800 */
[----:B-1----:R-:W-:Y:S01]  /*1142c0*/  VIADD R9, R9, UR9 ;  /* 0x0000000909097c36 */ /* 0x002fe20008000000 */
[----:B------:R-:W-:-:S04]  /*1142d0*/  ULDC UR9, c[0x0][0x248] ;  /* 0x0000920000097ab9 */ /* 0x000fc80000000800 */
[----:B------:R1:W-:Y:S02]  /*1142e0*/  STL [R1+0x84], R9 ;  /* 0x0000840901007387 */ /* 0x0003e40000100800 */
[----:B-1----:R-:W-:-:S05]  /*1142f0*/  VIADD R9, R9, UR9 ;  /* 0x0000000909097c36 */ /* 0x002fca0008000000 */
[----:B------:R1:W-:Y:S04]  /*114300*/  STL [R1+0x80], R9 ;  /* 0x0000800901007387 */ /* 0x0003e80000100800 */
[----:B------:R-:W4:Y:S01]  /*114310*/  LDL.LU R10, [R1+0x6558] ;  /* 0x00655800010a7983 */ /* 0x000f220000300800 */
[----:B--2---:R-:W-:Y:S02]  /*114320*/  ISETP.LT.AND P3, PT, R8, UR15, !P1 ;  /* 0x0000000f08007c0c */ /* 0x004fe4000cf61270 */
[----:B------:R-:W-:-:S04]  /*114330*/  LOP3.LUT R13, R13, 0xffbfffff, RZ, 0xc0, !PT ;  /* 0xffbfffff0d0d7812 */ /* 0x000fc800078ec0ff */
[----:B------:R-:W-:Y:S02]  /*114340*/  @P2 LOP3.LUT R13, R13, 0x400000, RZ, 0xfc, !PT ;  /* 0x004000000d0d2812 */ /* 0x000fe400078efcff */
[----:B---3--:R-:W-:Y:S01]  /*114350*/  ISETP.LT.AND P2, PT, R39, UR14, !P1 ;  /* 0x0000000e27007c0c */ /* 0x008fe2000cf41270 */
[----:B------:R-:W-:Y:S01]  /*114360*/  ULDC.64 UR14, c[0x0][0x228] ;  /* 0x00008a00000e7ab9 */ /* 0x000fe20000000a00 */
[----:B------:R-:W-:-:S04]  /*114370*/  LOP3.LUT R13, R13, 0xffdfffff, RZ, 0xc0, !PT ;  /* 0xffdfffff0d0d7812 */ /* 0x000fc800078ec0ff */
[----:B------:R-:W-:Y:S02]  /*114380*/  @P3 LOP3.LUT R13, R13, 0x200000, RZ, 0xfc, !PT ;  /* 0x002000000d0d3812 */ /* 0x000fe400078efcff */
[----:B------:R-:W-:Y:S02]  /*114390*/  ISETP.LT.AND P1, PT, R38, UR14, !P1 ;  /* 0x0000000e26007c0c */ /* 0x000fe4000cf21270 */
[----:B------:R-:W-:-:S04]  /*1143a0*/  LOP3.LUT R13, R13, 0xffefffff, RZ, 0xc0, !PT ;  /* 0xffefffff0d0d7812 */ /* 0x000fc800078ec0ff */
[----:B------:R-:W-:-:S04]  /*1143b0*/  @P2 LOP3.LUT R13, R13, 0x100000, RZ, 0xfc, !PT ;  /* 0x001000000d0d2812 */ /* 0x000fc800078efcff */
[----:B------:R-:W-:-:S04]  /*1143c0*/  LOP3.LUT R13, R13, 0xfff7ffff, RZ, 0xc0, !PT ;  /* 0xfff7ffff0d0d7812 */ /* 0x000fc800078ec0ff */
[----:B------:R-:W-:Y:S02]  /*1143d0*/  @P1 LOP3.LUT R13, R13, 0x80000, RZ, 0xfc, !PT ;  /* 0x000800000d0d1812 */ /* 0x000fe400078efcff */
[----:B------:R-:W-:Y:S01]  /*1143e0*/  ISETP.LT.AND P1, PT, R34, UR8, !P0 ;  /* 0x0000000822007c0c */ /* 0x000fe2000c721270 */
[----:B------:R-:W-:Y:S01]  /*1143f0*/  ULDC UR8, c[0x0][0x248] ;  /* 0x0000920000087ab9 */ /* 0x000fe20000000800 */
[----:B------:R-:W-:-:S11]  /*114400*/  LOP3.LUT R13, R13, 0xfffbffff, RZ, 0xc0, !PT ;  /* 0xfffbffff0d0d7812 */ /* 0x000fd600078ec0ff */
[----:B------:R-:W-:Y:S02]  /*114410*/  @P1 LOP3.LUT R13, R13, 0x40000, RZ, 0xfc, !PT ;  /* 0x000400000d0d1812 */ /* 0x000fe400078efcff */
[----:B------:R-:W-:Y:S02]  /*114420*/  ISETP.LT.AND P1, PT, R8, UR7, !P0 ;  /* 0x0000000708007c0c */ /* 0x000fe4000c721270 */
[----:B------:R-:W-:Y:S01]  /*114430*/  LOP3.LUT R13, R13, 0xfffdffff, RZ, 0xc0, !PT ;  /* 0xfffdffff0d0d7812 */ /* 0x000fe200078ec0ff */
[----:B-1----:R-:W-:Y:S01]  /*114440*/  VIADD R9, R9, UR8 ;  /* 0x0000000809097c36 */ /* 0x002fe20008000000 */
[----:B------:R-:W-:-:S09]  /*114450*/  ULDC.64 UR8, c[0x0][0x228] ;  /* 0x00008a0000087ab9 */ /* 0x000fd20000000a00 */
[----:B------:R-:W-:Y:S02]  /*114460*/  @P1 LOP3.LUT R13, R13, 0x20000, RZ, 0xfc, !PT ;  /* 0x000200000d0d1812 */ /* 0x000fe400078efcff */
[----:B------:R-:W-:Y:S01]  /*114470*/  ISETP.LT.AND P1, PT, R39, UR6, !P0 ;  /* 0x0000000627007c0c */ /* 0x000fe2000c721270 */
[----:B------:R-:W-:Y:S01]  /*114480*/  ULDC UR6, c[0x0][0x248] ;  /* 0x0000920000067ab9 */ /* 0x000fe20000000800 */
[----:B------:R-:W-:Y:S02]  /*114490*/  ISETP.LT.AND P0, PT, R38, UR8, !P0 ;  /* 0x0000000826007c0c */ /* 0x000fe4000c701270 */
[----:B------:R-:W-:Y:S01]  /*1144a0*/  LOP3.LUT R13, R13, 0xfffeffff, RZ, 0xc0, !PT ;  /* 0xfffeffff0d0d7812 */ /* 0x000fe200078ec0ff */
[----:B------:R1:W-:Y:S08]  /*1144b0*/  STL [R1+0x7c], R9 ;  /* 0x00007c0901007387 */ /* 0x0003f00000100800 */
[----:B------:R-:W-:Y:S01]  /*1144c0*/  @P1 LOP3.LUT R13, R13, 0x10000, RZ, 0xfc, !PT ;  /* 0x000100000d0d1812 */ /* 0x000fe200078efcff */
[----:B-1----:R-:W-:Y:S01]  /*1144d0*/  VIADD R9, R9, UR6 ;  /* 0x0000000609097c36 */ /* 0x002fe20008000000 */
[----:B------:R-:W-:-:S02]  /*1144e0*/  ULDC.64 UR6, c[0x0][0x228] ;  /* 0x00008a0000067ab9 */ /* 0x000fc40000000a00 */
[----:B------:R-:W-:Y:S02]  /*1144f0*/  LOP3.LUT R13, R13, 0xffff7fff, RZ, 0xc0, !PT ;  /* 0xffff7fff0d0d7812 */ /* 0x000fe400078ec0ff */
[----:B------:R1:W-:Y:S02]  /*114500*/  STL [R1+0x78], R9 ;  /* 0x0000780901007387 */ /* 0x0003e40000100800 */
[----:B------:R-:W-:-:S04]  /*114510*/  @P0 LOP3.LUT R13, R13, 0x8000, RZ, 0xfc, !PT ;  /* 0x000080000d0d0812 */ /* 0x000fc800078efcff */
[----:B------:R-:W-:Y:S02]  /*114520*/  LOP3.LUT R13, R13, 0xffffbfff, RZ, 0xc0, !PT ;  /* 0xffffbfff0d0d7812 */ /* 0x000fe400078ec0ff */
[----:B----4-:R-:W-:Y:S01]  /*114530*/  ISETP.GE.AND P0, PT, R11, UR35, PT ;  /* 0x000000230b007c0c */ /* 0x010fe2000bf06270 */
[----:B------:R-:W-:Y:S01]  /*114540*/  ULDC UR35, c[0x0][0x228] ;  /* 0x00008a0000237ab9 */ /* 0x000fe20000000800 */
[----:B------:R-:W2:Y:S02]  /*114550*/  LDL.LU R11, [R1+0x655c] ;  /* 0x00655c00010b7983 */ /* 0x000ea40000300800 */
[----:B------:R-:W-:Y:S02]  /*114560*/  ISETP.LT.AND P3, PT, R34, UR11, !P0 ;  /* 0x0000000b22007c0c */ /* 0x000fe4000c761270 */
[----:B------:R-:W-:Y:S01]  /*114570*/  ISETP.LT.AND P2, PT, R8, UR10, !P0 ;  /* 0x0000000a08007c0c */ /* 0x000fe2000c741270 */
[----:B------:R-:W-:Y:S01]  /*114580*/  ULDC.64 UR10, c[0x0][0x228] ;  /* 0x00008a00000a7ab9 */ /* 0x000fe20000000a00 */
[----:B------:R-:W-:Y:S01]  /*114590*/  ISETP.LT.AND P1, PT, R39, UR61, !P0 ;  /* 0x0000003d27007c0c */ /* 0x000fe2000c721270 */
[----:B------:R-:W-:-:S08]  /*1145a0*/  ULDC UR61, c[0x0][0x228] ;  /* 0x00008a00003d7ab9 */ /* 0x000fd00000000800 */
[----:B------:R-:W-:-:S04]  /*1145b0*/  @P3 LOP3.LUT R13, R13, 0x4000, RZ, 0xfc, !PT ;  /* 0x000040000d0d3812 */ /* 0x000fc800078efcff */
[----:B------:R-:W-:-:S04]  /*1145c0*/  LOP3.LUT R13, R13, 0xffffdfff, RZ, 0xc0, !PT ;  /* 0xffffdfff0d0d7812 */ /* 0x000fc800078ec0ff */
[----:B------:R-:W-:Y:S02]  /*1145d0*/  @P2 LOP3.LUT R13, R13, 0x2000, RZ, 0xfc, !PT ;  /* 0x000020000d0d2812 */ /* 0x000fe400078efcff */
[----:B------:R-:W-:Y:S01]  /*1145e0*/  ISETP.LT.AND P0, PT, R38, UR6, !P0 ;  /* 0x0000000626007c0c */ /* 0x000fe2000c701270 */
[----:B------:R-:W-:Y:S01]  /*1145f0*/  ULDC UR6, c[0x0][0x248] ;  /* 0x0000920000067ab9 */ /* 0x000fe20000000800 */
[----:B------:R-:W-:-:S04]  /*114600*/  LOP3.LUT R13, R13, 0xffffefff, RZ, 0xc0, !PT ;  /* 0xffffefff0d0d7812 */ /* 0x000fc800078ec0ff */
[----:B------:R-:W-:Y:S01]  /*114610*/  @P1 LOP3.LUT R13, R13, 0x1000, RZ, 0xfc, !PT ;  /* 0x000010000d0d1812 */ /* 0x000fe200078efcff */
[----:B-1----:R-:W-:Y:S01]  /*114620*/  VIADD R9, R9, UR6 ;  /* 0x0000000609097c36 */ /* 0x002fe20008000000 */
[----:B------:R-:W-:Y:S02]  /*114630*/  ULDC UR6, c[0x0][0x248] ;  /* 0x0000920000067ab9 */ /* 0x000fe40000000800 */
[----:B------:R-:W-:Y:S02]  /*114640*/  LOP3.LUT R13, R13, 0xfffff7ff, RZ, 0xc0, !PT ;  /* 0xfffff7ff0d0d7812 */ /* 0x000fe400078ec0ff */
[----:B------:R1:W-:Y:S02]  /*114650*/  STL [R1+0x74], R9 ;  /* 0x0000740901007387 */ /* 0x0003e40000100800 */
[----:B------:R-:W-:Y:S02]  /*114660*/  @P0 LOP3.LUT R13, R13, 0x800, RZ, 0xfc, !PT ;  /* 0x000008000d0d0812 */ /* 0x000fe400078efcff */
[----:B------:R-:W-:Y:S01]  /*114670*/  ISETP.GE.AND P0, PT, R10, UR19, PT ;  /* 0x000000130a007c0c */ /* 0x000fe2000bf06270 */
[----:B------:R-:W-:Y:S01]  /*114680*/  ULDC.64 UR18, c[0x0][0x228] ;  /* 0x00008a0000127ab9 */ /* 0x000fe20000000a00 */
[----:B------:R-:W3:Y:S02]  /*114690*/  LDL.LU R10, [R1+0x6560] ;  /* 0x00656000010a7983 */ /* 0x000ee40000300800 */
[----:B------:R-:W-:Y:S01]  /*1146a0*/  ISETP.LT.AND P3, PT, R34, UR58, !P0 ;  /* 0x0000003a22007c0c */ /* 0x000fe2000c761270 */
[----:B-1----:R-:W-:Y:S01]  /*1146b0*/  VIADD R9, R9, UR6 ;  /* 0x0000000609097c36 */ /* 0x002fe20008000000 */
[----:B------:R-:W-:Y:S01]  /*1146c0*/  ISETP.LT.AND P2, PT, R8, UR59, !P0 ;  /* 0x0000003b08007c0c */ /* 0x000fe2000c741270 */
[----:B------:R-:W-:Y:S01]  /*1146d0*/  ULDC UR6, c[0x0][0x248] ;  /* 0x0000920000067ab9 */ /* 0x000fe20000000800 */
[----:B------:R-:W-:Y:S01]  /*1146e0*/  LOP3.LUT R13, R13, 0xfffffbff, RZ, 0xc0, !PT ;  /* 0xfffffbff0d0d7812 */ /* 0x000fe200078ec0ff */
[----:B------:R-:W-:Y:S01]  /*1146f0*/  ULDC UR59, c[0x0][0x228] ;  /* 0x00008a00003b7ab9 */ /* 0x000fe20000000800 */
[----:B------:R-:W-:Y:S01]  /*114700*/  ISETP.LT.AND P1, PT, R39, UR60, !P0 ;  /* 0x0000003c27007c0c */ /* 0x000fe2000c721270 */
[----:B------:R1:W-:Y:S01]  /*114710*/  STL [R1+0x70], R9 ;  /* 0x0000700901007387 */ /* 0x0003e20000100800 */
[----:B------:R-:W-:-:S05]  /*114720*/  ULDC UR58, c[0x0][0x228] ;  /* 0x00008a00003a7ab9 */ /* 0x000fca0000000800 */
[----:B------:R-:W-:Y:S01]  /*114730*/  @P3 LOP3.LUT R13, R13, 0x400, RZ, 0xfc, !PT ;  /* 0x000004000d0d3812 */ /* 0x000fe200078efcff */
[----:B------:R-:W-:-:S03]  /*114740*/  ULDC UR60, c[0x0][0x228] ;  /* 0x00008a00003c7ab9 */ /* 0x000fc60000000800 */
[----:B------:R-:W-:-:S04]  /*114750*/  LOP3.LUT R13, R13, 0xfffffdff, RZ, 0xc0, !PT ;  /* 0xfffffdff0d0d7812 */ /* 0x000fc800078ec0ff */
[----:B------:R-:W-:Y:S02]  /*114760*/  @P2 LOP3.LUT R13, R13, 0x200, RZ, 0xfc, !PT ;  /* 0x000002000d0d2812 */ /* 0x000fe400078efcff */
[----:B------:R-:W-:Y:S02]  /*114770*/  ISETP.LT.AND P0, PT, R38, UR10, !P0 ;  /* 0x0000000a26007c0c */ /* 0x000fe4000c701270 */
[----:B------:R-:W-:-:S04]  /*114780*/  LOP3.LUT R13, R13, 0xfffffeff, RZ, 0xc0, !PT ;  /* 0xfffffeff0d0d7812 */ /* 0x000fc800078ec0ff */
[----:B------:R-:W-:-:S04]  /*114790*/  @P1 LOP3.LUT R13, R13, 0x100, RZ, 0xfc, !PT ;  /* 0x000001000d0d1812 */ /* 0x000fc800078efcff */
[----:B------:R-:W-:-:S04]  /*1147a0*/  LOP3.LUT R13, R13, 0xffffff7f, RZ, 0xc0, !PT ;  /* 0xffffff7f0d0d7812 */ /* 0x000fc800078ec0ff */
[----:B------:R-:W-:-:S04]  /*1147b0*/  @P0 LOP3.LUT R13, R13, 0x80, RZ, 0xfc, !PT ;  /* 0x000000800d0d0812 */ /* 0x000fc800078efcff */
[----:B------:R-:W-:Y:S01]  /*1147c0*/  LOP3.LUT R13, R13, 0xffffffbf, RZ, 0xc0, !PT ;  /* 0xffffffbf0d0d7812 */ /* 0x000fe200078ec0ff */
[----:B-1----:R-:W-:Y:S01]  /*1147d0*/  VIADD R9, R9, UR6 ;  /* 0x0000000609097c36 */ /* 0x002fe20008000000 */
[----:B------:R-:W-:Y:S01]  /*1147e0*/  ULDC UR6, c[0x0][0x248] ;  /* 0x0000920000067ab9 */ /* 0x000fe20000000800 */
[----:B--2---:R-:W-:Y:S01]  /*1147f0*/  ISETP.GE.AND P0, PT, R11, UR15, PT ;  /* 0x0000000f0b007c0c */ /* 0x004fe2000bf06270 */
[----:B------:R-:W-:Y:S01]  /*114800*/  ULDC.64 UR14, c[0x0][0x228] ;  /* 0x00008a00000e7ab9 */ /* 0x000fe20000000a00 */
[----:B------:R-:W2:Y:S04]  /*114810*/  LDL.LU R11, [R1+0x6564] ;  /* 0x00656400010b7983 */ /* 0x000ea80000300800 */
[----:B------:R-:W4:Y:S01]  /*114820*/  LDL.LU R12, [R1] ;  /* 0x00000000010c7983 */ /* 0x000f220000300800 */
[----:B------:R-:W-:Y:S01]  /*114830*/  ISETP.LT.AND P3, PT, R34, UR55, !P0 ;  /* 0x0000003722007c0c */ /* 0x000fe2000c761270 */
[----:B------:R-:W-:Y:S01]  /*114840*/  ULDC UR55, c[0x0][0x228] ;  /* 0x00008a0000377ab9 */ /* 0x000fe20000000800 */
[----:B------:R-:W-:-:S02]  /*114850*/  ISETP.LT.AND P2, PT, R8, UR56, !P0 ;  /* 0x0000003808007c0c */ /* 0x000fc4000c741270 */
[----:B------:R-:W-:Y:S01]  /*114860*/  ISETP.LT.AND P1, PT, R39, UR57, !P0 ;  /* 0x0000003927007c0c */ /* 0x000fe2000c721270 */
[----:B------:R1:W-:Y:S08]  /*114870*/  STL [R1+0x6c], R9 ;  /* 0x00006c0901007387 */ /* 0x0003f00000100800 */
[----:B------:R-:W-:Y:S01]  /*114880*/  @P3 LOP3.LUT R13, R13, 0x40, RZ, 0xfc, !PT ;  /* 0x000000400d0d3812 */ /* 0x000fe200078efcff */
[----:B------:R-:W-:Y:S01]  /*114890*/  ULDC UR56, c[0x0][0x228] ;  /* 0x00008a0000387ab9 */ /* 0x000fe20000000800 */
[----:B------:R-:W-:-:S02]  /*1148a0*/  ULDC UR57, c[0x0][0x228] ;  /* 0x00008a0000397ab9 */ /* 0x000fc40000000800 */
[----:B------:R-:W-:-:S04]  /*1148b0*/  LOP3.LUT R13, R13, 0xffffffdf, RZ, 0xc0, !PT ;  /* 0xffffffdf0d0d7812 */ /* 0x000fc800078ec0ff */
[----:B------:R-:W-:Y:S02]  /*1148c0*/  @P2 LOP3.LUT R13, R13, 0x20, RZ, 0xfc, !PT ;  /* 0x000000200d0d2812 */ /* 0x000fe400078efcff */
[----:B------:R-:W-:Y:S01]  /*1148d0*/  ISETP.LT.AND P0, PT, R38, UR18, !P0 ;  /* 0x0000001226007c0c */ /* 0x000fe2000c701270 */
[----:B-1----:R-:W-:Y:S01]  /*1148e0*/  VIADD R9, R9, UR6 ;  /* 0x0000000609097c36 */ /* 0x002fe20008000000 */
[----:B------:R-:W-:Y:S01]  /*1148f0*/  LOP3.LUT R13, R13, 0xffffffef, RZ, 0xc0, !PT ;  /* 0xffffffef0d0d7812 */ /* 0x000fe200078ec0ff */
[----:B------:R-:W-:Y:S01]  /*114900*/  ULDC UR6, c[0x0][0x248] ;  /* 0x0000920000067ab9 */ /* 0x000fe20000000800 */
[----:B------:R-:W-:Y:S02]  /*114910*/  ULDC UR18, c[0x0][0x228] ;  /* 0x00008a0000127ab9 */ /* 0x000fe40000000800 */
[----:B------:R-:W-:-:S04]  /*114920*/  @P1 LOP3.LUT R13, R13, 0x10, RZ, 0xfc, !PT ;  /* 0x000000100d0d1812 */ /* 0x000fc800078efcff */
[----:B------:R-:W-:-:S04]  /*114930*/  LOP3.LUT R13, R13, 0xfffffff7, RZ, 0xc0, !PT ;  /* 0xfffffff70d0d7812 */ /* 0x000fc800078ec0ff */
[----:B------:R-:W-:Y:S02]  /*114940*/  @P0 LOP3.LUT R13, R13, 0x8, RZ, 0xfc, !PT ;  /* 0x000000080d0d0812 */ /* 0x000fe400078efcff */
[----:B---3--:R-:W-:Y:S01]  /*114950*/  ISETP.GE.AND P0, PT, R10, UR9, PT ;  /* 0x000000090a007c0c */ /* 0x008fe2000bf06270 */
[----:B------:R-:W-:Y:S01]  /*114960*/  ULDC.64 UR8, c[0x0][0x228] ;  /* 0x00008a0000087ab9 */ /* 0x000fe20000000a00 */
[----:B------:R-:W3:Y:S02]  /*114970*/  LDL.LU R10, [R1+0x6568] ;  /* 0x00656800010a7983 */ /* 0x000ee40000300800 */
[----:B------:R-:W-:Y:S01]  /*114980*/  ISETP.LT.AND P3, PT, R34, UR52, !P0 ;  /* 0x0000003422007c0c */ /* 0x000fe2000c761270 */
[----:B------:R-:W-:Y:S01]  /*114990*/  ULDC UR52, c[0x0][0x228] ;  /* 0x00008a0000347ab9 */ /* 0x000fe20000000800 */
[----:B------:R-:W-:Y:S01]  /*1149a0*/  ISETP.LT.AND P2, PT, R8, UR53, !P0 ;  /* 0x0000003508007c0c */ /* 0x000fe2000c741270 */
[----:B------:R-:W-:Y:S01]  /*1149b0*/  ULDC UR53, c[0x0][0x228] ;  /* 0x00008a0000357ab9 */ /* 0x000fe20000000800 */
[----:B------:R-:W-:-:S02]  /*1149c0*/  LOP3.LUT R13, R13, 0xfffffffb, RZ, 0xc0, !PT ;  /* 0xfffffffb0d0d7812 */ /* 0x000fc400078ec0ff */
[----:B------:R-:W-:Y:S01]  /*1149d0*/  ISETP.LT.AND P1, PT, R39, UR54, !P0 ;  /* 0x0000003627007c0c */ /* 0x000fe2000c721270 */
[----:B------:R-:W-:-:S06]  /*1149e0*/  ULDC UR54, c[0x0][0x228] ;  /* 0x00008a0000367ab9 */ /* 0x000fcc0000000800 */
[----:B------:R-:W-:-:S04]  /*1149f0*/  @P3 LOP3.LUT R13, R13, 0x4, RZ, 0xfc, !PT ;  /* 0x000000040d0d3812 */ /* 0x000fc800078efcff */
[----:B------:R-:W-:Y:S02]  /*114a00*/  LOP3.LUT R13, R13, 0xfffffffd, RZ, 0xc0, !PT ;  /* 0xfffffffd0d0d7812 */ /* 0x000fe400078ec0ff */
[----:B------:R-:W-:Y:S01]  /*114a10*/  ISETP.LT.AND P0, PT, R38, UR14, !P0 ;  /* 0x0000000e26007c0c */ /* 0x000fe2000c701270 */
[----:B------:R-:W-:Y:S01]  /*114a20*/  ULDC UR14, c[0x0][0x228] ;  /* 0x00008a00000e7ab9 */ /* 0x000fe20000000800 */
[----:B------:R-:W-:-:S04]  /*114a30*/  @P2 LOP3.LUT R13, R13, 0x2, RZ, 0xfc, !PT ;  /* 0x000000020d0d2812 */ /* 0x000fc800078efcff */
[----:B------:R-:W-:-:S04]  /*114a40*/  LOP3.LUT R13, R13, 0xfffffffe, RZ, 0xc0, !PT ;  /* 0xfffffffe0d0d7812 */ /* 0x000fc800078ec0ff */
[----:B------:R-:W-:-:S05]  /*114a50*/  @P1 LOP3.LUT R13, R13, 0x1, RZ, 0xfc, !PT ;  /* 0x000000010d0d1812 */ /* 0x000fca00078efcff */
[----:B------:R-:W-:Y:S04]  /*114a60*/  STL [R1+0x4], R13 ;  /* 0x0000040d01007387 */ /* 0x000fe80000100800 */
[----:B------:R1:W-:Y:S02]  /*114a70*/  STL [R1+0x68], R9 ;  /* 0x0000680901007387 */ /* 0x0003e40000100800 */
[----:B-1----:R-:W-:Y:S01]  /*114a80*/  VIADD R9, R9, UR6 ;  /* 0x0000000609097c36 */ /* 0x002fe20008000000 */
[----:B----4-:R-:W-:-:S04]  /*114a90*/  LOP3.LUT R12, R12, 0x7fffffff, RZ, 0xc0, !PT ;  /* 0x7fffffff0c0c7812 */ /* 0x010fc800078ec0ff */
[----:B------:R-:W-:Y:S02]  /*114aa0*/  @P0 LOP3.LUT R12, R12, 0x80000000, RZ, 0xfc, !PT ;  /* 0x800000000c0c0812 */ /* 0x000fe400078efcff */
[----:B--2---:R-:W-:Y:S01]  /*114ab0*/  ISETP.GE.AND P0, PT, R11, UR7, PT ;  /* 0x000000070b007c0c */ /* 0x004fe2000bf06270 */
[----:B------:R-:W-:Y:S01]  /*114ac0*/  ULDC.64 UR6, c[0x0][0x228] ;  /* 0x00008a0000067ab9 */ /* 0x000fe20000000a00 */
[----:B------:R-:W2:Y:S02]  /*114ad0*/  LDL.LU R11, [R1+0x656c] ;  /* 0x00656c00010b7983 */ /* 0x000ea40000300800 */
[----:B------:R-:W-:Y:S01]  /*114ae0*/  ISETP.LT.AND P3, PT, R34, UR49, !P0 ;  /* 0x0000003122007c0c */ /* 0x000fe2000c761270 */
[----:B------:R-:W-:Y:S01]  /*114af0*/  ULDC UR49, c[0x0][0x228] ;  /* 0x00008a0000317ab9 */ /* 0x000fe20000000800 */
[----:B------:R-:W-:Y:S02]  /*114b00*/  ISETP.LT.AND P2, PT, R8, UR50, !P0 ;  /* 0x0000003208007c0c */ /* 0x000fe4000c741270 */
[----:B------:R-:W-:-:S02]  /*114b10*/  LOP3.LUT R12, R12, 0xbfffffff, RZ, 0xc0, !PT ;  /* 0xbfffffff0c0c7812 */ /* 0x000fc400078ec0ff */
[----:B------:R-:W-:Y:S01]  /*114b20*/  ISETP.LT.AND P1, PT, R39, UR51, !P0 ;  /* 0x0000003327007c0c */ /* 0x000fe2000c721270 */
[----:B------:R1:W-:Y:S01]  /*114b30*/  STL [R1+0x64], R9 ;  /* 0x0000640901007387 */ /* 0x0003e20000100800 */
[----:B------:R-:W-:-:S05]  /*114b40*/  ULDC UR50, c[0x0][0x228] ;  /* 0x00008a0000327ab9 */ /* 0x000fca0000000800 */
[----:B------:R-:W-:Y:S01]  /*114b50*/  @P3 LOP3.LUT R12, R12, 0x40000000, RZ, 0xfc, !PT ;  /* 0x400000000c0c3812 */ /* 0x000fe200078efcff */
[----:B------:R-:W-:-:S03]  /*114b60*/  ULDC UR51, c[0x0][0x228] ;  /* 0x00008a0000337ab9 */ /* 0x000fc60000000800 */
[----:B------:R-:W-:-:S04]  /*114b70*/  LOP3.LUT R12, R12, 0xdfffffff, RZ, 0xc0, !PT ;  /* 0xdfffffff0c0c7812 */ /* 0x000fc800078ec0ff */
[----:B------:R-:W-:Y:S02]  /*114b80*/  @P2 LOP3.LUT R12, R12, 0x20000000, RZ, 0xfc, !PT ;  /* 0x200000000c0c2812 */ /* 0x000fe400078efcff */
[----:B------:R-:W-:Y:S01]  /*114b90*/  ISETP.LT.AND P0, PT, R38, UR8, !P0 ;  /* 0x0000000826007c0c */ /* 0x000fe2000c701270 */
[----:B------:R-:W-:Y:S01]  /*114ba0*/  ULDC UR8, c[0x0][0x228] ;  /* 0x00008a0000087ab9 */ /* 0x000fe20000000800 */
[----:B------:R-:W-:-:S04]  /*114bb0*/  LOP3.LUT R12, R12, 0xefffffff, RZ, 0xc0, !PT ;  /* 0xefffffff0c0c7812 */ /* 0x000fc800078ec0ff */
[----:B------:R-:W-:-:S04]  /*114bc0*/  @P1 LOP3.LUT R12, R12, 0x10000000, RZ, 0xfc, !PT ;  /* 0x100000000c0c1812 */ /* 0x000fc800078efcff */
[----:B------:R-:W-:-:S04]  /*114bd0*/  LOP3.LUT R12, R12, 0xf7ffffff, RZ, 0xc0, !PT ;  /* 0xf7ffffff0c0c7812 */ /* 0x000fc800078ec0ff */
[----:B------:R-:W-:Y:S02]  /*114be0*/  @P0 LOP3.LUT R12, R12, 0x8000000, RZ, 0xfc, !PT ;  /* 0x080000000c0c0812 */ /* 0x000fe400078efcff */
[----:B---3--:R-:W-:Y:S01]  /*114bf0*/  ISETP.GE.AND P0, PT, R10, UR11, PT ;  /* 0x0000000b0a007c0c */ /* 0x008fe2000bf06270 */
[----:B------:R-:W-:Y:S01]  /*114c00*/  ULDC.64 UR10, c[0x0][0x228] ;  /* 0x00008a00000a7ab9 */ /* 0x000fe20000000a00 */
[----:B------:R-:W3:Y:S02]  /*114c10*/  LDL.LU R10, [R1+0x6570] ;  /* 0x00657000010a7983 */ /* 0x000ee40000300800 */
[----:B------:R-:W-:Y:S02]  /*114c20*/  ISETP.LT.AND P3, PT, R34, UR31, !P0 ;  /* 0x0000001f22007c0c */ /* 0x000fe4000c761270 */
[----:B------:R-:W-:Y:S01]  /*114c30*/  ISETP.LT.AND P2, PT, R8, UR47, !P0 ;  /* 0x0000002f08007c0c */ /* 0x000fe2000c741270 */
[----:B------:R-:W-:Y:S01]  /*114c40*/  ULDC UR47, c[0x0][0x228] ;  /* 0x00008a00002f7ab9 */ /* 0x000fe20000000800 */
[----:B------:R-:W-:-:S02]  /*114c50*/  LOP3.LUT R12, R12, 0xfbffffff, RZ, 0xc0, !PT ;  /* 0xfbffffff0c0c7812 */ /* 0x000fc400078ec0ff */
[----:B------:R-:W-:Y:S01]  /*114c60*/  ISETP.LT.AND P1, PT, R39, UR48, !P0 ;  /* 0x0000003027007c0c */ /* 0x000fe2000c721270 */
[----:B------:R-:W-:-:S06]  /*114c70*/  ULDC UR48, c[0x0][0x228] ;  /* 0x00008a0000307ab9 */ /* 0x000fcc0000000800 */
        /* <DEDUP_REMOVED lines=11> */
[----:B------:R-:W-:-:S04]  /*114d30*/  @P0 LOP3.LUT R12, R12, 0x800000, RZ, 0xfc, !PT ;  /* 0x008000000c0c0812 */ /* 0x000fc800078efcff */
[----:B------:R-:W-:Y:S01]  /*114d40*/  LOP3.LUT R12, R12, 0xffbfffff, RZ, 0xc0, !PT ;  /* 0xffbfffff0c0c7812 */ /* 0x000fe200078ec0ff */
[----:B-1----:R-:W-:Y:S01]  /*114d50*/  VIADD R9, R9, UR6 ;  /* 0x0000000609097c36 */ /* 0x002fe20008000000 */
[----:B------:R-:W-:Y:S01]  /*114d60*/  ULDC UR6, c[0x0][0x248] ;  /* 0x0000920000067ab9 */ /* 0x000fe20000000800 */
[----:B--2---:R-:W-:Y:S01]  /*114d70*/  ISETP.GE.AND P0, PT, R11, UR19, PT ;  /* 0x000000130b007c0c */ /* 0x004fe2000bf06270 */
[----:B------:R-:W-:Y:S01]  /*114d80*/  ULDC UR19, c[0x0][0x228] ;  /* 0x00008a0000137ab9 */ /* 0x000fe20000000800 */
[----:B------:R-:W2:Y:S02]  /*114d90*/  LDL.LU R11, [R1+0x6574] ;  /* 0x00657400010b7983 */ /* 0x000ea40000300800 */
[----:B------:R-:W-:Y:S01]  /*114da0*/  ISETP.LT.AND P3, PT, R34, UR21, !P0 ;  /* 0x0000001522007c0c */ /* 0x000fe2000c761270 */
[----:B------:R-:W-:Y:S01]  /*114db0*/  ULDC UR21, c[0x0][0x228] ;  /* 0x00008a0000157ab9 */ /* 0x000fe20000000800 */
[----:B------:R-:W-:Y:S02]  /*114dc0*/  ISETP.LT.AND P2, PT, R8, UR24, !P0 ;  /* 0x0000001808007c0c */ /* 0x000fe4000c741270 */
[----:B------:R-:W-:Y:S01]  /*114dd0*/  ISETP.LT.AND P1, PT, R39, UR25, !P0 ;  /* 0x0000001927007c0c */ /* 0x000fe2000c721270 */
[----:B------:R1:W-:Y:S08]  /*114de0*/  STL [R1+0x5c], R9 ;  /* 0x00005c0901007387 */ /* 0x0003f00000100800 */
[----:B------:R-:W-:Y:S01]  /*114df0*/  @P3 LOP3.LUT R12, R12, 0x400000, RZ, 0xfc, !PT ;  /* 0x004000000c0c3812 */ /* 0x000fe200078efcff */
[----:B------:R-:W-:-:S03]  /*114e00*/  ULDC.64 UR24, c[0x0][0x228] ;  /* 0x00008a0000187ab9 */ /* 0x000fc60000000a00 */
        /* <DEDUP_REMOVED lines=11> */
[----:B------:R-:W-:Y:S01]  /*114ec0*/  ULDC UR15, c[0x0][0x228] ;  /* 0x00008a00000f7ab9 */ /* 0x000fe20000000800 */
[----:B------:R-:W3:Y:S02]  /*114ed0*/  LDL.LU R10, [R1+0x6578] ;  /* 0x00657800010a7983 */ /* 0x000ee40000300800 */
[----:B------:R-:W-:Y:S01]  /*114ee0*/  ISETP.LT.AND P3, PT, R34, UR16, !P0 ;  /* 0x0000001022007c0c */ /* 0x000fe2000c761270 */
[----:B------:R-:W-:Y:S01]  /*114ef0*/  ULDC UR16, c[0x0][0x228] ;  /* 0x00008a0000107ab9 */ /* 0x000fe20000000800 */
[----:B------:R-:W-:Y:S02]  /*114f00*/  ISETP.LT.AND P2, PT, R8, UR22, !P0 ;  /* 0x0000001608007c0c */ /* 0x000fe4000c741270 */
[----:B------:R-:W-:-:S02]  /*114f10*/  LOP3.LUT R12, R12, 0xfffbffff, RZ, 0xc0, !PT ;  /* 0xfffbffff0c0c7812 */ /* 0x000fc400078ec0ff */
[----:B------:R-:W-:Y:S01]  /*114f20*/  ISETP.LT.AND P1, PT, R39, UR23, !P0 ;  /* 0x0000001727007c0c */ /* 0x000fe2000c721270 */
[----:B------:R1:W-:Y:S06]  /*114f30*/  STL [R1+0x58], R9 ;  /* 0x0000580901007387 */ /* 0x0003ec0000100800 */
        /* <DEDUP_REMOVED lines=11> */
[----:B------:R-:W-:-:S04]  /*114ff0*/  @P0 LOP3.LUT R12, R12, 0x8000, RZ, 0xfc, !PT ;  /* 0x000080000c0c0812 */ /* 0x000fc800078efcff */
[----:B------:R-:W-:Y:S02]  /*115000*/  LOP3.LUT R12, R12, 0xffffbfff, RZ, 0xc0, !PT ;  /* 0xffffbfff0c0c7812 */ /* 0x000fe400078ec0ff */
        /* <DEDUP_REMOVED lines=9> */
[----:B------:R-:W-:Y:S01]  /*1150a0*/  ULDC.64 UR30, c[0x0][0x228] ;  /* 0x00008a00001e7ab9 */ /* 0x000fe20000000a00 */
        /* <DEDUP_REMOVED lines=14> */
[----:B------:R-:W-:Y:S02]  /*115190*/  ISETP.LT.AND P3, PT, R34, UR28, !P0 ;  /* 0x0000001c22007c0c */ /* 0x000fe4000c761270 */
[----:B------:R-:W-:Y:S02]  /*1151a0*/  ISETP.LT.AND P2, PT, R8, UR46, !P0 ;  /* 0x0000002e08007c0c */ /* 0x000fe4000c741270 */
[----:B------:R-:W-:-:S02]  /*1151b0*/  LOP3.LUT R12, R12, 0xfffffbff, RZ, 0xc0, !PT ;  /* 0xfffffbff0c0c7812 */ /* 0x000fc400078ec0ff */
[----:B------:R-:W-:Y:S01]  /*1151c0*/  ISETP.LT.AND P1, PT, R39, UR29, !P0 ;  /* 0x0000001d27007c0c */ /* 0x000fe2000c721270 */
[----:B------:R1:W-:Y:S01]  /*1151d0*/  STL [R1+0x50], R9 ;  /* 0x0000500901007387 */ /* 0x0003e20000100800 */
[----:B------:R-:W-:-:S05]  /*1151e0*/  ULDC UR46, c[0x0][0x228] ;  /* 0x00008a00002e7ab9 */ /* 0x000fca0000000800 */
[----:B------:R-:W-:Y:S01]  /*1151f0*/  @P3 LOP3.LUT R12, R12, 0x400, RZ, 0xfc, !PT ;  /* 0x000004000c0c3812 */ /* 0x000fe200078efcff */
[----:B------:R-:W-:-:S03]  /*115200*/  ULDC.64 UR28, c[0x0][0x228] ;  /* 0x00008a00001c7ab9 */ /* 0x000fc60000000a00 */
[----:B------:R-:W-:-:S04]  /*115210*/  LOP3.LUT R12, R12, 0xfffffdff, RZ, 0xc0, !PT ;  /* 0xfffffdff0c0c7812 */ /* 0x000fc800078ec0ff */
[----:B------:R-:W-:Y:S02]  /*115220*/  @P2 LOP3.LUT R12, R12, 0x200, RZ, 0xfc, !PT ;  /* 0x000002000c0c2812 */ /* 0x000fe400078efcff */
[----:B------:R-:W-:Y:S02]  /*115230*/  ISETP.LT.AND P0, PT, R38, UR30, !P0 ;  /* 0x0000001e26007c0c */ /* 0x000fe4000c701270 */
[----:B------:R-:W-:-:S04]  /*115240*/  LOP3.LUT R12, R12, 0xfffffeff, RZ, 0xc0, !PT ;  /* 0xfffffeff0c0c7812 */ /* 0x000fc800078ec0ff */
[----:B------:R-:W-:-:S04]  /*115250*/  @P1 LOP3.LUT R12, R12, 0x100, RZ, 0xfc, !PT ;  /* 0x000001000c0c1812 */ /* 0x000fc800078efcff */
[----:B------:R-:W-:-:S04]  /*115260*/  LOP3.LUT R12, R12, 0xffffff7f, RZ, 0xc0, !PT ;  /* 0xffffff7f0c0c7812 */ /* 0x000fc800078ec0ff */
[----:B------:R-:W-:-:S04]  /*115270*/  @P0 LOP3.LUT R12, R12, 0x80, RZ, 0xfc, !PT ;  /* 0x000000800c0c0812 */ /* 0x000fc800078efcff */
[----:B------:R-:W-:Y:S02]  /*115280*/  LOP3.LUT R12, R12, 0xffffffbf, RZ, 0xc0, !PT ;  /* 0xffffffbf0c0c7812 */ /* 0x000fe400078ec0ff */
[----:B--2---:R-:W-:Y:S01]  /*115290*/  ISETP.GE.AND P0, PT, R11, UR11, PT ;  /* 0x0000000b0b007c0c */ /* 0x004fe2000bf06270 */
[----:B------:R-:W-:Y:S01]  /*1152a0*/  ULDC UR11, c[0x0][0x248] ;  /* 0x00009200000b7ab9 */ /* 0x000fe20000000800 */
[----:B------:R-:W2:Y:S02]  /*1152b0*/  LDL.LU R11, [R1+0x6584] ;  /* 0x00658400010b7983 */ /* 0x000ea40000300800 */
[----:B------:R-:W-:Y:S02]  /*1152c0*/  ISETP.LT.AND P3, PT, R34, UR12, !P0 ;  /* 0x0000000c22007c0c */ /* 0x000fe4000c761270 */
[----:B------:R-:W-:Y:S02]  /*1152d0*/  ISETP.LT.AND P2, PT, R8, UR26, !P0 ;  /* 0x0000001a08007c0c */ /* 0x000fe4000c741270 */
[----:B------:R-:W-:Y:S01]  /*1152e0*/  ISETP.LT.AND P1, PT, R39, UR27, !P0 ;  /* 0x0000001b27007c0c */ /* 0x000fe2000c721270 */
[----:B-1----:R-:W-:Y:S01]  /*1152f0*/  VIADD R9, R9, UR11 ;  /* 0x0000000b09097c36 */ /* 0x002fe20008000000 */
[----:B------:R-:W-:-:S07]  /*115300*/  ULDC UR12, c[0x0][0x228] ;  /* 0x00008a00000c7ab9 */ /* 0x000fce0000000800 */
[----:B------:R-:W-:Y:S01]  /*115310*/  @P3 LOP3.LUT R12, R12, 0x40, RZ, 0xfc, !PT ;  /* 0x000000400c0c3812 */ /* 0x000fe200078efcff */
[----:B------:R-:W-:Y:S01]  /*115320*/  ULDC.64 UR26, c[0x0][0x228] ;  /* 0x00008a00001a7ab9 */ /* 0x000fe20000000a00 */
[----:B------:R-:W-:Y:S01]  /*115330*/  ISETP.LT.AND P0, PT, R38, UR28, !P0 ;  /* 0x0000001c26007c0c */ /* 0x000fe2000c701270 */
[----:B------:R-:W-:Y:S01]  /*115340*/  ULDC UR11, c[0x0][0x228] ;  /* 0x00008a00000b7ab9 */ /* 0x000fe20000000800 */
[----:B------:R-:W-:-:S04]  /*115350*/  LOP3.LUT R12, R12, 0xffffffdf, RZ, 0xc0, !PT ;  /* 0xffffffdf0c0c7812 */ /* 0x000fc800078ec0ff */
[----:B------:R-:W-:-:S04]  /*115360*/  @P2 LOP3.LUT R12, R12, 0x20, RZ, 0xfc, !PT ;  /* 0x000000200c0c2812 */ /* 0x000fc800078efcff */
[----:B------:R-:W-:-:S04]  /*115370*/  LOP3.LUT R12, R12, 0xffffffef, RZ, 0xc0, !PT ;  /* 0xffffffef0c0c7812 */ /* 0x000fc800078ec0ff */
[----:B------:R-:W-:-:S04]  /*115380*/  @P1 LOP3.LUT R12, R12, 0x10, RZ, 0xfc, !PT ;  /* 0x000000100c0c1812 */ /* 0x000fc800078efcff */
[----:B------:R-:W-:Y:S01]  /*115390*/  LOP3.LUT R12, R12, 0xfffffff7, RZ, 0xc0, !PT ;  /* 0xfffffff70c0c7812 */ /* 0x000fe200078ec0ff */
[----:B------:R1:W-:Y:S03]  /*1153a0*/  STL [R1+0x4c], R9 ;  /* 0x00004c0901007387 */ /* 0x0003e60000100800 */
[----:B------:R-:W-:Y:S02]  /*1153b0*/  @P0 LOP3.LUT R12, R12, 0x8, RZ, 0xfc, !PT ;  /* 0x000000080c0c0812 */ /* 0x000fe400078efcff */
[----:B---3--:R-:W-:Y:S01]  /*1153c0*/  ISETP.GE.AND P0, PT, R10, UR25, PT ;  /* 0x000000190a007c0c */ /* 0x008fe2000bf06270 */
[----:B------:R-:W-:Y:S01]  /*1153d0*/  ULDC UR25, c[0x0][0x228] ;  /* 0x00008a0000197ab9 */ /* 0x000fe20000000800 */
        /* <DEDUP_REMOVED lines=8> */
[----:B------:R-:W-:-:S06]  /*115460*/  ULDC.64 UR40, c[0x0][0x228] ;  /* 0x00008a0000287ab9 */ /* 0x000fcc0000000a00 */
[----:B------:R-:W-:-:S04]  /*115470*/  @P3 LOP3.LUT R12, R12, 0x4, RZ, 0xfc, !PT ;  /* 0x000000040c0c3812 */ /* 0x000fc800078efcff */
[----:B------:R-:W-:Y:S02]  /*115480*/  LOP3.LUT R12, R12, 0xfffffffd, RZ, 0xc0, !PT ;  /* 0xfffffffd0c0c7812 */ /* 0x000fe400078ec0ff */
[----:B------:R-:W-:Y:S01]  /*115490*/  ISETP.LT.AND P0, PT, R38, UR26, !P0 ;  /* 0x0000001a26007c0c */ /* 0x000fe2000c701270 */
[----:B------:R-:W-:Y:S01]  /*1154a0*/  ULDC UR26, c[0x0][0x248] ;  /* 0x00009200001a7ab9 */ /* 0x000fe20000000800 */
[----:B------:R-:W-:-:S04]  /*1154b0*/  @P2 LOP3.LUT R12, R12, 0x2, RZ, 0xfc, !PT ;  /* 0x000000020c0c2812 */ /* 0x000fc800078efcff */
[----:B------:R-:W-:-:S04]  /*1154c0*/  LOP3.LUT R12, R12, 0xfffffffe, RZ, 0xc0, !PT ;  /* 0xfffffffe0c0c7812 */ /* 0x000fc800078ec0ff */
[----:B------:R-:W-:-:S03]  /*1154d0*/  @P1 LOP3.LUT R12, R12, 0x1, RZ, 0xfc, !PT ;  /* 0x000000010c0c1812 */ /* 0x000fc600078efcff */
[----:B------:R-:W-:Y:S02]  /*1154e0*/  @P0 LOP3.LUT R0, R0, 0x80000000, RZ, 0xfc, !PT ;  /* 0x8000000000000812 */ /* 0x000fe400078efcff */
[----:B------:R-:W-:Y:S04]  /*1154f0*/  STL [R1], R12 ;  /* 0x0000000c01007387 */ /* 0x000fe80000100800 */
[----:B------:R1:W-:Y:S01]  /*115500*/  STL [R1+0x48], R9 ;  /* 0x0000480901007387 */ /* 0x0003e20000100800 */
[----:B------:R-:W-:Y:S01]  /*115510*/  LOP3.LUT R0, R0, 0xbfffffff, RZ, 0xc0, !PT ;  /* 0xbfffffff00007812 */ /* 0x000fe200078ec0ff */
[----:B-1----:R-:W-:Y:S01]  /*115520*/  VIADD R9, R9, UR24 ;  /* 0x0000001809097c36 */ /* 0x002fe20008000000 */
[----:B------:R-:W-:Y:S01]  /*115530*/  ULDC UR24, c[0x0][0x228] ;  /* 0x00008a0000187ab9 */ /* 0x000fe20000000800 */
[----:B--2---:R-:W-:Y:S01]  /*115540*/  ISETP.GE.AND P0, PT, R11, UR23, PT ;  /* 0x000000170b007c0c */ /* 0x004fe2000bf06270 */
[----:B------:R-:W-:Y:S01]  /*115550*/  ULDC UR23, c[0x0][0x228] ;  /* 0x00008a0000177ab9 */ /* 0x000fe20000000800 */
[----:B------:R-:W2:Y:S02]  /*115560*/  LDL.LU R11, [R1+0x658c] ;  /* 0x00658c00010b7983 */ /* 0x000ea40000300800 */
[----:B------:R-:W-:-:S02]  /*115570*/  ISETP.LT.AND P3, PT, R34, UR32, !P0 ;  /* 0x0000002022007c0c */ /* 0x000fc4000c761270 */
        /* <DEDUP_REMOVED lines=8> */
[----:B------:R-:W-:Y:S02]  /*115600*/  ISETP.LT.AND P0, PT, R38, UR40, !P0 ;  /* 0x0000002826007c0c */ /* 0x000fe4000c701270 */
[----:B------:R-:W-:-:S04]  /*115610*/  LOP3.LUT R0, R0, 0xefffffff, RZ, 0xc0, !PT ;  /* 0xefffffff00007812 */ /* 0x000fc800078ec0ff */
[----:B------:R-:W-:-:S04]  /*115620*/  @P1 LOP3.LUT R0, R0, 0x10000000, RZ, 0xfc, !PT ;  /* 0x1000000000001812 */ /* 0x000fc800078efcff */
[----:B------:R-:W-:-:S04]  /*115630*/  LOP3.LUT R0, R0, 0xf7ffffff, RZ, 0xc0, !PT ;  /* 0xf7ffffff00007812 */ /* 0x000fc800078ec0ff */
[----:B------:R-:W-:Y:S02]  /*115640*/  @P0 LOP3.LUT R0, R0, 0x8000000, RZ, 0xfc, !PT ;  /* 0x0800000000000812 */ /* 0x000fe400078efcff */
[----:B---3--:R-:W-:Y:S01]  /*115650*/  ISETP.GE.AND P0, PT, R10, UR31, PT ;  /* 0x0000001f0a007c0c */ /* 0x008fe2000bf06270 */
[----:B-1----:R-:W-:Y:S01]  /*115660*/  VIADD R9, R9, UR26 ;  /* 0x0000001a09097c36 */ /* 0x002fe20008000000 */
[----:B------:R-:W3:Y:S01]  /*115670*/  LDL.LU R10, [R1+0x6590] ;  /* 0x00659000010a7983 */ /* 0x000ee20000300800 */
[----:B------:R-:W-:Y:S01]  /*115680*/  LOP3.LUT R0, R0, 0xfbffffff, RZ, 0xc0, !PT ;  /* 0xfbffffff00007812 */ /* 0x000fe200078ec0ff */
[----:B------:R-:W-:Y:S01]  /*115690*/  ULDC.64 UR30, c[0x0][0x228] ;  /* 0x00008a00001e7ab9 */ /* 0x000fe20000000a00 */
[----:B------:R-:W-:Y:S02]  /*1156a0*/  ISETP.LT.AND P3, PT, R34, UR37, !P0 ;  /* 0x0000002522007c0c */ /* 0x000fe4000c761270 */
[----:B------:R-:W-:Y:S02]  /*1156b0*/  ISETP.LT.AND P2, PT, R8, UR39, !P0 ;  /* 0x0000002708007c0c */ /* 0x000fe4000c741270 */
[----:B------:R-:W-:Y:S01]  /*1156c0*/  ISETP.LT.AND P1, PT, R39, UR44, !P0 ;  /* 0x0000002c27007c0c */ /* 0x000fe2000c721270 */
[----:B------:R1:W-:Y:S01]  /*1156d0*/  STL [R1+0x40], R9 ;  /* 0x0000400901007387 */ /* 0x0003e20000100800 */
[----:B------:R-:W-:Y:S01]  /*1156e0*/  ULDC UR26, c[0x0][0x248] ;  /* 0x00009200001a7ab9 */ /* 0x000fe20000000800 */
[----:B------:R-:W-:-:S06]  /*1156f0*/  ULDC UR37, c[0x0][0x228] ;  /* 0x00008a0000257ab9 */ /* 0x000fcc0000000800 */
[----:B------:R-:W-:Y:S01]  /*115700*/  @P3 LOP3.LUT R0, R0, 0x4000000, RZ, 0xfc, !PT ;  /* 0x0400000000003812 */ /* 0x000fe200078efcff */
[----:B------:R-:W-:Y:S01]  /*115710*/  ULDC UR39, c[0x0][0x228] ;  /* 0x00008a0000277ab9 */ /* 0x000fe20000000800 */
[----:B------:R-:W-:Y:S02]  /*115720*/  ULDC UR44, c[0x0][0x228] ;  /* 0x00008a00002c7ab9 */ /* 0x000fe40000000800 */
        /* <DEDUP_REMOVED lines=12> */
[----:B------:R-:W2:Y:S02]  /*1157f0*/  LDL.LU R11, [R1+0x6594] ;  /* 0x00659400010b7983 */ /* 0x000ea40000300800 */
[----:B------:R-:W-:Y:S01]  /*115800*/  ISETP.LT.AND P3, PT, R34, UR52, !P0 ;  /* 0x0000003422007c0c */ /* 0x000fe2000c761270 */
[----:B------:R-:W-:Y:S01]  /*115810*/  ULDC UR52, c[0x0][0x228] ;  /* 0x00008a0000347ab9 */ /* 0x000fe20000000800 */
[----:B------:R-:W-:Y:S02]  /*115820*/  ISETP.LT.AND P2, PT, R8, UR42, !P0 ;  /* 0x0000002a08007c0c */ /* 0x000fe4000c741270 */
[----:B------:R-:W-:Y:S01]  /*115830*/  ISETP.LT.AND P1, PT, R39, UR43, !P0 ;  /* 0x0000002b27007c0c */ /* 0x000fe2000c721270 */
[----:B------:R1:W-:Y:S08]  /*115840*/  STL [R1+0x3c], R9 ;  /* 0x00003c0901007387 */ /* 0x0003f00000100800 */
[----:B------:R-:W-:Y:S01]  /*115850*/  @P3 LOP3.LUT R0, R0, 0x400000, RZ, 0xfc, !PT ;  /* 0x0040000000003812 */ /* 0x000fe200078efcff */
[----:B------:R-:W-:Y:S01]  /*115860*/  ULDC UR42, c[0x0][0x228] ;  /* 0x00008a00002a7ab9 */ /* 0x000fe20000000800 */
        /* <DEDUP_REMOVED lines=9> */
[----:B------:R-:W-:Y:S01]  /*115900*/  VIADD R10, R9, UR26 ;  /* 0x0000001a090a7c36 */ /* 0x000fe20008000000 */
[----:B------:R-:W-:Y:S01]  /*115910*/  LOP3.LUT R0, R0, 0xfffbffff, RZ, 0xc0, !PT ;  /* 0xfffbffff00007812 */ /* 0x000fe200078ec0ff */
[----:B-1----:R-:W3:Y:S01]  /*115920*/  LDL.LU R9, [R1+0x6598] ;  /* 0x0065980001097983 */ /* 0x002ee20000300800 */
[----:B------:R-:W-:Y:S01]  /*115930*/  ISETP.LT.AND P3, PT, R34, UR49, !P0 ;  /* 0x0000003122007c0c */ /* 0x000fe2000c761270 */
[----:B------:R-:W-:Y:S01]  /*115940*/  ULDC UR49, c[0x0][0x228] ;  /* 0x00008a0000317ab9 */ /* 0x000fe20000000800 */
[----:B------:R-:W-:Y:S01]  /*115950*/  ISETP.LT.AND P2, PT, R8, UR53, !P0 ;  /* 0x0000003508007c0c */ /* 0x000fe2000c741270 */
[----:B------:R-:W-:Y:S01]  /*115960*/  ULDC UR53, c[0x0][0x228] ;  /* 0x00008a0000357ab9 */ /* 0x000fe20000000800 */
[----:B------:R-:W-:Y:S01]  /*115970*/  ISETP.LT.AND P1, PT, R39, UR52, !P0 ;  /* 0x0000003427007c0c */ /* 0x000fe2000c721270 */
[----:B------:R-:W-:Y:S01]  /*115980*/  ULDC UR52, c[0x0][0x228] ;  /* 0x00008a0000347ab9 */ /* 0x000fe20000000800 */
[----:B------:R-:W-:-:S07]  /*115990*/  ULDC.64 UR26, c[0x0][0x228] ;  /* 0x00008a00001a7ab9 */ /* 0x000fce0000000a00 */
[----:B------:R-:W-:-:S04]  /*1159a0*/  @P3 LOP3.LUT R0, R0, 0x40000, RZ, 0xfc, !PT ;  /* 0x0004000000003812 */ /* 0x000fc800078efcff */
[----:B------:R-:W-:-:S04]  /*1159b0*/  LOP3.LUT R0, R0, 0xfffdffff, RZ, 0xc0, !PT ;  /* 0xfffdffff00007812 */ /* 0x000fc800078ec0ff */
[----:B------:R-:W-:Y:S02]  /*1159c0*/  @P2 LOP3.LUT R0, R0, 0x20000, RZ, 0xfc, !PT ;  /* 0x0002000000002812 */ /* 0x000fe400078efcff */
[----:B------:R-:W-:Y:S01]  /*1159d0*/  ISETP.LT.AND P0, PT, R38, UR28, !P0 ;  /* 0x0000001c26007c0c */ /* 0x000fe2000c701270 */
[----:B------:R1:W-:Y:S01]  /*1159e0*/  STL [R1+0x38], R10 ;  /* 0x0000380a01007387 */ /* 0x0003e20000100800 */
[----:B------:R-:W-:Y:S01]  /*1159f0*/  LOP3.LUT R0, R0, 0xfffeffff, RZ, 0xc0, !PT ;  /* 0xfffeffff00007812 */ /* 0x000fe200078ec0ff */
[----:B------:R-:W-:-:S03]  /*115a00*/  ULDC UR28, c[0x0][0x228] ;  /* 0x00008a00001c7ab9 */ /* 0x000fc60000000800 */
[----:B------:R-:W-:-:S04]  /*115a10*/  @P1 LOP3.LUT R0, R0, 0x10000, RZ, 0xfc, !PT ;  /* 0x0001000000001812 */ /* 0x000fc800078efcff */
[----:B------:R-:W-:-:S04]  /*115a20*/  LOP3.LUT R0, R0, 0xffff7fff, RZ, 0xc0, !PT ;  /* 0xffff7fff00007812 */ /* 0x000fc800078ec0ff */
[----:B------:R-:W-:-:S04]  /*115a30*/  @P0 LOP3.LUT R0, R0, 0x8000, RZ, 0xfc, !PT ;  /* 0x0000800000000812 */ /* 0x000fc800078efcff */
[----:B------:R-:W-:Y:S02]  /*115a40*/  LOP3.LUT R0, R0, 0xffffbfff, RZ, 0xc0, !PT ;  /* 0xffffbfff00007812 */ /* 0x000fe400078ec0ff */
[----:B--2---:R-:W-:Y:S01]  /*115a50*/  ISETP.GE.AND P0, PT, R11, UR41, PT ;  /* 0x000000290b007c0c */ /* 0x004fe2000bf06270 */
[----:B------:R-:W-:-:S03]  /*115a60*/  ULDC.64 UR40, c[0x0][0x228] ;  /* 0x00008a0000287ab9 */ /* 0x000fc60000000a00 */
[----:B------:R-:W-:Y:S01]  /*115a70*/  ISETP.LT.AND P3, PT, R34, UR49, !P0 ;  /* 0x0000003122007c0c */ /* 0x000fe2000c761270 */
[----:B------:R-:W-:Y:S01]  /*115a80*/  ULDC UR49, c[0x0][0x228] ;  /* 0x00008a0000317ab9 */ /* 0x000fe20000000800 */
[----:B------:R-:W-:Y:S01]  /*115a90*/  ISETP.LT.AND P2, PT, R8, UR53, !P0 ;  /* 0x0000003508007c0c */ /* 0x000fe2000c741270 */
[----:B------:R-:W-:Y:S01]  /*115aa0*/  ULDC UR53, c[0x0][0x228] ;  /* 0x00008a0000357ab9 */ /* 0x000fe20000000800 */
[----:B------:R-:W-:Y:S01]  /*115ab0*/  ISETP.LT.AND P1, PT, R39, UR52, !P0 ;  /* 0x0000003427007c0c */ /* 0x000fe2000c721270 */
[----:B------:R-:W-:Y:S01]  /*115ac0*/  ULDC UR52, c[0x0][0x228] ;  /* 0x00008a0000347ab9 */ /* 0x000fe20000000800 */
[----:B------:R-:W-:Y:S01]  /*115ad0*/  ISETP.LT.AND P0, PT, R38, UR26, !P0 ;  /* 0x0000001a26007c0c */ /* 0x000fe2000c701270 */
[----:B------:R-:W-:Y:S02]  /*115ae0*/  ULDC UR26, c[0x0][0x248] ;  /* 0x00009200001a7ab9 */ /* 0x000fe40000000800 */
[----:B------:R-:W-:Y:S01]  /*115af0*/  VIADD R35, R10, UR26 ;  /* 0x0000001a0a237c36 */ /* 0x000fe20008000000 */
[----:B------:R-:W-:Y:S01]  /*115b00*/  ULDC UR26, c[0x0][0x248] ;  /* 0x00009200001a7ab9 */ /* 0x000fe20000000800 */
[----:B-1----:R-:W2:Y:S02]  /*115b10*/  LDL.LU R10, [R1+0x659c] ;  /* 0x00659c00010a7983 */ /* 0x002ea40000300800 */
[----:B------:R-:W-:-:S04]  /*115b20*/  @P3 LOP3.LUT R0, R0, 0x4000, RZ, 0xfc, !PT ;  /* 0x0000400000003812 */ /* 0x000fc800078efcff */
[----:B------:R-:W-:-:S04]  /*115b30*/  LOP3.LUT R0, R0, 0xffffdfff, RZ, 0xc0, !PT ;  /* 0xffffdfff00007812 */ /* 0x000fc800078ec0ff */
[----:B------:R-:W-:-:S04]  /*115b40*/  @P2 LOP3.LUT R0, R0, 0x2000, RZ, 0xfc, !PT ;  /* 0x0000200000002812 */ /* 0x000fc800078efcff */
[----:B------:R-:W-:-:S04]  /*115b50*/  LOP3.LUT R0, R0, 0xffffefff, RZ, 0xc0, !PT ;  /* 0xffffefff00007812 */ /* 0x000fc800078ec0ff */
[----:B------:R-:W-:-:S04]  /*115b60*/  @P1 LOP3.LUT R0, R0, 0x1000, RZ, 0xfc, !PT ;  /* 0x0000100000001812 */ /* 0x000fc800078efcff */
[----:B------:R-:W-:Y:S01]  /*115b70*/  LOP3.LUT R0, R0, 0xfffff7ff, RZ, 0xc0, !PT ;  /* 0xfffff7ff00007812 */ /* 0x000fe200078ec0ff */
[----:B------:R-:W-:Y:S03]  /*115b80*/  STL [R1+0x34], R35 ;  /* 0x0000342301007387 */ /* 0x000fe60000100800 */
[----:B------:R-:W-:Y:S02]  /*115b90*/  @P0 LOP3.LUT R0, R0, 0x800, RZ, 0xfc, !PT ;  /* 0x0000080000000812 */ /* 0x000fe400078efcff */
[----:B---3--:R-:W-:Y:S01]  /*115ba0*/  ISETP.GE.AND P0, PT, R9, UR33, PT ;  /* 0x0000002109007c0c */ /* 0x008fe2000bf06270 */
[----:B------:R-:W-:Y:S01]  /*115bb0*/  VIADD R36, R35, UR26 ;  /* 0x0000001a23247c36 */ /* 0x000fe20008000000 */
[----:B------:R-:W3:Y:S01]  /*115bc0*/  LDL.LU R9, [R1+0x65a0] ;  /* 0x0065a00001097983 */ /* 0x000ee20000300800 */
[----:B------:R-:W-:Y:S01]  /*115bd0*/  LOP3.LUT R0, R0, 0xfffffbff, RZ, 0xc0, !PT ;  /* 0xfffffbff00007812 */ /* 0x000fe200078ec0ff */
[----:B------:R-:W-:Y:S01]  /*115be0*/  ULDC.64 UR32, c[0x0][0x228] ;  /* 0x00008a0000207ab9 */ /* 0x000fe20000000a00 */
[----:B------:R-:W-:-:S02]  /*115bf0*/  ISETP.LT.AND P3, PT, R34, UR50, !P0 ;  /* 0x0000003222007c0c */ /* 0x000fc4000c761270 */
[----:B------:R-:W-:Y:S02]  /*115c00*/  ISETP.LT.AND P2, PT, R8, UR53, !P0 ;  /* 0x0000003508007c0c */ /* 0x000fe4000c741270 */
[----:B------:R-:W-:Y:S01]  /*115c10*/  ISETP.LT.AND P1, PT, R39, UR52, !P0 ;  /* 0x0000003427007c0c */ /* 0x000fe2000c721270 */
[----:B------:R-:W-:Y:S01]  /*115c20*/  STL [R1+0x6900], R35 ;  /* 0x0069002301007387 */ /* 0x000fe20000100800 */
[----:B------:R-:W-:Y:S01]  /*115c30*/  ULDC UR26, c[0x0][0x248] ;  /* 0x00009200001a7ab9 */ /* 0x000fe20000000800 */
[----:B------:R-:W-:-:S06]  /*115c40*/  ULDC UR50, c[0x0][0x228] ;  /* 0x00008a0000327ab9 */ /* 0x000fcc0000000800 */
[----:B------:R-:W-:Y:S01]  /*115c50*/  @P3 LOP3.LUT R0, R0, 0x400, RZ, 0xfc, !PT ;  /* 0x0000040000003812 */ /* 0x000fe200078efcff */
[----:B------:R-:W-:Y:S01]  /*115c60*/  ULDC UR53, c[0x0][0x228] ;  /* 0x00008a0000357ab9 */ /* 0x000fe20000000800 */
[----:B------:R-:W-:Y:S02]  /*115c70*/  ULDC UR52, c[0x0][0x228] ;  /* 0x00008a0000347ab9 */ /* 0x000fe40000000800 */
[----:B------:R-:W-:-:S04]  /*115c80*/  LOP3.LUT R0, R0, 0xfffffdff, RZ, 0xc0, !PT ;  /* 0xfffffdff00007812 */ /* 0x000fc800078ec0ff */
[----:B------:R-:W-:Y:S02]  /*115c90*/  @P2 LOP3.LUT R0, R0, 0x200, RZ, 0xfc, !PT ;  /* 0x0000020000002812 */ /* 0x000fe400078efcff */
[----:B------:R-:W-:Y:S01]  /*115ca0*/  ISETP.LT.AND P0, PT, R38, UR40, !P0 ;  /* 0x0000002826007c0c */ /* 0x000fe2000c701270 */
[----:B------:R-:W-:Y:S01]  /*115cb0*/  STL [R1+0x30], R36 ;  /* 0x0000302401007387 */ /* 0x000fe20000100800 */
[----:B------:R-:W-:Y:S01]  /*115cc0*/  LOP3.LUT R0, R0, 0xfffffeff, RZ, 0xc0, !PT ;  /* 0xfffffeff00007812 */ /* 0x000fe200078ec0ff */
[----:B------:R-:W-:Y:S01]  /*115cd0*/  VIADD R11, R36, UR26 ;  /* 0x0000001a240b7c36 */ /* 0x000fe20008000000 */
[----:B------:R-:W-:Y:S01]  /*115ce0*/  ULDC UR26, c[0x0][0x248] ;  /* 0x00009200001a7ab9 */ /* 0x000fe20000000800 */
[----:B------:R-:W-:Y:S01]  /*115cf0*/  ULDC UR40, c[0x0][0x228] ;  /* 0x00008a0000287ab9 */ /* 0x000fe20000000800 */
[----:B------:R-:W-:-:S04]  /*115d00*/  @P1 LOP3.LUT R0, R0, 0x100, RZ, 0xfc, !PT ;  /* 0x0000010000001812 */ /* 0x000fc800078efcff */
[----:B------:R-:W-:-:S04]  /*115d10*/  LOP3.LUT R0, R0, 0xffffff7f, RZ, 0xc0, !PT ;  /* 0xffffff7f00007812 */ /* 0x000fc800078ec0ff */
[----:B------:R-:W-:-:S04]  /*115d20*/  @P0 LOP3.LUT R0, R0, 0x80, RZ, 0xfc, !PT ;  /* 0x0000008000000812 */ /* 0x000fc800078efcff */
[----:B------:R-:W-:Y:S02]  /*115d30*/  LOP3.LUT R0, R0, 0xffffffbf, RZ, 0xc0, !PT ;  /* 0xffffffbf00007812 */ /* 0x000fe400078ec0ff */
        /* <DEDUP_REMOVED lines=27> */
[----:B------:R-:W-:-:S02]  /*115ef0*/  ISETP.LT.AND P1, PT, R39, UR56, !P0 ;  /* 0x0000003827007c0c */ /* 0x000fc4000c721270 */
[----:B------:R-:W-:Y:S01]  /*115f00*/  LOP3.LUT R0, R0, 0xfffffffb, RZ, 0xc0, !PT ;  /* 0xfffffffb00007812 */ /* 0x000fe200078ec0ff */
[----:B------:R1:W-:Y:S01]  /*115f10*/  STL [R1+0x28], R11 ;  /* 0x0000280b01007387 */ /* 0x0003e20000100800 */
[----:B------:R-:W-:Y:S01]  /*115f20*/  ISETP.LT.AND P0, PT, R38, UR30, !P0 ;  /* 0x0000001e26007c0c */ /* 0x000fe2000c701270 */
[----:B------:R-:W-:Y:S01]  /*115f30*/  ULDC UR30, c[0x0][0x228] ;  /* 0x00008a00001e7ab9 */ /* 0x000fe20000000800 */
[----:B------:R-:W-:Y:S01]  /*115f40*/  ULDC UR58, c[0x0][0x228] ;  /* 0x00008a00003a7ab9 */ /* 0x000fe20000000800 */
[----:B------:R-:W-:Y:S02]  /*115f50*/  ULDC UR56, c[0x0][0x228] ;  /* 0x00008a0000387ab9 */ /* 0x000fe40000000800 */
[----:B------:R-:W-:-:S08]  /*115f60*/  @P3 LOP3.LUT R0, R0, 0x4, RZ, 0xfc, !PT ;  /* 0x0000000400003812 */ /* 0x000fd000078efcff */
[----:B------:R-:W-:Y:S02]  /*115f70*/  @P0 LOP3.LUT R2, R2, 0x80000000, RZ, 0xfc, !PT ;  /* 0x8000000002020812 */ /* 0x000fe400078efcff */
[----:B------:R-:W-:-:S04]  /*115f80*/  LOP3.LUT R0, R0, 0xfffffffd, RZ, 0xc0, !PT ;  /* 0xfffffffd00007812 */ /* 0x000fc800078ec0ff */
[----:B------:R-:W-:-:S04]  /*115f90*/  @P2 LOP3.LUT R0, R0, 0x2, RZ, 0xfc, !PT ;  /* 0x0000000200002812 */ /* 0x000fc800078efcff */
[----:B------:R-:W-:-:S04]  /*115fa0*/  LOP3.LUT R0, R0, 0xfffffffe, RZ, 0xc0, !PT ;  /* 0xfffffffe00007812 */ /* 0x000fc800078ec0ff */
[----:B------:R-:W-:Y:S02]  /*115fb0*/  @P1 LOP3.LUT R0, R0, 0x1, RZ, 0xfc, !PT ;  /* 0x0000000100001812 */ /* 0x000fe400078efcff */
[----:B------:R-:W-:Y:S02]  /*115fc0*/  LOP3.LUT R2, R2, 0xbfffffff, RZ, 0xc0, !PT ;  /* 0xbfffffff02027812 */ /* 0x000fe400078ec0ff */
[----:B--2---:R-:W-:Y:S01]  /*115fd0*/  ISETP.GE.AND P0, PT, R10, UR27, PT ;  /* 0x0000001b0a007c0c */ /* 0x004fe2000bf06270 */
[----:B------:R-:W-:Y:S01]  /*115fe0*/  ULDC UR27, c[0x0][0x228] ;  /* 0x00008a00001b7ab9 */ /* 0x000fe20000000800 */
[----:B------:R-:W2:Y:S02]  /*115ff0*/  LDL.LU R10, [R1+0x65ac] ;  /* 0x0065ac00010a7983 */ /* 0x000ea40000300800 */
[----:B------:R-:W-:Y:S01]  /*116000*/  ISETP.LT.AND P1, PT, R34, UR61, !P0 ;  /* 0x0000003d22007c0c */ /* 0x000fe2000c721270 */
[----:B------:R-:W-:Y:S01]  /*116010*/  ULDC UR61, c[0x0][0x228] ;  /* 0x00008a00003d7ab9 */ /* 0x000fe20000000800 */
[----:B------:R-:W-:-:S11]  /*116020*/  ISETP.LT.AND P2, PT, R8, UR27, !P0 ;  /* 0x0000001b08007c0c */ /* 0x000fd6000c741270 */
[----:B------:R-:W-:Y:S02]  /*116030*/  @P1 LOP3.LUT R2, R2, 0x40000000, RZ, 0xfc, !PT ;  /* 0x4000000002021812 */ /* 0x000fe400078efcff */
[----:B------:R-:W-:Y:S01]  /*116040*/  ISETP.LT.AND P1, PT, R39, UR26, !P0 ;  /* 0x0000001a27007c0c */ /* 0x000fe2000c721270 */
[----:B------:R-:W-:Y:S01]  /*116050*/  ULDC UR26, c[0x0][0x248] ;  /* 0x00009200001a7ab9 */ /* 0x000fe20000000800 */
[----:B------:R-:W-:-:S04]  /*116060*/  LOP3.LUT R2, R2, 0xdfffffff, RZ, 0xc0, !PT ;  /* 0xdfffffff02027812 */ /* 0x000fc800078ec0ff */
[----:B------:R-:W-:Y:S02]  /*116070*/  @P2 LOP3.LUT R2, R2, 0x20000000, RZ, 0xfc, !PT ;  /* 0x2000000002022812 */ /* 0x000fe400078efcff */
[----:B------:R-:W-:Y:S01]  /*116080*/  ISETP.LT.AND P0, PT, R38, UR61, !P0 ;  /* 0x0000003d26007c0c */ /* 0x000fe2000c701270 */
[----:B-1----:R-:W-:Y:S01]  /*116090*/  VIADD R11, R11, UR26 ;  /* 0x0000001a0b0b7c36 */ /* 0x002fe20008000000 */
[----:B------:R-:W-:Y:S01]  /*1160a0*/  LOP3.LUT R2, R2, 0xefffffff, RZ, 0xc0, !PT ;  /* 0xefffffff02027812 */ /* 0x000fe200078ec0ff */
[----:B------:R-:W-:Y:S01]  /*1160b0*/  ULDC.64 UR26, c[0x0][0x228] ;  /* 0x00008a00001a7ab9 */ /* 0x000fe20000000a00 */
[----:B------:R-:W-:Y:S02]  /*1160c0*/  ULDC UR61, c[0x0][0x228] ;  /* 0x00008a00003d7ab9 */ /* 0x000fe40000000800 */
        /* <DEDUP_REMOVED lines=8> */
[----:B------:R-:W-:Y:S01]  /*116150*/  ULDC UR26, c[0x0][0x248] ;  /* 0x00009200001a7ab9 */ /* 0x000fe20000000800 */
[----:B------:R-:W-:-:S02]  /*116160*/  ISETP.LT.AND P2, PT, R34, UR60, !P0 ;  /* 0x0000003c22007c0c */ /* 0x000fc4000c741270 */
[----:B------:R-:W-:Y:S02]  /*116170*/  LOP3.LUT R2, R2, 0xfeffffff, RZ, 0xc0, !PT ;  /* 0xfeffffff02027812 */ /* 0x000fe400078ec0ff */
[----:B------:R-:W-:Y:S01]  /*116180*/  ISETP.LT.AND P1, PT, R8, UR57, !P0 ;  /* 0x0000003908007c0c */ /* 0x000fe2000c721270 */
[----:B-1----:R-:W-:Y:S01]  /*116190*/  VIADD R11, R11, UR26 ;  /* 0x0000001a0b0b7c36 */ /* 0x002fe20008000000 */
[----:B------:R-:W-:-:S05]  /*1161a0*/  ULDC UR60, c[0x0][0x228] ;  /* 0x00008a00003c7ab9 */ /* 0x000fca0000000800 */
[----:B------:R-:W-:Y:S01]  /*1161b0*/  @P3 LOP3.LUT R2, R2, 0x1000000, RZ, 0xfc, !PT ;  /* 0x0100000002023812 */ /* 0x000fe200078efcff */
[----:B------:R-:W-:Y:S01]  /*1161c0*/  ULDC UR57, c[0x0][0x228] ;  /* 0x00008a0000397ab9 */ /* 0x000fe20000000800 */
[----:B------:R-:W-:Y:S01]  /*1161d0*/  ISETP.LT.AND P0, PT, R38, UR55, !P0 ;  /* 0x0000003726007c0c */ /* 0x000fe2000c701270 */
[----:B------:R1:W-:Y:S01]  /*1161e0*/  STL [R1+0x20], R11 ;  /* 0x0000200b01007387 */ /* 0x0003e20000100800 */
[----:B------:R-:W-:Y:S01]  /*1161f0*/  LOP3.LUT R2, R2, 0xfbffffff, RZ, 0xc0, !PT ;  /* 0xfbffffff02027812 */ /* 0x000fe200078ec0ff */
[----:B------:R-:W-:Y:S01]  /*116200*/  ULDC UR55, c[0x0][0x228] ;  /* 0x00008a0000377ab9 */ /* 0x000fe20000000800 */
[----:B------:R-:W-:Y:S02]  /*116210*/  ULDC UR26, c[0x0][0x228] ;  /* 0x00008a00001a7ab9 */ /* 0x000fe40000000800 */
[----:B------:R-:W-:-:S04]  /*116220*/  @P2 LOP3.LUT R2, R2, 0x4000000, RZ, 0xfc, !PT ;  /* 0x0400000002022812 */ /* 0x000fc800078efcff */
        /* <DEDUP_REMOVED lines=11> */
[----:B------:R-:W-:-:S08]  /*1162e0*/  ULDC.64 UR18, c[0x0][0x228] ;  /* 0x00008a0000127ab9 */ /* 0x000fd00000000a00 */
[----:B------:R-:W-:-:S04]  /*1162f0*/  @P3 LOP3.LUT R2, R2, 0x400000, RZ, 0xfc, !PT ;  /* 0x0040000002023812 */ /* 0x000fc800078efcff */
        /* <DEDUP_REMOVED lines=8> */
[----:B---3--:R-:W-:Y:S02]  /*116380*/  ISETP.GE.AND P0, PT, R9, UR31, PT ;  /* 0x0000001f09007c0c */ /* 0x008fe4000bf06270 */
[----:B------:R-:W3:Y:S02]  /*116390*/  LDL.LU R9, [R1+0x65b8] ;  /* 0x0065b80001097983 */ /* 0x000ee40000300800 */
[----:B------:R-:W-:Y:S02]  /*1163a0*/  ISETP.LT.AND P3, PT, R34, UR14, !P0 ;  /* 0x0000000e22007c0c */ /* 0x000fe4000c761270 */
[----:B------:R-:W-:Y:S01]  /*1163b0*/  ISETP.LT.AND P2, PT, R8, UR15, !P0 ;  /* 0x0000000f08007c0c */ /* 0x000fe2000c741270 */
[----:B-1----:R-:W-:Y:S01]  /*1163c0*/  VIADD R11, R11, UR16 ;  /* 0x000000100b0b7c36 */ /* 0x002fe20008000000 */
[----:B------:R-:W-:Y:S01]  /*1163d0*/  LOP3.LUT R2, R2, 0xfffbffff, RZ, 0xc0, !PT ;  /* 0xfffbffff02027812 */ /* 0x000fe200078ec0ff */
[----:B------:R-:W-:Y:S01]  /*1163e0*/  ULDC.64 UR14, c[0x0][0x228] ;  /* 0x00008a00000e7ab9 */ /* 0x000fe20000000a00 */
[----:B------:R-:W-:Y:S01]  /*1163f0*/  ISETP.LT.AND P1, PT, R39, UR13, !P0 ;  /* 0x0000000d27007c0c */ /* 0x000fe2000c721270 */
[----:B------:R-:W-:Y:S01]  /*116400*/  ULDC UR13, c[0x0][0x248] ;  /* 0x00009200000d7ab9 */ /* 0x000fe20000000800 */
[----:B------:R-:W-:-:S05]  /*116410*/  ULDC UR16, c[0x0][0x228] ;  /* 0x00008a0000107ab9 */ /* 0x000fca0000000800 */
[----:B------:R-:W-:-:S04]  /*116420*/  @P3 LOP3.LUT R2, R2, 0x40000, RZ, 0xfc, !PT ;  /* 0x0004000002023812 */ /* 0x000fc800078efcff */
[----:B------:R-:W-:-:S04]  /*116430*/  LOP3.LUT R2, R2, 0xfffdffff, RZ, 0xc0, !PT ;  /* 0xfffdffff02027812 */ /* 0x000fc800078ec0ff */
[----:B------:R-:W-:Y:S02]  /*116440*/  @P2 LOP3.LUT R2, R2, 0x20000, RZ, 0xfc, !PT ;  /* 0x0002000002022812 */ /* 0x000fe400078efcff */
[----:B------:R-:W-:Y:S01]  /*116450*/  ISETP.LT.AND P0, PT, R38, UR17, !P0 ;  /* 0x0000001126007c0c */ /* 0x000fe2000c701270 */
[----:B------:R-:W-:Y:S01]  /*116460*/  VIADD R40, R11, UR13 ;  /* 0x0000000d0b287c36 */ /* 0x000fe20008000000 */
[----:B------:R-:W-:Y:S01]  /*116470*/  LOP3.LUT R2, R2, 0xfffeffff, RZ, 0xc0, !PT ;  /* 0xfffeffff02027812 */ /* 0x000fe200078ec0ff */
[----:B------:R1:W-:Y:S01]  /*116480*/  STL [R1+0x1c], R11 ;  /* 0x00001c0b01007387 */ /* 0x0003e20000100800 */
[----:B------:R-:W-:Y:S02]  /*116490*/  ULDC UR17, c[0x0][0x228] ;  /* 0x00008a0000117ab9 */ /* 0x000fe40000000800 */
[----:B------:R-:W-:-:S04]  /*1164a0*/  @P1 LOP3.LUT R2, R2, 0x10000, RZ, 0xfc, !PT ;  /* 0x0001000002021812 */ /* 0x000fc800078efcff */
[----:B------:R-:W-:Y:S01]  /*1164b0*/  LOP3.LUT R2, R2, 0xffff7fff, RZ, 0xc0, !PT ;  /* 0xffff7fff02027812 */ /* 0x000fe200078ec0ff */
[----:B------:R-:W-:Y:S03]  /*1164c0*/  STL [R1+0x18], R40 ;  /* 0x0000182801007387 */ /* 0x000fe60000100800 */
        /* <DEDUP_REMOVED lines=15> */
[----:B------:R-:W-:Y:S01]  /*1165c0*/  @P1 LOP3.LUT R2, R2, 0x1000, RZ, 0xfc, !PT ;  /* 0x0000100002021812 */ /* 0x000fe200078efcff */
[----:B------:R-:W-:-:S03]  /*1165d0*/  VIADD R41, R40, UR7 ;  /* 0x0000000728297c36 */ /* 0x000fc60008000000 */
[----:B------:R-:W-:Y:S02]  /*1165e0*/  LOP3.LUT R2, R2, 0xfffff7ff, RZ, 0xc0, !PT ;  /* 0xfffff7ff02027812 */ /* 0x000fe400078ec0ff */
[----:B------:R-:W-:Y:S02]  /*1165f0*/  STL [R1+0x14], R41 ;  /* 0x0000142901007387 */ /* 0x000fe40000100800 */
[----:B------:R-:W-:Y:S02]  /*116600*/  @P0 LOP3.LUT R2, R2, 0x800, RZ, 0xfc, !PT ;  /* 0x0000080002020812 */ /* 0x000fe400078efcff */
[----:B---3--:R-:W-:Y:S01]  /*116610*/  ISETP.GE.AND P0, PT, R9, UR15, PT ;  /* 0x0000000f09007c0c */ /* 0x008fe2000bf06270 */
[----:B------:R-:W-:Y:S01]  /*116620*/  ULDC.64 UR14, c[0x0][0x228] ;  /* 0x00008a00000e7ab9 */ /* 0x000fe20000000a00 */
[----:B------:R-:W3:Y:S02]  /*116630*/  LDL.LU R9, [R1+0x65c0] ;  /* 0x0065c00001097983 */ /* 0x000ee40000300800 */
[----:B------:R-:W-:-:S02]  /*116640*/  ISETP.LT.AND P3, PT, R34, UR8, !P0 ;  /* 0x0000000822007c0c */ /* 0x000fc4000c761270 */
[----:B------:R-:W-:Y:S01]  /*116650*/  ISETP.LT.AND P2, PT, R8, UR6, !P0 ;  /* 0x0000000608007c0c */ /* 0x000fe2000c741270 */
[----:B------:R-:W-:Y:S01]  /*116660*/  ULDC UR6, c[0x0][0x248] ;  /* 0x0000920000067ab9 */ /* 0x000fe20000000800 */
[----:B------:R-:W-:Y:S02]  /*116670*/  LOP3.LUT R2, R2, 0xfffffbff, RZ, 0xc0, !PT ;  /* 0xfffffbff02027812 */ /* 0x000fe400078ec0ff */
[----:B------:R-:W-:-:S07]  /*116680*/  ISETP.LT.AND P1, PT, R39, UR10, !P0 ;  /* 0x0000000a27007c0c */ /* 0x000fce000c721270 */
[----:B------:R-:W-:-:S04]  /*116690*/  @P3 LOP3.LUT R2, R2, 0x400, RZ, 0xfc, !PT ;  /* 0x0000040002023812 */ /* 0x000fc800078efcff */
[----:B------:R-:W-:-:S04]  /*1166a0*/  LOP3.LUT R2, R2, 0xfffffdff, RZ, 0xc0, !PT ;  /* 0xfffffdff02027812 */ /* 0x000fc800078ec0ff */
[----:B------:R-:W-:Y:S02]  /*1166b0*/  @P2 LOP3.LUT R2, R2, 0x200, RZ, 0xfc, !PT ;  /* 0x0000020002022812 */ /* 0x000fe400078efcff */
[----:B------:R-:W-:Y:S01]  /*1166c0*/  ISETP.LT.AND P0, PT, R38, UR11, !P0 ;  /* 0x0000000b26007c0c */ /* 0x000fe2000c701270 */
[----:B------:R-:W-:Y:S01]  /*1166d0*/  VIADD R37, R41, UR6 ;  /* 0x0000000629257c36 */ /* 0x000fe20008000000 */
[----:B------:R-:W-:Y:S01]  /*1166e0*/  LOP3.LUT R2, R2, 0xfffffeff, RZ, 0xc0, !PT ;  /* 0xfffffeff02027812 */ /* 0x000fe200078ec0ff */
[----:B------:R-:W-:Y:S01]  /*1166f0*/  ULDC.64 UR6, c[0x0][0x228] ;  /* 0x00008a0000067ab9 */ /* 0x000fe20000000a00 */
[----:B------:R-:W-:Y:S02]  /*116700*/  ULDC.64 UR10, c[0x0][0x228] ;  /* 0x00008a00000a7ab9 */ /* 0x000fe40000000a00 */
[----:B------:R-:W-:-:S04]  /*116710*/  @P1 LOP3.LUT R2, R2, 0x100, RZ, 0xfc, !PT ;  /* 0x0000010002021812 */ /* 0x000fc800078efcff */
[----:B------:R-:W-:Y:S01]  /*116720*/  LOP3.LUT R2, R2, 0xffffff7f, RZ, 0xc0, !PT ;  /* 0xffffff7f02027812 */ /* 0x000fe200078ec0ff */
[----:B------:R-:W-:Y:S03]  /*116730*/  STL [R1+0x10], R37 ;  /* 0x0000102501007387 */ /* 0x000fe60000100800 */
        /* <DEDUP_REMOVED lines=8> */
[----:B------:R-:W-:-:S09]  /*1167c0*/  ISETP.LT.AND P1, PT, R39, UR20, !P0 ;  /* 0x0000001427007c0c */ /* 0x000fd2000c721270 */
[----:B------:R-:W-:Y:S01]  /*1167d0*/  @P3 LOP3.LUT R2, R2, 0x40, RZ, 0xfc, !PT ;  /* 0x0000004002023812 */ /* 0x000fe200078efcff */
[----:B-1----:R-:W-:Y:S01]  /*1167e0*/  VIADD R11, R37, UR6 ;  /* 0x00000006250b7c36 */ /* 0x002fe20008000000 */
[----:B------:R-:W-:Y:S01]  /*1167f0*/  ISETP.LT.AND P0, PT, R38, UR22, !P0 ;  /* 0x0000001626007c0c */ /* 0x000fe2000c701270 */
[----:B------:R-:W-:Y:S01]  /*116800*/  ULDC UR6, c[0x0][0x248] ;  /* 0x0000920000067ab9 */ /* 0x000fe20000000800 */
[----:B------:R-:W-:Y:S01]  /*116810*/  LOP3.LUT R2, R2, 0xffffffdf, RZ, 0xc0, !PT ;  /* 0xffffffdf02027812 */ /* 0x000fe200078ec0ff */
[----:B------:R-:W-:Y:S01]  /*116820*/  ULDC.64 UR12, c[0x0][0x228] ;  /* 0x00008a00000c7ab9 */ /* 0x000fe20000000a00 */
[----:B------:R1:W-:Y:S01]  /*116830*/  STL [R1+0xc], R11 ;  /* 0x00000c0b01007387 */ /* 0x0003e20000100800 */
[----:B------:R-:W-:Y:S01]  /*116840*/  ULDC.64 UR20, c[0x0][0x228] ;  /* 0x00008a0000147ab9 */ /* 0x000fe20000000a00 */
[----:B------:R-:W-:Y:S01]  /*116850*/  @P2 LOP3.LUT R2, R2, 0x20, RZ, 0xfc, !PT ;  /* 0x0000002002022812 */ /* 0x000fe200078efcff */
[----:B------:R-:W-:-:S03]  /*116860*/  ULDC UR22, c[0x0][0x228] ;  /* 0x00008a0000167ab9 */ /* 0x000fc60000000800 */
        /* <DEDUP_REMOVED lines=9> */
[----:B------:R-:W-:Y:S01]  /*116900*/  ISETP.LT.AND P1, PT, R39, UR23, !P0 ;  /* 0x0000001727007c0c */ /* 0x000fe2000c721270 */
[----:B------:R-:W-:Y:S01]  /*116910*/  ULDC.64 UR6, c[0x0][0x228] ;  /* 0x00008a0000067ab9 */ /* 0x000fe20000000a00 */
[----:B------:R-:W-:Y:S01]  /*116920*/  ISETP.LT.AND P0, PT, R38, UR24, !P0 ;  /* 0x0000001826007c0c */ /* 0x000fe2000c701270 */
[----:B------:R-:W-:Y:S01]  /*116930*/  ULDC UR54, c[0x0][0x228] ;  /* 0x00008a0000367ab9 */ /* 0x000fe20000000800 */
[----:B------:R1:W-:Y:S01]  /*116940*/  STL [R1+0x8], R11 ;  /* 0x0000080b01007387 */ /* 0x0003e20000100800 */
[----:B------:R-:W-:Y:S01]  /*116950*/  LOP3.LUT R2, R2, 0xfffffffb, RZ, 0xc0, !PT ;  /* 0xfffffffb02027812 */ /* 0x000fe200078ec0ff */
[----:B------:R-:W-:Y:S01]  /*116960*/  ULDC UR23, c[0x0][0x228] ;  /* 0x00008a0000177ab9 */ /* 0x000fe20000000800 */
[----:B------:R-:W-:-:S08]  /*116970*/  ULDC UR24, c[0x0][0x228] ;  /* 0x00008a0000187ab9 */ /* 0x000fd00000000800 */
[----:B------:R-:W-:Y:S02]  /*116980*/  @P0 LOP3.LUT R3, R3, 0x80000000, RZ, 0xfc, !PT ;  /* 0x8000000003030812 */ /* 0x000fe400078efcff */
[----:B------:R-:W-:-:S04]  /*116990*/  @P3 LOP3.LUT R2, R2, 0x4, RZ, 0xfc, !PT ;  /* 0x0000000402023812 */ /* 0x000fc800078efcff */
[----:B------:R-:W-:Y:S02]  /*1169a0*/  LOP3.LUT R2, R2, 0xfffffffd, RZ, 0xc0, !PT ;  /* 0xfffffffd02027812 */ /* 0x000fe400078ec0ff */
[----:B------:R-:W-:Y:S02]  /*1169b0*/  LOP3.LUT R3, R3, 0xbfffffff, RZ, 0xc0, !PT ;  /* 0xbfffffff03037812 */ /* 0x000fe400078ec0ff */
[----:B------:R-:W-:-:S04]  /*1169c0*/  @P2 LOP3.LUT R2, R2, 0x2, RZ, 0xfc, !PT ;  /* 0x0000000202022812 */ /* 0x000fc800078efcff */
[----:B------:R-:W-:-:S04]  /*1169d0*/  LOP3.LUT R2, R2, 0xfffffffe, RZ, 0xc0, !PT ;  /* 0xfffffffe02027812 */ /* 0x000fc800078ec0ff */
[----:B------:R-:W-:Y:S02]  /*1169e0*/  @P1 LOP3.LUT R2, R2, 0x1, RZ, 0xfc, !PT ;  /* 0x0000000102021812 */ /* 0x000fe400078efcff */
[----:B--2---:R-:W-:Y:S01]  /*1169f0*/  ISETP.GE.AND P0, PT, R10, UR9, PT ;  /* 0x000000090a007c0c */ /* 0x004fe2000bf06270 */
[----:B------:R-:W-:Y:S01]  /*116a00*/  ULDC.64 UR8, c[0x0][0x228] ;  /* 0x00008a0000087ab9 */ /* 0x000fe20000000a00 */
[----:B------:R-:W2:Y:S02]  /*116a10*/  LDL.LU R10, [R1+0x65cc] ;  /* 0x0065cc00010a7983 */ /* 0x000ea40000300800 */
[----:B------:R-:W-:Y:S01]  /*116a20*/  ISETP.LT.AND P3, PT, R34, UR6, !P0 ;  /* 0x0000000622007c0c */ /* 0x000fe2000c761270 */
[----:B------:R-:W-:Y:S01]  /*116a30*/  ULDC UR6, c[0x0][0x248] ;  /* 0x0000920000067ab9 */ /* 0x000fe20000000800 */
[----:B------:R-:W-:Y:S02]  /*116a40*/  ISETP.LT.AND P2, PT, R8, UR25, !P0 ;  /* 0x0000001908007c0c */ /* 0x000fe4000c741270 */
[----:B------:R-:W-:Y:S01]  /*116a50*/  ISETP.LT.AND P1, PT, R39, UR35, !P0 ;  /* 0x0000002327007c0c */ /* 0x000fe2000c721270 */
[----:B------:R-:W-:-:S08]  /*116a60*/  ULDC UR35, c[0x0][0x228] ;  /* 0x00008a0000237ab9 */ /* 0x000fd00000000800 */
[----:B------:R-:W-:Y:S01]  /*116a70*/  @P3 LOP3.LUT R3, R3, 0x40000000, RZ, 0xfc, !PT ;  /* 0x4000000003033812 */ /* 0x000fe200078efcff */
[----:B------:R-:W-:Y:S01]  /*116a80*/  VIADD R61, R11, UR6 ;  /* 0x000000060b3d7c36 */ /* 0x000fe20008000000 */
[----:B------:R-:W-:Y:S01]  /*116a90*/  ISETP.LT.AND P0, PT, R38, UR37, !P0 ;  /* 0x0000002526007c0c */ /* 0x000fe2000c701270 */
[----:B------:R-:W-:Y:S01]  /*116aa0*/  ULDC UR37, c[0x0][0x228] ;  /* 0x00008a0000257ab9 */ /* 0x000fe20000000800 */
[----:B------:R-:W-:Y:S01]  /*116ab0*/  LOP3.LUT R3, R3, 0xdfffffff, RZ, 0xc0, !PT ;  /* 0xdfffffff03037812 */ /* 0x000fe200078ec0ff */
[----:B------:R-:W-:Y:S01]  /*116ac0*/  ULDC UR6, c[0x0][0x248] ;  /* 0x0000920000067ab9 */ /* 0x000fe20000000800 */
[----:B------:R-:W-:Y:S02]  /*116ad0*/  ULDC UR25, c[0x0][0x228] ;  /* 0x00008a0000197ab9 */ /* 0x000fe40000000800 */
[----:B------:R-:W-:-:S04]  /*116ae0*/  @P2 LOP3.LUT R3, R3, 0x20000000, RZ, 0xfc, !PT ;  /* 0x2000000003032812 */ /* 0x000fc800078efcff */
[----:B------:R-:W-:-:S04]  /*116af0*/  LOP3.LUT R3, R3, 0xefffffff, RZ, 0xc0, !PT ;  /* 0xefffffff03037812 */ /* 0x000fc800078ec0ff */
[----:B------:R-:W-:-:S04]  /*116b00*/  @P1 LOP3.LUT R3, R3, 0x10000000, RZ, 0xfc, !PT ;  /* 0x1000000003031812 */ /* 0x000fc800078efcff */
[----:B------:R-:W-:-:S04]  /*116b10*/  LOP3.LUT R3, R3, 0xf7ffffff, RZ, 0xc0, !PT ;  /* 0xf7ffffff03037812 */ /* 0x000fc800078ec0ff */
[----:B------:R-:W-:Y:S02]  /*116b20*/  @P0 LOP3.LUT R3, R3, 0x8000000, RZ, 0xfc, !PT ;  /* 0x0800000003030812 */ /* 0x000fe400078efcff */
[----:B---3--:R-:W-:Y:S01]  /*116b30*/  ISETP.GE.AND P0, PT, R9, UR7, PT ;  /* 0x0000000709007c0c */ /* 0x008fe2000bf06270 */
[----:B------:R-:W-:Y:S01]  /*116b40*/  VIADD R60, R61, UR6 ;  /* 0x000000063d3c7c36 */ /* 0x000fe20008000000 */
[----:B------:R-:W3:Y:S01]  /*116b50*/  LDL.LU R9, [R1+0x65d0] ;  /* 0x0065d00001097983 */ /* 0x000ee20000300800 */
[----:B------:R-:W-:Y:S01]  /*116b60*/  LOP3.LUT R3, R3, 0xfbffffff, RZ, 0xc0, !PT ;  /* 0xfbffffff03037812 */ /* 0x000fe200078ec0ff */
[----:B------:R-:W-:Y:S01]  /*116b70*/  ULDC UR7, c[0x0][0x248] ;  /* 0x0000920000077ab9 */ /* 0x000fe20000000800 */
[----:B------:R-:W-:Y:S02]  /*116b80*/  ISETP.LT.AND P3, PT, R34, UR8, !P0 ;  /* 0x0000000822007c0c */ /* 0x000fe4000c761270 */
[----:B------:R-:W-:Y:S01]  /*116b90*/  ISETP.LT.AND P2, PT, R8, UR39, !P0 ;  /* 0x0000002708007c0c */ /* 0x000fe2000c741270 */
[----:B------:R-:W-:Y:S01]  /*116ba0*/  ULDC UR39, c[0x0][0x228] ;  /* 0x00008a0000277ab9 */ /* 0x000fe20000000800 */
[----:B------:R-:W-:Y:S01]  /*116bb0*/  ISETP.LT.AND P1, PT, R39, UR42, !P0 ;  /* 0x0000002a27007c0c */ /* 0x000fe2000c721270 */
[----:B------:R-:W-:Y:S01]  /*116bc0*/  ULDC UR42, c[0x0][0x228] ;  /* 0x00008a00002a7ab9 */ /* 0x000fe20000000800 */
[----:B------:R-:W-:Y:S01]  /*116bd0*/  VIADD R59, R60, UR7 ;  /* 0x000000073c3b7c36 */ /* 0x000fe20008000000 */
[----:B------:R-:W-:Y:S01]  /*116be0*/  ULDC UR6, c[0x0][0x228] ;  /* 0x00008a0000067ab9 */ /* 0x000fe20000000800 */
        /* <DEDUP_REMOVED lines=16> */
[----:B------:R-:W-:Y:S01]  /*116cf0*/  ISETP.LT.AND P2, PT, R8, UR43, !P0 ;  /* 0x0000002b08007c0c */ /* 0x000fe2000c741270 */
[----:B------:R-:W-:Y:S01]  /*116d00*/  ULDC UR43, c[0x0][0x228] ;  /* 0x00008a00002b7ab9 */ /* 0x000fe20000000800 */
[----:B------:R-:W-:Y:S01]  /*116d10*/  ISETP.LT.AND P1, PT, R39, UR28, !P0 ;  /* 0x0000001c27007c0c */ /* 0x000fe2000c721270 */
[----:B------:R-:W-:Y:S01]  /*116d20*/  VIADD R58, R59, UR9 ;  /* 0x000000093b3a7c36 */ /* 0x000fe20008000000 */
[----:B------:R-:W-:-:S07]  /*116d30*/  ULDC UR10, c[0x0][0x228] ;  /* 0x00008a00000a7ab9 */ /* 0x000fce0000000800 */
        /* <DEDUP_REMOVED lines=18> */
[----:B------:R-:W-:Y:S01]  /*116e60*/  VIADD R55, R58, UR12 ;  /* 0x0000000c3a377c36 */ /* 0x000fe20008000000 */
[----:B------:R-:W-:-:S05]  /*116e70*/  ULDC UR46, c[0x0][0x228] ;  /* 0x00008a00002e7ab9 */ /* 0x000fca0000000800 */
[----:B------:R-:W-:Y:S01]  /*116e80*/  @P3 LOP3.LUT R3, R3, 0x40000, RZ, 0xfc, !PT ;  /* 0x0004000003033812 */ /* 0x000fe200078efcff */
[----:B------:R-:W-:Y:S01]  /*116e90*/  ULDC UR12, c[0x0][0x228] ;  /* 0x00008a00000c7ab9 */ /* 0x000fe20000000800 */
[----:B------:R-:W-:Y:S02]  /*116ea0*/  ULDC UR47, c[0x0][0x228] ;  /* 0x00008a00002f7ab9 */ /* 0x000fe40000000800 */
        /* <DEDUP_REMOVED lines=14> */
[----:B------:R-:W-:Y:S01]  /*116f90*/  ISETP.LT.AND P2, PT, R8, UR49, !P0 ;  /* 0x0000003108007c0c */ /* 0x000fe2000c741270 */
[----:B------:R-:W-:Y:S01]  /*116fa0*/  ULDC UR49, c[0x0][0x228] ;  /* 0x00008a0000317ab9 */ /* 0x000fe20000000800 */
        /* <DEDUP_REMOVED lines=18> */
[----:B------:R-:W-:Y:S01]  /*1170d0*/  VIADD R54, R55, UR15 ;  /* 0x0000000f37367c36 */ /* 0x000fe20008000000 */
[----:B------:R-:W-:Y:S01]  /*1170e0*/  ULDC UR18, c[0x0][0x248] ;  /* 0x0000920000127ab9 */ /* 0x000fe20000000800 */
[----:B------:R-:W-:-:S04]  /*1170f0*/  ULDC UR40, c[0x0][0x228] ;  /* 0x00008a0000287ab9 */ /* 0x000fc80000000800 */
[----:B------:R-:W-:Y:S01]  /*117100*/  @P3 LOP3.LUT R3, R3, 0x400, RZ, 0xfc, !PT ;  /* 0x0000040003033812 */ /* 0x000fe200078efcff */
[----:B------:R-:W-:Y:S01]  /*117110*/  ULDC UR15, c[0x0][0x228] ;  /* 0x00008a00000f7ab9 */ /* 0x000fe20000000800 */
[----:B------:R-:W-:Y:S02]  /*117120*/  ULDC UR53, c[0x0][0x228] ;  /* 0x00008a0000357ab9 */ /* 0x000fe40000000800 */
[----:B------:R-:W-:-:S04]  /*117130*/  LOP3.LUT R3, R3, 0xfffffdff, RZ, 0xc0, !PT ;  /* 0xfffffdff03037812 */ /* 0x000fc800078ec0ff */
[----:B------:R-:W-:Y:S02]  /*117140*/  @P2 LOP3.LUT R3, R3, 0x200, RZ, 0xfc, !PT ;  /* 0x0000020003032812 */ /* 0x000fe400078efcff */
[----:B------:R-:W-:Y:S01]  /*117150*/  ISETP.LT.AND P0, PT, R38, UR52, !P0 ;  /* 0x0000003426007c0c */ /* 0x000fe2000c701270 */
[----:B------:R-:W-:Y:S01]  /*117160*/  VIADD R53, R54, UR18 ;  /* 0x0000001236357c36 */ /* 0x000fe20008000000 */
        /* <DEDUP_REMOVED lines=8> */
[----:B------:R-:W-:Y:S01]  /*1171f0*/  VIADD R52, R53, UR18 ;  /* 0x0000001235347c36 */ /* 0x000fe20008000000 */
[----:B------:R-:W2:Y:S01]  /*117200*/  LDL.LU R10, [R1+0x65e4] ;  /* 0x0065e400010a7983 */ /* 0x000ea20000300800 */
[----:B------:R-:W-:Y:S01]  /*117210*/  ULDC UR18, c[0x0][0x248] ;  /* 0x0000920000127ab9 */ /* 0x000fe20000000800 */
[----:B------:R-:W-:Y:S01]  /*117220*/  ISETP.LT.AND P3, PT, R34, UR20, !P0 ;  /* 0x0000001422007c0c */ /* 0x000fe2000c761270 */
[----:B------:R-:W-:Y:S01]  /*117230*/  ULDC UR19, c[0x0][0x228] ;  /* 0x00008a0000137ab9 */ /* 0x000fe20000000800 */
[----:B------:R-:W-:Y:S02]  /*117240*/  ISETP.LT.AND P2, PT, R8, UR32, !P0 ;  /* 0x0000002008007c0c */ /* 0x000fe4000c741270 */
[----:B------:R-:W-:Y:S01]  /*117250*/  ISETP.LT.AND P1, PT, R39, UR30, !P0 ;  /* 0x0000001e27007c0c */ /* 0x000fe2000c721270 */
[----:B------:R-:W-:Y:S01]  /*117260*/  ULDC.64 UR30, c[0x0][0x228] ;  /* 0x00008a00001e7ab9 */ /* 0x000fe20000000a00 */
[----:B------:R-:W-:Y:S01]  /*117270*/  VIADD R51, R52, UR18 ;  /* 0x0000001234337c36 */ /* 0x000fe20008000000 */
[----:B------:R-:W-:-:S06]  /*117280*/  ULDC UR20, c[0x0][0x228] ;  /* 0x00008a0000147ab9 */ /* 0x000fcc0000000800 */
[----:B------:R-:W-:Y:S01]  /*117290*/  @P3 LOP3.LUT R3, R3, 0x40, RZ, 0xfc, !PT ;  /* 0x0000004003033812 */ /* 0x000fe200078efcff */
[----:B------:R-:W-:-:S03]  /*1172a0*/  ULDC UR18, c[0x0][0x228] ;  /* 0x00008a0000127ab9 */ /* 0x000fc60000000800 */
[----:B------:R-:W-:-:S04]  /*1172b0*/  LOP3.LUT R3, R3, 0xffffffdf, RZ, 0xc0, !PT ;  /* 0xffffffdf03037812 */ /* 0x000fc800078ec0ff */
[----:B------:R-:W-:Y:S02]  /*1172c0*/  @P2 LOP3.LUT R3, R3, 0x20, RZ, 0xfc, !PT ;  /* 0x0000002003032812 */ /* 0x000fe400078efcff */
[----:B------:R-:W-:Y:S01]  /*1172d0*/  ISETP.LT.AND P0, PT, R38, UR29, !P0 ;  /* 0x0000001d26007c0c */ /* 0x000fe2000c701270 */
[----:B------:R-:W-:Y:S01]  /*1172e0*/  ULDC.64 UR28, c[0x0][0x228] ;  /* 0x00008a00001c7ab9 */ /* 0x000fe20000000a00 */
        /* <DEDUP_REMOVED lines=8> */
[----:B------:R-:W-:Y:S01]  /*117370*/  ISETP.LT.AND P2, PT, R8, UR59, !P0 ;  /* 0x0000003b08007c0c */ /* 0x000fe2000c741270 */
[----:B------:R-:W-:Y:S01]  /*117380*/  ULDC UR59, c[0x0][0x228] ;  /* 0x00008a00003b7ab9 */ /* 0x000fe20000000800 */
[----:B------:R-:W-:Y:S01]  /*117390*/  ISETP.LT.AND P1, PT, R39, UR58, !P0 ;  /* 0x0000003a27007c0c */ /* 0x000fe2000c721270 */
[----:B------:R-:W-:Y:S01]  /*1173a0*/  ULDC UR58, c[0x0][0x228] ;  /* 0x00008a00003a7ab9 */ /* 0x000fe20000000800 */
[----:B------:R-:W-:Y:S01]  /*1173b0*/  ISETP.LT.AND P0, PT, R38, UR56, !P0 ;  /* 0x0000003826007c0c */ /* 0x000fe2000c701270 */
[----:B------:R-:W-:-:S12]  /*1173c0*/  ULDC UR56, c[0x0][0x228] ;  /* 0x00008a0000387ab9 */ /* 0x000fd80000000800 */
[----:B------:R-:W-:Y:S02]  /*1173d0*/  @P0 LOP3.LUT R4, R4, 0x80000000, RZ, 0xfc, !PT ;  /* 0x8000000004040812 */ /* 0x000fe400078efcff */
[----:B------:R-:W-:-:S04]  /*1173e0*/  LOP3.LUT R3, R3, 0xfffffffb, RZ, 0xc0, !PT ;  /* 0xfffffffb03037812 */ /* 0x000fc800078ec0ff */
        /* <DEDUP_REMOVED lines=9> */
[----:B------:R-:W-:Y:S02]  /*117480*/  ISETP.LT.AND P3, PT, R34, UR30, !P0 ;  /* 0x0000001e22007c0c */ /* 0x000fe4000c761270 */
        /* <DEDUP_REMOVED lines=25> */
[----:B------:R-:W-:Y:S01]  /*117620*/  ISETP.LT.AND P0, PT, R38, UR33, !P0 ;  /* 0x0000002126007c0c */ /* 0x000fe2000c701270 */
[----:B------:R-:W-:Y:S01]  /*117630*/  ULDC.64 UR32, c[0x0][0x228] ;  /* 0x00008a0000207ab9 */ /* 0x000fe20000000a00 */
[----:B------:R-:W-:Y:S01]  /*117640*/  LOP3.LUT R4, R4, 0xfdffffff, RZ, 0xc0, !PT ;  /* 0xfdffffff04047812 */ /* 0x000fe200078ec0ff */
[----:B------:R-:W-:-:S03]  /*117650*/  ULDC UR28, c[0x0][0x228] ;  /* 0x00008a00001c7ab9 */ /* 0x000fc60000000800 */
        /* <DEDUP_REMOVED lines=12> */
[----:B------:R-:W-:-:S08]  /*117720*/  VIADD R49, R50, UR29 ;  /* 0x0000001d32317c36 */ /* 0x000fd00008000000 */
[----:B------:R-:W-:Y:S01]  /*117730*/  @P3 LOP3.LUT R4, R4, 0x400000, RZ, 0xfc, !PT ;  /* 0x0040000004043812 */ /* 0x000fe200078efcff */
[----:B------:R-:W-:Y:S01]  /*117740*/  ULDC UR37, c[0x0][0x228] ;  /* 0x00008a0000257ab9 */ /* 0x000fe20000000800 */
        /* <DEDUP_REMOVED lines=32> */
[----:B--2---:R-:W-:Y:S02]  /*117950*/  ISETP.GE.AND P0, PT, R10, UR31, PT ;  /* 0x0000001f0a007c0c */ /* 0x004fe4000bf06270 */
[----:B------:R-:W2:Y:S02]  /*117960*/  LDL.LU R10, [R1+0x65fc] ;  /* 0x0065fc00010a7983 */ /* 0x000ea40000300800 */
[----:B------:R-:W-:Y:S02]  /*117970*/  ISETP.LT.AND P3, PT, R34, UR32, !P0 ;  /* 0x0000002022007c0c */ /* 0x000fe4000c761270 */
[----:B------:R-:W-:Y:S01]  /*117980*/  ISETP.LT.AND P2, PT, R8, UR45, !P0 ;  /* 0x0000002d08007c0c */ /* 0x000fe2000c741270 */
[----:B------:R-:W-:Y:S01]  /*117990*/  VIADD R47, R48, UR30 ;  /* 0x0000001e302f7c36 */ /* 0x000fe20008000000 */
[----:B------:R-:W-:Y:S01]  /*1179a0*/  ISETP.LT.AND P1, PT, R39, UR43, !P0 ;  /* 0x0000002b27007c0c */ /* 0x000fe2000c721270 */
[----:B------:R-:W-:-:S08]  /*1179b0*/  ULDC.64 UR30, c[0x0][0x228] ;  /* 0x00008a00001e7ab9 */ /* 0x000fd00000000a00 */
        /* <DEDUP_REMOVED lines=20> */
[----:B------:R-:W-:-:S06]  /*117b00*/  VIADD R46, R47, UR30 ;  /* 0x0000001e2f2e7c36 */ /* 0x000fcc0008000000 */
        /* <DEDUP_REMOVED lines=8> */
[----:B------:R-:W-:-:S03]  /*117b90*/  ULDC UR45, c[0x0][0x228] ;  /* 0x00008a00002d7ab9 */ /* 0x000fc60000000800 */
[----:B------:R-:W-:-:S04]  /*117ba0*/  @P1 LOP3.LUT R4, R4, 0x100, RZ, 0xfc, !PT ;  /* 0x0000010004041812 */ /* 0x000fc800078efcff */
[----:B------:R-:W-:-:S04]  /*117bb0*/  LOP3.LUT R4, R4, 0xffffff7f, RZ, 0xc0, !PT ;  /* 0xffffff7f04047812 */ /* 0x000fc800078ec0ff */
[----:B------:R-:W-:-:S04]  /*117bc0*/  @P0 LOP3.LUT R4, R4, 0x80, RZ, 0xfc, !PT ;  /* 0x0000008004040812 */ /* 0x000fc800078efcff */
[----:B------:R-:W-:Y:S02]  /*117bd0*/  LOP3.LUT R4, R4, 0xffffffbf, RZ, 0xc0, !PT ;  /* 0xffffffbf04047812 */ /* 0x000fe400078ec0ff */
        /* <DEDUP_REMOVED lines=36> */
[----:B--2---:R-:W-:Y:S02]  /*117e20*/  ISETP.GE.AND P0, PT, R10, UR31, PT ;  /* 0x0000001f0a007c0c */ /* 0x004fe4000bf06270 */
[----:B------:R-:W2:Y:S02]  /*117e30*/  LDL.LU R10, [R1+0x660c] ;  /* 0x00660c00010a7983 */ /* 0x000ea40000300800 */
[----:B------:R-:W-:Y:S02]  /*117e40*/  ISETP.LT.AND P3, PT, R34, UR32, !P0 ;  /* 0x0000002022007c0c */ /* 0x000fe4000c761270 */
[----:B------:R-:W-:Y:S01]  /*117e50*/  ISETP.LT.AND P2, PT, R8, UR51, !P0 ;  /* 0x0000003308007c0c */ /* 0x000fe2000c741270 */
[----:B------:R-:W-:Y:S01]  /*117e60*/  VIADD R44, R45, UR30 ;  /* 0x0000001e2d2c7c36 */ /* 0x000fe20008000000 */
[----:B------:R-:W-:Y:S01]  /*117e70*/  ISETP.LT.AND P1, PT, R39, UR49, !P0 ;  /* 0x0000003127007c0c */ /* 0x000fe2000c721270 */
[----:B------:R-:W-:-:S08]  /*117e80*/  ULDC UR30, c[0x0][0x248] ;  /* 0x00009200001e7ab9 */ /* 0x000fd00000000800 */
        /* <DEDUP_REMOVED lines=8> */
[----:B------:R-:W-:Y:S01]  /*117f10*/  ULDC.64 UR30, c[0x0][0x228] ;  /* 0x00008a00001e7ab9 */ /* 0x000fe20000000a00 */
        /* <DEDUP_REMOVED lines=45> */
[----:B------:R-:W-:Y:S01]  /*1181f0*/  ISETP.LT.AND P3, PT, R34, UR30, !P0 ;  /* 0x0000001e22007c0c */ /* 0x000fe2000c761270 */
[----:B------:R-:W-:Y:S01]  /*118200*/  VIADD R33, R42, UR6 ;  /* 0x000000062a217c36 */ /* 0x000fe20008000000 */
[----:B------:R-:W-:Y:S01]  /*118210*/  ISETP.LT.AND P2, PT, R8, UR57, !P0 ;  /* 0x0000003908007c0c */ /* 0x000fe2000c741270 */
[----:B------:R-:W-:Y:S01]  /*118220*/  ULDC UR6, c[0x0][0x248] ;  /* 0x0000920000067ab9 */ /* 0x000fe20000000800 */
[----:B------:R-:W-:Y:S01]  /*118230*/  LOP3.LUT R5, R5, 0xfffbffff, RZ, 0xc0, !PT ;  /* 0xfffbffff05057812 */ /* 0x000fe200078ec0ff */
[----:B------:R-:W-:Y:S01]  /*118240*/  ULDC UR30, c[0x0][0x228] ;  /* 0x00008a00001e7ab9 */ /* 0x000fe20000000800 */
[----:B------:R-:W-:Y:S01]  /*118250*/  ISETP.LT.AND P1, PT, R39, UR8, !P0 ;  /* 0x0000000827007c0c */ /* 0x000fe2000c721270 */
[----:B------:R-:W-:-:S06]  /*118260*/  ULDC UR57, c[0x0][0x228] ;  /* 0x00008a0000397ab9 */ /* 0x000fcc0000000800 */
[----:B------:R-:W-:-:S04]  /*118270*/  @P3 LOP3.LUT R5, R5, 0x40000, RZ, 0xfc, !PT ;  /* 0x0004000005053812 */ /* 0x000fc800078efcff */
[----:B------:R-:W-:-:S04]  /*118280*/  LOP3.LUT R5, R5, 0xfffdffff, RZ, 0xc0, !PT ;  /* 0xfffdffff05057812 */ /* 0x000fc800078ec0ff */
[----:B------:R-:W-:Y:S02]  /*118290*/  @P2 LOP3.LUT R5, R5, 0x20000, RZ, 0xfc, !PT ;  /* 0x0002000005052812 */ /* 0x000fe400078efcff */
[----:B------:R-:W-:Y:S02]  /*1182a0*/  ISETP.LT.AND P0, PT, R38, UR7, !P0 ;  /* 0x0000000726007c0c */ /* 0x000fe4000c701270 */
[----:B------:R-:W-:-:S04]  /*1182b0*/  LOP3.LUT R5, R5, 0xfffeffff, RZ, 0xc0, !PT ;  /* 0xfffeffff05057812 */ /* 0x000fc800078ec0ff */
[----:B------:R-:W-:-:S04]  /*1182c0*/  @P1 LOP3.LUT R5, R5, 0x10000, RZ, 0xfc, !PT ;  /* 0x0001000005051812 */ /* 0x000fc800078efcff */
[----:B------:R-:W-:-:S04]  /*1182d0*/  LOP3.LUT R5, R5, 0xffff7fff, RZ, 0xc0, !PT ;  /* 0xffff7fff05057812 */ /* 0x000fc800078ec0ff */
[----:B------:R-:W-:Y:S01]  /*1182e0*/  @P0 LOP3.LUT R5, R5, 0x8000, RZ, 0xfc, !PT ;  /* 0x0000800005050812 */ /* 0x000fe200078efcff */
[----:B------:R-:W-:Y:S01]  /*1182f0*/  VIADD R32, R33, UR6 ;  /* 0x0000000621207c36 */ /* 0x000fe20008000000 */
[----:B------:R-:W-:Y:S02]  /*118300*/  ULDC.64 UR6, c[0x0][0x228] ;  /* 0x00008a0000067ab9 */ /* 0x000fe40000000a00 */
[----:B------:R-:W-:Y:S02]  /*118310*/  LOP3.LUT R5, R5, 0xffffbfff, RZ, 0xc0, !PT ;  /* 0xffffbfff05057812 */ /* 0x000fe400078ec0ff */
[----:B--2---:R-:W-:Y:S01]  /*118320*/  ISETP.GE.AND P0, PT, R10, UR31, PT ;  /* 0x0000001f0a007c0c */ /* 0x004fe2000bf06270 */
[----:B------:R-:W-:Y:S01]  /*118330*/  ULDC UR31, c[0x0][0x228] ;  /* 0x00008a00001f7ab9 */ /* 0x000fe20000000800 */
[----:B------:R-:W2:Y:S02]  /*118340*/  LDL.LU R10, [R1+0x661c] ;  /* 0x00661c00010a7983 */ /* 0x000ea40000300800 */
[----:B------:R-:W-:Y:S01]  /*118350*/  ISETP.LT.AND P3, PT, R34, UR6, !P0 ;  /* 0x0000000622007c0c */ /* 0x000fe2000c761270 */
[----:B------:R-:W-:Y:S01]  /*118360*/  ULDC UR6, c[0x0][0x248] ;  /* 0x0000920000067ab9 */ /* 0x000fe20000000800 */
[----:B------:R-:W-:-:S02]  /*118370*/  ISETP.LT.AND P2, PT, R8, UR55, !P0 ;  /* 0x0000003708007c0c */ /* 0x000fc4000c741270 */
[----:B------:R-:W-:-:S09]  /*118380*/  ISETP.LT.AND P1, PT, R39, UR10, !P0 ;  /* 0x0000000a27007c0c */ /* 0x000fd2000c721270 */
[----:B------:R-:W-:Y:S01]  /*118390*/  @P3 LOP3.LUT R5, R5, 0x4000, RZ, 0xfc, !PT ;  /* 0x0000400005053812 */ /* 0x000fe200078efcff */
[----:B------:R-:W-:Y:S01]  /*1183a0*/  VIADD R31, R32, UR6 ;  /* 0x00000006201f7c36 */ /* 0x000fe20008000000 */
[----:B------:R-:W-:Y:S01]  /*1183b0*/  ISETP.LT.AND P0, PT, R38, UR11, !P0 ;  /* 0x0000000b26007c0c */ /* 0x000fe2000c701270 */
[----:B------:R-:W-:Y:S01]  /*1183c0*/  ULDC.64 UR10, c[0x0][0x228] ;  /* 0x00008a00000a7ab9 */ /* 0x000fe20000000a00 */
        /* <DEDUP_REMOVED lines=12> */
[----:B------:R-:W-:Y:S01]  /*118490*/  VIADD R30, R31, UR6 ;  /* 0x000000061f1e7c36 */ /* 0x000fe20008000000 */
[----:B------:R-:W-:Y:S01]  /*1184a0*/  LOP3.LUT R5, R5, 0xfffffbff, RZ, 0xc0, !PT ;  /* 0xfffffbff05057812 */ /* 0x000fe200078ec0ff */
[----:B------:R-:W-:Y:S01]  /*1184b0*/  ULDC.64 UR6, c[0x0][0x228] ;  /* 0x00008a0000067ab9 */ /* 0x000fe20000000a00 */
[----:B------:R-:W-:Y:S01]  /*1184c0*/  ISETP.LT.AND P1, PT, R39, UR13, !P0 ;  /* 0x0000000d27007c0c */ /* 0x000fe2000c721270 */
[----:B------:R-:W-:-:S06]  /*1184d0*/  ULDC.64 UR8, c[0x0][0x228] ;  /* 0x00008a0000087ab9 */ /* 0x000fcc0000000a00 */
        /* <DEDUP_REMOVED lines=34> */
[----:B------:R-:W-:Y:S01]  /*118700*/  ULDC.64 UR14, c[0x0][0x228] ;  /* 0x00008a00000e7ab9 */ /* 0x000fe20000000a00 */
[----:B------:R-:W-:-:S02]  /*118710*/  ISETP.LT.AND P1, PT, R39, UR25, !P0 ;  /* 0x0000001927007c0c */ /* 0x000fc4000c721270 */
[----:B------:R-:W-:Y:S01]  /*118720*/  LOP3.LUT R5, R5, 0xfffffffb, RZ, 0xc0, !PT ;  /* 0xfffffffb05057812 */ /* 0x000fe200078ec0ff */
[----:B------:R-:W-:Y:S01]  /*118730*/  VIADD R28, R29, UR7 ;  /* 0x000000071d1c7c36 */ /* 0x000fe20008000000 */
[----:B------:R-:W-:Y:S01]  /*118740*/  ISETP.LT.AND P0, PT, R38, UR26, !P0 ;  /* 0x0000001a26007c0c */ /* 0x000fe2000c701270 */
[----:B------:R-:W-:Y:S01]  /*118750*/  ULDC UR26, c[0x0][0x248] ;  /* 0x00009200001a7ab9 */ /* 0x000fe20000000800 */
[----:B------:R-:W-:Y:S01]  /*118760*/  ULDC UR8, c[0x0][0x228] ;  /* 0x00008a0000087ab9 */ /* 0x000fe20000000800 */
[----:B------:R-:W-:-:S10]  /*118770*/  ULDC UR7, c[0x0][0x228] ;  /* 0x00008a0000077ab9 */ /* 0x000fd40000000800 */
        /* <DEDUP_REMOVED lines=8> */
[----:B------:R-:W-:Y:S01]  /*118800*/  ULDC UR9, c[0x0][0x248] ;  /* 0x0000920000097ab9 */ /* 0x000fe20000000800 */
[----:B------:R-:W2:Y:S02]  /*118810*/  LDL.LU R10, [R1+0x662c] ;  /* 0x00662c00010a7983 */ /* 0x000ea40000300800 */
[----:B------:R-:W-:Y:S02]  /*118820*/  ISETP.LT.AND P3, PT, R34, UR10, !P0 ;  /* 0x0000000a22007c0c */ /* 0x000fe4000c761270 */
[----:B------:R-:W-:Y:S02]  /*118830*/  ISETP.LT.AND P2, PT, R8, UR22, !P0 ;  /* 0x0000001608007c0c */ /* 0x000fe4000c741270 */
[----:B------:R-:W-:Y:S01]  /*118840*/  ISETP.LT.AND P1, PT, R39, UR23, !P0 ;  /* 0x0000001727007c0c */ /* 0x000fe2000c721270 */
[----:B------:R-:W-:Y:S01]  /*118850*/  VIADD R27, R28, UR9 ;  /* 0x000000091c1b7c36 */ /* 0x000fe20008000000 */
[----:B------:R-:W-:-:S07]  /*118860*/  ULDC UR10, c[0x0][0x228] ;  /* 0x00008a00000a7ab9 */ /* 0x000fce0000000800 */
        /* <DEDUP_REMOVED lines=43> */
[----:B------:R-:W-:Y:S01]  /*118b20*/  VIADD R24, R25, UR22 ;  /* 0x0000001619187c36 */ /* 0x000fe20008000000 */
[----:B------:R-:W-:Y:S01]  /*118b30*/  LOP3.LUT R6, R6, 0xffdfffff, RZ, 0xc0, !PT ;  /* 0xffdfffff06067812 */ /* 0x000fe200078ec0ff */
[----:B------:R-:W-:Y:S01]  /*118b40*/  ULDC.64 UR22, c[0x0][0x228] ;  /* 0x00008a0000167ab9 */ /* 0x000fe20000000a00 */
[----:B------:R-:W-:Y:S01]  /*118b50*/  ULDC UR27, c[0x0][0x248] ;  /* 0x00009200001b7ab9 */ /* 0x000fe20000000800 */
[----:B------:R-:W-:Y:S01]  /*118b60*/  ULDC UR28, c[0x0][0x248] ;  /* 0x00009200001c7ab9 */ /* 0x000fe20000000800 */
[----:B------:R-:W-:Y:S01]  /*118b70*/  @P2 LOP3.LUT R6, R6, 0x200000, RZ, 0xfc, !PT ;  /* 0x0020000006062812 */ /* 0x000fe200078efcff */
[----:B------:R-:W-:-:S03]  /*118b80*/  ULDC UR15, c[0x0][0x228] ;  /* 0x00008a00000f7ab9 */ /* 0x000fc60000000800 */
        /* <DEDUP_REMOVED lines=31> */
[----:B------:R-:W-:Y:S01]  /*118d80*/  VIADD R21, R22, UR27 ;  /* 0x0000001b16157c36 */ /* 0x000fe20008000000 */
[----:B------:R-:W-:Y:S01]  /*118d90*/  ISETP.LT.AND P2, PT, R8, UR29, !P0 ;  /* 0x0000001d08007c0c */ /* 0x000fe2000c741270 */
[----:B------:R-:W-:Y:S01]  /*118da0*/  ULDC UR29, c[0x0][0x228] ;  /* 0x00008a00001d7ab9 */ /* 0x000fe20000000800 */
[----:B------:R-:W-:Y:S01]  /*118db0*/  ISETP.LT.AND P1, PT, R39, UR41, !P0 ;  /* 0x0000002927007c0c */ /* 0x000fe2000c721270 */
[----:B------:R-:W-:-:S08]  /*118dc0*/  ULDC UR24, c[0x0][0x248] ;  /* 0x0000920000187ab9 */ /* 0x000fd00000000800 */
        /* <DEDUP_REMOVED lines=50> */
[----:B------:R-:W-:Y:S01]  /*1190f0*/  ULDC.64 UR24, c[0x0][0x228] ;  /* 0x00008a0000187ab9 */ /* 0x000fe20000000a00 */
[----:B------:R-:W-:Y:S01]  /*119100*/  ISETP.LT.AND P3, PT, R34, UR22, !P0 ;  /* 0x0000001622007c0c */ /* 0x000fe2000c761270 */
[----:B------:R-:W-:Y:S01]  /*119110*/  ULDC.64 UR20, c[0x0][0x228] ;  /* 0x00008a0000147ab9 */ /* 0x000fe20000000a00 */
[----:B------:R-:W-:Y:S01]  /*119120*/  ISETP.LT.AND P2, PT, R8, UR32, !P0 ;  /* 0x0000002008007c0c */ /* 0x000fe2000c741270 */
[----:B------:R-:W-:Y:S01]  /*119130*/  ULDC.64 UR32, c[0x0][0x228] ;  /* 0x00008a0000207ab9 */ /* 0x000fe20000000a00 */
[----:B------:R-:W-:Y:S01]  /*119140*/  ISETP.LT.AND P1, PT, R39, UR59, !P0 ;  /* 0x0000003b27007c0c */ /* 0x000fe2000c721270 */
[----:B------:R-:W-:Y:S01]  /*119150*/  ULDC UR59, c[0x0][0x228] ;  /* 0x00008a00003b7ab9 */ /* 0x000fe20000000800 */
[----:B------:R-:W-:Y:S01]  /*119160*/  ISETP.LT.AND P0, PT, R38, UR58, !P0 ;  /* 0x0000003a26007c0c */ /* 0x000fe2000c701270 */
[----:B------:R-:W-:-:S12]  /*119170*/  ULDC UR58, c[0x0][0x228] ;  /* 0x00008a00003a7ab9 */ /* 0x000fd80000000800 */
        /* <DEDUP_REMOVED lines=28> */
[----:B------:R-:W-:Y:S02]  /*119340*/  ISETP.LT.AND P2, PT, R8, UR29, !P0 ;  /* 0x0000001d08007c0c */ /* 0x000fe4000c741270 */
[----:B------:R-:W-:-:S02]  /*119350*/  LOP3.LUT R7, R7, 0xfbffffff, RZ, 0xc0, !PT ;  /* 0xfbffffff07077812 */ /* 0x000fc400078ec0ff */
        /* <DEDUP_REMOVED lines=17> */
[----:B------:R-:W-:Y:S02]  /*119470*/  ISETP.LT.AND P2, PT, R8, UR43, !P0 ;  /* 0x0000002b08007c0c */ /* 0x000fe4000c741270 */
[----:B------:R-:W-:-:S09]  /*119480*/  ISETP.LT.AND P1, PT, R39, UR40, !P0 ;  /* 0x0000002827007c0c */ /* 0x000fd2000c721270 */
        /* <DEDUP_REMOVED lines=19> */
[----:B------:R-:W-:-:S07]  /*1195c0*/  ISETP.LT.AND P1, PT, R39, UR46, !P0 ;  /* 0x0000002e27007c0c */ /* 0x000fce000c721270 */
[----:B------:R-:W-:-:S04]  /*1195d0*/  @P3 LOP3.LUT R7, R7, 0x40000, RZ, 0xfc, !PT ;  /* 0x0004000007073812 */ /* 0x000fc800078efcff */
        /* <DEDUP_REMOVED lines=13> */
[----:B-1----:R-:W4:Y:S01]  /*1196b0*/  LDL.LU R11, [R1+0x6660] ;  /* 0x00666000010b7983 */ /* 0x002f220000300800 */
[----:B------:R-:W-:Y:S01]  /*1196c0*/  ISETP.LT.AND P1, PT, R39, UR58, !P0 ;  /* 0x0000003a27007c0c */ /* 0x000fe2000c721270 */
[----:B------:R-:W-:-:S08]  /*1196d0*/  VIADD R16, R17, UR17 ;  /* 0x0000001111107c36 */ /* 0x000fd00008000000 */
[----:B------:R-:W-:Y:S01]  /*1196e0*/  @P3 LOP3.LUT R7, R7, 0x4000, RZ, 0xfc, !PT ;  /* 0x0000400007073812 */ /* 0x000fe200078efcff */
[----:B------:R-:W-:-:S03]  /*1196f0*/  ULDC.64 UR22, c[0x0][0x228] ;  /* 0x00008a0000167ab9 */ /* 0x000fc60000000a00 */
        /* <DEDUP_REMOVED lines=13> */
[----:B------:R-:W-:Y:S02]  /*1197d0*/  ISETP.LT.AND P1, PT, R34, UR26, !P0 ;  /* 0x0000001a22007c0c */ /* 0x000fe4000c721270 */
[----:B------:R-:W-:Y:S02]  /*1197e0*/  ISETP.LT.AND P3, PT, R8, UR59, !P0 ;  /* 0x0000003b08007c0c */ /* 0x000fe4000c761270 */
[----:B------:R-:W-:-:S09]  /*1197f0*/  ISETP.LT.AND P2, PT, R39, UR61, !P0 ;  /* 0x0000003d27007c0c */ /* 0x000fd2000c741270 */
        /* <DEDUP_REMOVED lines=10> */
[----:B------:R-:W-:Y:S01]  /*1198a0*/  VIADD R14, R15, UR37 ;  /* 0x000000250f0e7c36 */ /* 0x000fe20008000000 */
[----:B------:R-:W2:Y:S01]  /*1198b0*/  LDL.LU R10, [R1+0x6668] ;  /* 0x00666800010a7983 */ /* 0x000ea20000300800 */
        /* <DEDUP_REMOVED lines=9> */
[----:B------:R-:W-:Y:S02]  /*119950*/  @P2 LOP3.LUT R7, R7, 0x10, RZ, 0xfc, !PT ;  /* 0x0000001007072812 */ /* 0x000fe400078efcff */
[----:B----4-:R-:W-:Y:S01]  /*119960*/  ISETP.GE.AND P0, PT, R11, UR29, PT ;  /* 0x0000001d0b007c0c */ /* 0x010fe2000bf06270 */
[----:B------:R-:W-:Y:S01]  /*119970*/  VIADD R13, R14, UR35 ;  /* 0x000000230e0d7c36 */ /* 0x000fe20008000000 */
[----:B------:R-:W-:Y:S01]  /*119980*/  LOP3.LUT R7, R7, 0xfffffff7, RZ, 0xc0, !PT ;  /* 0xfffffff707077812 */ /* 0x000fe200078ec0ff */
[----:B------:R-:W-:-:S03]  /*119990*/  ULDC.64 UR28, c[0x0][0x228] ;  /* 0x00008a00001c7ab9 */ /* 0x000fc60000000a00 */
[----:B------:R-:W-:Y:S02]  /*1199a0*/  @P1 LOP3.LUT R7, R7, 0x8, RZ, 0xfc, !PT ;  /* 0x0000000807071812 */ /* 0x000fe400078efcff */
[----:B------:R-:W-:Y:S02]  /*1199b0*/  ISETP.LT.AND P1, PT, R34, UR30, !P0 ;  /* 0x0000001e22007c0c */ /* 0x000fe4000c721270 */
[----:B------:R-:W-:Y:S02]  /*1199c0*/  LOP3.LUT R7, R7, 0xfffffffb, RZ, 0xc0, !PT ;  /* 0xfffffffb07077812 */ /* 0x000fe400078ec0ff */
[----:B------:R-:W-:Y:S02]  /*1199d0*/  ISETP.LT.AND P3, PT, R8, UR54, !P0 ;  /* 0x0000003608007c0c */ /* 0x000fe4000c761270 */
[----:B------:R-:W-:-:S07]  /*1199e0*/  ISETP.LT.AND P2, PT, R39, UR53, !P0 ;  /* 0x0000003527007c0c */ /* 0x000fce000c741270 */
[----:B------:R-:W-:Y:S02]  /*1199f0*/  @P1 LOP3.LUT R7, R7, 0x4, RZ, 0xfc, !PT ;  /* 0x0000000407071812 */ /* 0x000fe400078efcff */
[----:B------:R-:W-:Y:S02]  /*119a00*/  ISETP.LT.AND P1, PT, R38, UR52, !P0 ;  /* 0x0000003426007c0c */ /* 0x000fe4000c721270 */
[----:B---3--:R-:W-:Y:S02]  /*119a10*/  ISETP.GE.AND P0, PT, R9, UR31, PT ;  /* 0x0000001f09007c0c */ /* 0x008fe4000bf06270 */
[----:B------:R-:W3:Y:S04]  /*119a20*/  LDL.LU R9, [R1+0x6670] ;  /* 0x0066700001097983 */ /* 0x000ee80000300800 */
[----:B------:R-:W4:Y:S01]  /*119a30*/  LDL.LU R57, [R1+0x6674] ;  /* 0x0066740001397983 */ /* 0x000f220000300800 */
[----:B------:R-:W-:-:S03]  /*119a40*/  LOP3.LUT R7, R7, 0xfffffffd, RZ, 0xc0, !PT ;  /* 0xfffffffd07077812 */ /* 0x000fc600078ec0ff */
[----:B------:R-:W4:Y:S01]  /*119a50*/  LDL.LU R35, [R1+0x666c] ;  /* 0x00666c0001237983 */ /* 0x000f220000300800 */
[----:B------:R-:W-:Y:S02]  /*119a60*/  @P1 LOP3.LUT R56, R56, 0x80000000, RZ, 0xfc, !PT ;  /* 0x8000000038381812 */ /* 0x000fe400078efcff */
[----:B------:R-:W-:Y:S02]  /*119a70*/  ISETP.LT.AND P1, PT, R34, UR32, !P0 ;  /* 0x0000002022007c0c */ /* 0x000fe4000c721270 */
[----:B------:R-:W-:Y:S02]  /*119a80*/  @P3 LOP3.LUT R7, R7, 0x2, RZ, 0xfc, !PT ;  /* 0x0000000207073812 */ /* 0x000fe400078efcff */
[----:B------:R-:W-:Y:S01]  /*119a90*/  ISETP.LT.AND P3, PT, R8, UR6, !P0 ;  /* 0x0000000608007c0c */ /* 0x000fe2000c761270 */
[----:B------:R-:W-:Y:S01]  /*119aa0*/  ULDC UR6, c[0x0][0x244] ;  /* 0x0000910000067ab9 */ /* 0x000fe20000000800 */
[----:B------:R-:W-:Y:S02]  /*119ab0*/  LOP3.LUT R56, R56, 0xbfffffff, RZ, 0xc0, !PT ;  /* 0xbfffffff38387812 */ /* 0x000fe400078ec0ff */
[----:B------:R-:W-:-:S05]  /*119ac0*/  LOP3.LUT R7, R7, 0xfffffffe, RZ, 0xc0, !PT ;  /* 0xfffffffe07077812 */ /* 0x000fca00078ec0ff */
[----:B------:R-:W-:Y:S02]  /*119ad0*/  @P1 LOP3.LUT R56, R56, 0x40000000, RZ, 0xfc, !PT ;  /* 0x4000000038381812 */ /* 0x000fe400078efcff */
[----:B------:R-:W-:Y:S02]  /*119ae0*/  @P2 LOP3.LUT R7, R7, 0x1, RZ, 0xfc, !PT ;  /* 0x0000000107072812 */ /* 0x000fe400078efcff */
[----:B------:R-:W-:Y:S02]  /*119af0*/  ISETP.LT.AND P2, PT, R39, UR12, !P0 ;  /* 0x0000000c27007c0c */ /* 0x000fe4000c741270 */
        /* <DEDUP_REMOVED lines=8> */
[----:B--2---:R-:W-:-:S04]  /*119b80*/  ISETP.GE.AND P0, PT, R10, UR33, PT ;  /* 0x000000210a007c0c */ /* 0x004fc8000bf06270 */
[----:B------:R-:W-:Y:S02]  /*119b90*/  ISETP.LT.AND P1, PT, R34, UR40, !P0 ;  /* 0x0000002822007c0c */ /* 0x000fe4000c721270 */
[----:B------:R-:W-:Y:S02]  /*119ba0*/  ISETP.LT.AND P3, PT, R8, UR7, !P0 ;  /* 0x0000000708007c0c */ /* 0x000fe4000c761270 */
[----:B------:R-:W-:Y:S01]  /*119bb0*/  ISETP.LT.AND P2, PT, R39, UR13, !P0 ;  /* 0x0000000d27007c0c */ /* 0x000fe2000c741270 */
[----:B------:R-:W-:Y:S01]  /*119bc0*/  VIADD R12, R13, UR18 ;  /* 0x000000120d0c7c36 */ /* 0x000fe20008000000 */
[----:B------:R-:W-:-:S07]  /*119bd0*/  ULDC.64 UR12, c[0x0][0x228] ;  /* 0x00008a00000c7ab9 */ /* 0x000fce0000000a00 */
        /* <DEDUP_REMOVED lines=9> */
[----:B---3--:R-:W-:-:S04]  /*119c70*/  ISETP.GE.AND P0, PT, R9, UR41, PT ;  /* 0x0000002909007c0c */ /* 0x008fc8000bf06270 */
[----:B------:R-:W-:Y:S02]  /*119c80*/  ISETP.LT.AND P1, PT, R34, UR42, !P0 ;  /* 0x0000002a22007c0c */ /* 0x000fe4000c721270 */
[----:B------:R-:W-:Y:S01]  /*119c90*/  ISETP.LT.AND P3, PT, R8, UR9, !P0 ;  /* 0x0000000908007c0c */ /* 0x000fe2000c761270 */
[----:B------:R-:W-:Y:S01]  /*119ca0*/  VIADD R11, R12, UR48 ;  /* 0x000000300c0b7c36 */ /* 0x000fe20008000000 */
[----:B------:R-:W-:Y:S01]  /*119cb0*/  ISETP.LT.AND P2, PT, R39, UR19, !P0 ;  /* 0x0000001327007c0c */ /* 0x000fe2000c741270 */
[----:B------:R-:W-:Y:S01]  /*119cc0*/  ULDC.64 UR8, c[0x0][0x228] ;  /* 0x00008a0000087ab9 */ /* 0x000fe20000000a00 */
[----:B------:R-:W-:-:S07]  /*119cd0*/  ULDC.64 UR18, c[0x0][0x228] ;  /* 0x00008a0000127ab9 */ /* 0x000fce0000000a00 */
[----:B------:R-:W-:Y:S02]  /*119ce0*/  @P1 LOP3.LUT R56, R56, 0x400000, RZ, 0xfc, !PT ;  /* 0x0040000038381812 */ /* 0x000fe400078efcff */
[----:B------:R-:W-:Y:S02]  /*119cf0*/  ISETP.LT.AND P1, PT, R38, UR14, !P0 ;  /* 0x0000000e26007c0c */ /* 0x000fe4000c721270 */
[----:B----4-:R-:W-:Y:S02]  /*119d00*/  ISETP.GE.AND P0, PT, R57, UR43, PT ;  /* 0x0000002b39007c0c */ /* 0x010fe4000bf06270 */
[----:B------:R-:W2:Y:S01]  /*119d10*/  LDL.LU R57, [R1+0x6678] ;  /* 0x0066780001397983 */ /* 0x000ea20000300800 */
[----:B------:R-:W-:-:S04]  /*119d20*/  LOP3.LUT R56, R56, 0xfff7ffff, RZ, 0xc0, !PT ;  /* 0xfff7ffff38387812 */ /* 0x000fc800078ec0ff */
[----:B------:R-:W-:-:S04]  /*119d30*/  @P3 LOP3.LUT R56, R56, 0x80000, RZ, 0xfc, !PT ;  /* 0x0008000038383812 */ /* 0x000fc800078efcff */
[----:B------:R-:W-:-:S04]  /*119d40*/  LOP3.LUT R56, R56, 0xfffbffff, RZ, 0xc0, !PT ;  /* 0xfffbffff38387812 */ /* 0x000fc800078ec0ff */
[----:B------:R-:W-:Y:S02]  /*119d50*/  @P2 LOP3.LUT R56, R56, 0x40000, RZ, 0xfc, !PT ;  /* 0x0004000038382812 */ /* 0x000fe400078efcff */
[----:B------:R-:W-:Y:S02]  /*119d60*/  ISETP.LT.AND P3, PT, R34, UR44, !P0 ;  /* 0x0000002c22007c0c */ /* 0x000fe4000c761270 */
[----:B------:R-:W-:-:S04]  /*119d70*/  LOP3.LUT R56, R56, 0xfffdffff, RZ, 0xc0, !PT ;  /* 0xfffdffff38387812 */ /* 0x000fc800078ec0ff */
[----:B------:R-:W-:Y:S02]  /*119d80*/  @P1 LOP3.LUT R56, R56, 0x20000, RZ, 0xfc, !PT ;  /* 0x0002000038381812 */ /* 0x000fe400078efcff */
[----:B------:R-:W-:Y:S01]  /*119d90*/  ISETP.LT.AND P2, PT, R8, UR11, !P0 ;  /* 0x0000000b08007c0c */ /* 0x000fe2000c741270 */
[----:B------:R-:W-:Y:S01]  /*119da0*/  VIADD R10, R11, UR49 ;  /* 0x000000310b0a7c36 */ /* 0x000fe20008000000 */
[----:B------:R-:W-:Y:S01]  /*119db0*/  LOP3.LUT R56, R56, 0xfffeffff, RZ, 0xc0, !PT ;  /* 0xfffeffff38387812 */ /* 0x000fe200078ec0ff */
[----:B------:R-:W-:Y:S01]  /*119dc0*/  UMOV UR52, UR8 ;  /* 0x0000000800347c82 */ /* 0x000fe20008000000 */
[----:B------:R-:W-:Y:S01]  /*119dd0*/  ISETP.LT.AND P1, PT, R39, UR16, !P0 ;  /* 0x0000001027007c0c */ /* 0x000fe2000c721270 */
[----:B------:R-:W-:Y:S01]  /*119de0*/  VIADD R9, R10, UR50 ;  /* 0x000000320a097c36 */ /* 0x000fe20008000000 */
[----:B------:R-:W-:Y:S01]  /*119df0*/  @P3 LOP3.LUT R56, R56, 0x10000, RZ, 0xfc, !PT ;  /* 0x0001000038383812 */ /* 0x000fe200078efcff */
[----:B------:R-:W-:Y:S01]  /*119e00*/  ULDC.64 UR10, c[0x0][0x228] ;  /* 0x00008a00000a7ab9 */ /* 0x000fe20000000a00 */
[----:B------:R-:W-:-:S02]  /*119e10*/  ULDC.64 UR16, c[0x0][0x228] ;  /* 0x00008a0000107ab9 */ /* 0x000fc40000000a00 */
[----:B------:R-:W-:-:S04]  /*119e20*/  LOP3.LUT R56, R56, 0xffff7fff, RZ, 0xc0, !PT ;  /* 0xffff7fff38387812 */ /* 0x000fc800078ec0ff */
[----:B------:R-:W-:-:S04]  /*119e30*/  @P2 LOP3.LUT R56, R56, 0x8000, RZ, 0xfc, !PT ;  /* 0x0000800038382812 */ /* 0x000fc800078efcff */
[----:B------:R-:W-:Y:S02]  /*119e40*/  LOP3.LUT R56, R56, 0xffffbfff, RZ, 0xc0, !PT ;  /* 0xffffbfff38387812 */ /* 0x000fe400078ec0ff */
[----:B------:R-:W-:Y:S02]  /*119e50*/  ISETP.GE.AND P2, PT, R35, UR21, PT ;  /* 0x0000001523007c0c */ /* 0x000fe4000bf46270 */
[----:B------:R-:W-:Y:S01]  /*119e60*/  @P1 LOP3.LUT R56, R56, 0x4000, RZ, 0xfc, !PT ;  /* 0x0000400038381812 */ /* 0x000fe200078efcff */
[----:B------:R-:W3:Y:S01]  /*119e70*/  LDL.LU R35, [R1+0x6900] ;  /* 0x0069000001237983 */ /* 0x000ee20000300800 */
[----:B--2---:R-:W-:-:S03]  /*119e80*/  ISETP.GE.AND P1, PT, R57, UR45, PT ;  /* 0x0000002d39007c0c */ /* 0x004fc6000bf26270 */
[----:B------:R-:W2:Y:S01]  /*119e90*/  LDL.LU R57, [R1+0x68fc] ;  /* 0x0068fc0001397983 */ /* 0x000ea20000300800 */
[----:B------:R-:W-:Y:S01]  /*119ea0*/  ISETP.LT.AND P0, PT, R38, UR15, !P0 ;  /* 0x0000000f26007c0c */ /* 0x000fe2000c701270 */
[----:B------:R-:W-:Y:S01]  /*119eb0*/  VIADD R8, R9, UR51 ;  /* 0x0000003309087c36 */ /* 0x000fe20008000000 */
[----:B------:R-:W-:Y:S01]  /*119ec0*/  ISETP.GE.AND P3, PT, R39, UR20, PT ;  /* 0x0000001427007c0c */ /* 0x000fe2000bf66270 */
[----:B------:R-:W-:Y:S01]  /*119ed0*/  ULDC.64 UR14, c[0x0][0x228] ;  /* 0x00008a00000e7ab9 */ /* 0x000fe20000000a00 */
[----:B------:R-:W-:Y:S01]  /*119ee0*/  LOP3.LUT R56, R56, 0xffffdfff, RZ, 0xc0, !PT ;  /* 0xffffdfff38387812 */ /* 0x000fe200078ec0ff */
[----:B------:R-:W-:-:S08]  /*119ef0*/  ULDC.64 UR20, c[0x0][0x228] ;  /* 0x00008a0000147ab9 */ /* 0x000fd00000000a00 */
[----:B------:R-:W-:Y:S02]  /*119f00*/  @P0 LOP3.LUT R56, R56, 0x2000, RZ, 0xfc, !PT ;  /* 0x0000200038380812 */ /* 0x000fe400078efcff */
[----:B------:R-:W-:Y:S01]  /*119f10*/  ISETP.GE.AND P0, PT, R38, UR38, PT ;  /* 0x0000002626007c0c */ /* 0x000fe2000bf06270 */
[----:B------:R-:W-:Y:S01]  /*119f20*/  ULDC.64 UR38, c[0x0][0x228] ;  /* 0x00008a0000267ab9 */ /* 0x000fe20000000a00 */
[----:B------:R-:W-:Y:S02]  /*119f30*/  LOP3.LUT R56, R56, 0xffdfffff, RZ, 0xc0, !PT ;  /* 0xffdfffff38387812 */ /* 0x000fe400078ec0ff */
[----:B--2---:R-:W-:-:S04]  /*119f40*/  LOP3.LUT R57, R57, 0xffdfffff, RZ, 0xc0, !PT ;  /* 0xffdfffff39397812 */ /* 0x004fc800078ec0ff */
[----:B------:R-:W-:-:S04]  /*119f50*/  LOP3.LUT R57, R57, 0xfeffffff, RZ, 0xc0, !PT ;  /* 0xfeffffff39397812 */ /* 0x000fc800078ec0ff */
[----:B------:R-:W-:-:S04]  /*119f60*/  @P3 LOP3.LUT R57, R57, 0x1000000, RZ, 0xfc, !PT ;  /* 0x0100000039393812 */ /* 0x000fc800078efcff */
[----:B------:R-:W-:-:S04]  /*119f70*/  @P2 LOP3.LUT R57, R57, 0x200000, RZ, 0xfc, !PT ;  /* 0x0020000039392812 */ /* 0x000fc800078efcff */
[----:B------:R-:W-:-:S04]  /*119f80*/  LOP3.LUT R57, R57, 0xff7fffff, RZ, 0xc0, !PT ;  /* 0xff7fffff39397812 */ /* 0x000fc800078ec0ff */
[----:B------:R-:W-:Y:S02]  /*119f90*/  @P0 LOP3.LUT R57, R57, 0x800000, RZ, 0xfc, !PT ;  /* 0x0080000039390812 */ /* 0x000fe400078efcff */
[----:B------:R-:W-:Y:S01]  /*119fa0*/  ISETP.LT.AND P0, PT, R39, UR36, !P2 ;  /* 0x0000002427007c0c */ /* 0x000fe2000d701270 */
[----:B------:R-:W-:Y:S01]  /*119fb0*/  ULDC.64 UR36, c[0x0][0x228] ;  /* 0x00008a0000247ab9 */ /* 0x000fe20000000a00 */
[----:B------:R-:W2:Y:S01]  /*119fc0*/  LDL.LU R39, [R1+0x68f8] ;  /* 0x0068f80001277983 */ /* 0x000ea20000300800 */
[----:B------:R-:W-:Y:S01]  /*119fd0*/  ISETP.LT.AND P2, PT, R38, UR34, !P2 ;  /* 0x0000002226007c0c */ /* 0x000fe2000d741270 */
[----:B------:R-:W-:Y:S02]  /*119fe0*/  ULDC.64 UR34, c[0x0][0x228] ;  /* 0x00008a0000227ab9 */ /* 0x000fe40000000a00 */
[----:B------:R-:W4:Y:S07]  /*119ff0*/  LDL.LU R38, [R1+0x68f4] ;  /* 0x0068f40001267983 */ /* 0x000f2e0000300800 */
[----:B------:R-:W-:-:S02]  /*11a000*/  @P0 LOP3.LUT R56, R56, 0x200000, RZ, 0xfc, !PT ;  /* 0x0020000038380812 */ /* 0x000fc400078efcff */
[----:B------:R-:W-:Y:S02]  /*11a010*/  ISETP.LT.AND P0, PT, R34, UR46, !P1 ;  /* 0x0000002e22007c0c */ /* 0x000fe4000cf01270 */
[----:B------:R-:W3:Y:S04]  /*11a020*/  LDL.LU R34, [R1+0x68f0] ;  /* 0x0068f00001227983 */ /* 0x000ee80000300800 */
[----:B------:R-:W-:Y:S01]  /*11a030*/  STL.64 [R1+0x6ae8], R28 ;  /* 0x006ae81c01007387 */ /* 0x000fe20000100a00 */
[----:B------:R-:W-:-:S03]  /*11a040*/  LOP3.LUT R56, R56, 0xffffefff, RZ, 0xc0, !PT ;  /* 0xffffefff38387812 */ /* 0x000fc600078ec0ff */
[----:B------:R-:W-:Y:S04]  /*11a050*/  STL.64 [R1+0x6ae0], R30 ;  /* 0x006ae01e01007387 */ /* 0x000fe80000100a00 */
[----:B------:R1:W-:Y:S01]  /*11a060*/  STL.64 [R1+0x6ad8], R32 ;  /* 0x006ad82001007387 */ /* 0x0003e20000100a00 */
[----:B------:R-:W-:Y:S02]  /*11a070*/  LOP3.LUT R56, R56, 0xffefffff, RZ, 0xc0, !PT ;  /* 0xffefffff38387812 */ /* 0x000fe400078ec0ff */
[----:B------:R-:W-:Y:S01]  /*11a080*/  LOP3.LUT R57, R57, 0xffefffff, RZ, 0xc0, !PT ;  /* 0xffefffff39397812 */ /* 0x000fe200078ec0ff */
[----:B-1----:R-:W4:Y:S04]  /*11a090*/  LDL R33, [R1+0x704] ;  /* 0x0007040001217983 */ /* 0x002f280000100800 */
[----:B------:R-:W3:Y:S04]  /*11a0a0*/  LDL R32, [R1+0x5d4] ;  /* 0x0005d40001207983 */ /* 0x000ee80000100800 */
[----:B------:R1:W-:Y:S01]  /*11a0b0*/  STL.64 [R1+0x6ad0], R42 ;  /* 0x006ad02a01007387 */ /* 0x0003e20000100a00 */
[----:B------:R-:W-:-:S03]  /*11a0c0*/  @P2 LOP3.LUT R56, R56, 0x100000, RZ, 0xfc, !PT ;  /* 0x0010000038382812 */ /* 0x000fc600078efcff */
[----:B-1----:R-:W3:Y:S04]  /*11a0d0*/  LDL R43, [R1+0x64c] ;  /* 0x00064c00012b7983 */ /* 0x002ee80000100800 */
[----:B------:R-:W3:Y:S04]  /*11a0e0*/  LDL R42, [R1+0x38] ;  /* 0x00003800012a7983 */ /* 0x000ee80000100800 */
[----:B------:R-:W-:Y:S04]  /*11a0f0*/  STL.64 [R1+0x6ac8], R44 ;  /* 0x006ac82c01007387 */ /* 0x000fe80000100a00 */
[----:B------:R1:W-:Y:S01]  /*11a100*/  STL.64 [R1+0x6ac0], R46 ;  /* 0x006ac02e01007387 */ /* 0x0003e20000100a00 */
[----:B------:R-:W-:-:S02]  /*11a110*/  @P1 LOP3.LUT R57, R57, 0x100000, RZ, 0xfc, !PT ;  /* 0x0010000039391812 */ /* 0x000fc400078efcff */
[----:B------:R-:W-:Y:S01]  /*11a120*/  @P0 LOP3.LUT R56, R56, 0x1000, RZ, 0xfc, !PT ;  /* 0x0000100038380812 */ /* 0x000fe200078efcff */
[----:B-1----:R-:W3:Y:S04]  /*11a130*/  LDL R47, [R1+0x5d8] ;  /* 0x0005d800012f7983 */ /* 0x002ee80000100800 */
[----:B------:R1:W-:Y:S04]  /*11a140*/  STL.64 [R1+0x6ab8], R48 ;  /* 0x006ab83001007387 */ /* 0x0003e80000100a00 */
[----:B------:R-:W3:Y:S04]  /*11a150*/  LDL R28, [R1+0x648] ;  /* 0x00064800011c7983 */ /* 0x000ee80000100800 */
[----:B------:R-:W3:Y:S04]  /*11a160*/  LDL R45, [R1+0x3c] ;  /* 0x00003c00012d7983 */ /* 0x000ee80000100800 */
[----:B-1----:R-:W3:Y:S04]  /*11a170*/  LDL R49, [R1+0x1c] ;  /* 0x00001c0001317983 */ /* 0x002ee80000100800 */
[----:B------:R-:W3:Y:S04]  /*11a180*/  LDL R48, [R1+0x66c] ;  /* 0x00066c0001307983 */ /* 0x000ee80000100800 */
[----:B------:R-:W3:Y:S04]  /*11a190*/  LDL R46, [R1+0x20] ;  /* 0x00002000012e7983 */ /* 0x000ee80000100800 */
[----:B------:R-:W3:Y:S04]  /*11a1a0*/  LDL R30, [R1+0x24] ;  /* 0x00002400011e7983 */ /* 0x000ee80000100800 */
[----:B------:R-:W3:Y:S04]  /*11a1b0*/  LDL R31, [R1+0x610] ;  /* 0x00061000011f7983 */ /* 0x000ee80000100800 */
[----:B------:R-:W3:Y:S04]  /*11a1c0*/  LDL R29, [R1+0x40] ;  /* 0x00004000011d7983 */ /* 0x000ee80000100800 */
[----:B------:R-:W3:Y:S04]  /*11a1d0*/  LDL R44, [R1+0x5f0] ;  /* 0x0005f000012c7983 */ /* 0x000ee80000100800 */
[----:B------:R1:W-:Y:S04]  /*11a1e0*/  STL.64 [R1+0x6ab0], R50 ;  /* 0x006ab03201007387 */ /* 0x0003e80000100a00 */
[----:B-1----:R-:W3:Y:S04]  /*11a1f0*/  LDL R51, [R1+0x2c] ;  /* 0x00002c0001337983 */ /* 0x002ee80000100800 */
        /* <DEDUP_REMOVED lines=10> */
[----:B------:R-:W-:Y:S04]  /*11a2a0*/  STL.64 [R1+0x6a90], R60 ;  /* 0x006a903c01007387 */ /* 0x000fe80000100a00 */
        /* <DEDUP_REMOVED lines=8> */
[----:B-1----:R-:W3:Y:S04]  /*11a330*/  LDL R2, [R1+0x15c] ;  /* 0x00015c0001027983 */ /* 0x002ee80000100800 */
[----:B------:R1:W-:Y:S04]  /*11a340*/  STL [R1+0x68f0], R0 ;  /* 0x0068f00001007387 */ /* 0x0003e80000100800 */
[----:B-1----:R-:W3:Y:S01]  /*11a350*/  LDL R0, [R1+0x158] ;  /* 0x0001580001007983 */ /* 0x002ee20000100800 */
[----:B------:R-:W-:-:S02]  /*11a360*/  MOV R3, UR5 ;  /* 0x0000000500037c02 */ /* 0x000fc40008000f00 */
[----:B------:R-:W-:-:S03]  /*11a370*/  MOV R6, UR4 ;  /* 0x0000000400067c02 */ /* 0x000fc60008000f00 */
[----:B------:R-:W-:Y:S04]  /*11a380*/  STL [R1+0x471c], R3 ;  /* 0x00471c0301007387 */ /* 0x000fe80000100800 */
[----:B------:R1:W-:Y:S02]  /*11a390*/  STL [R1+0x690c], R6 ;  /* 0x00690c0601007387 */ /* 0x0003e40000100800 */
[----:B-1----:R-:W-:Y:S02]  /*11a3a0*/  IMAD.MOV.U32 R6, RZ, RZ, R41 ;  /* 0x000000ffff067224 */ /* 0x002fe400078e0029 */
[----:B------:R-:W1:Y:S01]  /*11a3b0*/  LDC R41, c[0x0][0x244] ;  /* 0x00009100ff297b82 */ /* 0x000e620000000800 */
[----:B------:R-:W-:Y:S02]  /*11a3c0*/  IMAD.MOV.U32 R3, RZ, RZ, R40 ;  /* 0x000000ffff037224 */ /* 0x000fe400078e0028 */
[----:B--2---:R-:W-:-:S02]  /*11a3d0*/  IMAD.MOV.U32 R4, RZ, RZ, R39 ;  /* 0x000000ffff047224 */ /* 0x004fc400078e0027 */
[----:B----4-:R-:W-:Y:S02]  /*11a3e0*/  IMAD.MOV.U32 R5, RZ, RZ, R33 ;  /* 0x000000ffff057224 */ /* 0x010fe400078e0021 */
[----:B------:R-:W-:Y:S02]  /*11a3f0*/  IMAD.MOV.U32 R33, RZ, RZ, R36 ;  /* 0x000000ffff217224 */ /* 0x000fe400078e0024 */
[----:B---3--:R-:W-:Y:S02]  /*11a400*/  IMAD.MOV.U32 R7, RZ, RZ, R52 ;  /* 0x000000ffff077224 */ /* 0x008fe400078e0034 */
[----:B------:R-:W-:Y:S02]  /*11a410*/  IMAD.MOV.U32 R52, RZ, RZ, R32 ;  /* 0x000000ffff347224 */ /* 0x000fe400078e0020 */
[----:B------:R-:W-:Y:S02]  /*11a420*/  IMAD.MOV.U32 R32, RZ, RZ, R34 ;  /* 0x000000ffff207224 */ /* 0x000fe400078e0022 */
[----:B------:R-:W-:-:S02]  /*11a430*/  IMAD.MOV.U32 R60, RZ, RZ, R54 ;  /* 0x000000ffff3c7224 */ /* 0x000fc400078e0036 */
[----:B------:R-:W-:Y:S02]  /*11a440*/  IMAD.MOV.U32 R54, RZ, RZ, R42 ;  /* 0x000000ffff367224 */ /* 0x000fe400078e002a */
[----:B------:R-:W-:Y:S02]  /*11a450*/  IMAD.MOV.U32 R42, RZ, RZ, R38 ;  /* 0x000000ffff2a7224 */ /* 0x000fe400078e0026 */
[----:B------:R-:W2:Y:S01]  /*11a460*/  LDC R38, c[0x0][0x244] ;  /* 0x00009100ff267b82 */ /* 0x000ea20000000800 */
[----:B------:R-:W-:Y:S02]  /*11a470*/  IMAD.MOV.U32 R61, RZ, RZ, R55 ;  /* 0x000000ffff3d7224 */ /* 0x000fe400078e0037 */
[----:B------:R-:W-:Y:S02]  /*11a480*/  IMAD.MOV.U32 R55, RZ, RZ, R43 ;  /* 0x000000ffff377224 */ /* 0x000fe400078e002b */
[----:B------:R-:W-:Y:S02]  /*11a490*/  IMAD.MOV.U32 R43, RZ, RZ, R35 ;  /* 0x000000ffff2b7224 */ /* 0x000fe400078e0023 */
[----:B------:R-:W-:-:S02]  /*11a4a0*/  IMAD.MOV.U32 R56, RZ, RZ, R53 ;  /* 0x000000ffff387224 */ /* 0x000fc400078e0035 */
[----:B------:R-:W-:Y:S02]  /*11a4b0*/  IMAD.MOV.U32 R53, RZ, RZ, R49 ;  /* 0x000000ffff357224 */ /* 0x000fe400078e0031 */
[----:B------:R-:W-:Y:S02]  /*11a4c0*/  IMAD.MOV.U32 R49, RZ, RZ, R37 ;  /* 0x000000ffff317224 */ /* 0x000fe400078e0025 */
[----:B------:R-:W-:Y:S01]  /*11a4d0*/  IMAD R35, R2, UR6, RZ ;  /* 0x0000000602237c24 */ /* 0x000fe2000f8e02ff */
[----:B------:R-:W-:-:S04]  /*11a4e0*/  ULDC.64 UR6, c[0x0][0x220] ;  /* 0x0000880000067ab9 */ /* 0x000fc80000000a00 */
[----:B------:R-:W-:Y:S01]  /*11a4f0*/  IADD3 R34, P0, R35, UR6, RZ ;  /* 0x0000000623227c10 */ /* 0x000fe2000ff1e0ff */
[----:B------:R-:W-:-:S03]  /*11a500*/  ULDC UR6, c[0x0][0x244] ;  /* 0x0000910000067ab9 */ /* 0x000fc60000000800 */
[----:B------:R-:W-:Y:S01]  /*11a510*/  LEA.HI.X.SX32 R35, R35, UR7, 0x1, P0 ;  /* 0x0000000723237c11 */ /* 0x000fe200080f0eff */
[----:B------:R-:W-:Y:S01]  /*11a520*/  IMAD R40, R0, UR6, RZ ;  /* 0x0000000600287c24 */ /* 0x000fe2000f8e02ff */
[----:B------:R-:W-:-:S04]  /*11a530*/  ULDC.64 UR6, c[0x0][0x220] ;  /* 0x0000880000067ab9 */ /* 0x000fc80000000a00 */
[----:B------:R-:W-:-:S04]  /*11a540*/  IADD3 R36, P0, R40, UR6, RZ ;  /* 0x0000000628247c10 */ /* 0x000fc8000ff1e0ff */
[----:B------:R-:W-:Y:S01]  /*11a550*/  LEA.HI.X.SX32 R37, R40, UR7, 0x1, P0 ;  /* 0x0000000728257c11 */ /* 0x000fe200080f0eff */
[----:B--2---:R-:W-:Y:S01]  /*11a560*/  IMAD R40, R38, 0x40, R40 ;  /* 0x0000004026287824 */ /* 0x004fe200078e0228 */
[----:B------:R-:W-:-:S04]  /*11a570*/  ULDC.64 UR6, c[0x0][0x220] ;  /* 0x0000880000067ab9 */ /* 0x000fc80000000a00 */
[----:B------:R-:W-:Y:S01]  /*11a580*/  IADD3 R38, P0, R40, UR6, RZ ;  /* 0x0000000628267c10 */ /* 0x000fe2000ff1e0ff */
[----:B-1----:R-:W-:-:S03]  /*11a590*/  IMAD R41, R41, 0x20, R40 ;  /* 0x0000002029297824 */ /* 0x002fc600078e0228 */
[----:B------:R-:W-:Y:S01]  /*11a5a0*/  LEA.HI.X.SX32 R39, R40, UR7, 0x1, P0 ;  /* 0x0000000728277c11 */ /* 0x000fe200080f0eff */
[----:B------:R-:W-:Y:S02]  /*11a5b0*/  ULDC.64 UR6, c[0x0][0x220] ;  /* 0x0000880000067ab9 */ /* 0x000fe40000000a00 */
[C---:B------:R-:W-:Y:S01]  /*11a5c0*/  IADD3 R40, P0, R41.reuse, UR6, RZ ;  /* 0x0000000629287c10 */ /* 0x040fe2000ff1e0ff */
[----:B------:R-:W-:Y:S01]  /*11a5d0*/  ULDC UR6, c[0x0][0x248] ;  /* 0x0000920000067ab9 */ /* 0x000fe20000000800 */
[----:B------:R-:W-:Y:S01]  /*11a5e0*/  STL [R1+0x6990], R2 ;  /* 0x0069900201007387 */ /* 0x000fe20000100800 */
[----:B------:R-:W-:Y:S01]  /*11a5f0*/  VIADD R57, R8, UR6 ;  /* 0x0000000608397c36 */ /* 0x000fe20008000000 */
[----:B------:R-:W-:Y:S02]  /*11a600*/  ULDC UR6, c[0x0][0x248] ;  /* 0x0000920000067ab9 */ /* 0x000fe40000000800 */
[----:B------:R-:W-:Y:S04]  /*11a610*/  STL [R1+0x6994], R0 ;  /* 0x0069940001007387 */ /* 0x000fe80000100800 */
[----:B------:R1:W-:Y:S01]  /*11a620*/  STL.64 [R1+0x6a08], R38 ;  /* 0x006a082601007387 */ /* 0x0003e20000100a00 */
[----:B------:R-:W-:-:S03]  /*11a630*/  LEA.HI.X.SX32 R41, R41, UR7, 0x1, P0 ;  /* 0x0000000729297c11 */ /* 0x000fc600080f0eff */
[----:B------:R2:W-:Y:S01]  /*11a640*/  STL [R1+0x69c0], R40 ;  /* 0x0069c02801007387 */ /* 0x0005e20000100800 */
[----:B-1----:R-:W-:-:S03]  /*11a650*/  VIADD R39, R57, UR6 ;  /* 0x0000000639277c36 */ /* 0x002fc60008000000 */
[----:B------:R1:W-:Y:S01]  /*11a660*/  STL [R1+0x69c4], R41 ;  /* 0x0069c42901007387 */ /* 0x0003e20000100800 */
[----:B------:R-:W-:Y:S01]  /*11a670*/  IMAD.MOV.U32 R2, RZ, RZ, R6 ;  /* 0x000000ffff027224 */ /* 0x000fe200078e0006 */
[----:B------:R-:W-:Y:S01]  /*11a680*/  SHF.R.S32.HI R38, RZ, 0x1f, R8 ;  /* 0x0000001fff267819 */ /* 0x000fe20000011408 */
[----:B------:R-:W-:Y:S01]  /*11a690*/  ULDC UR6, c[0x0][0x248] ;  /* 0x0000920000067ab9 */ /* 0x000fe20000000800 */
[----:B------:R-:W-:Y:S02]  /*11a6a0*/  SHF.R.S32.HI R0, RZ, 0x1f, R39 ;  /* 0x0000001fff007819 */ /* 0x000fe40000011427 */
[----:B--2---:R-:W-:Y:S01]  /*11a6b0*/  IADD3 R40, P0, R39, R34, RZ ;  /* 0x0000002227287210 */ /* 0x004fe20007f1e0ff */
[----:B------:R-:W-:Y:S04]  /*11a6c0*/  STL [R1+0x7f8], R57 ;  /* 0x0007f83901007387 */ /* 0x000fe80000100800 */
[----:B-1----:R-:W-:Y:S01]  /*11a6d0*/  IMAD.X R41, R0, 0x1, R35, P0 ;  /* 0x0000000100297824 */ /* 0x002fe200000e0623 */
[----:B------:R-:W-:Y:S04]  /*11a6e0*/  STL [R1+0x7f4], R39 ;  /* 0x0007f42701007387 */ /* 0x000fe80000100800 */
[----:B------:R-:W-:Y:S04]  /*11a6f0*/  STL [R1+0x1ff8], R0 ;  /* 0x001ff80001007387 */ /* 0x000fe80000100800 */
[----:B------:R1:W-:Y:S01]  /*11a700*/  STL.64 [R1+0x5080], R40 ;  /* 0x0050802801007387 */ /* 0x0003e20000100a00 */
[----:B------:R-:W-:-:S02]  /*11a710*/  SHF.R.S32.HI R6, RZ, 0x1f, R57 ;  /* 0x0000001fff067819 */ /* 0x000fc40000011439 */
[----:B-1----:R-:W-:-:S05]  /*11a720*/  IADD3 R40, P0, R39, R36, RZ ;  /* 0x0000002427287210 */ /* 0x002fca0007f1e0ff */
[----:B------:R-:W-:-:S05]  /*11a730*/  IMAD.X R41, R0, 0x1, R37, P0 ;  /* 0x0000000100297824 */ /* 0x000fca00000e0625 */
[----:B------:R1:W-:Y:S02]  /*11a740*/  STL.64 [R1+0x5078], R40 ;  /* 0x0050782801007387 */ /* 0x0003e40000100a00 */
[----:B-1----:R-:W-:Y:S02]  /*11a750*/  IADD3 R40, P0, R57, R34, RZ ;  /* 0x0000002239287210 */ /* 0x002fe40007f1e0ff */
[----:B------:R-:W-:Y:S03]  /*11a760*/  STL [R1+0x1ff4], R6 ;  /* 0x001ff40601007387 */ /* 0x000fe60000100800 */
[----:B------:R-:W-:-:S05]  /*11a770*/  IMAD.X R41, R6, 0x1, R35, P0 ;  /* 0x0000000106297824 */ /* 0x000fca00000e0623 */
[----:B------:R1:W-:Y:S02]  /*11a780*/  STL.64 [R1+0x5060], R40 ;  /* 0x0050602801007387 */ /* 0x0003e40000100a00 */
        /* <DEDUP_REMOVED lines=8> */
[----:B------:R-:W-:Y:S01]  /*11a810*/  IMAD.X R41, R38, 0x1, R37, P0 ;  /* 0x0000000126297824 */ /* 0x000fe200000e0625 */
[----:B------:R-:W-:-:S04]  /*11a820*/  SHF.R.S32.HI R38, RZ, 0x1f, R9 ;  /* 0x0000001fff267819 */ /* 0x000fc80000011409 */
[----:B------:R1:W-:Y:S02]  /*11a830*/  STL.64 [R1+0x5038], R40 ;  /* 0x0050382801007387 */ /* 0x0003e40000100a00 */
[----:B-1----:R-:W-:Y:S02]  /*11a840*/  IADD3 R40, P0, R9, R34, RZ ;  /* 0x0000002209287210 */ /* 0x002fe40007f1e0ff */
[----:B------:R-:W-:Y:S03]  /*11a850*/  STL [R1+0x1fec], R38 ;  /* 0x001fec2601007387 */ /* 0x000fe60000100800 */
[----:B------:R-:W-:-:S05]  /*11a860*/  IMAD.X R41, R38, 0x1, R35, P0 ;  /* 0x0000000126297824 */ /* 0x000fca00000e0623 */
[----:B------:R1:W-:Y:S04]  /*11a870*/  STL.64 [R1+0x5028], R40 ;  /* 0x0050282801007387 */ /* 0x0003e80000100a00 */
[----:B------:R2:W-:Y:S01]  /*11a880*/  STL.64 [R1+0x6a10], R8 ;  /* 0x006a100801007387 */ /* 0x0005e20000100a00 */
[----:B-1----:R-:W-:-:S05]  /*11a890*/  IADD3 R40, P0, R9, R36, RZ ;  /* 0x0000002409287210 */ /* 0x002fca0007f1e0ff */
[----:B------:R-:W-:Y:S01]  /*11a8a0*/  IMAD.X R41, R38, 0x1, R37, P0 ;  /* 0x0000000126297824 */ /* 0x000fe200000e0625 */
[----:B------:R-:W-:Y:S02]  /*11a8b0*/  SHF.R.S32.HI R38, RZ, 0x1f, R10 ;  /* 0x0000001fff267819 */ /* 0x000fe4000001140a */
[----:B--2---:R-:W-:Y:S02]  /*11a8c0*/  IADD3 R8, P0, R10, R34, RZ ;  /* 0x000000220a087210 */ /* 0x004fe40007f1e0ff */
[----:B------:R1:W-:Y:S03]  /*11a8d0*/  STL.64 [R1+0x5020], R40 ;  /* 0x0050202801007387 */ /* 0x0003e60000100a00 */
[----:B------:R-:W-:Y:S01]  /*11a8e0*/  IMAD.X R9, R38, 0x1, R35, P0 ;  /* 0x0000000126097824 */ /* 0x000fe200000e0623 */
[----:B------:R-:W-:Y:S04]  /*11a8f0*/  STL [R1+0x1fe8], R38 ;  /* 0x001fe82601007387 */ /* 0x000fe80000100800 */
[----:B------:R2:W-:Y:S01]  /*11a900*/  STL.64 [R1+0x5008], R8 ;  /* 0x0050080801007387 */ /* 0x0005e20000100a00 */
[----:B-1----:R-:W-:-:S02]  /*11a910*/  IMAD.MOV.U32 R40, RZ, RZ, R2 ;  /* 0x000000ffff287224 */ /* 0x002fc400078e0002 */
[----:B------:R-:W-:Y:S01]  /*11a920*/  IMAD.MOV.U32 R2, RZ, RZ, R4 ;  /* 0x000000ffff027224 */ /* 0x000fe200078e0004 */
[----:B--2---:R-:W-:Y:S01]  /*11a930*/  IADD3 R8, P0, R10, R36, RZ ;  /* 0x000000240a087210 */ /* 0x004fe20007f1e0ff */
[----:B------:R-:W-:Y:S02]  /*11a940*/  IMAD.MOV.U32 R4, RZ, RZ, R54 ;  /* 0x000000ffff047224 */ /* 0x000fe400078e0036 */
[----:B------:R-:W-:Y:S02]  /*11a950*/  IMAD.MOV.U32 R54, RZ, RZ, R55 ;  /* 0x000000ffff367224 */ /* 0x000fe400078e0037 */
[----:B------:R-:W-:Y:S02]  /*11a960*/  IMAD.X R9, R38, 0x1, R37, P0 ;  /* 0x0000000126097824 */ /* 0x000fe400000e0625 */
[----:B------:R-:W-:Y:S02]  /*11a970*/  IMAD.MOV.U32 R55, RZ, RZ, R53 ;  /* 0x000000ffff377224 */ /* 0x000fe400078e0035 */
[----:B------:R-:W-:Y:S01]  /*11a980*/  IMAD.MOV.U32 R53, RZ, RZ, R45 ;  /* 0x000000ffff357224 */ /* 0x000fe200078e002d */
[----:B------:R1:W-:Y:S01]  /*11a990*/  STL.64 [R1+0x5000], R8 ;  /* 0x0050000801007387 */ /* 0x0003e20000100a00 */
[----:B------:R-:W-:Y:S01]  /*11a9a0*/  IMAD.MOV.U32 R45, RZ, RZ, R28 ;  /* 0x000000ffff2d7224 */ /* 0x000fe200078e001c */
[----:B------:R-:W-:Y:S01]  /*11a9b0*/  IADD3 R28, P0, R11, R34, RZ ;  /* 0x000000220b1c7210 */ /* 0x000fe20007f1e0ff */
[----:B------:R-:W-:-:S02]  /*11a9c0*/  IMAD.MOV.U32 R38, RZ, RZ, R3 ;  /* 0x000000ffff267224 */ /* 0x000fc400078e0003 */
[----:B------:R-:W-:Y:S02]  /*11a9d0*/  IMAD.MOV.U32 R3, RZ, RZ, R5 ;  /* 0x000000ffff037224 */ /* 0x000fe400078e0005 */
[----:B------:R-:W-:Y:S02]  /*11a9e0*/  IMAD.MOV.U32 R5, RZ, RZ, R52 ;  /* 0x000000ffff057224 */ /* 0x000fe400078e0034 */
[----:B------:R-:W-:Y:S01]  /*11a9f0*/  IMAD.MOV.U32 R52, RZ, RZ, R47 ;  /* 0x000000ffff347224 */ /* 0x000fe200078e002f */
[----:B-1----:R-:W-:Y:S01]  /*11aa00*/  SHF.R.S32.HI R8, RZ, 0x1f, R11 ;  /* 0x0000001fff087819 */ /* 0x002fe2000001140b */
[----:B------:R-:W-:Y:S02]  /*11aa10*/  IMAD.MOV.U32 R47, RZ, RZ, R29 ;  /* 0x000000ffff2f7224 */ /* 0x000fe400078e001d */
[----:B------:R-:W-:Y:S02]  /*11aa20*/  IMAD.MOV.U32 R41, RZ, RZ, R38 ;  /* 0x000000ffff297224 */ /* 0x000fe400078e0026 */
[----:B------:R-:W-:-:S02]  /*11aa30*/  IMAD.X R29, R8, 0x1, R35, P0 ;  /* 0x00000001081d7824 */ /* 0x000fc400000e0623 */
[----:B------:R-:W-:Y:S02]  /*11aa40*/  IMAD.MOV.U32 R38, RZ, RZ, R4 ;  /* 0x000000ffff267224 */ /* 0x000fe400078e0004 */
[----:B------:R-:W-:Y:S01]  /*11aa50*/  IMAD.MOV.U32 R4, RZ, RZ, R30 ;  /* 0x000000ffff047224 */ /* 0x000fe200078e001e */
[----:B------:R-:W-:Y:S01]  /*11aa60*/  IADD3 R30, P0, R11, R36, RZ ;  /* 0x000000240b1e7210 */ /* 0x000fe20007f1e0ff */
[----:B------:R-:W-:Y:S01]  /*11aa70*/  IMAD.MOV.U32 R9, RZ, RZ, R40 ;  /* 0x000000ffff097224 */ /* 0x000fe200078e0028 */
[----:B------:R1:W-:Y:S01]  /*11aa80*/  STL [R1+0x1fe4], R8 ;  /* 0x001fe40801007387 */ /* 0x0003e20000100800 */
[----:B------:R-:W-:Y:S02]  /*11aa90*/  IMAD.MOV.U32 R40, RZ, RZ, R2 ;  /* 0x000000ffff287224 */ /* 0x000fe400078e0002 */
[----:B------:R-:W-:Y:S01]  /*11aaa0*/  IMAD.MOV.U32 R2, RZ, RZ, R3 ;  /* 0x000000ffff027224 */ /* 0x000fe200078e0003 */
[----:B------:R2:W-:Y:S01]  /*11aab0*/  STL.64 [R1+0x4ff0], R28 ;  /* 0x004ff01c01007387 */ /* 0x0005e20000100a00 */
[----:B------:R-:W-:-:S02]  /*11aac0*/  IMAD.MOV.U32 R3, RZ, RZ, R5 ;  /* 0x000000ffff037224 */ /* 0x000fc400078e0005 */
[----:B------:R-:W-:Y:S02]  /*11aad0*/  IMAD.MOV.U32 R5, RZ, RZ, R31 ;  /* 0x000000ffff057224 */ /* 0x000fe400078e001f */
[----:B------:R-:W-:Y:S01]  /*11aae0*/  IMAD.X R31, R8, 0x1, R37, P0 ;  /* 0x00000001081f7824 */ /* 0x000fe200000e0625 */
[----:B-1----:R-:W-:Y:S01]  /*11aaf0*/  SHF.R.S32.HI R8, RZ, 0x1f, R12 ;  /* 0x0000001fff087819 */ /* 0x002fe2000001140c */
[----:B--2---:R-:W2:Y:S04]  /*11ab00*/  LDL.LU.64 R28, [R1+0x6ae8] ;  /* 0x006ae800011c7983 */ /* 0x004ea80000300a00 */
[----:B------:R1:W-:Y:S04]  /*11ab10*/  STL.64 [R1+0x6a18], R10 ;  /* 0x006a180a01007387 */ /* 0x0003e80000100a00 */
[----:B------:R3:W-:Y:S01]  /*11ab20*/  STL.64 [R1+0x4fe0], R30 ;  /* 0x004fe01e01007387 */ /* 0x0007e20000100a00 */
[----:B-1----:R-:W-:-:S03]  /*11ab30*/  IADD3 R10, P0, R12, R34, RZ ;  /* 0x000000220c0a7210 */ /* 0x002fc60007f1e0ff */
[----:B---3--:R-:W3:Y:S02]  /*11ab40*/  LDL.LU.64 R30, [R1+0x6ae0] ;  /* 0x006ae000011e7983 */ /* 0x008ee40000300a00 */
[----:B------:R-:W-:-:S05]  /*11ab50*/  IMAD.X R11, R8, 0x1, R35, P0 ;  /* 0x00000001080b7824 */ /* 0x000fca00000e0623 */
[----:B------:R1:W-:Y:S02]  /*11ab60*/  STL.64 [R1+0x4fd0], R10 ;  /* 0x004fd00a01007387 */ /* 0x0003e40000100a00 */
[----:B-1----:R-:W-:-:S05]  /*11ab70*/  IADD3 R10, P0, R12, R36, RZ ;  /* 0x000000240c0a7210 */ /* 0x002fca0007f1e0ff */
[----:B------:R-:W-:Y:S01]  /*11ab80*/  IMAD.X R11, R8, 0x1, R37, P0 ;  /* 0x00000001080b7824 */ /* 0x000fe200000e0625 */
[----:B------:R-:W-:-:S04]  /*11ab90*/  SHF.R.S32.HI R8, RZ, 0x1f, R13 ;  /* 0x0000001fff087819 */ /* 0x000fc8000001140d */
[----:B------:R1:W-:Y:S02]  /*11aba0*/  STL.64 [R1+0x4fc8], R10 ;  /* 0x004fc80a01007387 */ /* 0x0003e40000100a00 */
[----:B-1----:R-:W-:-:S05]  /*11abb0*/  IADD3 R10, P0, R13, R34, RZ ;  /* 0x000000220d0a7210 */ /* 0x002fca0007f1e0ff */
[----:B------:R-:W-:-:S05]  /*11abc0*/  IMAD.X R11, R8, 0x1, R35, P0 ;  /* 0x00000001080b7824 */ /* 0x000fca00000e0623 */
[----:B------:R1:W-:Y:S02]  /*11abd0*/  STL.64 [R1+0x4fb0], R10 ;  /* 0x004fb00a01007387 */ /* 0x0003e40000100a00 */
[----:B-1----:R-:W-:Y:S02]  /*11abe0*/  IADD3 R10, P0, R13, R36, RZ ;  /* 0x000000240d0a7210 */ /* 0x002fe40007f1e0ff */
[----:B------:R-:W-:Y:S03]  /*11abf0*/  STL.64 [R1+0x6a20], R12 ;  /* 0x006a200c01007387 */ /* 0x000fe60000100a00 */
[----:B------:R-:W-:Y:S01]  /*11ac00*/  IMAD.X R11, R8, 0x1, R37, P0 ;  /* 0x00000001080b7824 */ /* 0x000fe200000e0625 */
[----:B------:R-:W-:-:S04]  /*11ac10*/  SHF.R.S32.HI R8, RZ, 0x1f, R14 ;  /* 0x0000001fff087819 */ /* 0x000fc8000001140e */
[----:B------:R1:W-:Y:S02]  /*11ac20*/  STL.64 [R1+0x4fa8], R10 ;  /* 0x004fa80a01007387 */ /* 0x0003e40000100a00 */
[----:B-1----:R-:W-:-:S05]  /*11ac30*/  IADD3 R10, P0, R14, R34, RZ ;  /* 0x000000220e0a7210 */ /* 0x002fca0007f1e0ff */
[----:B------:R-:W-:-:S05]  /*11ac40*/  IMAD.X R11, R8, 0x1, R35, P0 ;  /* 0x00000001080b7824 */ /* 0x000fca00000e0623 */
[----:B------:R1:W-:Y:S02]  /*11ac50*/  STL.64 [R1+0x4f98], R10 ;  /* 0x004f980a01007387 */ /* 0x0003e40000100a00 */
[----:B-1----:R-:W-:-:S05]  /*11ac60*/  IADD3 R10, P0, R14, R36, RZ ;  /* 0x000000240e0a7210 */ /* 0x002fca0007f1e0ff */
[----:B------:R-:W-:Y:S02]  /*11ac70*/  IMAD.X R11, R8, 0x1, R37, P0 ;  /* 0x00000001080b7824 */ /* 0x000fe400000e0625 */
[----:B------:R-:W-:Y:S02]  /*11ac80*/  IMAD.MOV.U32 R8, RZ, RZ, R41 ;  /* 0x000000ffff087224 */ /* 0x000fe400078e0029 */
[----:B------:R-:W-:Y:S02]  /*11ac90*/  IMAD.MOV.U32 R41, RZ, RZ, R40 ;  /* 0x000000ffff297224 */ /* 0x000fe400078e0028 */
[----:B------:R-:W-:Y:S02]  /*11aca0*/  IMAD.MOV.U32 R40, RZ, RZ, R5 ;  /* 0x000000ffff287224 */ /* 0x000fe400078e0005 */
[----:B------:R-:W-:Y:S02]  /*11acb0*/  IMAD.MOV.U32 R5, RZ, RZ, R60 ;  /* 0x000000ffff057224 */ /* 0x000fe400078e003c */
[----:B------:R-:W-:Y:S01]  /*11acc0*/  IMAD.MOV.U32 R60, RZ, RZ, R61 ;  /* 0x000000ffff3c7224 */ /* 0x000fe200078e003d */
[----:B------:R1:W-:Y:S01]  /*11acd0*/  STL.64 [R1+0x4f88], R10 ;  /* 0x004f880a01007387 */ /* 0x0003e20000100a00 */
[----:B------:R-:W-:-:S02]  /*11ace0*/  IMAD.MOV.U32 R61, RZ, RZ, R59 ;  /* 0x000000ffff3d7224 */ /* 0x000fc400078e003b */
[----:B------:R-:W-:Y:S01]  /*11acf0*/  IMAD.MOV.U32 R59, RZ, RZ, R51 ;  /* 0x000000ffff3b7224 */ /* 0x000fe200078e0033 */
[----:B------:R-:W-:Y:S01]  /*11ad00*/  SHF.R.S32.HI R12, RZ, 0x1f, R15 ;  /* 0x0000001fff0c7819 */ /* 0x000fe2000001140f */
[----:B------:R-:W-:Y:S01]  /*11ad10*/  IMAD.MOV.U32 R51, RZ, RZ, R32 ;  /* 0x000000ffff337224 */ /* 0x000fe200078e0020 */
[----:B------:R-:W-:Y:S01]  /*11ad20*/  IADD3 R32, P0, R15, R34, RZ ;  /* 0x000000220f207210 */ /* 0x000fe20007f1e0ff */
[----:B-1----:R-:W-:Y:S02]  /*11ad30*/  IMAD.MOV.U32 R11, RZ, RZ, R4 ;  /* 0x000000ffff0b7224 */ /* 0x002fe400078e0004 */
[----:B------:R-:W-:Y:S02]  /*11ad40*/  IMAD.MOV.U32 R4, RZ, RZ, R7 ;  /* 0x000000ffff047224 */ /* 0x000fe400078e0007 */
[----:B------:R-:W-:Y:S02]  /*11ad50*/  IMAD.MOV.U32 R7, RZ, RZ, R56 ;  /* 0x000000ffff077224 */ /* 0x000fe400078e0038 */
[----:B------:R-:W-:-:S02]  /*11ad60*/  IMAD.MOV.U32 R56, RZ, RZ, R58 ;  /* 0x000000ffff387224 */ /* 0x000fc400078e003a */
[----:B------:R-:W-:Y:S02]  /*11ad70*/  IMAD.MOV.U32 R58, RZ, RZ, R50 ;  /* 0x000000ffff3a7224 */ /* 0x000fe400078e0032 */
[----:B------:R-:W-:Y:S02]  /*11ad80*/  IMAD.MOV.U32 R50, RZ, RZ, R33 ;  /* 0x000000ffff327224 */ /* 0x000fe400078e0021 */
[----:B------:R-:W-:Y:S02]  /*11ad90*/  IMAD.X R33, R12, 0x1, R35, P0 ;  /* 0x000000010c217824 */ /* 0x000fe400000e0623 */
[----:B------:R-:W-:Y:S02]  /*11ada0*/  IMAD.MOV.U32 R10, RZ, RZ, R40 ;  /* 0x000000ffff0a7224 */ /* 0x000fe400078e0028 */
[----:B------:R-:W-:Y:S01]  /*11adb0*/  IMAD.MOV.U32 R40, RZ, RZ, R42 ;  /* 0x000000ffff287224 */ /* 0x000fe200078e002a */
[----:B------:R-:W-:Y:S01]  /*11adc0*/  IADD3 R42, P0, R15, R36, RZ ;  /* 0x000000240f2a7210 */ /* 0x000fe20007f1e0ff */
[----:B------:R1:W-:Y:S01]  /*11add0*/  STL.64 [R1+0x4f78], R32 ;  /* 0x004f782001007387 */ /* 0x0003e20000100a00 */
[----:B------:R-:W-:-:S03]  /*11ade0*/  IMAD.MOV.U32 R13, RZ, RZ, R43 ;  /* 0x000000ffff0d7224 */ /* 0x000fc600078e002b */
[----:B------:R-:W-:Y:S01]  /*11adf0*/  IMAD.X R43, R12, 0x1, R37, P0 ;  /* 0x000000010c2b7824 */ /* 0x000fe200000e0625 */
[----:B------:R-:W-:Y:S01]  /*11ae00*/  SHF.R.S32.HI R12, RZ, 0x1f, R16 ;  /* 0x0000001fff0c7819 */ /* 0x000fe20000011410 */
[----:B-1----:R-:W4:Y:S04]  /*11ae10*/  LDL.LU.64 R32, [R1+0x6ad8] ;  /* 0x006ad80001207983 */ /* 0x002f280000300a00 */
[----:B------:R1:W-:Y:S04]  /*11ae20*/  STL.64 [R1+0x6a28], R14 ;  /* 0x006a280e01007387 */ /* 0x0003e80000100a00 */
[----:B------:R0:W-:Y:S01]  /*11ae30*/  STL.64 [R1+0x4f70], R42 ;  /* 0x004f702a01007387 */ /* 0x0001e20000100a00 */
[----:B-1----:R-:W-:-:S03]  /*11ae40*/  IADD3 R14, P0, R16, R34, RZ ;  /* 0x00000022100e7210 */ /* 0x002fc60007f1e0ff */
[----:B0-----:R-:W4:Y:S02]  /*11ae50*/  LDL.LU.64 R42, [R1+0x6ad0] ;  /* 0x006ad000012a7983 */ /* 0x001f240000300a00 */
[----:B------:R-:W-:-:S05]  /*11ae60*/  IMAD.X R15, R12, 0x1, R35, P0 ;  /* 0x000000010c0f7824 */ /* 0x000fca00000e0623 */
[----:B------:R0:W-:Y:S02]  /*11ae70*/  STL.64 [R1+0x4f58], R14 ;  /* 0x004f580e01007387 */ /* 0x0001e40000100a00 */
[----:B0-----:R-:W-:-:S05]  /*11ae80*/  IADD3 R14, P0, R16, R36, RZ ;  /* 0x00000024100e7210 */ /* 0x001fca0007f1e0ff */
[----:B------:R-:W-:Y:S01]  /*11ae90*/  IMAD.X R15, R12, 0x1, R37, P0 ;  /* 0x000000010c0f7824 */ /* 0x000fe200000e0625 */
[----:B------:R-:W-:-:S04]  /*11aea0*/  SHF.R.S32.HI R12, RZ, 0x1f, R17 ;  /* 0x0000001fff0c7819 */ /* 0x000fc80000011411 */
[----:B------:R0:W-:Y:S02]  /*11aeb0*/  STL.64 [R1+0x4f50], R14 ;  /* 0x004f500e01007387 */ /* 0x0001e40000100a00 */
[----:B0-----:R-:W-:-:S05]  /*11aec0*/  IADD3 R14, P0, R17, R34, RZ ;  /* 0x00000022110e7210 */ /* 0x001fca0007f1e0ff */
[----:B------:R-:W-:-:S05]  /*11aed0*/  IMAD.X R15, R12, 0x1, R35, P0 ;  /* 0x000000010c0f7824 */ /* 0x000fca00000e0623 */
[----:B------:R0:W-:Y:S02]  /*11aee0*/  STL.64 [R1+0x4f40], R14 ;  /* 0x004f400e01007387 */ /* 0x0001e40000100a00 */
[----:B0-----:R-:W-:Y:S02]  /*11aef0*/  IADD3 R14, P0, R17, R36, RZ ;  /* 0x00000024110e7210 */ /* 0x001fe40007f1e0ff */
[----:B------:R-:W-:Y:S03]  /*11af00*/  STL.64 [R1+0x6a30], R16 ;  /* 0x006a301001007387 */ /* 0x000fe60000100a00 */
[----:B------:R-:W-:Y:S01]  /*11af10*/  IMAD.X R15, R12, 0x1, R37, P0 ;  /* 0x000000010c0f7824 */ /* 0x000fe200000e0625 */
[----:B------:R-:W-:-:S04]  /*11af20*/  SHF.R.S32.HI R12, RZ, 0x1f, R18 ;  /* 0x0000001fff0c7819 */ /* 0x000fc80000011412 */
[----:B------:R0:W-:Y:S02]  /*11af30*/  STL.64 [R1+0x4f30], R14 ;  /* 0x004f300e01007387 */ /* 0x0001e40000100a00 */
[----:B0-----:R-:W-:-:S05]  /*11af40*/  IADD3 R14, P0, R18, R34, RZ ;  /* 0x00000022120e7210 */ /* 0x001fca0007f1e0ff */
[----:B------:R-:W-:-:S05]  /*11af50*/  IMAD.X R15, R12, 0x1, R35, P0 ;  /* 0x000000010c0f7824 */ /* 0x000fca00000e0623 */
[----:B------:R0:W-:Y:S01]  /*11af60*/  STL.64 [R1+0x4f20], R14 ;  /* 0x004f200e01007387 */ /* 0x0001e20000100a00 */
[----:B------:R-:W-:Y:S02]  /*11af70*/  SHF.R.S32.HI R16, RZ, 0x1f, R19 ;  /* 0x0000001fff107819 */ /* 0x000fe40000011413 */
[----:B0-----:R-:W-:-:S05]  /*11af80*/  IADD3 R14, P0, R18, R36, RZ ;  /* 0x00000024120e7210 */ /* 0x001fca0007f1e0ff */
[----:B------:R-:W-:Y:S02]  /*11af90*/  IMAD.X R15, R12, 0x1, R37, P0 ;  /* 0x000000010c0f7824 */ /* 0x000fe400000e0625 */
[----:B------:R-:W-:Y:S02]  /*11afa0*/  IMAD.MOV.U32 R12, RZ, RZ, R8 ;  /* 0x000000ffff0c7224 */ /* 0x000fe400078e0008 */
[----:B------:R-:W-:Y:S02]  /*11afb0*/  IMAD.MOV.U32 R8, RZ, RZ, R38 ;  /* 0x000000ffff087224 */ /* 0x000fe400078e0026 */
[----:B------:R-:W-:Y:S01]  /*11afc0*/  IMAD.MOV.U32 R38, RZ, RZ, R3 ;  /* 0x000000ffff267224 */ /* 0x000fe200078e0003 */
[----:B------:R0:W-:Y:S01]  /*11afd0*/  STL.64 [R1+0x4f18], R14 ;  /* 0x004f180e01007387 */ /* 0x0001e20000100a00 */
[----:B------:R-:W-:Y:S02]  /*11afe0*/  IMAD.MOV.U32 R3, RZ, RZ, R55 ;  /* 0x000000ffff037224 */ /* 0x000fe400078e0037 */
[----:B------:R-:W-:Y:S01]  /*11aff0*/  IMAD.MOV.U32 R55, RZ, RZ, R44 ;  /* 0x000000ffff377224 */ /* 0x000fe200078e002c */
[----:B------:R-:W-:Y:S01]  /*11b000*/  IADD3 R44, P0, R19, R34, RZ ;  /* 0x00000022132c7210 */ /* 0x000fe20007f1e0ff */
[----:B0-----:R-:W-:-:S02]  /*11b010*/  IMAD.MOV.U32 R15, RZ, RZ, R13 ;  /* 0x000000ffff0f7224 */ /* 0x001fc400078e000d */
[----:B------:R-:W-:Y:S02]  /*11b020*/  IMAD.MOV.U32 R13, RZ, RZ, R9 ;  /* 0x000000ffff0d7224 */ /* 0x000fe400078e0009 */
[----:B------:R-:W-:Y:S02]  /*11b030*/  IMAD.MOV.U32 R9, RZ, RZ, R41 ;  /* 0x000000ffff097224 */ /* 0x000fe400078e0029 */
[----:B------:R-:W-:Y:S02]  /*11b040*/  IMAD.MOV.U32 R41, RZ, RZ, R54 ;  /* 0x000000ffff297224 */ /* 0x000fe400078e0036 */
[----:B------:R-:W-:Y:S02]  /*11b050*/  IMAD.MOV.U32 R54, RZ, RZ, R45 ;  /* 0x000000ffff367224 */ /* 0x000fe400078e002d */
[----:B------:R-:W-:Y:S02]  /*11b060*/  IMAD.X R45, R16, 0x1, R35, P0 ;  /* 0x00000001102d7824 */ /* 0x000fe400000e0623 */
[----:B------:R-:W-:-:S02]  /*11b070*/  IMAD.MOV.U32 R14, RZ, RZ, R12 ;  /* 0x000000ffff0e7224 */ /* 0x000fc400078e000c */
[----:B------:R-:W-:Y:S01]  /*11b080*/  IMAD.MOV.U32 R12, RZ, RZ, R46 ;  /* 0x000000ffff0c7224 */ /* 0x000fe200078e002e */
[----:B------:R-:W-:Y:S01]  /*11b090*/  IADD3 R46, P0, R19, R36, RZ ;  /* 0x00000024132e7210 */ /* 0x000fe20007f1e0ff */
[----:B------:R-:W-:Y:S01]  /*11b0a0*/  IMAD.MOV.U32 R17, RZ, RZ, R15 ;  /* 0x000000ffff117224 */ /* 0x000fe200078e000f */
[----:B------:R0:W-:Y:S01]  /*11b0b0*/  STL.64 [R1+0x4f00], R44 ;  /* 0x004f002c01007387 */ /* 0x0001e20000100a00 */
[----:B------:R-:W-:Y:S02]  /*11b0c0*/  IMAD.MOV.U32 R15, RZ, RZ, R13 ;  /* 0x000000ffff0f7224 */ /* 0x000fe400078e000d */
[----:B------:R-:W-:Y:S02]  /*11b0d0*/  IMAD.MOV.U32 R13, RZ, RZ, R47 ;  /* 0x000000ffff0d7224 */ /* 0x000fe400078e002f */
[----:B------:R-:W-:Y:S01]  /*11b0e0*/  IMAD.X R47, R16, 0x1, R37, P0 ;  /* 0x00000001102f7824 */ /* 0x000fe200000e0625 */
[----:B------:R-:W-:Y:S01]  /*11b0f0*/  SHF.R.S32.HI R16, RZ, 0x1f, R20 ;  /* 0x0000001fff107819 */ /* 0x000fe20000011414 */
[----:B0-----:R-:W4:Y:S04]  /*11b100*/  LDL.LU.64 R44, [R1+0x6ac8] ;  /* 0x006ac800012c7983 */ /* 0x001f280000300a00 */
[----:B------:R0:W-:Y:S04]  /*11b110*/  STL.64 [R1+0x6a38], R18 ;  /* 0x006a381201007387 */ /* 0x0001e80000100a00 */
[----:B------:R1:W-:Y:S01]  /*11b120*/  STL.64 [R1+0x4ef8], R46 ;  /* 0x004ef82e01007387 */ /* 0x0003e20000100a00 */
[----:B0-----:R-:W-:-:S03]  /*11b130*/  IADD3 R18, P0, R20, R34, RZ ;  /* 0x0000002214127210 */ /* 0x001fc60007f1e0ff */
[----:B-1----:R-:W4:Y:S02]  /*11b140*/  LDL.LU.64 R46, [R1+0x6ac0] ;  /* 0x006ac000012e7983 */ /* 0x002f240000300a00 */
        /* <DEDUP_REMOVED lines=16> */
[----:B------:R0:W-:Y:S02]  /*11b250*/  STL.64 [R1+0x4ea8], R18 ;  /* 0x004ea81201007387 */ /* 0x0001e40000100a00 */
[----:B0-----:R-:W-:-:S05]  /*11b260*/  IADD3 R18, P0, R22, R36, RZ ;  /* 0x0000002416127210 */ /* 0x001fca0007f1e0ff */
[----:B------:R-:W-:Y:S02]  /*11b270*/  IMAD.X R19, R16, 0x1, R37, P0 ;  /* 0x0000000110137824 */ /* 0x000fe400000e0625 */
[----:B------:R-:W-:Y:S02]  /*11b280*/  IMAD.MOV.U32 R16, RZ, RZ, R14 ;  /* 0x000000ffff107224 */ /* 0x000fe400078e000e */
[----:B------:R-:W-:Y:S02]  /*11b290*/  IMAD.MOV.U32 R14, RZ, RZ, R12 ;  /* 0x000000ffff0e7224 */ /* 0x000fe400078e000c */
[----:B------:R-:W-:Y:S01]  /*11b2a0*/  IMAD.MOV.U32 R12, RZ, RZ, R10 ;  /* 0x000000ffff0c7224 */ /* 0x000fe200078e000a */
[----:B------:R0:W-:Y:S01]  /*11b2b0*/  STL.64 [R1+0x4ea0], R18 ;  /* 0x004ea01201007387 */ /* 0x0001e20000100a00 */
[----:B------:R-:W-:Y:S02]  /*11b2c0*/  IMAD.MOV.U32 R10, RZ, RZ, R5 ;  /* 0x000000ffff0a7224 */ /* 0x000fe400078e0005 */
[----:B------:R-:W-:-:S02]  /*11b2d0*/  IMAD.MOV.U32 R5, RZ, RZ, R56 ;  /* 0x000000ffff057224 */ /* 0x000fc400078e0038 */
[----:B------:R-:W-:Y:S01]  /*11b2e0*/  IMAD.MOV.U32 R56, RZ, RZ, R61 ;  /* 0x000000ffff387224 */ /* 0x000fe200078e003d */
[----:B------:R-:W-:Y:S01]  /*11b2f0*/  SHF.R.S32.HI R20, RZ, 0x1f, R23 ;  /* 0x0000001fff147819 */ /* 0x000fe20000011417 */
[----:B------:R-:W-:Y:S01]  /*11b300*/  IMAD.MOV.U32 R61, RZ, RZ, R48 ;  /* 0x000000ffff3d7224 */ /* 0x000fe200078e0030 */
[----:B------:R-:W-:Y:S01]  /*11b310*/  IADD3 R48, P0, R23, R34, RZ ;  /* 0x0000002217307210 */ /* 0x000fe20007f1e0ff */
[----:B0-----:R-:W-:Y:S02]  /*11b320*/  IMAD.MOV.U32 R19, RZ, RZ, R17 ;  /* 0x000000ffff137224 */ /* 0x001fe400078e0011 */
[----:B------:R-:W-:Y:S02]  /*11b330*/  IMAD.MOV.U32 R17, RZ, RZ, R15 ;  /* 0x000000ffff117224 */ /* 0x000fe400078e000f */
[----:B------:R-:W-:Y:S02]  /*11b340*/  IMAD.MOV.U32 R15, RZ, RZ, R13 ;  /* 0x000000ffff0f7224 */ /* 0x000fe400078e000d */
[----:B------:R-:W-:-:S02]  /*11b350*/  IMAD.MOV.U32 R13, RZ, RZ, R11 ;  /* 0x000000ffff0d7224 */ /* 0x000fc400078e000b */
[----:B------:R-:W-:Y:S02]  /*11b360*/  IMAD.MOV.U32 R11, RZ, RZ, R4 ;  /* 0x000000ffff0b7224 */ /* 0x000fe400078e0004 */
[----:B------:R-:W-:Y:S02]  /*11b370*/  IMAD.MOV.U32 R4, RZ, RZ, R60 ;  /* 0x000000ffff047224 */ /* 0x000fe400078e003c */
[----:B------:R-:W-:Y:S02]  /*11b380*/  IMAD.MOV.U32 R60, RZ, RZ, R49 ;  /* 0x000000ffff3c7224 */ /* 0x000fe400078e0031 */
[----:B------:R-:W-:Y:S02]  /*11b390*/  IMAD.X R49, R20, 0x1, R35, P0 ;  /* 0x0000000114317824 */ /* 0x000fe400000e0623 */
[----:B------:R-:W-:Y:S02]  /*11b3a0*/  IMAD.MOV.U32 R18, RZ, RZ, R17 ;  /* 0x000000ffff127224 */ /* 0x000fe400078e0011 */
[----:B------:R-:W-:-:S02]  /*11b3b0*/  IMAD.MOV.U32 R21, RZ, RZ, R19 ;  /* 0x000000ffff157224 */ /* 0x000fc400078e0013 */
[----:B------:R-:W-:Y:S01]  /*11b3c0*/  IMAD.MOV.U32 R17, RZ, RZ, R50 ;  /* 0x000000ffff117224 */ /* 0x000fe200078e0032 */
[----:B------:R-:W-:Y:S01]  /*11b3d0*/  IADD3 R50, P0, R23, R36, RZ ;  /* 0x0000002417327210 */ /* 0x000fe20007f1e0ff */
[----:B------:R-:W-:Y:S02]  /*11b3e0*/  IMAD.MOV.U32 R19, RZ, RZ, R14 ;  /* 0x000000ffff137224 */ /* 0x000fe400078e000e */
[----:B------:R-:W-:Y:S01]  /*11b3f0*/  IMAD.MOV.U32 R14, RZ, RZ, R15 ;  /* 0x000000ffff0e7224 */ /* 0x000fe200078e000f */
[----:B------:R0:W-:Y:S01]  /*11b400*/  STL.64 [R1+0x4e90], R48 ;  /* 0x004e903001007387 */ /* 0x0001e20000100a00 */
[----:B------:R-:W-:Y:S02]  /*11b410*/  IMAD.MOV.U32 R15, RZ, RZ, R13 ;  /* 0x000000ffff0f7224 */ /* 0x000fe400078e000d */
[----:B------:R-:W-:Y:S02]  /*11b420*/  IMAD.MOV.U32 R13, RZ, RZ, R10 ;  /* 0x000000ffff0d7224 */ /* 0x000fe400078e000a */
[----:B------:R-:W-:-:S02]  /*11b430*/  IMAD.MOV.U32 R10, RZ, RZ, R51 ;  /* 0x000000ffff0a7224 */ /* 0x000fc400078e0033 */
        /* <DEDUP_REMOVED lines=39> */
[----:B------:R-:W-:Y:S02]  /*11b6b0*/  IMAD.MOV.U32 R25, RZ, RZ, R23 ;  /* 0x000000ffff197224 */ /* 0x000fe400078e0017 */
[----:B------:R-:W-:-:S02]  /*11b6c0*/  IMAD.X R53, R24, 0x1, R35, P0 ;  /* 0x0000000118357824 */ /* 0x000fc400000e0623 */
[----:B------:R-:W-:Y:S02]  /*11b6d0*/  IMAD.MOV.U32 R23, RZ, RZ, R41 ;  /* 0x000000ffff177224 */ /* 0x000fe400078e0029 */
[----:B------:R-:W-:Y:S01]  /*11b6e0*/  IMAD.MOV.U32 R41, RZ, RZ, R54 ;  /* 0x000000ffff297224 */ /* 0x000fe200078e0036 */
[----:B------:R-:W-:Y:S01]  /*11b6f0*/  IADD3 R54, P0, R27, R36, RZ ;  /* 0x000000241b367210 */ /* 0x000fe20007f1e0ff */
[----:B------:R0:W-:Y:S01]  /*11b700*/  STL.64 [R1+0x4e18], R52 ;  /* 0x004e183401007387 */ /* 0x0001e20000100a00 */
[----:B------:R-:W-:Y:S02]  /*11b710*/  IMAD.MOV.U32 R22, RZ, RZ, R21 ;  /* 0x000000ffff167224 */ /* 0x000fe400078e0015 */
[----:B------:R-:W-:Y:S02]  /*11b720*/  IMAD.MOV.U32 R21, RZ, RZ, R55 ;  /* 0x000000ffff157224 */ /* 0x000fe400078e0037 */
[----:B------:R-:W-:Y:S01]  /*11b730*/  IMAD.X R55, R24, 0x1, R37, P0 ;  /* 0x0000000118377824 */ /* 0x000fe200000e0625 */
[----:B--2---:R-:W-:Y:S01]  /*11b740*/  SHF.R.S32.HI R24, RZ, 0x1f, R28 ;  /* 0x0000001fff187819 */ /* 0x004fe2000001141c */
[----:B0-----:R-:W2:Y:S04]  /*11b750*/  LDL.LU.64 R52, [R1+0x6aa8] ;  /* 0x006aa80001347983 */ /* 0x001ea80000300a00 */
[----:B------:R0:W-:Y:S04]  /*11b760*/  STL.64 [R1+0x6a58], R26 ;  /* 0x006a581a01007387 */ /* 0x0001e80000100a00 */
[----:B------:R1:W-:Y:S01]  /*11b770*/  STL.64 [R1+0x4e10], R54 ;  /* 0x004e103601007387 */ /* 0x0003e20000100a00 */
[----:B0-----:R-:W-:-:S03]  /*11b780*/  IADD3 R26, P0, R28, R34, RZ ;  /* 0x000000221c1a7210 */ /* 0x001fc60007f1e0ff */
[----:B-1----:R-:W2:Y:S02]  /*11b790*/  LDL.LU.64 R54, [R1+0x6aa0] ;  /* 0x006aa00001367983 */ /* 0x002ea40000300a00 */
        /* <DEDUP_REMOVED lines=12> */
[----:B---3--:R-:W-:-:S04]  /*11b860*/  SHF.R.S32.HI R24, RZ, 0x1f, R30 ;  /* 0x0000001fff187819 */ /* 0x008fc8000001141e */
        /* <DEDUP_REMOVED lines=8> */
[----:B------:R-:W-:Y:S02]  /*11b8f0*/  IMAD.MOV.U32 R22, RZ, RZ, R23 ;  /* 0x000000ffff167224 */ /* 0x000fe400078e0017 */
[----:B------:R-:W-:Y:S02]  /*11b900*/  IMAD.MOV.U32 R23, RZ, RZ, R19 ;  /* 0x000000ffff177224 */ /* 0x000fe400078e0013 */
[----:B------:R-:W-:-:S02]  /*11b910*/  IMAD.MOV.U32 R19, RZ, RZ, R15 ;  /* 0x000000ffff137224 */ /* 0x000fc400078e000f */
[----:B------:R-:W-:Y:S02]  /*11b920*/  IMAD.MOV.U32 R15, RZ, RZ, R12 ;  /* 0x000000ffff0f7224 */ /* 0x000fe400078e000c */
[----:B------:R-:W-:Y:S02]  /*11b930*/  IMAD.MOV.U32 R12, RZ, RZ, R13 ;  /* 0x000000ffff0c7224 */ /* 0x000fe400078e000d */
[----:B------:R-:W-:Y:S02]  /*11b940*/  IMAD.MOV.U32 R13, RZ, RZ, R4 ;  /* 0x000000ffff0d7224 */ /* 0x000fe400078e0004 */
[----:B------:R-:W-:Y:S01]  /*11b950*/  IMAD.MOV.U32 R4, RZ, RZ, R5 ;  /* 0x000000ffff047224 */ /* 0x000fe200078e0005 */
[----:B------:R0:W-:Y:S01]  /*11b960*/  STL.64 [R1+0x4db8], R26 ;  /* 0x004db81a01007387 */ /* 0x0001e20000100a00 */
[----:B------:R-:W-:Y:S01]  /*11b970*/  IMAD.MOV.U32 R5, RZ, RZ, R58 ;  /* 0x000000ffff057224 */ /* 0x000fe200078e003a */
[----:B------:R-:W-:Y:S02]  /*11b980*/  SHF.R.S32.HI R28, RZ, 0x1f, R31 ;  /* 0x0000001fff1c7819 */ /* 0x000fe4000001141f */
[----:B------:R-:W-:Y:S01]  /*11b990*/  IADD3 R58, P0, R31, R34, RZ ;  /* 0x000000221f3a7210 */ /* 0x000fe20007f1e0ff */
[----:B0-----:R-:W-:-:S02]  /*11b9a0*/  IMAD.MOV.U32 R27, RZ, RZ, R11 ;  /* 0x000000ffff1b7224 */ /* 0x001fc400078e000b */
[----:B------:R-:W-:Y:S02]  /*11b9b0*/  IMAD.MOV.U32 R11, RZ, RZ, R56 ;  /* 0x000000ffff0b7224 */ /* 0x000fe400078e0038 */
[----:B------:R-:W-:Y:S02]  /*11b9c0*/  IMAD.MOV.U32 R56, RZ, RZ, R59 ;  /* 0x000000ffff387224 */ /* 0x000fe400078e003b */
[----:B------:R-:W-:Y:S02]  /*11b9d0*/  IMAD.X R59, R28, 0x1, R35, P0 ;  /* 0x000000011c3b7824 */ /* 0x000fe400000e0623 */
[----:B------:R-:W-:Y:S02]  /*11b9e0*/  IMAD.MOV.U32 R29, RZ, RZ, R27 ;  /* 0x000000ffff1d7224 */ /* 0x000fe400078e001b */
[----:B------:R-:W-:Y:S01]  /*11b9f0*/  IMAD.MOV.U32 R27, RZ, RZ, R60 ;  /* 0x000000ffff1b7224 */ /* 0x000fe200078e003c */
[----:B------:R-:W-:Y:S01]  /*11ba00*/  IADD3 R60, P0, R31, R36, RZ ;  /* 0x000000241f3c7210 */ /* 0x000fe20007f1e0ff */
[----:B------:R-:W-:Y:S01]  /*11ba10*/  IMAD.MOV.U32 R26, RZ, RZ, R11 ;  /* 0x000000ffff1a7224 */ /* 0x000fe200078e000b */
[----:B------:R0:W-:Y:S01]  /*11ba20*/  STL.64 [R1+0x4da0], R58 ;  /* 0x004da03a01007387 */ /* 0x0001e20000100a00 */
[----:B------:R-:W-:-:S02]  /*11ba30*/  IMAD.MOV.U32 R11, RZ, RZ, R56 ;  /* 0x000000ffff0b7224 */ /* 0x000fc400078e0038 */
[----:B------:R-:W-:Y:S02]  /*11ba40*/  IMAD.MOV.U32 R56, RZ, RZ, R61 ;  /* 0x000000ffff387224 */ /* 0x000fe400078e003d */
[----:B------:R-:W-:Y:S01]  /*11ba50*/  IMAD.X R61, R28, 0x1, R37, P0 ;  /* 0x000000011c3d7824 */ /* 0x000fe200000e0625 */
[----:B----4-:R-:W-:Y:S01]  /*11ba60*/  SHF.R.S32.HI R28, RZ, 0x1f, R32 ;  /* 0x0000001fff1c7819 */ /* 0x010fe20000011420 */
[----:B0-----:R-:W3:Y:S04]  /*11ba70*/  LDL.LU.64 R58, [R1+0x6a98] ;  /* 0x006a9800013a7983 */ /* 0x001ee80000300a00 */
        /* <DEDUP_REMOVED lines=89> */
[----:B--2---:R-:W-:-:S04]  /*11c010*/  SHF.R.S32.HI R28, RZ, 0x1f, R52 ;  /* 0x0000001fff1c7819 */ /* 0x004fc80000011434 */
        /* <DEDUP_REMOVED lines=17> */
[----:B------:R0:W-:Y:S01]  /*11c130*/  STL.64 [R1+0x4be8], R30 ;  /* 0x004be81e01007387 */ /* 0x0001e20000100a00 */
[----:B------:R-:W-:Y:S02]  /*11c140*/  IMAD.MOV.U32 R32, RZ, RZ, R29 ;  /* 0x000000ffff207224 */ /* 0x000fe400078e001d */
[----:B------:R-:W-:Y:S02]  /*11c150*/  IMAD.MOV.U32 R29, RZ, RZ, R26 ;  /* 0x000000ffff1d7224 */ /* 0x000fe400078e001a */
[----:B------:R-:W-:Y:S01]  /*11c160*/  IMAD.MOV.U32 R26, RZ, RZ, R27 ;  /* 0x000000ffff1a7224 */ /* 0x000fe200078e001b */
[----:B0-----:R-:W-:Y:S01]  /*11c170*/  IADD3 R30, P0, R54, R36, RZ ;  /* 0x00000024361e7210 */ /* 0x001fe20007f1e0ff */
[----:B------:R-:W-:Y:S02]  /*11c180*/  IMAD.MOV.U32 R27, RZ, RZ, R24 ;  /* 0x000000ffff1b7224 */ /* 0x000fe400078e0018 */
[----:B------:R-:W-:Y:S02]  /*11c190*/  IMAD.MOV.U32 R24, RZ, RZ, R25 ;  /* 0x000000ffff187224 */ /* 0x000fe400078e0019 */
[----:B------:R-:W-:-:S02]  /*11c1a0*/  IMAD.X R31, R28, 0x1, R37, P0 ;  /* 0x000000011c1f7824 */ /* 0x000fc400000e0625 */
[----:B------:R-:W-:Y:S02]  /*11c1b0*/  IMAD.MOV.U32 R25, RZ, RZ, R22 ;  /* 0x000000ffff197224 */ /* 0x000fe400078e0016 */
[----:B------:R-:W-:Y:S01]  /*11c1c0*/  IMAD.MOV.U32 R22, RZ, RZ, R23 ;  /* 0x000000ffff167224 */ /* 0x000fe200078e0017 */
[----:B------:R0:W-:Y:S01]  /*11c1d0*/  STL.64 [R1+0x4be0], R30 ;  /* 0x004be01e01007387 */ /* 0x0001e20000100a00 */
[----:B------:R-:W-:-:S03]  /*11c1e0*/  IMAD.MOV.U32 R23, RZ, RZ, R19 ;  /* 0x000000ffff177224 */ /* 0x000fc600078e0013 */
[----:B------:R-:W2:Y:S01]  /*11c1f0*/  LDL R19, [R1+0x44] ;  /* 0x0000440001137983 */ /* 0x000ea20000100800 */
[----:B------:R-:W-:Y:S02]  /*11c200*/  SHF.R.S32.HI R28, RZ, 0x1f, R55 ;  /* 0x0000001fff1c7819 */ /* 0x000fe40000011437 */
[----:B0-----:R-:W-:-:S05]  /*11c210*/  IADD3 R30, P0, R55, R34, RZ ;  /* 0x00000022371e7210 */ /* 0x001fca0007f1e0ff */
[----:B------:R-:W-:-:S05]  /*11c220*/  IMAD.X R31, R28, 0x1, R35, P0 ;  /* 0x000000011c1f7824 */ /* 0x000fca00000e0623 */
[----:B------:R0:W-:Y:S02]  /*11c230*/  STL.64 [R1+0x4bc8], R30 ;  /* 0x004bc81e01007387 */ /* 0x0001e40000100a00 */
[----:B0-----:R-:W-:-:S05]  /*11c240*/  IADD3 R30, P0, R55, R36, RZ ;  /* 0x00000024371e7210 */ /* 0x001fca0007f1e0ff */
[----:B------:R-:W-:Y:S01]  /*11c250*/  IMAD.X R31, R28, 0x1, R37, P0 ;  /* 0x000000011c1f7824 */ /* 0x000fe200000e0625 */
[----:B---3--:R-:W-:Y:S01]  /*11c260*/  SHF.R.S32.HI R28, RZ, 0x1f, R58 ;  /* 0x0000001fff1c7819 */ /* 0x008fe2000001143a */
[----:B------:R-:W-:-:S03]  /*11c270*/  IMAD.MOV.U32 R33, RZ, RZ, R29 ;  /* 0x000000ffff217224 */ /* 0x000fc600078e001d */
[----:B------:R0:W-:Y:S01]  /*11c280*/  STL.64 [R1+0x4bc0], R30 ;  /* 0x004bc01e01007387 */ /* 0x0001e20000100a00 */
[----:B------:R-:W-:Y:S02]  /*11c290*/  IMAD.MOV.U32 R29, RZ, RZ, R26 ;  /* 0x000000ffff1d7224 */ /* 0x000fe400078e001a */
[----:B------:R-:W-:Y:S02]  /*11c2a0*/  IMAD.MOV.U32 R26, RZ, RZ, R27 ;  /* 0x000000ffff1a7224 */ /* 0x000fe400078e001b */
[----:B------:R-:W-:Y:S02]  /*11c2b0*/  IMAD.MOV.U32 R27, RZ, RZ, R24 ;  /* 0x000000ffff1b7224 */ /* 0x000fe400078e0018 */
[----:B------:R-:W-:Y:S01]  /*11c2c0*/  IMAD.MOV.U32 R24, RZ, RZ, R25 ;  /* 0x000000ffff187224 */ /* 0x000fe200078e0019 */
[----:B0-----:R-:W-:Y:S01]  /*11c2d0*/  IADD3 R30, P0, R58, R34, RZ ;  /* 0x000000223a1e7210 */ /* 0x001fe20007f1e0ff */
[----:B------:R-:W-:Y:S02]  /*11c2e0*/  IMAD.MOV.U32 R25, RZ, RZ, R22 ;  /* 0x000000ffff197224 */ /* 0x000fe400078e0016 */
[----:B------:R-:W-:-:S02]  /*11c2f0*/  IMAD.MOV.U32 R22, RZ, RZ, R23 ;  /* 0x000000ffff167224 */ /* 0x000fc400078e0017 */
[----:B------:R-:W-:Y:S02]  /*11c300*/  IMAD.X R31, R28, 0x1, R35, P0 ;  /* 0x000000011c1f7824 */ /* 0x000fe400000e0623 */
[----:B------:R-:W-:Y:S02]  /*11c310*/  IMAD.MOV.U32 R23, RZ, RZ, R12 ;  /* 0x000000ffff177224 */ /* 0x000fe400078e000c */
[----:B------:R-:W3:Y:S04]  /*11c320*/  LDL R12, [R1+0x48] ;  /* 0x00004800010c7983 */ /* 0x000ee80000100800 */
[----:B------:R0:W-:Y:S02]  /*11c330*/  STL.64 [R1+0x4bb0], R30 ;  /* 0x004bb01e01007387 */ /* 0x0001e40000100a00 */
[----:B0-----:R-:W-:-:S05]  /*11c340*/  IADD3 R30, P0, R58, R36, RZ ;  /* 0x000000243a1e7210 */ /* 0x001fca0007f1e0ff */
[----:B------:R-:W-:Y:S01]  /*11c350*/  IMAD.X R31, R28, 0x1, R37, P0 ;  /* 0x000000011c1f7824 */ /* 0x000fe200000e0625 */
[----:B------:R-:W-:Y:S02]  /*11c360*/  SHF.R.S32.HI R28, RZ, 0x1f, R59 ;  /* 0x0000001fff1c7819 */ /* 0x000fe4000001143b */
[----:B------:R-:W-:Y:S02]  /*11c370*/  IADD3 R42, P0, R59, R34, RZ ;  /* 0x000000223b2a7210 */ /* 0x000fe40007f1e0ff */
[----:B------:R0:W-:Y:S03]  /*11c380*/  STL.64 [R1+0x4ba8], R30 ;  /* 0x004ba81e01007387 */ /* 0x0001e60000100a00 */
[----:B------:R-:W-:Y:S02]  /*11c390*/  IMAD.X R43, R28, 0x1, R35, P0 ;  /* 0x000000011c2b7824 */ /* 0x000fe400000e0623 */
[----:B0-----:R-:W-:-:S02]  /*11c3a0*/  IMAD.MOV.U32 R31, RZ, RZ, R29 ;  /* 0x000000ffff1f7224 */ /* 0x001fc400078e001d */
[----:B------:R-:W-:Y:S02]  /*11c3b0*/  IMAD.MOV.U32 R29, RZ, RZ, R26 ;  /* 0x000000ffff1d7224 */ /* 0x000fe400078e001a */
[----:B------:R-:W-:Y:S02]  /*11c3c0*/  IMAD.MOV.U32 R26, RZ, RZ, R27 ;  /* 0x000000ffff1a7224 */ /* 0x000fe400078e001b */
[----:B------:R-:W-:Y:S02]  /*11c3d0*/  IMAD.MOV.U32 R27, RZ, RZ, R24 ;  /* 0x000000ffff1b7224 */ /* 0x000fe400078e0018 */
[----:B------:R-:W-:Y:S02]  /*11c3e0*/  IMAD.MOV.U32 R24, RZ, RZ, R25 ;  /* 0x000000ffff187224 */ /* 0x000fe400078e0019 */
[----:B------:R-:W-:Y:S02]  /*11c3f0*/  IMAD.MOV.U32 R25, RZ, RZ, R22 ;  /* 0x000000ffff197224 */ /* 0x000fe400078e0016 */
[----:B------:R-:W-:-:S02]  /*11c400*/  IMAD.MOV.U32 R22, RZ, RZ, R23 ;  /* 0x000000ffff167224 */ /* 0x000fc400078e0017 */
[----:B------:R-:W-:Y:S02]  /*11c410*/  IMAD.MOV.U32 R23, RZ, RZ, R11 ;  /* 0x000000ffff177224 */ /* 0x000fe400078e000b */
[----:B------:R-:W3:Y:S04]  /*11c420*/  LDL R11, [R1+0x4c] ;  /* 0x00004c00010b7983 */ /* 0x000ee80000100800 */
[----:B------:R0:W-:Y:S02]  /*11c430*/  STL.64 [R1+0x4b90], R42 ;  /* 0x004b902a01007387 */ /* 0x0001e40000100a00 */
[----:B0-----:R-:W-:-:S05]  /*11c440*/  IADD3 R42, P0, R59, R36, RZ ;  /* 0x000000243b2a7210 */ /* 0x001fca0007f1e0ff */
[----:B------:R-:W-:Y:S01]  /*11c450*/  IMAD.X R43, R28, 0x1, R37, P0 ;  /* 0x000000011c2b7824 */ /* 0x000fe200000e0625 */
[----:B----4-:R-:W-:Y:S01]  /*11c460*/  SHF.R.S32.HI R28, RZ, 0x1f, R60 ;  /* 0x0000001fff1c7819 */ /* 0x010fe2000001143c */
        /* <DEDUP_REMOVED lines=11> */
[----:B------:R-:W4:Y:S04]  /*11c520*/  LDL R17, [R1+0x50] ;  /* 0x0000500001117983 */ /* 0x000f280000100800 */
[----:B------:R0:W-:Y:S02]  /*11c530*/  STL.64 [R1+0x4b70], R42 ;  /* 0x004b702a01007387 */ /* 0x0001e40000100a00 */
[----:B0-----:R-:W-:-:S05]  /*11c540*/  IADD3 R42, P0, R60, R36, RZ ;  /* 0x000000243c2a7210 */ /* 0x001fca0007f1e0ff */
[----:B------:R-:W-:-:S05]  /*11c550*/  IMAD.X R43, R28, 0x1, R37, P0 ;  /* 0x000000011c2b7824 */ /* 0x000fca00000e0625 */
[----:B------:R0:W-:Y:S01]  /*11c560*/  STL.64 [R1+0x4b68], R42 ;  /* 0x004b682a01007387 */ /* 0x0001e20000100a00 */
[----:B------:R-:W-:Y:S02]  /*11c570*/  SHF.R.S32.HI R28, RZ, 0x1f, R61 ;  /* 0x0000001fff1c7819 */ /* 0x000fe4000001143d */
        /* <DEDUP_REMOVED lines=8> */
[----:B------:R-:W-:Y:S02]  /*11c600*/  IMAD.MOV.U32 R23, RZ, RZ, R20 ;  /* 0x000000ffff177224 */ /* 0x000fe400078e0014 */
[----:B------:R-:W4:Y:S01]  /*11c610*/  LDL R20, [R1+0x54] ;  /* 0x0000540001147983 */ /* 0x000f220000100800 */
        /* <DEDUP_REMOVED lines=12> */
[----:B------:R-:W-:Y:S01]  /*11c6e0*/  IMAD.MOV.U32 R23, RZ, RZ, R18 ;  /* 0x000000ffff177224 */ /* 0x000fe200078e0012 */
[----:B------:R-:W-:Y:S02]  /*11c6f0*/  SHF.R.S32.HI R28, RZ, 0x1f, R32 ;  /* 0x0000001fff1c7819 */ /* 0x000fe40000011420 */
[----:B------:R-:W4:Y:S01]  /*11c700*/  LDL R18, [R1+0x58] ;  /* 0x0000580001127983 */ /* 0x000f220000100800 */
[----:B0-----:R-:W-:-:S03]  /*11c710*/  IADD3 R44, P0, R32, R34, RZ ;  /* 0x00000022202c7210 */ /* 0x001fc60007f1e0ff */
[----:B------:R-:W-:Y:S02]  /*11c720*/  STL [R1+0x1f40], R28 ;  /* 0x001f401c01007387 */ /* 0x000fe40000100800 */
[----:B------:R-:W-:-:S05]  /*11c730*/  IMAD.X R45, R28, 0x1, R35, P0 ;  /* 0x000000011c2d7824 */ /* 0x000fca00000e0623 */
[----:B------:R0:W-:Y:S02]  /*11c740*/  STL.64 [R1+0x4b38], R44 ;  /* 0x004b382c01007387 */ /* 0x0001e40000100a00 */
[----:B0-----:R-:W-:-:S05]  /*11c750*/  IADD3 R44, P0, R32, R36, RZ ;  /* 0x00000024202c7210 */ /* 0x001fca0007f1e0ff */
[----:B------:R-:W-:Y:S01]  /*11c760*/  IMAD.X R45, R28, 0x1, R37, P0 ;  /* 0x000000011c2d7824 */ /* 0x000fe200000e0625 */
[----:B------:R-:W-:Y:S01]  /*11c770*/  SHF.R.S32.HI R28, RZ, 0x1f, R33 ;  /* 0x0000001fff1c7819 */ /* 0x000fe20000011421 */
[----:B------:R-:W-:Y:S02]  /*11c780*/  IMAD.MOV.U32 R32, RZ, RZ, R29 ;  /* 0x000000ffff207224 */ /* 0x000fe400078e001d */
[----:B------:R-:W-:Y:S01]  /*11c790*/  IMAD.MOV.U32 R29, RZ, RZ, R26 ;  /* 0x000000ffff1d7224 */ /* 0x000fe200078e001a */
[----:B------:R0:W-:Y:S01]  /*11c7a0*/  STL.64 [R1+0x4b30], R44 ;  /* 0x004b302c01007387 */ /* 0x0001e20000100a00 */
[----:B------:R-:W-:Y:S02]  /*11c7b0*/  IMAD.MOV.U32 R26, RZ, RZ, R27 ;  /* 0x000000ffff1a7224 */ /* 0x000fe400078e001b */
[----:B------:R-:W-:Y:S02]  /*11c7c0*/  IMAD.MOV.U32 R27, RZ, RZ, R24 ;  /* 0x000000ffff1b7224 */ /* 0x000fe400078e0018 */
[----:B------:R-:W-:-:S02]  /*11c7d0*/  IMAD.MOV.U32 R24, RZ, RZ, R25 ;  /* 0x000000ffff187224 */ /* 0x000fc400078e0019 */
[----:B------:R-:W-:Y:S01]  /*11c7e0*/  IMAD.MOV.U32 R25, RZ, RZ, R22 ;  /* 0x000000ffff197224 */ /* 0x000fe200078e0016 */
[C---:B0-----:R-:W-:Y:S01]  /*11c7f0*/  IADD3 R44, P0, R33.reuse, R34, RZ ;  /* 0x00000022212c7210 */ /* 0x041fe20007f1e0ff */
[----:B------:R-:W-:Y:S02]  /*11c800*/  IMAD.MOV.U32 R22, RZ, RZ, R23 ;  /* 0x000000ffff167224 */ /* 0x000fe400078e0017 */
[----:B------:R-:W-:Y:S02]  /*11c810*/  IMAD.MOV.U32 R23, RZ, RZ, R38 ;  /* 0x000000ffff177224 */ /* 0x000fe400078e0026 */
[----:B------:R-:W-:Y:S01]  /*11c820*/  IMAD.X R45, R28, 0x1, R35, P0 ;  /* 0x000000011c2d7824 */ /* 0x000fe200000e0623 */
[----:B------:R-:W4:Y:S04]  /*11c830*/  LDL R38, [R1+0x5c] ;  /* 0x00005c0001267983 */ /* 0x000f280000100800 */
[----:B------:R-:W-:Y:S04]  /*11c840*/  STL [R1+0x1f3c], R28 ;  /* 0x001f3c1c01007387 */ /* 0x000fe80000100800 */
[----:B------:R0:W-:Y:S02]  /*11c850*/  STL.64 [R1+0x4b18], R44 ;  /* 0x004b182c01007387 */ /* 0x0001e40000100a00 */
[----:B0-----:R-:W-:-:S05]  /*11c860*/  IADD3 R44, P0, R33, R36, RZ ;  /* 0x00000024212c7210 */ /* 0x001fca0007f1e0ff */
[----:B------:R-:W-:Y:S01]  /*11c870*/  IMAD.X R45, R28, 0x1, R37, P0 ;  /* 0x000000011c2d7824 */ /* 0x000fe200000e0625 */
[----:B------:R-:W-:Y:S01]  /*11c880*/  SHF.R.S32.HI R28, RZ, 0x1f, R31 ;  /* 0x0000001fff1c7819 */ /* 0x000fe2000001141f */
        /* <DEDUP_REMOVED lines=12> */
[----:B------:R-:W-:Y:S04]  /*11c950*/  STL [R1+0x1f38], R28 ;  /* 0x001f381c01007387 */ /* 0x000fe80000100800 */
[----:B------:R0:W-:Y:S02]  /*11c960*/  STL.64 [R1+0x4b00], R44 ;  /* 0x004b002c01007387 */ /* 0x0001e40000100a00 */
[----:B0-----:R-:W-:Y:S01]  /*11c970*/  IADD3 R44, P0, R31, R36, RZ ;  /* 0x000000241f2c7210 */ /* 0x001fe20007f1e0ff */
[----:B------:R-:W-:-:S02]  /*11c980*/  IMAD.MOV.U32 R31, RZ, RZ, R29 ;  /* 0x000000ffff1f7224 */ /* 0x000fc400078e001d */
[----:B------:R-:W-:Y:S02]  /*11c990*/  IMAD.MOV.U32 R29, RZ, RZ, R26 ;  /* 0x000000ffff1d7224 */ /* 0x000fe400078e001a */
[----:B------:R-:W-:Y:S02]  /*11c9a0*/  IMAD.X R45, R28, 0x1, R37, P0 ;  /* 0x000000011c2d7824 */ /* 0x000fe400000e0625 */
[----:B------:R-:W-:Y:S02]  /*11c9b0*/  IMAD.MOV.U32 R26, RZ, RZ, R27 ;  /* 0x000000ffff1a7224 */ /* 0x000fe400078e001b */
[----:B------:R-:W-:Y:S02]  /*11c9c0*/  IMAD.MOV.U32 R27, RZ, RZ, R24 ;  /* 0x000000ffff1b7224 */ /* 0x000fe400078e0018 */
[----:B------:R-:W-:Y:S02]  /*11c9d0*/  IMAD.MOV.U32 R24, RZ, RZ, R25 ;  /* 0x000000ffff187224 */ /* 0x000fe400078e0019 */
[----:B------:R-:W-:Y:S01]  /*11c9e0*/  IMAD.MOV.U32 R25, RZ, RZ, R22 ;  /* 0x000000ffff197224 */ /* 0x000fe200078e0016 */
[----:B------:R0:W-:Y:S01]  /*11c9f0*/  STL.64 [R1+0x4af8], R44 ;  /* 0x004af82c01007387 */ /* 0x0001e20000100a00 */
[----:B------:R-:W-:-:S02]  /*11ca00*/  IMAD.MOV.U32 R22, RZ, RZ, R23 ;  /* 0x000000ffff167224 */ /* 0x000fc400078e0017 */
[----:B--2---:R-:W-:Y:S02]  /*11ca10*/  IMAD.MOV.U32 R23, RZ, RZ, R19 ;  /* 0x000000ffff177224 */ /* 0x004fe400078e0013 */
[----:B------:R-:W2:Y:S01]  /*11ca20*/  LDL R19, [R1+0x64] ;  /* 0x0000640001137983 */ /* 0x000ea20000100800 */
[----:B------:R-:W-:Y:S02]  /*11ca30*/  SHF.R.S32.HI R28, RZ, 0x1f, R30 ;  /* 0x0000001fff1c7819 */ /* 0x000fe4000001141e */
[----:B0-----:R-:W-:-:S03]  /*11ca40*/  IADD3 R44, P0, R30, R34, RZ ;  /* 0x000000221e2c7210 */ /* 0x001fc60007f1e0ff */
[----:B------:R-:W-:Y:S02]  /*11ca50*/  STL [R1+0x1f34], R28 ;  /* 0x001f341c01007387 */ /* 0x000fe40000100800 */
[----:B------:R-:W-:-:S05]  /*11ca60*/  IMAD.X R45, R28, 0x1, R35, P0 ;  /* 0x000000011c2d7824 */ /* 0x000fca00000e0623 */
[----:B------:R0:W-:Y:S02]  /*11ca70*/  STL.64 [R1+0x4ae0], R44 ;  /* 0x004ae02c01007387 */ /* 0x0001e40000100a00 */
[----:B0-----:R-:W-:Y:S01]  /*11ca80*/  IADD3 R44, P0, R30, R36, RZ ;  /* 0x000000241e2c7210 */ /* 0x001fe20007f1e0ff */
[----:B------:R-:W-:Y:S02]  /*11ca90*/  IMAD.MOV.U32 R30, RZ, RZ, R29 ;  /* 0x000000ffff1e7224 */ /* 0x000fe400078e001d */
[----:B------:R-:W-:Y:S02]  /*11caa0*/  IMAD.MOV.U32 R29, RZ, RZ, R26 ;  /* 0x000000ffff1d7224 */ /* 0x000fe400078e001a */
[----:B------:R-:W-:Y:S02]  /*11cab0*/  IMAD.X R45, R28, 0x1, R37, P0 ;  /* 0x000000011c2d7824 */ /* 0x000fe400000e0625 */
[----:B------:R-:W-:Y:S02]  /*11cac0*/  IMAD.MOV.U32 R26, RZ, RZ, R27 ;  /* 0x000000ffff1a7224 */ /* 0x000fe400078e001b */
[----:B------:R-:W-:-:S02]  /*11cad0*/  IMAD.MOV.U32 R27, RZ, RZ, R24 ;  /* 0x000000ffff1b7224 */ /* 0x000fc400078e0018 */
[----:B------:R-:W-:Y:S01]  /*11cae0*/  IMAD.MOV.U32 R24, RZ, RZ, R25 ;  /* 0x000000ffff187224 */ /* 0x000fe200078e0019 */
[----:B------:R0:W-:Y:S01]  /*11caf0*/  STL.64 [R1+0x4ad8], R44 ;  /* 0x004ad82c01007387 */ /* 0x0001e20000100a00 */
[----:B------:R-:W-:Y:S01]  /*11cb00*/  IMAD.MOV.U32 R25, RZ, RZ, R22 ;  /* 0x000000ffff197224 */ /* 0x000fe200078e0016 */
[----:B------:R-:W-:Y:S01]  /*11cb10*/  SHF.R.S32.HI R28, RZ, 0x1f, R42 ;  /* 0x0000001fff1c7819 */ /* 0x000fe2000001142a */
[----:B------:R-:W-:Y:S02]  /*11cb20*/  IMAD.MOV.U32 R22, RZ, RZ, R23 ;  /* 0x000000ffff167224 */ /* 0x000fe400078e0017 */
[----:B---3--:R-:W-:Y:S02]  /*11cb30*/  IMAD.MOV.U32 R23, RZ, RZ, R12 ;  /* 0x000000ffff177224 */ /* 0x008fe400078e000c */
[----:B------:R-:W3:Y:S01]  /*11cb40*/  LDL R12, [R1+0x68] ;  /* 0x00006800010c7983 */ /* 0x000ee20000100800 */
        /* <DEDUP_REMOVED lines=10> */
[----:B------:R-:W-:Y:S02]  /*11cbf0*/  IMAD.MOV.U32 R24, RZ, RZ, R25 ;  /* 0x000000ffff187224 */ /* 0x000fe400078e0019 */
[----:B------:R-:W-:Y:S01]  /*11cc00*/  IMAD.MOV.U32 R25, RZ, RZ, R22 ;  /* 0x000000ffff197224 */ /* 0x000fe200078e0016 */
[----:B------:R0:W-:Y:S01]  /*11cc10*/  STL.64 [R1+0x4ab8], R44 ;  /* 0x004ab82c01007387 */ /* 0x0001e20000100a00 */
[----:B------:R-:W-:Y:S01]  /*11cc20*/  IMAD.MOV.U32 R22, RZ, RZ, R23 ;  /* 0x000000ffff167224 */ /* 0x000fe200078e0017 */
[----:B------:R-:W-:Y:S01]  /*11cc30*/  SHF.R.S32.HI R28, RZ, 0x1f, R43 ;  /* 0x0000001fff1c7819 */ /* 0x000fe2000001142b */
[----:B------:R-:W-:Y:S02]  /*11cc40*/  IMAD.MOV.U32 R23, RZ, RZ, R11 ;  /* 0x000000ffff177224 */ /* 0x000fe400078e000b */
        /* <DEDUP_REMOVED lines=16> */
[----:B----4-:R-:W-:Y:S02]  /*11cd50*/  IMAD.MOV.U32 R23, RZ, RZ, R17 ;  /* 0x000000ffff177224 */ /* 0x010fe400078e0011 */
[----:B------:R-:W4:Y:S01]  /*11cd60*/  LDL R17, [R1+0x70] ;  /* 0x0000700001117983 */ /* 0x000f220000100800 */
        /* <DEDUP_REMOVED lines=30> */
[----:B------:R-:W-:Y:S02]  /*11cf50*/  IMAD.MOV.U32 R22, RZ, RZ, R23 ;  /* 0x000000ffff167224 */ /* 0x000fe400078e0017 */
[----:B------:R-:W-:Y:S02]  /*11cf60*/  IMAD.MOV.U32 R23, RZ, RZ, R18 ;  /* 0x000000ffff177224 */ /* 0x000fe400078e0012 */
[----:B------:R-:W4:Y:S01]  /*11cf70*/  LDL R18, [R1+0x78] ;  /* 0x0000780001127983 */ /* 0x000f220000100800 */
[----:B------:R-:W-:Y:S02]  /*11cf80*/  SHF.R.S32.HI R28, RZ, 0x1f, R31 ;  /* 0x0000001fff1c7819 */ /* 0x000fe4000001141f */
        /* <DEDUP_REMOVED lines=14> */
[----:B0-----:R-:W-:Y:S01]  /*11d070*/  IADD3 R44, P0, R30, R34, RZ ;  /* 0x000000221e2c7210 */ /* 0x001fe20007f1e0ff */
        /* <DEDUP_REMOVED lines=2722> */
[----:B------:R-:W-:Y:S02]  /*127aa0*/  IMAD.X R45, R28, 0x1, R35, P0 ;  /* 0x000000011c2d7824 */ /* 0x000fe400000e0623 */
[----:B------:R-:W-:Y:S02]  /*127ab0*/  IMAD.MOV.U32 R38, RZ, RZ, R3 ;  /* 0x000000ffff267224 */ /* 0x000fe400078e0003 */
        /* <DEDUP_REMOVED lines=50> */
[----:B---3--:R-:W-:Y:S02]  /*127de0*/  IMAD.MOV.U32 R23, RZ, RZ, R12 ;  /* 0x000000ffff177224 */ /* 0x008fe400078e000c */
[----:B------:R-:W3:Y:S04]  /*127df0*/  LDL R12, [R1+0x684] ;  /* 0x00068400010c7983 */ /* 0x000ee80000100800 */
[----:B------:R-:W-:Y:S04]  /*127e00*/  STL [R1+0xa60], R28 ;  /* 0x000a601c01007387 */ /* 0x000fe80000100800 */
        /* <DEDUP_REMOVED lines=16> */
[----:B------:R-:W3:Y:S04]  /*127f10*/  LDL R56, [R1+0x700] ;  /* 0x0007000001387983 */ /* 0x000ee80000100800 */
        /* <DEDUP_REMOVED lines=15> */
[----:B----4-:R-:W-:Y:S02]  /*128010*/  IMAD.MOV.U32 R23, RZ, RZ, R17 ;  /* 0x000000ffff177224 */ /* 0x010fe400078e0011 */
[----:B------:R-:W4:Y:S04]  /*128020*/  LDL R17, [R1+0x5f4] ;  /* 0x0005f40001117983 */ /* 0x000f280000100800 */
        /* <DEDUP_REMOVED lines=20> */
[----:B0-----:R-:W-:Y:S01]  /*128170*/  IADD3 R44, P0, R33, R36, RZ ;  /* 0x00000024212c7210 */ /* 0x001fe20007f1e0ff */
[----:B------:R-:W-:-:S04]  /*128180*/  IMAD.MOV.U32 R33, RZ, RZ, R29 ;  /* 0x000000ffff217224 */ /* 0x000fc800078e001d */
[----:B------:R-:W-:Y:S02]  /*128190*/  IMAD.X R45, R28, 0x1, R37, P0 ;  /* 0x000000011c2d7824 */ /* 0x000fe400000e0625 */
[----:B------:R-:W-:Y:S01]  /*1281a0*/  IMAD.MOV.U32 R29, RZ, RZ, R26 ;  /* 0x000000ffff1d7224 */ /* 0x000fe200078e001a */
[----:B------:R-:W-:Y:S01]  /*1281b0*/  SHF.R.S32.HI R28, RZ, 0x1f, R31 ;  /* 0x0000001fff1c7819 */ /* 0x000fe2000001141f */
        /* <DEDUP_REMOVED lines=9> */
[----:B------:R-:W-:Y:S02]  /*128250*/  IMAD.X R45, R28, 0x1, R35, P0 ;  /* 0x000000011c2d7824 */ /* 0x000fe400000e0623 */
[----:B------:R-:W-:Y:S02]  /*128260*/  IMAD.MOV.U32 R21, RZ, RZ, R18 ;  /* 0x000000ffff157224 */ /* 0x000fe400078e0012 */
[----:B------:R-:W-:-:S02]  /*128270*/  IMAD.MOV.U32 R18, RZ, RZ, R9 ;  /* 0x000000ffff127224 */ /* 0x000fc400078e0009 */
        /* <DEDUP_REMOVED lines=43> */
[----:B------:R-:W-:-:S05]  /*128530*/  IMAD.X R45, R28, 0x1, R37, P0 ;  /* 0x000000011c2d7824 */ /* 0x000fca00000e0625 */
[----:B------:R0:W-:Y:S02]  /*128540*/  STL.64 [R1+0x3160], R44 ;  /* 0x0031602c01007387 */ /* 0x0001e40000100a00 */
[----:B0-----:R-:W-:Y:S02]  /*128550*/  IMAD.MOV.U32 R45, RZ, RZ, R29 ;  /* 0x000000ffff2d7224 */ /* 0x001fe400078e001d */
[----:B------:R-:W-:Y:S02]  /*128560*/  IMAD.MOV.U32 R29, RZ, RZ, R26 ;  /* 0x000000ffff1d7224 */ /* 0x000fe400078e001a */
[----:B------:R-:W-:Y:S02]  /*128570*/  IMAD.MOV.U32 R26, RZ, RZ, R27 ;  /* 0x000000ffff1a7224 */ /* 0x000fe400078e001b */
[----:B------:R-:W-:Y:S02]  /*128580*/  IMAD.MOV.U32 R27, RZ, RZ, R24 ;  /* 0x000000ffff1b7224 */ /* 0x000fe400078e0018 */
[----:B------:R-:W-:-:S02]  /*128590*/  IMAD.MOV.U32 R24, RZ, RZ, R25 ;  /* 0x000000ffff187224 */ /* 0x000fc400078e0019 */
[----:B------:R-:W-:Y:S02]  /*1285a0*/  IMAD.MOV.U32 R25, RZ, RZ, R22 ;  /* 0x000000ffff197224 */ /* 0x000fe400078e0016 */
[----:B------:R-:W-:Y:S02]  /*1285b0*/  IMAD.MOV.U32 R22, RZ, RZ, R20 ;  /* 0x000000ffff167224 */ /* 0x000fe400078e0014 */
[----:B------:R-:W-:Y:S02]  /*1285c0*/  IMAD.MOV.U32 R20, RZ, RZ, R21 ;  /* 0x000000ffff147224 */ /* 0x000fe400078e0015 */
[----:B--2---:R-:W-:Y:S02]  /*1285d0*/  IMAD.MOV.U32 R21, RZ, RZ, R19 ;  /* 0x000000ffff157224 */ /* 0x004fe400078e0013 */
[----:B------:R-:W-:Y:S02]  /*1285e0*/  IMAD.MOV.U32 R19, RZ, RZ, R15 ;  /* 0x000000ffff137224 */ /* 0x000fe400078e000f */
[----:B------:R-:W2:Y:S01]  /*1285f0*/  LDL R15, [R1+0x618] ;  /* 0x00061800010f7983 */ /* 0x000ea20000100800 */
[----:B------:R-:W-:-:S02]  /*128600*/  SHF.R.S32.HI R28, RZ, 0x1f, R43 ;  /* 0x0000001fff1c7819 */ /* 0x000fc4000001142b */
[----:B------:R-:W-:-:S05]  /*128610*/  IADD3 R46, P0, R43, R34, RZ ;  /* 0x000000222b2e7210 */ /* 0x000fca0007f1e0ff */
[C---:B------:R-:W-:Y:S01]  /*128620*/  IMAD.X R47, R28.reuse, 0x1, R35, P0 ;  /* 0x000000011c2f7824 */ /* 0x040fe200000e0623 */
[----:B------:R-:W-:Y:S01]  /*128630*/  IADD3 R42, P0, R43, R36, RZ ;  /* 0x000000242b2a7210 */ /* 0x000fe20007f1e0ff */
[----:B------:R0:W-:Y:S04]  /*128640*/  STL [R1+0xa04], R28 ;  /* 0x000a041c01007387 */ /* 0x0001e80000100800 */
[----:B------:R-:W-:Y:S01]  /*128650*/  IMAD.X R43, R28, 0x1, R37, P0 ;  /* 0x000000011c2b7824 */ /* 0x000fe200000e0625 */
[----:B------:R1:W-:Y:S04]  /*128660*/  STL.64 [R1+0x3170], R46 ;  /* 0x0031702e01007387 */ /* 0x0003e80000100a00 */
[----:B------:R4:W-:Y:S01]  /*128670*/  STL.64 [R1+0x3178], R42 ;  /* 0x0031782a01007387 */ /* 0x0009e20000100a00 */
[----:B0-----:R-:W-:-:S02]  /*128680*/  SHF.R.S32.HI R28, RZ, 0x1f, R32 ;  /* 0x0000001fff1c7819 */ /* 0x001fc40000011420 */
[----:B-1----:R-:W-:Y:S01]  /*128690*/  IADD3 R46, P0, R32, R34, RZ ;  /* 0x00000022202e7210 */ /* 0x002fe20007f1e0ff */
[----:B----4-:R-:W-:Y:S02]  /*1286a0*/  IMAD.MOV.U32 R42, RZ, RZ, R29 ;  /* 0x000000ffff2a7224 */ /* 0x010fe400078e001d */
[----:B------:R-:W-:Y:S02]  /*1286b0*/  IMAD.MOV.U32 R29, RZ, RZ, R26 ;  /* 0x000000ffff1d7224 */ /* 0x000fe400078e001a */
[----:B------:R-:W-:Y:S02]  /*1286c0*/  IMAD.MOV.U32 R26, RZ, RZ, R27 ;  /* 0x000000ffff1a7224 */ /* 0x000fe400078e001b */
[----:B------:R-:W-:Y:S02]  /*1286d0*/  IMAD.MOV.U32 R27, RZ, RZ, R24 ;  /* 0x000000ffff1b7224 */ /* 0x000fe400078e0018 */
[----:B------:R-:W-:Y:S02]  /*1286e0*/  IMAD.MOV.U32 R24, RZ, RZ, R22 ;  /* 0x000000ffff187224 */ /* 0x000fe400078e0016 */
[----:B------:R-:W-:-:S02]  /*1286f0*/  IMAD.MOV.U32 R22, RZ, RZ, R20 ;  /* 0x000000ffff167224 */ /* 0x000fc400078e0014 */
[----:B------:R-:W-:Y:S02]  /*128700*/  IMAD.MOV.U32 R20, RZ, RZ, R19 ;  /* 0x000000ffff147224 */ /* 0x000fe400078e0013 */
[----:B------:R-:W-:Y:S02]  /*128710*/  IMAD.X R47, R28, 0x1, R35, P0 ;  /* 0x000000011c2f7824 */ /* 0x000fe400000e0623 */
[----:B------:R-:W-:Y:S02]  /*128720*/  IMAD.MOV.U32 R43, RZ, RZ, R29 ;  /* 0x000000ffff2b7224 */ /* 0x000fe400078e001d */
[----:B------:R-:W-:Y:S02]  /*128730*/  IMAD.MOV.U32 R29, RZ, RZ, R26 ;  /* 0x000000ffff1d7224 */ /* 0x000fe400078e001a */
[----:B------:R-:W-:Y:S02]  /*128740*/  IMAD.MOV.U32 R26, RZ, RZ, R27 ;  /* 0x000000ffff1a7224 */ /* 0x000fe400078e001b */
[----:B------:R-:W-:-:S02]  /*128750*/  IMAD.MOV.U32 R27, RZ, RZ, R24 ;  /* 0x000000ffff1b7224 */ /* 0x000fc400078e0018 */
[----:B------:R-:W-:Y:S02]  /*128760*/  IMAD.MOV.U32 R24, RZ, RZ, R22 ;  /* 0x000000ffff187224 */ /* 0x000fe400078e0016 */
[----:B--2---:R-:W-:Y:S02]  /*128770*/  IMAD.MOV.U32 R19, RZ, RZ, R15 ;  /* 0x000000ffff137224 */ /* 0x004fe400078e000f */
[----:B------:R-:W-:Y:S02]  /*128780*/  IMAD.MOV.U32 R15, RZ, RZ, R13 ;  /* 0x000000ffff0f7224 */ /* 0x000fe400078e000d */
[----:B------:R-:W2:Y:S04]  /*128790*/  LDL R13, [R1+0x668] ;  /* 0x00066800010d7983 */ /* 0x000ea80000100800 */
[----:B------:R-:W-:Y:S04]  /*1287a0*/  STL [R1+0xa00], R28 ;  /* 0x000a001c01007387 */ /* 0x000fe80000100800 */
[----:B------:R0:W-:Y:S01]  /*1287b0*/  STL.64 [R1+0x3188], R46 ;  /* 0x0031882e01007387 */ /* 0x0001e20000100a00 */
[----:B------:R-:W-:-:S02]  /*1287c0*/  IMAD.MOV.U32 R22, RZ, RZ, R19 ;  /* 0x000000ffff167224 */ /* 0x000fc400078e0013 */
[----:B------:R-:W-:Y:S02]  /*1287d0*/  IMAD.MOV.U32 R19, RZ, RZ, R15 ;  /* 0x000000ffff137224 */ /* 0x000fe400078e000f */
[----:B------:R-:W4:Y:S01]  /*1287e0*/  LDL R15, [R1+0x660] ;  /* 0x00066000010f7983 */ /* 0x000f220000100800 */
[----:B0-----:R-:W-:-:S05]  /*1287f0*/  IADD3 R46, P0, R32, R36, RZ ;  /* 0x00000024202e7210 */ /* 0x001fca0007f1e0ff */
[----:B------:R-:W-:Y:S01]  /*128800*/  IMAD.X R47, R28, 0x1, R37, P0 ;  /* 0x000000011c2f7824 */ /* 0x000fe200000e0625 */
[----:B------:R-:W-:-:S04]  /*128810*/  SHF.R.S32.HI R28, RZ, 0x1f, R33 ;  /* 0x0000001fff1c7819 */ /* 0x000fc80000011421 */
[----:B------:R0:W-:Y:S01]  /*128820*/  STL.64 [R1+0x3190], R46 ;  /* 0x0031902e01007387 */ /* 0x0001e20000100a00 */
[----:B------:R-:W-:Y:S02]  /*128830*/  IMAD.MOV.U32 R32, RZ, RZ, R29 ;  /* 0x000000ffff207224 */ /* 0x000fe400078e001d */
[----:B------:R-:W-:Y:S02]  /*128840*/  IMAD.MOV.U32 R29, RZ, RZ, R26 ;  /* 0x000000ffff1d7224 */ /* 0x000fe400078e001a */
[----:B------:R-:W-:Y:S01]  /*128850*/  IMAD.MOV.U32 R26, RZ, RZ, R27 ;  /* 0x000000ffff1a7224 */ /* 0x000fe200078e001b */
[----:B0-----:R-:W-:Y:S01]  /*128860*/  IADD3 R46, P0, R33, R34, RZ ;  /* 0x00000022212e7210 */ /* 0x001fe20007f1e0ff */
[----:B------:R-:W-:-:S04]  /*128870*/  IMAD.MOV.U32 R27, RZ, RZ, R24 ;  /* 0x000000ffff1b7224 */ /* 0x000fc800078e0018 */
[----:B------:R-:W-:Y:S01]  /*128880*/  IMAD.X R47, R28, 0x1, R35, P0 ;  /* 0x000000011c2f7824 */ /* 0x000fe200000e0623 */
[----:B------:R-:W-:Y:S01]  /*128890*/  STL [R1+0x9dc], R28 ;  /* 0x0009dc1c01007387 */ /* 0x000fe20000100800 */
[----:B------:R-:W-:Y:S02]  /*1288a0*/  IMAD.MOV.U32 R24, RZ, RZ, R17 ;  /* 0x000000ffff187224 */ /* 0x000fe400078e0011 */
[----:B------:R-:W-:Y:S01]  /*1288b0*/  IMAD.MOV.U32 R17, RZ, RZ, R40 ;  /* 0x000000ffff117224 */ /* 0x000fe200078e0028 */
[----:B------:R0:W-:Y:S04]  /*1288c0*/  STL.64 [R1+0x31a0], R46 ;  /* 0x0031a02e01007387 */ /* 0x0001e80000100a00 */
[----:B------:R-:W3:Y:S01]  /*1288d0*/  LDL R40, [R1+0x644] ;  /* 0x0006440001287983 */ /* 0x000ee20000100800 */
[----:B0-----:R-:W-:-:S05]  /*1288e0*/  IADD3 R46, P0, R33, R36, RZ ;  /* 0x00000024212e7210 */ /* 0x001fca0007f1e0ff */
[----:B------:R-:W-:Y:S01]  /*1288f0*/  IMAD.X R47, R28, 0x1, R37, P0 ;  /* 0x000000011c2f7824 */ /* 0x000fe200000e0625 */
[----:B------:R-:W-:Y:S01]  /*128900*/  SHF.R.S32.HI R28, RZ, 0x1f, R31 ;  /* 0x0000001fff1c7819 */ /* 0x000fe2000001141f */
[----:B------:R-:W-:-:S03]  /*128910*/  IMAD.MOV.U32 R33, RZ, RZ, R29 ;  /* 0x000000ffff217224 */ /* 0x000fc600078e001d */
[----:B------:R0:W-:Y:S01]  /*128920*/  STL.64 [R1+0x31a8], R46 ;  /* 0x0031a82e01007387 */ /* 0x0001e20000100a00 */
[----:B------:R-:W-:Y:S02]  /*128930*/  IMAD.MOV.U32 R29, RZ, RZ, R26 ;  /* 0x000000ffff1d7224 */ /* 0x000fe400078e001a */
[----:B------:R-:W-:Y:S02]  /*128940*/  IMAD.MOV.U32 R26, RZ, RZ, R27 ;  /* 0x000000ffff1a7224 */ /* 0x000fe400078e001b */
[----:B------:R-:W-:Y:S01]  /*128950*/  IMAD.MOV.U32 R27, RZ, RZ, R24 ;  /* 0x000000ffff1b7224 */ /* 0x000fe200078e0018 */
[----:B0-----:R-:W-:Y:S01]  /*128960*/  IADD3 R46, P0, R31, R34, RZ ;  /* 0x000000221f2e7210 */ /* 0x001fe20007f1e0ff */
[----:B------:R-:W-:-:S04]  /*128970*/  IMAD.MOV.U32 R24, RZ, RZ, R17 ;  /* 0x000000ffff187224 */ /* 0x000fc800078e0011 */
[----:B------:R-:W-:Y:S02]  /*128980*/  IMAD.X R47, R28, 0x1, R35, P0 ;  /* 0x000000011c2f7824 */ /* 0x000fe400000e0623 */
[----:B---3--:R-:W-:Y:S02]  /*128990*/  IMAD.MOV.U32 R17, RZ, RZ, R40 ;  /* 0x000000ffff117224 */ /* 0x008fe400078e0028 */
[----:B------:R-:W3:Y:S04]  /*1289a0*/  LDL R40, [R1+0x6d0] ;  /* 0x0006d00001287983 */ /* 0x000ee80000100800 */
        /* <DEDUP_REMOVED lines=8> */
[----:B------:R-:W-:Y:S01]  /*128a30*/  IMAD.MOV.U32 R24, RZ, RZ, R25 ;  /* 0x000000ffff187224 */ /* 0x000fe200078e0019 */
[----:B------:R0:W-:Y:S01]  /*128a40*/  STL.64 [R1+0x31c0], R46 ;  /* 0x0031c02e01007387 */ /* 0x0001e20000100a00 */
[----:B------:R-:W-:-:S02]  /*128a50*/  IMAD.MOV.U32 R25, RZ, RZ, R23 ;  /* 0x000000ffff197224 */ /* 0x000fc400078e0017 */
[----:B------:R-:W-:Y:S02]  /*128a60*/  IMAD.MOV.U32 R23, RZ, RZ, R8 ;  /* 0x000000ffff177224 */ /* 0x000fe400078e0008 */
        /* <DEDUP_REMOVED lines=16> */
[----:B------:R-:W-:Y:S01]  /*128b70*/  IADD3 R44, P0, R45, R36, RZ ;  /* 0x000000242d2c7210 */ /* 0x000fe20007f1e0ff */
[----:B------:R-:W-:-:S04]  /*128b80*/  IMAD.MOV.U32 R24, RZ, RZ, R25 ;  /* 0x000000ffff187224 */ /* 0x000fc800078e0019 */
[----:B------:R-:W-:Y:S02]  /*128b90*/  IMAD.X R45, R28, 0x1, R37, P0 ;  /* 0x000000011c2d7824 */ /* 0x000fe400000e0625 */
[----:B--2---:R-:W-:Y:S02]  /*128ba0*/  IMAD.MOV.U32 R25, RZ, RZ, R8 ;  /* 0x000000ffff197224 */ /* 0x004fe400078e0008 */
[----:B------:R-:W-:Y:S02]  /*128bb0*/  IMAD.MOV.U32 R8, RZ, RZ, R9 ;  /* 0x000000ffff087224 */ /* 0x000fe400078e0009 */
[----:B------:R-:W2:Y:S04]  /*128bc0*/  LDL R9, [R1+0x680] ;  /* 0x0006800001097983 */ /* 0x000ea80000100800 */
[----:B------:R0:W-:Y:S04]  /*128bd0*/  STL [R1+0x9d0], R28 ;  /* 0x0009d01c01007387 */ /* 0x0001e80000100800 */
[----:B------:R1:W-:Y:S01]  /*128be0*/  STL.64 [R1+0x2e58], R46 ;  /* 0x002e582e01007387 */ /* 0x0003e20000100a00 */
[----:B0-----:R-:W-:-:S03]  /*128bf0*/  SHF.R.S32.HI R28, RZ, 0x1f, R42 ;  /* 0x0000001fff1c7819 */ /* 0x001fc6000001142a */
[----:B-1----:R-:W3:Y:S04]  /*128c00*/  LDL.LU.64 R46, [R1+0x6a88] ;  /* 0x006a8800012e7983 */ /* 0x002ee80000300a00 */
[----:B------:R0:W-:Y:S02]  /*128c10*/  STL.64 [R1+0x2e60], R44 ;  /* 0x002e602c01007387 */ /* 0x0001e40000100a00 */
[----:B0-----:R-:W-:Y:S02]  /*128c20*/  IADD3 R44, P0, R42, R34, RZ ;  /* 0x000000222a2c7210 */ /* 0x001fe40007f1e0ff */
[----:B------:R-:W-:Y:S03]  /*128c30*/  STL [R1+0x9ac], R28 ;  /* 0x0009ac1c01007387 */ /* 0x000fe60000100800 */
[----:B------:R-:W-:-:S05]  /*128c40*/  IMAD.X R45, R28, 0x1, R35, P0 ;  /* 0x000000011c2d7824 */ /* 0x000fca00000e0623 */
[----:B------:R0:W-:Y:S02]  /*128c50*/  STL.64 [R1+0x2e70], R44 ;  /* 0x002e702c01007387 */ /* 0x0001e40000100a00 */
[----:B0-----:R-:W-:-:S05]  /*128c60*/  IADD3 R44, P0, R42, R36, RZ ;  /* 0x000000242a2c7210 */ /* 0x001fca0007f1e0ff */
[----:B------:R-:W-:Y:S01]  /*128c70*/  IMAD.X R45, R28, 0x1, R37, P0 ;  /* 0x000000011c2d7824 */ /* 0x000fe200000e0625 */
[----:B------:R-:W-:-:S04]  /*128c80*/  SHF.R.S32.HI R28, RZ, 0x1f, R43 ;  /* 0x0000001fff1c7819 */ /* 0x000fc8000001142b */
[----:B------:R0:W-:Y:S02]  /*128c90*/  STL.64 [R1+0x2e78], R44 ;  /* 0x002e782c01007387 */ /* 0x0001e40000100a00 */
[----:B0-----:R-:W-:-:S05]  /*128ca0*/  IADD3 R44, P0, R43, R34, RZ ;  /* 0x000000222b2c7210 */ /* 0x001fca0007f1e0ff */
[C---:B------:R-:W-:Y:S01]  /*128cb0*/  IMAD.X R45, R28.reuse, 0x1, R35, P0 ;  /* 0x000000011c2d7824 */ /* 0x040fe200000e0623 */
[----:B------:R-:W-:Y:S01]  /*128cc0*/  IADD3 R42, P0, R43, R36, RZ ;  /* 0x000000242b2a7210 */ /* 0x000fe20007f1e0ff */
[----:B------:R0:W-:Y:S04]  /*128cd0*/  STL [R1+0x9a8], R28 ;  /* 0x0009a81c01007387 */ /* 0x0001e80000100800 */
[----:B------:R-:W-:Y:S01]  /*128ce0*/  IMAD.X R43, R28, 0x1, R37, P0 ;  /* 0x000000011c2b7824 */ /* 0x000fe200000e0625 */
        /* <DEDUP_REMOVED lines=38> */
[----:B----4-:R-:W-:Y:S02]  /*128f50*/  IMAD.MOV.U32 R16, RZ, RZ, R15 ;  /* 0x000000ffff107224 */ /* 0x010fe400078e000f */
[----:B------:R-:W-:Y:S02]  /*128f60*/  IMAD.X R33, R28, 0x1, R35, P0 ;  /* 0x000000011c217824 */ /* 0x000fe400000e0623 */
[----:B------:R-:W-:Y:S02]  /*128f70*/  IMAD.MOV.U32 R15, RZ, RZ, R11 ;  /* 0x000000ffff0f7224 */ /* 0x000fe400078e000b */
[----:B------:R-:W4:Y:S04]  /*128f80*/  LDL R11, [R1+0x68c] ;  /* 0x00068c00010b7983 */ /* 0x000f280000100800 */
[----:B------:R-:W-:Y:S04]  /*128f90*/  STL [R1+0x988], R28 ;  /* 0x0009881c01007387 */ /* 0x000fe80000100800 */
[----:B------:R0:W-:Y:S02]  /*128fa0*/  STL.64 [R1+0x2ee8], R32 ;  /* 0x002ee82001007387 */ /* 0x0001e40000100a00 */
[----:B0-----:R-:W-:-:S05]  /*128fb0*/  IADD3 R32, P0, R30, R36, RZ ;  /* 0x000000241e207210 */ /* 0x001fca0007f1e0ff */
[----:B------:R-:W-:Y:S02]  /*128fc0*/  IMAD.X R33, R28, 0x1, R37, P0 ;  /* 0x000000011c217824 */ /* 0x000fe400000e0625 */
[----:B------:R-:W-:Y:S01]  /*128fd0*/  IMAD.MOV.U32 R28, RZ, RZ, R27 ;  /* 0x000000ffff1c7224 */ /* 0x000fe200078e001b */
[----:B------:R-:W-:Y:S02]  /*128fe0*/  SHF.R.S32.HI R27, RZ, 0x1f, R31 ;  /* 0x0000001fff1b7819 */ /* 0x000fe4000001141f */
[----:B------:R0:W-:Y:S02]  /*128ff0*/  STL.64 [R1+0x2ef0], R32 ;  /* 0x002ef02001007387 */ /* 0x0001e40000100a00 */
[----:B0-----:R-:W-:-:S05]  /*129000*/  IADD3 R32, P0, R31, R34, RZ ;  /* 0x000000221f207210 */ /* 0x001fca0007f1e0ff */
[----:B------:R-:W-:Y:S01]  /*129010*/  IMAD.X R33, R27, 0x1, R35, P0 ;  /* 0x000000011b217824 */ /* 0x000fe200000e0623 */
[----:B------:R-:W-:Y:S01]  /*129020*/  IADD3 R30, P0, R31, R36, RZ ;  /* 0x000000241f1e7210 */ /* 0x000fe20007f1e0ff */
[----:B------:R0:W-:Y:S04]  /*129030*/  STL [R1+0x984], R27 ;  /* 0x0009841b01007387 */ /* 0x0001e80000100800 */
[----:B------:R-:W-:Y:S01]  /*129040*/  IMAD.X R31, R27, 0x1, R37, P0 ;  /* 0x000000011b1f7824 */ /* 0x000fe200000e0625 */
[----:B------:R1:W-:Y:S01]  /*129050*/  STL.64 [R1+0x2f00], R32 ;  /* 0x002f002001007387 */ /* 0x0003e20000100a00 */
[----:B0-----:R-:W-:Y:S02]  /*129060*/  IMAD.MOV.U32 R27, RZ, RZ, R24 ;  /* 0x000000ffff1b7224 */ /* 0x001fe400078e0018 */
[----:B------:R-:W-:-:S02]  /*129070*/  IMAD.MOV.U32 R24, RZ, RZ, R25 ;  /* 0x000000ffff187224 */ /* 0x000fc400078e0019 */
[----:B------:R-:W-:Y:S01]  /*129080*/  IMAD.MOV.U32 R25, RZ, RZ, R23 ;  /* 0x000000ffff197224 */ /* 0x000fe200078e0017 */
[----:B------:R-:W-:Y:S01]  /*129090*/  SHF.R.S32.HI R23, RZ, 0x1f, R28 ;  /* 0x0000001fff177819 */ /* 0x000fe2000001141c */
        /* <DEDUP_REMOVED lines=11> */
[----:B------:R-:W-:Y:S01]  /*129150*/  IMAD.X R31, R23, 0x1, R35, P0 ;  /* 0x00000001171f7824 */ /* 0x000fe200000e0623 */
        /* <DEDUP_REMOVED lines=74> */
[----:B0-----:R-:W-:Y:S01]  /*129600*/  IMAD.MOV.U32 R17, RZ, RZ, R14 ;  /* 0x000000ffff117224 */ /* 0x001fe200078e000e */
[----:B------:R-:W-:Y:S02]  /*129610*/  SHF.R.S32.HI R14, RZ, 0x1f, R18 ;  /* 0x0000001fff0e7819 */ /* 0x000fe40000011412 */
[----:B-1----:R-:W3:Y:S04]  /*129620*/  LDL.LU.64 R22, [R1+0x6a48] ;  /* 0x006a480001167983 */ /* 0x002ee80000300a00 */
[----:B------:R0:W-:Y:S02]  /*129630*/  STL.64 [R1+0x2ff8], R20 ;  /* 0x002ff81401007387 */ /* 0x0001e40000100a00 */
[----:B0-----:R-:W-:-:S02]  /*129640*/  IADD3 R20, P0, R18, R34, RZ ;  /* 0x0000002212147210 */ /* 0x001fc40007f1e0ff */
        /* <DEDUP_REMOVED lines=41> */
[----:B----4-:R-:W-:Y:S01]  /*1298e0*/  IMAD.MOV.U32 R10, RZ, RZ, R11 ;  /* 0x000000ffff0a7224 */ /* 0x010fe200078e000b */
[----:B------:R-:W-:Y:S02]  /*1298f0*/  SHF.R.S32.HI R11, RZ, 0x1f, R15 ;  /* 0x0000001fff0b7819 */ /* 0x000fe4000001140f */
[----:B------:R0:W-:Y:S02]  /*129900*/  STL.64 [R1+0x2ce0], R16 ;  /* 0x002ce01001007387 */ /* 0x0001e40000100a00 */
[----:B0-----:R-:W-:-:S05]  /*129910*/  IADD3 R16, P0, R15, R34, RZ ;  /* 0x000000220f107210 */ /* 0x001fca0007f1e0ff */
[----:B------:R-:W-:Y:S01]  /*129920*/  IMAD.X R17, R11, 0x1, R35, P0 ;  /* 0x000000010b117824 */ /* 0x000fe200000e0623 */
[----:B------:R-:W-:Y:S01]  /*129930*/  IADD3 R14, P0, R15, R36, RZ ;  /* 0x000000240f0e7210 */ /* 0x000fe20007f1e0ff */
[----:B------:R0:W-:Y:S04]  /*129940*/  STL [R1+0x8e4], R11 ;  /* 0x0008e40b01007387 */ /* 0x0001e80000100800 */
[----:B------:R-:W-:Y:S01]  /*129950*/  IMAD.X R15, R11, 0x1, R37, P0 ;  /* 0x000000010b0f7824 */ /* 0x000fe200000e0625 */
[----:B------:R2:W-:Y:S04]  /*129960*/  STL.64 [R1+0x2cf0], R16 ;  /* 0x002cf01001007387 */ /* 0x0005e80000100a00 */
[----:B------:R1:W-:Y:S01]  /*129970*/  STL.64 [R1+0x2cf8], R14 ;  /* 0x002cf80e01007387 */ /* 0x0003e20000100a00 */
[----:B0-----:R-:W-:Y:S01]  /*129980*/  IMAD.MOV.U32 R11, RZ, RZ, R8 ;  /* 0x000000ffff0b7224 */ /* 0x001fe200078e0008 */
[----:B--2---:R-:W-:-:S02]  /*129990*/  IADD3 R16, P0, R9, R34, RZ ;  /* 0x0000002209107210 */ /* 0x004fc40007f1e0ff */
[----:B-1----:R-:W-:-:S05]  /*1299a0*/  SHF.R.S32.HI R14, RZ, 0x1f, R9 ;  /* 0x0000001fff0e7819 */ /* 0x002fca0000011409 */
[C---:B------:R-:W-:Y:S01]  /*1299b0*/  IMAD.X R17, R14.reuse, 0x1, R35, P0 ;  /* 0x000000010e117824 */ /* 0x040fe200000e0623 */
[----:B------:R-:W-:Y:S01]  /*1299c0*/  IADD3 R8, P0, R9, R36, RZ ;  /* 0x0000002409087210 */ /* 0x000fe20007f1e0ff */
[----:B------:R-:W-:Y:S04]  /*1299d0*/  STL [R1+0x8e0], R14 ;  /* 0x0008e00e01007387 */ /* 0x000fe80000100800 */
[----:B------:R-:W-:Y:S01]  /*1299e0*/  IMAD.X R9, R14, 0x1, R37, P0 ;  /* 0x000000010e097824 */ /* 0x000fe200000e0625 */
[----:B------:R0:W-:Y:S04]  /*1299f0*/  STL.64 [R1+0x2d08], R16 ;  /* 0x002d081001007387 */ /* 0x0001e80000100a00 */
[----:B0-----:R-:W2:Y:S04]  /*129a00*/  LDL.LU.64 R16, [R1+0x6a30] ;  /* 0x006a300001107983 */ /* 0x001ea80000300a00 */
[----:B------:R0:W-:Y:S02]  /*129a10*/  STL.64 [R1+0x2d10], R8 ;  /* 0x002d100801007387 */ /* 0x0001e40000100a00 */
[----:B0-----:R-:W-:-:S02]  /*129a20*/  IMAD.MOV.U32 R9, RZ, RZ, R38 ;  /* 0x000000ffff097224 */ /* 0x001fc400078e0026 */
[----:B------:R-:W-:Y:S02]  /*129a30*/  IMAD.MOV.U32 R38, RZ, RZ, R4 ;  /* 0x000000ffff267224 */ /* 0x000fe400078e0004 */
[----:B------:R-:W4:Y:S01]  /*129a40*/  LDL.LU R4, [R1+0x6bc] ;  /* 0x0006bc0001047983 */ /* 0x000f220000300800 */
[----:B------:R-:W-:Y:S02]  /*129a50*/  SHF.R.S32.HI R8, RZ, 0x1f, R12 ;  /* 0x0000001fff087819 */ /* 0x000fe4000001140c */
[----:B------:R-:W-:-:S05]  /*129a60*/  IADD3 R14, P0, R12, R34, RZ ;  /* 0x000000220c0e7210 */ /* 0x000fca0007f1e0ff */
[----:B------:R-:W-:Y:S01]  /*129a70*/  IMAD.X R15, R8, 0x1, R35, P0 ;  /* 0x00000001080f7824 */ /* 0x000fe200000e0623 */
[----:B------:R-:W-:Y:S04]  /*129a80*/  STL [R1+0x8bc], R8 ;  /* 0x0008bc0801007387 */ /* 0x000fe80000100800 */
        /* <DEDUP_REMOVED lines=12> */
[----:B-1----:R-:W2:Y:S04]  /*129b50*/  LDL.LU.64 R14, [R1+0x6a28] ;  /* 0x006a2800010e7983 */ /* 0x002ea80000300a00 */
        /* <DEDUP_REMOVED lines=28> */
[C---:B------:R-:W-:Y:S01]  /*129d20*/  IMAD.X R11, R38.reuse, 0x1, R35, P0 ;  /* 0x00000001260b7824 */ /* 0x040fe200000e0623 */
[----:B------:R-:W-:Y:S01]  /*129d30*/  IADD3 R8, P0, R9, R36, RZ ;  /* 0x0000002409087210 */ /* 0x000fe20007f1e0ff */
[----:B------:R-:W-:Y:S04]  /*129d40*/  STL [R1+0x898], R38 ;  /* 0x0008982601007387 */ /* 0x000fe80000100800 */
[----:B------:R-:W-:Y:S01]  /*129d50*/  IMAD.X R9, R38, 0x1, R37, P0 ;  /* 0x0000000126097824 */ /* 0x000fe200000e0625 */
[----:B------:R0:W-:Y:S04]  /*129d60*/  STL.64 [R1+0x2d98], R10 ;  /* 0x002d980a01007387 */ /* 0x0001e80000100a00 */
[----:B0-----:R-:W2:Y:S04]  /*129d70*/  LDL.LU.64 R10, [R1+0x6a18] ;  /* 0x006a1800010a7983 */ /* 0x001ea80000300a00 */
[----:B------:R0:W-:Y:S01]  /*129d80*/  STL.64 [R1+0x2da0], R8 ;  /* 0x002da00801007387 */ /* 0x0001e20000100a00 */
[----:B----4-:R-:W-:-:S02]  /*129d90*/  SHF.R.S32.HI R38, RZ, 0x1f, R4 ;  /* 0x0000001fff267819 */ /* 0x010fc40000011404 */
[----:B0-----:R-:W-:-:S05]  /*129da0*/  IADD3 R8, P0, R4, R34, RZ ;  /* 0x0000002204087210 */ /* 0x001fca0007f1e0ff */
[----:B------:R-:W-:Y:S01]  /*129db0*/  IMAD.X R9, R38, 0x1, R35, P0 ;  /* 0x0000000126097824 */ /* 0x000fe200000e0623 */
[----:B------:R-:W-:Y:S04]  /*129dc0*/  STL [R1+0x894], R38 ;  /* 0x0008942601007387 */ /* 0x000fe80000100800 */
[----:B------:R0:W-:Y:S02]  /*129dd0*/  STL.64 [R1+0x2db0], R8 ;  /* 0x002db00801007387 */ /* 0x0001e40000100a00 */
[----:B0-----:R-:W-:-:S05]  /*129de0*/  IADD3 R8, P0, R4, R36, RZ ;  /* 0x0000002404087210 */ /* 0x001fca0007f1e0ff */
[----:B------:R-:W-:Y:S01]  /*129df0*/  IMAD.X R9, R38, 0x1, R37, P0 ;  /* 0x0000000126097824 */ /* 0x000fe200000e0625 */
[----:B---3--:R-:W-:-:S04]  /*129e00*/  SHF.R.S32.HI R38, RZ, 0x1f, R40 ;  /* 0x0000001fff267819 */ /* 0x008fc80000011428 */
        /* <DEDUP_REMOVED lines=9> */
[----:B------:R0:W-:Y:S04]  /*129ea0*/  STL.64 [R1+0x2dd0], R8 ;  /* 0x002dd00801007387 */ /* 0x0001e80000100a00 */
[----:B------:R-:W-:Y:S04]  /*129eb0*/  STL [R1+0x86c], R3 ;  /* 0x00086c0301007387 */ /* 0x000fe80000100800 */
[----:B------:R-:W3:Y:S01]  /*129ec0*/  LDL R40, [R1+0x70c] ;  /* 0x00070c0001287983 */ /* 0x000ee20000100800 */
[----:B0-----:R-:W-:-:S05]  /*129ed0*/  IADD3 R8, P0, R7, R34, RZ ;  /* 0x0000002207087210 */ /* 0x001fca0007f1e0ff */
[----:B------:R-:W-:-:S05]  /*129ee0*/  IMAD.X R9, R3, 0x1, R35, P0 ;  /* 0x0000000103097824 */ /* 0x000fca00000e0623 */
[----:B------:R0:W-:Y:S02]  /*129ef0*/  STL.64 [R1+0x2de0], R8 ;  /* 0x002de00801007387 */ /* 0x0001e40000100a00 */
[----:B0-----:R-:W-:Y:S02]  /*129f00*/  IADD3 R8, P0, R7, R36, RZ ;  /* 0x0000002407087210 */ /* 0x001fe40007f1e0ff */
[----:B------:R-:W4:Y:S03]  /*129f10*/  LDL.LU R7, [R1+0x720] ;  /* 0x0007200001077983 */ /* 0x000f260000300800 */
[----:B------:R-:W-:Y:S01]  /*129f20*/  IMAD.X R9, R3, 0x1, R37, P0 ;  /* 0x0000000103097824 */ /* 0x000fe200000e0625 */
[----:B------:R-:W-:-:S04]  /*129f30*/  SHF.R.S32.HI R3, RZ, 0x1f, R5 ;  /* 0x0000001fff037819 */ /* 0x000fc80000011405 */
[----:B------:R0:W-:Y:S02]  /*129f40*/  STL.64 [R1+0x2de8], R8 ;  /* 0x002de80801007387 */ /* 0x0001e40000100a00 */
[----:B0-----:R-:W-:Y:S02]  /*129f50*/  IADD3 R8, P0, R5, R34, RZ ;  /* 0x0000002205087210 */ /* 0x001fe40007f1e0ff */
[----:B------:R-:W-:Y:S03]  /*129f60*/  STL [R1+0x868], R3 ;  /* 0x0008680301007387 */ /* 0x000fe60000100800 */
[----:B------:R-:W-:-:S05]  /*129f70*/  IMAD.X R9, R3, 0x1, R35, P0 ;  /* 0x0000000103097824 */ /* 0x000fca00000e0623 */
[----:B------:R0:W-:Y:S02]  /*129f80*/  STL.64 [R1+0x2df8], R8 ;  /* 0x002df80801007387 */ /* 0x0001e40000100a00 */
[----:B0-----:R-:W-:-:S05]  /*129f90*/  IADD3 R8, P0, R5, R36, RZ ;  /* 0x0000002405087210 */ /* 0x001fca0007f1e0ff */
[----:B------:R-:W-:Y:S02]  /*129fa0*/  IMAD.X R9, R3, 0x1, R37, P0 ;  /* 0x0000000103097824 */ /* 0x000fe400000e0625 */
[----:B------:R-:W2:Y:S01]  /*129fb0*/  LDL R3, [R1+0x724] ;  /* 0x0007240001037983 */ /* 0x000ea20000100800 */
[----:B------:R-:W-:-:S03]  /*129fc0*/  SHF.R.S32.HI R5, RZ, 0x1f, R41 ;  /* 0x0000001fff057819 */ /* 0x000fc60000011429 */
[----:B------:R0:W-:Y:S02]  /*129fd0*/  STL.64 [R1+0x2e00], R8 ;  /* 0x002e000801007387 */ /* 0x0001e40000100a00 */
[----:B0-----:R-:W-:-:S05]  /*129fe0*/  IADD3 R8, P0, R41, R34, RZ ;  /* 0x0000002229087210 */ /* 0x001fca0007f1e0ff */
[----:B------:R-:W-:-:S05]  /*129ff0*/  IMAD.X R9, R5, 0x1, R35, P0 ;  /* 0x0000000105097824 */ /* 0x000fca00000e0623 */
[----:B------:R0:W-:Y:S04]  /*12a000*/  STL.64 [R1+0x2e10], R8 ;  /* 0x002e100801007387 */ /* 0x0001e80000100a00 */
[----:B------:R1:W-:Y:S01]  /*12a010*/  STL.64 [R1+0x69e0], R4 ;  /* 0x0069e00401007387 */ /* 0x0003e20000100a00 */
[----:B0-----:R-:W-:-:S05]  /*12a020*/  IADD3 R8, P0, R41, R36, RZ ;  /* 0x0000002429087210 */ /* 0x001fca0007f1e0ff */
[----:B------:R-:W-:Y:S02]  /*12a030*/  IMAD.X R9, R5, 0x1, R37, P0 ;  /* 0x0000000105097824 */ /* 0x000fe400000e0625 */
[----:B-1----:R-:W-:Y:S02]  /*12a040*/  IMAD.MOV.U32 R5, RZ, RZ, R2 ;  /* 0x000000ffff057224 */ /* 0x002fe400078e0002 */
[----:B------:R-:W2:Y:S01]  /*12a050*/  LDL.LU R2, [R1+0x728] ;  /* 0x0007280001027983 */ /* 0x000ea20000300800 */
[----:B------:R-:W-:-:S03]  /*12a060*/  SHF.R.S32.HI R4, RZ, 0x1f, R56 ;  /* 0x0000001fff047819 */ /* 0x000fc60000011438 */
[----:B------:R0:W-:Y:S02]  /*12a070*/  STL.64 [R1+0x2e18], R8 ;  /* 0x002e180801007387 */ /* 0x0001e40000100a00 */
[----:B0-----:R-:W-:Y:S02]  /*12a080*/  IADD3 R8, P0, R56, R34, RZ ;  /* 0x0000002238087210 */ /* 0x001fe40007f1e0ff */
[----:B------:R-:W-:Y:S03]  /*12a090*/  STL [R1+0x860], R4 ;  /* 0x0008600401007387 */ /* 0x000fe60000100800 */
[----:B------:R-:W-:-:S05]  /*12a0a0*/  IMAD.X R9, R4, 0x1, R35, P0 ;  /* 0x0000000104097824 */ /* 0x000fca00000e0623 */
[----:B------:R0:W-:Y:S02]  /*12a0b0*/  STL.64 [R1+0x2e28], R8 ;  /* 0x002e280801007387 */ /* 0x0001e40000100a00 */
[----:B0-----:R-:W-:Y:S02]  /*12a0c0*/  IADD3 R8, P0, R56, R36, RZ ;  /* 0x0000002438087210 */ /* 0x001fe40007f1e0ff */
[----:B------:R-:W2:Y:S03]  /*12a0d0*/  LDL.LU R56, [R1+0x72c] ;  /* 0x00072c0001387983 */ /* 0x000ea60000300800 */
        /* <DEDUP_REMOVED lines=17> */
[----:B------:R-:W-:-:S05]  /*12a1f0*/  IMAD.X R5, R41, 0x1, R37, P0 ;  /* 0x0000000129057824 */ /* 0x000fca00000e0625 */
[----:B------:R0:W-:Y:S01]  /*12a200*/  STL.64 [R1+0x2c10], R4 ;  /* 0x002c100401007387 */ /* 0x0001e20000100a00 */
[----:B---3--:R-:W-:Y:S02]  /*12a210*/  SHF.R.S32.HI R38, RZ, 0x1f, R40 ;  /* 0x0000001fff267819 */ /* 0x008fe40000011428 */
[----:B0-----:R-:W-:-:S05]  /*12a220*/  IADD3 R4, P0, R40, R34, RZ ;  /* 0x0000002228047210 */ /* 0x001fca0007f1e0ff */
[----:B------:R-:W-:Y:S01]  /*12a230*/  IMAD.X R5, R38, 0x1, R35, P0 ;  /* 0x0000000126057824 */ /* 0x000fe200000e0623 */
[----:B------:R-:W-:Y:S04]  /*12a240*/  STL [R1+0x844], R38 ;  /* 0x0008442601007387 */ /* 0x000fe80000100800 */
[----:B------:R0:W-:Y:S02]  /*12a250*/  STL.64 [R1+0x2c20], R4 ;  /* 0x002c200401007387 */ /* 0x0001e40000100a00 */
[----:B0-----:R-:W-:Y:S02]  /*12a260*/  IADD3 R4, P0, R40, R36, RZ ;  /* 0x0000002428047210 */ /* 0x001fe40007f1e0ff */
[----:B------:R-:W-:Y:S03]  /*12a270*/  STL.64 [R1+0x69c8], R40 ;  /* 0x0069c82801007387 */ /* 0x000fe60000100a00 */
[----:B------:R-:W-:Y:S01]  /*12a280*/  IMAD.X R5, R38, 0x1, R37, P0 ;  /* 0x0000000126057824 */ /* 0x000fe200000e0625 */
[----:B----4-:R-:W-:-:S04]  /*12a290*/  SHF.R.S32.HI R38, RZ, 0x1f, R7 ;  /* 0x0000001fff267819 */ /* 0x010fc80000011407 */
        /* <DEDUP_REMOVED lines=8> */
[----:B--2---:R-:W-:Y:S01]  /*12a320*/  IADD3 R38, P0, R3, R34, RZ ;  /* 0x0000002203267210 */ /* 0x004fe20007f1e0ff */
[----:B------:R-:W-:Y:S02]  /*12a330*/  IMAD.MOV.U32 R40, RZ, RZ, R39 ;  /* 0x000000ffff287224 */ /* 0x000fe400078e0027 */
[----:B0-----:R-:W-:Y:S01]  /*12a340*/  IMAD.MOV.U32 R5, RZ, RZ, R0 ;  /* 0x000000ffff057224 */ /* 0x001fe200078e0000 */
[----:B------:R-:W-:-:S05]  /*12a350*/  SHF.R.S32.HI R0, RZ, 0x1f, R3 ;  /* 0x0000001fff007819 */ /* 0x000fca0000011403 */
[----:B------:R-:W-:-:S05]  /*12a360*/  IMAD.X R39, R0, 0x1, R35, P0 ;  /* 0x0000000100277824 */ /* 0x000fca00000e0623 */
[----:B------:R0:W-:Y:S01]  /*12a370*/  STL.64 [R1+0x2c50], R38 ;  /* 0x002c502601007387 */ /* 0x0001e20000100a00 */
[----:B------:R-:W-:Y:S01]  /*12a380*/  IMAD.MOV.U32 R41, RZ, RZ, R57 ;  /* 0x000000ffff297224 */ /* 0x000fe200078e0039 */
[----:B0-----:R-:W-:-:S05]  /*12a390*/  IADD3 R38, P0, R3, R36, RZ ;  /* 0x0000002403267210 */ /* 0x001fca0007f1e0ff */
[----:B------:R-:W-:-:S05]  /*12a3a0*/  IMAD.X R39, R0, 0x1, R37, P0 ;  /* 0x0000000100277824 */ /* 0x000fca00000e0625 */
[----:B------:R0:W-:Y:S01]  /*12a3b0*/  STL.64 [R1+0x2c58], R38 ;  /* 0x002c582601007387 */ /* 0x0001e20000100a00 */
[----:B------:R-:W-:Y:S02]  /*12a3c0*/  SHF.R.S32.HI R57, RZ, 0x1f, R2 ;  /* 0x0000001fff397819 */ /* 0x000fe40000011402 */
[----:B0-----:R-:W-:-:S05]  /*12a3d0*/  IADD3 R38, P0, R2, R34, RZ ;  /* 0x0000002202267210 */ /* 0x001fca0007f1e0ff */
[----:B------:R-:W-:-:S05]  /*12a3e0*/  IMAD.X R39, R57, 0x1, R35, P0 ;  /* 0x0000000139277824 */ /* 0x000fca00000e0623 */
[----:B------:R0:W-:Y:S01]  /*12a3f0*/  STL.64 [R1+0x2c68], R38 ;  /* 0x002c682601007387 */ /* 0x0001e20000100a00 */
[----:B------:R-:W-:-:S03]  /*12a400*/  IMAD.MOV.U32 R4, RZ, RZ, R6 ;  /* 0x000000ffff047224 */ /* 0x000fc600078e0006 */
[----:B------:R1:W-:Y:S01]  /*12a410*/  STL.64 [R1+0x69d0], R2 ;  /* 0x0069d00201007387 */ /* 0x0003e20000100a00 */
[----:B0-----:R-:W-:-:S05]  /*12a420*/  IADD3 R38, P0, R2, R36, RZ ;  /* 0x0000002402267210 */ /* 0x001fca0007f1e0ff */
[----:B------:R-:W-:Y:S01]  /*12a430*/  IMAD.X R39, R57, 0x1, R37, P0 ;  /* 0x0000000139277824 */ /* 0x000fe200000e0625 */
[----:B------:R-:W-:Y:S02]  /*12a440*/  SHF.R.S32.HI R6, RZ, 0x1f, R56 ;  /* 0x0000001fff067819 */ /* 0x000fe40000011438 */
[----:B-1----:R-:W-:Y:S02]  /*12a450*/  IADD3 R2, P0, R56, R34, RZ ;  /* 0x0000002238027210 */ /* 0x002fe40007f1e0ff */
[----:B------:R-:W-:Y:S03]  /*12a460*/  STL.64 [R1+0x2c70], R38 ;  /* 0x002c702601007387 */ /* 0x000fe60000100a00 */
[----:B------:R-:W-:-:S05]  /*12a470*/  IMAD.X R3, R6, 0x1, R35, P0 ;  /* 0x0000000106037824 */ /* 0x000fca00000e0623 */
[----:B------:R0:W-:Y:S04]  /*12a480*/  STL.64 [R1+0x2c78], R2 ;  /* 0x002c780201007387 */ /* 0x0001e80000100a00 */
[----:B------:R-:W-:Y:S01]  /*12a490*/  STL [R1+0x6998], R56 ;  /* 0x0069983801007387 */ /* 0x000fe20000100800 */
[----:B0-----:R-:W-:-:S03]  /*12a4a0*/  IADD3 R2, P0, R56, R36, RZ ;  /* 0x0000002438027210 */ /* 0x001fc60007f1e0ff */
[----:B------:R-:W-:Y:S02]  /*12a4b0*/  STL [R1+0x699c], R6 ;  /* 0x00699c0601007387 */ /* 0x000fe40000100800 */
[----:B------:R-:W-:-:S05]  /*12a4c0*/  IMAD.X R3, R6, 0x1, R37, P0 ;  /* 0x0000000106037824 */ /* 0x000fca00000e0625 */
[----:B------:R0:W-:Y:S02]  /*12a4d0*/  STL.64 [R1+0x2c80], R2 ;  /* 0x002c800201007387 */ /* 0x0001e40000100a00 */
[----:B0-----:R-:W-:Y:S01]  /*12a4e0*/  VIADD R2, R40, UR6 ;  /* 0x0000000628027c36 */ /* 0x001fe20008000000 */
[----:B------:R-:W-:-:S04]  /*12a4f0*/  ULDC UR6, c[0x0][0x248] ;  /* 0x0000920000067ab9 */ /* 0x000fc80000000800 */
[----:B------:R-:W-:Y:S02]  /*12a500*/  SHF.R.S32.HI R56, RZ, 0x1f, R2 ;  /* 0x0000001fff387819 */ /* 0x000fe40000011402 */
[----:B------:R-:W-:Y:S01]  /*12a510*/  IADD3 R38, P0, R2, R34, RZ ;  /* 0x0000002202267210 */ /* 0x000fe20007f1e0ff */
[----:B------:R-:W-:Y:S04]  /*12a520*/  STL [R1+0x7f0], R2 ;  /* 0x0007f00201007387 */ /* 0x000fe80000100800 */
[----:B------:R-:W-:Y:S01]  /*12a530*/  IMAD.X R39, R56, 0x1, R35, P0 ;  /* 0x0000000138277824 */ /* 0x000fe200000e0623 */
[----:B------:R-:W-:Y:S04]  /*12a540*/  STL [R1+0x1ffc], R56 ;  /* 0x001ffc3801007387 */ /* 0x000fe80000100800 */
[----:B------:R0:W-:Y:S04]  /*12a550*/  STL.64 [R1+0x50a0], R38 ;  /* 0x0050a02601007387 */ /* 0x0001e80000100a00 */
[----:B0-----:R-:W2:Y:S04]  /*12a560*/  LDL.LU.64 R38, [R1+0x6a08] ;  /* 0x006a080001267983 */ /* 0x001ea80000300a00 */
[----:B------:R0:W-:Y:S02]  /*12a570*/  STL.64 [R1+0x69d8], R34 ;  /* 0x0069d82201007387 */ /* 0x0001e40000100a00 */
[----:B0-----:R-:W-:-:S05]  /*12a580*/  IADD3 R34, P0, R2, R36, RZ ;  /* 0x0000002402227210 */ /* 0x001fca0007f1e0ff */
[----:B------:R-:W-:Y:S01]  /*12a590*/  IMAD.X R35, R56, 0x1, R37, P0 ;  /* 0x0000000138237824 */ /* 0x000fe200000e0625 */
[----:B------:R-:W-:Y:S04]  /*12a5a0*/  STL.64 [R1+0x69e8], R36 ;  /* 0x0069e82401007387 */ /* 0x000fe80000100a00 */
[----:B------:R-:W-:Y:S01]  /*12a5b0*/  STL.64 [R1+0x5090], R34 ;  /* 0x0050902201007387 */ /* 0x000fe20000100a00 */
[----:B--2---:R-:W-:-:S05]  /*12a5c0*/  IADD3 R2, P0, R2, R38, RZ ;  /* 0x0000002602027210 */ /* 0x004fca0007f1e0ff */
[----:B------:R-:W-:-:S05]  /*12a5d0*/  IMAD.X R3, R56, 0x1, R39, P0 ;  /* 0x0000000138037824 */ /* 0x000fca00000e0627 */
[----:B------:R0:W-:Y:S02]  /*12a5e0*/  STL.64 [R1+0x50a8], R2 ;  /* 0x0050a80201007387 */ /* 0x0001e40000100a00 */
[----:B0-----:R-:W-:-:S05]  /*12a5f0*/  IADD3 R2, P0, R40, R38, RZ ;  /* 0x0000002628027210 */ /* 0x001fca0007f1e0ff */
[----:B------:R-:W-:-:S05]  /*12a600*/  IMAD.X R3, R5, 0x1, R39, P0 ;  /* 0x0000000105037824 */ /* 0x000fca00000e0627 */
[----:B------:R0:W-:Y:S01]  /*12a610*/  STL.64 [R1+0x5088], R2 ;  /* 0x0050880201007387 */ /* 0x0001e20000100a00 */
[----:B------:R-:W-:Y:S02]  /*12a620*/  SHF.R.S32.HI R5, RZ, 0x1f, R8 ;  /* 0x0000001fff057819 */ /* 0x000fe40000011408 */
        /* <DEDUP_REMOVED lines=8> */
[----:B0-----:R-:W-:Y:S01]  /*12a6b0*/  IADD3 R2, P0, R9, R38, RZ ;  /* 0x0000002609027210 */ /* 0x001fe20007f1e0ff */
[----:B------:R-:W-:Y:S04]  /*12a6c0*/  STL.64 [R1+0x69a8], R8 ;  /* 0x0069a80801007387 */ /* 0x000fe80000100a00 */
        /* <DEDUP_REMOVED lines=46> */
[----:B------:R0:W-:Y:S02]  /*12a9b0*/  STL.64 [R1+0x4f08], R2 ;  /* 0x004f080201007387 */ /* 0x0001e40000100a00 */
[----:B0-----:R-:W-:-:S05]  /*12a9c0*/  IADD3 R2, P0, R20, R38, RZ ;  /* 0x0000002614027210 */ /* 0x001fca0007f1e0ff */
[----:B------:R-:W-:Y:S01]  /*12a9d0*/  IMAD.X R3, R5, 0x1, R39, P0 ;  /* 0x0000000105037824 */ /* 0x000fe200000e0627 */
[----:B------:R-:W-:-:S04]  /*12a9e0*/  SHF.R.S32.HI R5, RZ, 0x1f, R21 ;  /* 0x0000001fff057819 */ /* 0x000fc80000011415 */
        /* <DEDUP_REMOVED lines=82> */
[----:B------:R-:W-:-:S03]  /*12af10*/  SHF.R.S32.HI R4, RZ, 0x1f, R50 ;  /* 0x0000001fff047819 */ /* 0x000fc60000011432 */
[----:B------:R-:W2:Y:S01]  /*12af20*/  LDL R40, [R1+0x8] ;  /* 0x0000080001287983 */ /* 0x000ea20000100800 */
[----:B0-----:R-:W-:-:S05]  /*12af30*/  IADD3 R2, P0, R49, R38, RZ ;  /* 0x0000002631027210 */ /* 0x001fca0007f1e0ff */
[----:B------:R-:W-:-:S05]  /*12af40*/  IMAD.X R3, R5, 0x1, R39, P0 ;  /* 0x0000000105037824 */ /* 0x000fca00000e0627 */
[----:B------:R0:W-:Y:S02]  /*12af50*/  STL.64 [R1+0x4c88], R2 ;  /* 0x004c880201007387 */ /* 0x0001e40000100a00 */
[----:B0-----:R-:W-:-:S05]  /*12af60*/  IADD3 R2, P0, R50, R38, RZ ;  /* 0x0000002632027210 */ /* 0x001fca0007f1e0ff */
[----:B------:R-:W-:Y:S01]  /*12af70*/  IMAD.X R3, R4, 0x1, R39, P0 ;  /* 0x0000000104037824 */ /* 0x000fe200000e0627 */
[----:B------:R-:W-:-:S04]  /*12af80*/  SHF.R.S32.HI R5, RZ, 0x1f, R51 ;  /* 0x0000001fff057819 */ /* 0x000fc80000011433 */
[----:B------:R0:W-:Y:S04]  /*12af90*/  STL.64 [R1+0x4c68], R2 ;  /* 0x004c680201007387 */ /* 0x0001e80000100a00 */
[----:B------:R-:W3:Y:S04]  /*12afa0*/  LDL R8, [R1+0x1f40] ;  /* 0x001f400001087983 */ /* 0x000ee80000100800 */
[----:B------:R-:W4:Y:S01]  /*12afb0*/  LDL R9, [R1+0xc] ;  /* 0x00000c0001097983 */ /* 0x000f220000100800 */
[----:B0-----:R-:W-:-:S03]  /*12afc0*/  IADD3 R2, P0, R51, R38, RZ ;  /* 0x0000002633027210 */ /* 0x001fc60007f1e0ff */
[----:B------:R-:W4:Y:S02]  /*12afd0*/  LDL R37, [R1+0x1f3c] ;  /* 0x001f3c0001257983 */ /* 0x000f240000100800 */
[----:B------:R-:W-:-:S05]  /*12afe0*/  IMAD.X R3, R5, 0x1, R39, P0 ;  /* 0x0000000105037824 */ /* 0x000fca00000e0627 */
[----:B------:R0:W-:Y:S04]  /*12aff0*/  STL.64 [R1+0x4c48], R2 ;  /* 0x004c480201007387 */ /* 0x0001e80000100a00 */
[----:B------:R-:W4:Y:S04]  /*12b000*/  LDL R35, [R1+0x10] ;  /* 0x0000100001237983 */ /* 0x000f280000100800 */
[----:B------:R-:W4:Y:S04]  /*12b010*/  LDL R41, [R1+0x1f38] ;  /* 0x001f380001297983 */ /* 0x000f280000100800 */
[----:B------:R-:W4:Y:S01]  /*12b020*/  LDL R4, [R1+0x14] ;  /* 0x0000140001047983 */ /* 0x000f220000100800 */
[----:B------:R-:W-:-:S02]  /*12b030*/  SHF.R.S32.HI R5, RZ, 0x1f, R52 ;  /* 0x0000001fff057819 */ /* 0x000fc40000011434 */
[----:B0-----:R-:W-:-:S05]  /*12b040*/  IADD3 R2, P0, R52, R38, RZ ;  /* 0x0000002634027210 */ /* 0x001fca0007f1e0ff */
[----:B------:R-:W-:Y:S01]  /*12b050*/  IMAD.X R3, R5, 0x1, R39, P0 ;  /* 0x0000000105037824 */ /* 0x000fe200000e0627 */
[----:B------:R-:W-:-:S04]  /*12b060*/  SHF.R.S32.HI R56, RZ, 0x1f, R53 ;  /* 0x0000001fff387819 */ /* 0x000fc80000011435 */
        /* <DEDUP_REMOVED lines=12> */
[----:B------:R0:W-:Y:S04]  /*12b130*/  STL.64 [R1+0x4bd8], R2 ;  /* 0x004bd80201007387 */ /* 0x0001e80000100a00 */
[----:B------:R-:W4:Y:S04]  /*12b140*/  LDL R36, [R1+0x1f34] ;  /* 0x001f340001247983 */ /* 0x000f280000100800 */
[----:B------:R-:W4:Y:S01]  /*12b150*/  LDL R6, [R1+0x18] ;  /* 0x0000180001067983 */ /* 0x000f220000100800 */
[----:B0-----:R-:W-:-:S05]  /*12b160*/  IADD3 R2, P0, R58, R38, RZ ;  /* 0x000000263a027210 */ /* 0x001fca0007f1e0ff */
[----:B------:R-:W-:-:S05]  /*12b170*/  IMAD.X R3, R5, 0x1, R39, P0 ;  /* 0x0000000105037824 */ /* 0x000fca00000e0627 */
[----:B------:R0:W-:Y:S04]  /*12b180*/  STL.64 [R1+0x4bb8], R2 ;  /* 0x004bb80201007387 */ /* 0x0001e80000100a00 */
[----:B------:R-:W4:Y:S04]  /*12b190*/  LDL R56, [R1+0x1f30] ;  /* 0x001f300001387983 */ /* 0x000f280000100800 */
[----:B------:R-:W4:Y:S01]  /*12b1a0*/  LDL R5, [R1+0x1c] ;  /* 0x00001c0001057983 */ /* 0x000f220000100800 */
[----:B------:R-:W-:Y:S02]  /*12b1b0*/  SHF.R.S32.HI R34, RZ, 0x1f, R59 ;  /* 0x0000001fff227819 */ /* 0x000fe4000001143b */
[----:B0-----:R-:W-:-:S05]  /*12b1c0*/  IADD3 R2, P0, R59, R38, RZ ;  /* 0x000000263b027210 */ /* 0x001fca0007f1e0ff */
[----:B------:R-:W-:Y:S01]  /*12b1d0*/  IMAD.X R3, R34, 0x1, R39, P0 ;  /* 0x0000000122037824 */ /* 0x000fe200000e0627 */
[----:B------:R-:W-:-:S04]  /*12b1e0*/  SHF.R.S32.HI R34, RZ, 0x1f, R60 ;  /* 0x0000001fff227819 */ /* 0x000fc8000001143c */
[----:B------:R0:W-:Y:S01]  /*12b1f0*/  STL.64 [R1+0x4b98], R2 ;  /* 0x004b980201007387 */ /* 0x0001e20000100a00 */
[----:B------:R-:W-:-:S03]  /*12b200*/  IADD3 R10, P0, R60, R38, RZ ;  /* 0x000000263c0a7210 */ /* 0x000fc60007f1e0ff */
[----:B0-----:R-:W4:Y:S02]  /*12b210*/  LDL R3, [R1+0x1f2c] ;  /* 0x001f2c0001037983 */ /* 0x001f240000100800 */
[----:B------:R-:W-:Y:S01]  /*12b220*/  IMAD.X R11, R34, 0x1, R39, P0 ;  /* 0x00000001220b7824 */ /* 0x000fe200000e0627 */
[----:B------:R-:W-:-:S04]  /*12b230*/  SHF.R.S32.HI R2, RZ, 0x1f, R61 ;  /* 0x0000001fff027819 */ /* 0x000fc8000001143d */
[----:B------:R0:W-:Y:S02]  /*12b240*/  STL.64 [R1+0x4b80], R10 ;  /* 0x004b800a01007387 */ /* 0x0001e40000100a00 */
[----:B0-----:R-:W-:-:S05]  /*12b250*/  IADD3 R10, P0, R61, R38, RZ ;  /* 0x000000263d0a7210 */ /* 0x001fca0007f1e0ff */
[----:B------:R-:W-:-:S05]  /*12b260*/  IMAD.X R11, R2, 0x1, R39, P0 ;  /* 0x00000001020b7824 */ /* 0x000fca00000e0627 */
[----:B------:R2:W-:Y:S04]  /*12b270*/  STL.64 [R1+0x4b60], R10 ;  /* 0x004b600a01007387 */ /* 0x0005e80000100a00 */
[----:B------:R-:W4:Y:S04]  /*12b280*/  LDL R34, [R1+0x20] ;  /* 0x0000200001227983 */ /* 0x000f280000100800 */
[----:B------:R-:W4:Y:S01]  /*12b290*/  LDL R2, [R1+0x1f28] ;  /* 0x001f280001027983 */ /* 0x000f220000100800 */
[----:B--2---:R-:W-:-:S03]  /*12b2a0*/  IADD3 R10, P0, R40, R38, RZ ;  /* 0x00000026280a7210 */ /* 0x004fc60007f1e0ff */
[----:B------:R-:W2:Y:S02]  /*12b2b0*/  LDL R40, [R1+0x24] ;  /* 0x0000240001287983 */ /* 0x000ea40000100800 */
[----:B---3--:R-:W-:Y:S01]  /*12b2c0*/  IMAD.X R11, R8, 0x1, R39, P0 ;  /* 0x00000001080b7824 */ /* 0x008fe200000e0627 */
[----:B----4-:R-:W-:-:S05]  /*12b2d0*/  IADD3 R8, P0, R9, R38, RZ ;  /* 0x0000002609087210 */ /* 0x010fca0007f1e0ff */
[----:B------:R-:W-:-:S05]  /*12b2e0*/  IMAD.X R9, R37, 0x1, R39, P0 ;  /* 0x0000000125097824 */ /* 0x000fca00000e0627 */
[----:B------:R0:W-:Y:S04]  /*12b2f0*/  STL.64 [R1+0x4b28], R8 ;  /* 0x004b280801007387 */ /* 0x0001e80000100a00 */
[----:B------:R-:W-:Y:S04]  /*12b300*/  STL.64 [R1+0x4b40], R10 ;  /* 0x004b400a01007387 */ /* 0x000fe80000100a00 */
[----:B------:R-:W3:Y:S01]  /*12b310*/  LDL R17, [R1+0x28] ;  /* 0x0000280001117983 */ /* 0x000ee20000100800 */
[----:B0-----:R-:W-:-:S05]  /*12b320*/  IADD3 R8, P0, R35, R38, RZ ;  /* 0x0000002623087210 */ /* 0x001fca0007f1e0ff */
[----:B------:R-:W-:Y:S02]  /*12b330*/  IMAD.X R9, R41, 0x1, R39, P0 ;  /* 0x0000000129097824 */ /* 0x000fe400000e0627 */
[----:B------:R-:W4:Y:S04]  /*12b340*/  LDL R41, [R1+0x1f24] ;  /* 0x001f240001297983 */ /* 0x000f280000100800 */
[----:B------:R0:W-:Y:S04]  /*12b350*/  STL.64 [R1+0x4b08], R8 ;  /* 0x004b080801007387 */ /* 0x0001e80000100a00 */
[----:B------:R-:W3:Y:S04]  /*12b360*/  LDL R19, [R1+0x1f20] ;  /* 0x001f200001137983 */ /* 0x000ee80000100800 */
[----:B------:R-:W3:Y:S04]  /*12b370*/  LDL R14, [R1+0x2c] ;  /* 0x00002c00010e7983 */ /* 0x000ee80000100800 */
[----:B------:R-:W3:Y:S04]  /*12b380*/  LDL R12, [R1+0x1f1c] ;  /* 0x001f1c00010c7983 */ /* 0x000ee80000100800 */
[----:B------:R-:W3:Y:S04]  /*12b390*/  LDL R13, [R1+0x30] ;  /* 0x00003000010d7983 */ /* 0x000ee80000100800 */
[----:B------:R-:W3:Y:S04]  /*12b3a0*/  LDL R15, [R1+0x1f18] ;  /* 0x001f1800010f7983 */ /* 0x000ee80000100800 */
[----:B0-----:R-:W3:Y:S04]  /*12b3b0*/  LDL R9, [R1+0x34] ;  /* 0x0000340001097983 */ /* 0x001ee80000100800 */
[----:B------:R-:W3:Y:S04]  /*12b3c0*/  LDL R37, [R1+0x1f14] ;  /* 0x001f140001257983 */ /* 0x000ee80000100800 */
[----:B------:R-:W3:Y:S01]  /*12b3d0*/  LDL R35, [R1+0x38] ;  /* 0x0000380001237983 */ /* 0x000ee20000100800 */
[----:B------:R-:W-:-:S03]  /*12b3e0*/  IADD3 R10, P0, R4, R38, RZ ;  /* 0x00000026040a7210 */ /* 0x000fc60007f1e0ff */
[----:B------:R-:W3:Y:S02]  /*12b3f0*/  LDL R4, [R1+0x1f10] ;  /* 0x001f100001047983 */ /* 0x000ee40000100800 */
[----:B------:R-:W-:-:S05]  /*12b400*/  IMAD.X R11, R36, 0x1, R39, P0 ;  /* 0x00000001240b7824 */ /* 0x000fca00000e0627 */
[----:B------:R0:W-:Y:S02]  /*12b410*/  STL.64 [R1+0x4ae8], R10 ;  /* 0x004ae80a01007387 */ /* 0x0001e40000100a00 */
[----:B0-----:R-:W-:-:S05]  /*12b420*/  IADD3 R10, P0, R6, R38, RZ ;  /* 0x00000026060a7210 */ /* 0x001fca0007f1e0ff */
[----:B------:R-:W-:-:S05]  /*12b430*/  IMAD.X R11, R56, 0x1, R39, P0 ;  /* 0x00000001380b7824 */ /* 0x000fca00000e0627 */
[----:B------:R0:W-:Y:S02]  /*12b440*/  STL.64 [R1+0x4ad0], R10 ;  /* 0x004ad00a01007387 */ /* 0x0001e40000100a00 */
[----:B0-----:R-:W-:Y:S02]  /*12b450*/  IADD3 R10, P0, R5, R38, RZ ;  /* 0x00000026050a7210 */ /* 0x001fe40007f1e0ff */
[----:B------:R-:W3:Y:S03]  /*12b460*/  LDL R5, [R1+0x3c] ;  /* 0x00003c0001057983 */ /* 0x000ee60000100800 */
[----:B------:R-:W-:-:S05]  /*12b470*/  IMAD.X R11, R3, 0x1, R39, P0 ;  /* 0x00000001030b7824 */ /* 0x000fca00000e0627 */
[----:B------:R0:W-:Y:S04]  /*12b480*/  STL.64 [R1+0x4ab0], R10 ;  /* 0x004ab00a01007387 */ /* 0x0001e80000100a00 */
[----:B------:R-:W3:Y:S04]  /*12b490*/  LDL R6, [R1+0x1f08] ;  /* 0x001f080001067983 */ /* 0x000ee80000100800 */
[----:B------:R-:W3:Y:S04]  /*12b4a0*/  LDL R56, [R1+0x44] ;  /* 0x0000440001387983 */ /* 0x000ee80000100800 */
[----:B0-----:R-:W3:Y:S04]  /*12b4b0*/  LDL R10, [R1+0x1f0c] ;  /* 0x001f0c00010a7983 */ /* 0x001ee80000100800 */
[----:B------:R-:W3:Y:S04]  /*12b4c0*/  LDL R11, [R1+0x40] ;  /* 0x00004000010b7983 */ /* 0x000ee80000100800 */
[----:B------:R-:W3:Y:S01]  /*12b4d0*/  LDL R3, [R1+0x1f04] ;  /* 0x001f040001037983 */ /* 0x000ee20000100800 */
[----:B------:R-:W-:-:S05]  /*12b4e0*/  IADD3 R20, P0, R34, R38, RZ ;  /* 0x0000002622147210 */ /* 0x000fca0007f1e0ff */
[----:B------:R-:W-:-:S05]  /*12b4f0*/  IMAD.X R21, R2, 0x1, R39, P0 ;  /* 0x0000000102157824 */ /* 0x000fca00000e0627 */
[----:B------:R2:W-:Y:S04]  /*12b500*/  STL.64 [R1+0x4a90], R20 ;  /* 0x004a901401007387 */ /* 0x0005e80000100a00 */
[----:B------:R-:W3:Y:S04]  /*12b510*/  LDL R8, [R1+0x48] ;  /* 0x0000480001087983 */ /* 0x000ee80000100800 */
[----:B------:R-:W3:Y:S04]  /*12b520*/  LDL R36, [R1+0x1f00] ;  /* 0x001f000001247983 */ /* 0x000ee80000100800 */
[----:B------:R-:W3:Y:S04]  /*12b530*/  LDL R34, [R1+0x4c] ;  /* 0x00004c0001227983 */ /* 0x000ee80000100800 */
[----:B------:R-:W3:Y:S01]  /*12b540*/  LDL R2, [R1+0x1efc] ;  /* 0x001efc0001027983 */ /* 0x000ee20000100800 */
[----:B--2---:R-:W-:-:S03]  /*12b550*/  IADD3 R20, P0, R40, R38, RZ ;  /* 0x0000002628147210 */ /* 0x004fc60007f1e0ff */
[----:B------:R-:W2:Y:S02]  /*12b560*/  LDL R40, [R1+0x50] ;  /* 0x0000500001287983 */ /* 0x000ea40000100800 */
[----:B----4-:R-:W-:Y:S02]  /*12b570*/  IMAD.X R21, R41, 0x1, R39, P0 ;  /* 0x0000000129157824 */ /* 0x010fe400000e0627 */
[----:B------:R-:W4:Y:S01]  /*12b580*/  LDL R41, [R1+0x1ef8] ;  /* 0x001ef80001297983 */ /* 0x000f220000100800 */
[----:B---3--:R-:W-:-:S05]  /*12b590*/  IADD3 R16, P0, R17, R38, RZ ;  /* 0x0000002611107210 */ /* 0x008fca0007f1e0ff */
[----:B------:R-:W-:Y:S01]  /*12b5a0*/  IMAD.X R17, R19, 0x1, R39, P0 ;  /* 0x0000000113117824 */ /* 0x000fe200000e0627 */
[----:B------:R-:W-:Y:S04]  /*12b5b0*/  STL.64 [R1+0x4a78], R20 ;  /* 0x004a781401007387 */ /* 0x000fe80000100a00 */
[----:B------:R0:W-:Y:S02]  /*12b5c0*/  STL.64 [R1+0x4a58], R16 ;  /* 0x004a581001007387 */ /* 0x0001e40000100a00 */
[----:B0-----:R-:W-:-:S05]  /*12b5d0*/  IADD3 R16, P0, R14, R38, RZ ;  /* 0x000000260e107210 */ /* 0x001fca0007f1e0ff */
[----:B------:R-:W-:Y:S01]  /*12b5e0*/  IMAD.X R17, R12, 0x1, R39, P0 ;  /* 0x000000010c117824 */ /* 0x000fe200000e0627 */
[----:B------:R-:W-:-:S05]  /*12b5f0*/  IADD3 R12, P0, R13, R38, RZ ;  /* 0x000000260d0c7210 */ /* 0x000fca0007f1e0ff */
[----:B------:R-:W-:-:S05]  /*12b600*/  IMAD.X R13, R15, 0x1, R39, P0 ;  /* 0x000000010f0d7824 */ /* 0x000fca00000e0627 */
[----:B------:R0:W-:Y:S02]  /*12b610*/  STL.64 [R1+0x4a20], R12 ;  /* 0x004a200c01007387 */ /* 0x0001e40000100a00 */
[----:B0-----:R-:W-:Y:S02]  /*12b620*/  IADD3 R12, P0, R9, R38, RZ ;  /* 0x00000026090c7210 */ /* 0x001fe40007f1e0ff */
[----:B------:R-:W-:Y:S03]  /*12b630*/  STL.64 [R1+0x4a38], R16 ;  /* 0x004a381001007387 */ /* 0x000fe60000100a00 */
[----:B------:R-:W-:-:S05]  /*12b640*/  IMAD.X R13, R37, 0x1, R39, P0 ;  /* 0x00000001250d7824 */ /* 0x000fca00000e0627 */
[----:B------:R0:W-:Y:S04]  /*12b650*/  STL.64 [R1+0x4a00], R12 ;  /* 0x004a000c01007387 */ /* 0x0001e80000100a00 */
[----:B------:R-:W3:Y:S04]  /*12b660*/  LDL R9, [R1+0x54] ;  /* 0x0000540001097983 */ /* 0x000ee80000100800 */
[----:B------:R-:W3:Y:S01]  /*12b670*/  LDL R37, [R1+0x1ef4] ;  /* 0x001ef40001257983 */ /* 0x000ee20000100800 */
[----:B0-----:R-:W-:-:S03]  /*12b680*/  IADD3 R12, P0, R35, R38, RZ ;  /* 0x00000026230c7210 */ /* 0x001fc60007f1e0ff */
[----:B------:R-:W3:Y:S02]  /*12b690*/  LDL R35, [R1+0x58] ;  /* 0x0000580001237983 */ /* 0x000ee40000100800 */
[----:B------:R-:W-:-:S05]  /*12b6a0*/  IMAD.X R13, R4, 0x1, R39, P0 ;  /* 0x00000001040d7824 */ /* 0x000fca00000e0627 */
[----:B------:R0:W-:Y:S04]  /*12b6b0*/  STL.64 [R1+0x49e0], R12 ;  /* 0x0049e00c01007387 */ /* 0x0001e80000100a00 */
[----:B------:R-:W3:Y:S01]  /*12b6c0*/  LDL R4, [R1+0x1ef0] ;  /* 0x001ef00001047983 */ /* 0x000ee20000100800 */
[----:B0-----:R-:W-:-:S03]  /*12b6d0*/  IADD3 R12, P0, R5, R38, RZ ;  /* 0x00000026050c7210 */ /* 0x001fc60007f1e0ff */
[----:B------:R-:W3:Y:S02]  /*12b6e0*/  LDL R5, [R1+0x5c] ;  /* 0x00005c0001057983 */ /* 0x000ee40000100800 */
[----:B------:R-:W-:Y:S01]  /*12b6f0*/  IMAD.X R13, R10, 0x1, R39, P0 ;  /* 0x000000010a0d7824 */ /* 0x000fe200000e0627 */
[----:B------:R-:W-:-:S05]  /*12b700*/  IADD3 R10, P0, R11, R38, RZ ;  /* 0x000000260b0a7210 */ /* 0x000fca0007f1e0ff */
[----:B------:R-:W-:-:S05]  /*12b710*/  IMAD.X R11, R6, 0x1, R39, P0 ;  /* 0x00000001060b7824 */ /* 0x000fca00000e0627 */
[----:B------:R0:W-:Y:S04]  /*12b720*/  STL.64 [R1+0x49a8], R10 ;  /* 0x0049a80a01007387 */ /* 0x0001e80000100a00 */
[----:B------:R-:W-:Y:S04]  /*12b730*/  STL.64 [R1+0x49c0], R12 ;  /* 0x0049c00c01007387 */ /* 0x000fe80000100a00 */
[----:B------:R-:W3:Y:S01]  /*12b740*/  LDL R6, [R1+0x1eec] ;  /* 0x001eec0001067983 */ /* 0x000ee20000100800 */
[----:B0-----:R-:W-:-:S03]  /*12b750*/  IADD3 R10, P0, R56, R38, RZ ;  /* 0x00000026380a7210 */ /* 0x001fc60007f1e0ff */
[----:B------:R-:W3:Y:S02]  /*12b760*/  LDL R56, [R1+0x60] ;  /* 0x0000600001387983 */ /* 0x000ee40000100800 */
[----:B------:R-:W-:Y:S02]  /*12b770*/  IMAD.X R11, R3, 0x1, R39, P0 ;  /* 0x00000001030b7824 */ /* 0x000fe400000e0627 */
[----:B------:R-:W3:Y:S04]  /*12b780*/  LDL R3, [R1+0x1ee8] ;  /* 0x001ee80001037983 */ /* 0x000ee80000100800 */
[----:B------:R0:W-:Y:S02]  /*12b790*/  STL.64 [R1+0x4988], R10 ;  /* 0x0049880a01007387 */ /* 0x0001e40000100a00 */
[----:B0-----:R-:W-:-:S05]  /*12b7a0*/  IADD3 R10, P0, R8, R38, RZ ;  /* 0x00000026080a7210 */ /* 0x001fca0007f1e0ff */
[----:B------:R-:W-:-:S05]  /*12b7b0*/  IMAD.X R11, R36, 0x1, R39, P0 ;  /* 0x00000001240b7824 */ /* 0x000fca00000e0627 */
[----:B------:R0:W-:Y:S02]  /*12b7c0*/  STL.64 [R1+0x4950], R10 ;  /* 0x0049500a01007387 */ /* 0x0001e40000100a00 */
[----:B0-----:R-:W-:-:S05]  /*12b7d0*/  IADD3 R10, P0, R34, R38, RZ ;  /* 0x00000026220a7210 */ /* 0x001fca0007f1e0ff */
[----:B------:R-:W-:-:S05]  /*12b7e0*/  IMAD.X R11, R2, 0x1, R39, P0 ;  /* 0x00000001020b7824 */ /* 0x000fca00000e0627 */
[----:B------:R2:W-:Y:S04]  /*12b7f0*/  STL.64 [R1+0x4920], R10 ;  /* 0x0049200a01007387 */ /* 0x0005e80000100a00 */
[----:B------:R-:W3:Y:S04]  /*12b800*/  LDL R16, [R1+0x1ee4] ;  /* 0x001ee40001107983 */ /* 0x000ee80000100800 */
[----:B------:R-:W3:Y:S01]  /*12b810*/  LDL R17, [R1+0x68] ;  /* 0x0000680001117983 */ /* 0x000ee20000100800 */
[----:B--2---:R-:W-:-:S03]  /*12b820*/  IADD3 R10, P0, R40, R38, RZ ;  /* 0x00000026280a7210 */ /* 0x004fc60007f1e0ff */
[----:B------:R-:W2:Y:S04]  /*12b830*/  LDL R14, [R1+0x1ee0] ;  /* 0x001ee000010e7983 */ /* 0x000ea80000100800 */
[----:B------:R-:W2:Y:S01]  /*12b840*/  LDL R40, [R1+0x64] ;  /* 0x0000640001287983 */ /* 0x000ea20000100800 */
[----:B----4-:R-:W-:-:S05]  /*12b850*/  IMAD.X R11, R41, 0x1, R39, P0 ;  /* 0x00000001290b7824 */ /* 0x010fca00000e0627 */
[----:B------:R0:W-:Y:S04]  /*12b860*/  STL.64 [R1+0x48f0], R10 ;  /* 0x0048f00a01007387 */ /* 0x0001e80000100a00 */
[----:B------:R-:W4:Y:S04]  /*12b870*/  LDL R15, [R1+0x6c] ;  /* 0x00006c00010f7983 */ /* 0x000f280000100800 */
[----:B------:R-:W4:Y:S04]  /*12b880*/  LDL R12, [R1+0x1edc] ;  /* 0x001edc00010c7983 */ /* 0x000f280000100800 */
[----:B0-----:R-:W4:Y:S04]  /*12b890*/  LDL R10, [R1+0x70] ;  /* 0x00007000010a7983 */ /* 0x001f280000100800 */
[----:B------:R-:W4:Y:S04]  /*12b8a0*/  LDL R36, [R1+0x1ed8] ;  /* 0x001ed80001247983 */ /* 0x000f280000100800 */
[----:B------:R-:W4:Y:S04]  /*12b8b0*/  LDL R34, [R1+0x74] ;  /* 0x0000740001227983 */ /* 0x000f280000100800 */
[----:B------:R-:W4:Y:S04]  /*12b8c0*/  LDL R2, [R1+0x1ed4] ;  /* 0x001ed40001027983 */ /* 0x000f280000100800 */
[----:B------:R-:W4:Y:S01]  /*12b8d0*/  LDL R41, [R1+0x78] ;  /* 0x0000780001297983 */ /* 0x000f220000100800 */
[----:B---3--:R-:W-:-:S05]  /*12b8e0*/  IADD3 R8, P0, R9, R38, RZ ;  /* 0x0000002609087210 */ /* 0x008fca0007f1e0ff */
[----:B------:R-:W-:-:S05]  /*12b8f0*/  IMAD.X R9, R37, 0x1, R39, P0 ;  /* 0x0000000125097824 */ /* 0x000fca00000e0627 */
[----:B------:R0:W-:Y:S02]  /*12b900*/  STL.64 [R1+0x48b8], R8 ;  /* 0x0048b80801007387 */ /* 0x0001e40000100a00 */
[----:B0-----:R-:W-:-:S05]  /*12b910*/  IADD3 R8, P0, R35, R38, RZ ;  /* 0x0000002623087210 */ /* 0x001fca0007f1e0ff */
[----:B------:R-:W-:Y:S02]  /*12b920*/  IMAD.X R9, R4, 0x1, R39, P0 ;  /* 0x0000000104097824 */ /* 0x000fe400000e0627 */
[----:B------:R-:W3:Y:S04]  /*12b930*/  LDL R4, [R1+0x1ed0] ;  /* 0x001ed00001047983 */ /* 0x000ee80000100800 */
[----:B------:R0:W-:Y:S04]  /*12b940*/  STL.64 [R1+0x4878], R8 ;  /* 0x0048780801007387 */ /* 0x0001e80000100a00 */
[----:B------:R-:W3:Y:S04]  /*12b950*/  LDL R11, [R1+0x7c] ;  /* 0x00007c00010b7983 */ /* 0x000ee80000100800 */
[----:B------:R-:W3:Y:S04]  /*12b960*/  LDL R13, [R1+0x1ecc] ;  /* 0x001ecc00010d7983 */ /* 0x000ee80000100800 */
[----:B------:R-:W3:Y:S04]  /*12b970*/  LDL R37, [R1+0x80] ;  /* 0x0000800001257983 */ /* 0x000ee80000100800 */
[----:B------:R-:W3:Y:S01]  /*12b980*/  LDL R35, [R1+0x1ec8] ;  /* 0x001ec80001237983 */ /* 0x000ee20000100800 */
[----:B0-----:R-:W-:-:S03]  /*12b990*/  IADD3 R8, P0, R5, R38, RZ ;  /* 0x0000002605087210 */ /* 0x001fc60007f1e0ff */
[----:B------:R-:W3:Y:S02]  /*12b9a0*/  LDL R5, [R1+0x84] ;  /* 0x0000840001057983 */ /* 0x000ee40000100800 */
[----:B------:R-:W-:-:S05]  /*12b9b0*/  IMAD.X R9, R6, 0x1, R39, P0 ;  /* 0x0000000106097824 */ /* 0x000fca00000e0627 */
[----:B------:R0:W-:Y:S02]  /*12b9c0*/  STL.64 [R1+0x4850], R8 ;  /* 0x0048500801007387 */ /* 0x0001e40000100a00 */
[----:B0-----:R-:W-:-:S05]  /*12b9d0*/  IADD3 R8, P0, R56, R38, RZ ;  /* 0x0000002638087210 */ /* 0x001fca0007f1e0ff */
[----:B------:R-:W-:-:S05]  /*12b9e0*/  IMAD.X R9, R3, 0x1, R39, P0 ;  /* 0x0000000103097824 */ /* 0x000fca00000e0627 */
[----:B------:R0:W-:Y:S04]  /*12b9f0*/  STL.64 [R1+0x4820], R8 ;  /* 0x0048200801007387 */ /* 0x0001e80000100a00 */
[----:B------:R-:W3:Y:S04]  /*12ba00*/  LDL R6, [R1+0x1ec0] ;  /* 0x001ec00001067983 */ /* 0x000ee80000100800 */
[----:B------:R-:W3:Y:S04]  /*12ba10*/  LDL R56, [R1+0x8c] ;  /* 0x00008c0001387983 */ /* 0x000ee80000100800 */
[----:B0-----:R-:W3:Y:S04]  /*12ba20*/  LDL R8, [R1+0x1ec4] ;  /* 0x001ec40001087983 */ /* 0x001ee80000100800 */
[----:B------:R-:W3:Y:S04]  /*12ba30*/  LDL R9, [R1+0x88] ;  /* 0x0000880001097983 */ /* 0x000ee80000100800 */
[----:B------:R-:W3:Y:S01]  /*12ba40*/  LDL R3, [R1+0x1ebc] ;  /* 0x001ebc0001037983 */ /* 0x000ee20000100800 */
[----:B--2---:R-:W-:-:S03]  /*12ba50*/  IADD3 R18, P0, R40, R38, RZ ;  /* 0x0000002628127210 */ /* 0x004fc60007f1e0ff */
[----:B------:R-:W2:Y:S02]  /*12ba60*/  LDL R40, [R1+0x90] ;  /* 0x0000900001287983 */ /* 0x000ea40000100800 */
[----:B------:R-:W-:Y:S01]  /*12ba70*/  IMAD.X R19, R16, 0x1, R39, P0 ;  /* 0x0000000110137824 */ /* 0x000fe200000e0627 */
[----:B------:R-:W-:-:S05]  /*12ba80*/  IADD3 R16, P0, R17, R38, RZ ;  /* 0x0000002611107210 */ /* 0x000fca0007f1e0ff */
[----:B------:R-:W-:Y:S01]  /*12ba90*/  IMAD.X R17, R14, 0x1, R39, P0 ;  /* 0x000000010e117824 */ /* 0x000fe200000e0627 */
[----:B------:R-:W-:Y:S01]  /*12baa0*/  STL.64 [R1+0x47e0], R18 ;  /* 0x0047e01201007387 */ /* 0x000fe20000100a00 */
[----:B----4-:R-:W-:-:S05]  /*12bab0*/  IADD3 R14, P0, R15, R38, RZ ;  /* 0x000000260f0e7210 */ /* 0x010fca0007f1e0ff */
[----:B------:R-:W-:-:S05]  /*12bac0*/  IMAD.X R15, R12, 0x1, R39, P0 ;  /* 0x000000010c0f7824 */ /* 0x000fca00000e0627 */
[----:B------:R0:W-:Y:S02]  /*12bad0*/  STL.64 [R1+0x4788], R14 ;  /* 0x0047880e01007387 */ /* 0x0001e40000100a00 */
[----:B0-----:R-:W-:Y:S02]  /*12bae0*/  IADD3 R14, P0, R10, R38, RZ ;  /* 0x000000260a0e7210 */ /* 0x001fe40007f1e0ff */
[----:B------:R-:W-:Y:S03]  /*12baf0*/  STL.64 [R1+0x47b8], R16 ;  /* 0x0047b81001007387 */ /* 0x000fe60000100a00 */
[----:B------:R-:W-:-:S05]  /*12bb00*/  IMAD.X R15, R36, 0x1, R39, P0 ;  /* 0x00000001240f7824 */ /* 0x000fca00000e0627 */
[----:B------:R0:W-:Y:S02]  /*12bb10*/  STL.64 [R1+0x4748], R14 ;  /* 0x0047480e01007387 */ /* 0x0001e40000100a00 */
[----:B0-----:R-:W-:-:S05]  /*12bb20*/  IADD3 R14, P0, R34, R38, RZ ;  /* 0x00000026220e7210 */ /* 0x001fca0007f1e0ff */
[----:B------:R-:W-:-:S05]  /*12bb30*/  IMAD.X R15, R2, 0x1, R39, P0 ;  /* 0x00000001020f7824 */ /* 0x000fca00000e0627 */
[----:B------:R0:W-:Y:S04]  /*12bb40*/  STL.64 [R1+0x4720], R14 ;  /* 0x0047200e01007387 */ /* 0x0001e80000100a00 */
[----:B------:R-:W4:Y:S04]  /*12bb50*/  LDL R36, [R1+0x1eb8] ;  /* 0x001eb80001247983 */ /* 0x000f280000100800 */
[----:B------:R-:W4:Y:S04]  /*12bb60*/  LDL R34, [R1+0x94] ;  /* 0x0000940001227983 */ /* 0x000f280000100800 */
[----:B------:R-:W4:Y:S01]  /*12bb70*/  LDL R2, [R1+0x1eb4] ;  /* 0x001eb40001027983 */ /* 0x000f220000100800 */
[----:B0-----:R-:W-:-:S03]  /*12bb80*/  IADD3 R14, P0, R41, R38, RZ ;  /* 0x00000026290e7210 */ /* 0x001fc60007f1e0ff */
[----:B------:R-:W4:Y:S02]  /*12bb90*/  LDL R41, [R1+0x98] ;  /* 0x0000980001297983 */ /* 0x000f240000100800 */
[----:B---3--:R-:W-:Y:S02]  /*12bba0*/  IMAD.X R15, R4, 0x1, R39, P0 ;  /* 0x00000001040f7824 */ /* 0x008fe400000e0627 */
[----:B------:R-:W3:Y:S01]  /*12bbb0*/  LDL R4, [R1+0x1eb0] ;  /* 0x001eb00001047983 */ /* 0x000ee20000100800 */
[----:B------:R-:W-:-:S03]  /*12bbc0*/  IADD3 R10, P0, R11, R38, RZ ;  /* 0x000000260b0a7210 */ /* 0x000fc60007f1e0ff */
[----:B------:R-:W-:Y:S02]  /*12bbd0*/  STL.64 [R1+0x4700], R14 ;  /* 0x0047000e01007387 */ /* 0x000fe40000100a00 */
[----:B------:R-:W-:-:S05]  /*12bbe0*/  IMAD.X R11, R13, 0x1, R39, P0 ;  /* 0x000000010d0b7824 */ /* 0x000fca00000e0627 */
[----:B------:R0:W-:Y:S02]  /*12bbf0*/  STL.64 [R1+0x46e0], R10 ;  /* 0x0046e00a01007387 */ /* 0x0001e40000100a00 */
[----:B0-----:R-:W-:-:S05]  /*12bc00*/  IADD3 R10, P0, R37, R38, RZ ;  /* 0x00000026250a7210 */ /* 0x001fca0007f1e0ff */
[----:B------:R-:W-:-:S05]  /*12bc10*/  IMAD.X R11, R35, 0x1, R39, P0 ;  /* 0x00000001230b7824 */ /* 0x000fca00000e0627 */
[----:B------:R0:W-:Y:S04]  /*12bc20*/  STL.64 [R1+0x46c0], R10 ;  /* 0x0046c00a01007387 */ /* 0x0001e80000100a00 */
[----:B------:R-:W3:Y:S04]  /*12bc30*/  LDL R37, [R1+0x9c] ;  /* 0x00009c0001257983 */ /* 0x000ee80000100800 */
        /* <DEDUP_REMOVED lines=9> */
[----:B0-----:R-:W-:-:S05]  /*12bcd0*/  IADD3 R8, P0, R56, R38, RZ ;  /* 0x0000002638087210 */ /* 0x001fca0007f1e0ff */
[----:B------:R-:W-:Y:S02]  /*12bce0*/  IMAD.X R9, R3, 0x1, R39, P0 ;  /* 0x0000000103097824 */ /* 0x000fe400000e0627 */
[----:B------:R-:W3:Y:S04]  /*12bcf0*/  LDL R3, [R1+0x1ea8] ;  /* 0x001ea80001037983 */ /* 0x000ee80000100800 */
[----:B------:R0:W-:Y:S04]  /*12bd00*/  STL.64 [R1+0x4668], R8 ;  /* 0x0046680801007387 */ /* 0x0001e80000100a00 */
[----:B------:R-:W3:Y:S04]  /*12bd10*/  LDL R19, [R1+0x1ea4] ;  /* 0x001ea40001137983 */ /* 0x000ee80000100800 */
[----:B------:R-:W3:Y:S04]  /*12bd20*/  LDL R14, [R1+0xa8] ;  /* 0x0000a800010e7983 */ /* 0x000ee80000100800 */
[----:B------:R-:W3:Y:S04]  /*12bd30*/  LDL R12, [R1+0x1ea0] ;  /* 0x001ea000010c7983 */ /* 0x000ee80000100800 */
[----:B------:R-:W3:Y:S04]  /*12bd40*/  LDL R13, [R1+0xac] ;  /* 0x0000ac00010d7983 */ /* 0x000ee80000100800 */
[----:B------:R-:W3:Y:S04]  /*12bd50*/  LDL R15, [R1+0x1e9c] ;  /* 0x001e9c00010f7983 */ /* 0x000ee80000100800 */
[----:B0-----:R-:W3:Y:S04]  /*12bd60*/  LDL R9, [R1+0xb0] ;  /* 0x0000b00001097983 */ /* 0x001ee80000100800 */
[----:B------:R-:W3:Y:S01]  /*12bd70*/  LDL R6, [R1+0x1e98] ;  /* 0x001e980001067983 */ /* 0x000ee20000100800 */
[----:B--2---:R-:W-:-:S03]  /*12bd80*/  IADD3 R10, P0, R40, R38, RZ ;  /* 0x00000026280a7210 */ /* 0x004fc60007f1e0ff */
[----:B------:R-:W2:Y:S04]  /*12bd90*/  LDL R56, [R1+0xb4] ;  /* 0x0000b40001387983 */ /* 0x000ea80000100800 */
[----:B------:R-:W2:Y:S01]  /*12bda0*/  LDL R40, [R1+0x1e94] ;  /* 0x001e940001287983 */ /* 0x000ea20000100800 */
[----:B----4-:R-:W-:-:S05]  /*12bdb0*/  IMAD.X R11, R36, 0x1, R39, P0 ;  /* 0x00000001240b7824 */ /* 0x010fca00000e0627 */
[----:B------:R0:W-:Y:S02]  /*12bdc0*/  STL.64 [R1+0x4648], R10 ;  /* 0x0046480a01007387 */ /* 0x0001e40000100a00 */
[----:B0-----:R-:W-:-:S05]  /*12bdd0*/  IADD3 R10, P0, R34, R38, RZ ;  /* 0x00000026220a7210 */ /* 0x001fca0007f1e0ff */
[----:B------:R-:W-:-:S05]  /*12bde0*/  IMAD.X R11, R2, 0x1, R39, P0 ;  /* 0x00000001020b7824 */ /* 0x000fca00000e0627 */
[----:B------:R0:W-:Y:S02]  /*12bdf0*/  STL.64 [R1+0x4630], R10 ;  /* 0x0046300a01007387 */ /* 0x0001e40000100a00 */
[----:B0-----:R-:W-:Y:S02]  /*12be00*/  IADD3 R10, P0, R41, R38, RZ ;  /* 0x00000026290a7210 */ /* 0x001fe40007f1e0ff */
[----:B------:R-:W4:Y:S03]  /*12be10*/  LDL R41, [R1+0xb8] ;  /* 0x0000b80001297983 */ /* 0x000f260000100800 */
[----:B---3--:R-:W-:-:S05]  /*12be20*/  IMAD.X R11, R4, 0x1, R39, P0 ;  /* 0x00000001040b7824 */ /* 0x008fca00000e0627 */
        /* <DEDUP_REMOVED lines=13> */
[----:B0-----:R-:W-:-:S03]  /*12bf00*/  IADD3 R20, P0, R5, R38, RZ ;  /* 0x0000002605147210 */ /* 0x001fc60007f1e0ff */
[----:B------:R-:W3:Y:S02]  /*12bf10*/  LDL R5, [R1+0xcc] ;  /* 0x0000cc0001057983 */ /* 0x000ee40000100800 */
[----:B------:R-:W-:Y:S02]  /*12bf20*/  IMAD.X R21, R3, 0x1, R39, P0 ;  /* 0x0000000103157824 */ /* 0x000fe400000e0627 */
[----:B------:R-:W3:Y:S01]  /*12bf30*/  LDL R3, [R1+0x1e7c] ;  /* 0x001e7c0001037983 */ /* 0x000ee20000100800 */
[----:B------:R-:W-:-:S05]  /*12bf40*/  IADD3 R16, P0, R17, R38, RZ ;  /* 0x0000002611107210 */ /* 0x000fca0007f1e0ff */
        /* <DEDUP_REMOVED lines=14> */
[----:B--2---:R-:W-:-:S03]  /*12c030*/  IADD3 R12, P0, R56, R38, RZ ;  /* 0x00000026380c7210 */ /* 0x004fc60007f1e0ff */
[----:B------:R-:W2:Y:S02]  /*12c040*/  LDL R56, [R1+0xd4] ;  /* 0x0000d40001387983 */ /* 0x000ea40000100800 */
[----:B------:R-:W-:-:S05]  /*12c050*/  IMAD.X R13, R40, 0x1, R39, P0 ;  /* 0x00000001280d7824 */ /* 0x000fca00000e0627 */
[----:B------:R4:W-:Y:S04]  /*12c060*/  STL.64 [R1+0x4548], R12 ;  /* 0x0045480c01007387 */ /* 0x0009e80000100a00 */
[----:B------:R-:W2:Y:S01]  /*12c070*/  LDL R40, [R1+0x1e74] ;  /* 0x001e740001287983 */ /* 0x000ea20000100800 */
[----:B----4-:R-:W-:-:S03]  /*12c080*/  IADD3 R12, P0, R41, R38, RZ ;  /* 0x00000026290c7210 */ /* 0x010fc60007f1e0ff */
[----:B------:R-:W4:Y:S02]  /*12c090*/  LDL R41, [R1+0xd8] ;  /* 0x0000d80001297983 */ /* 0x000f240000100800 */
[----:B---3--:R-:W-:Y:S01]  /*12c0a0*/  IMAD.X R13, R10, 0x1, R39, P0 ;  /* 0x000000010a0d7824 */ /* 0x008fe200000e0627 */
        /* <DEDUP_REMOVED lines=19> */
[----:B------:R-:W3:Y:S04]  /*12c1e0*/  LDL R14, [R1+0x1e64] ;  /* 0x001e6400010e7983 */ /* 0x000ee80000100800 */
[----:B------:R-:W3:Y:S01]  /*12c1f0*/  LDL R5, [R1+0xe0] ;  /* 0x0000e00001057983 */ /* 0x000ee20000100800 */
[----:B------:R-:W-:-:S05]  /*12c200*/  IMAD.X R11, R3, 0x1, R39, P0 ;  /* 0x00000001030b7824 */ /* 0x000fca00000e0627 */
[----:B------:R0:W-:Y:S04]  /*12c210*/  STL.64 [R1+0x4498], R10 ;  /* 0x0044980a01007387 */ /* 0x0001e80000100a00 */
[----:B------:R-:W3:Y:S04]  /*12c220*/  LDL R15, [R1+0xe8] ;  /* 0x0000e800010f7983 */ /* 0x000ee80000100800 */
[----:B------:R-:W3:Y:S04]  /*12c230*/  LDL R12, [R1+0x1e60] ;  /* 0x001e6000010c7983 */ /* 0x000ee80000100800 */
[----:B0-----:R-:W3:Y:S04]  /*12c240*/  LDL R10, [R1+0xec] ;  /* 0x0000ec00010a7983 */ /* 0x001ee80000100800 */
[----:B------:R-:W3:Y:S04]  /*12c250*/  LDL R36, [R1+0x1e5c] ;  /* 0x001e5c0001247983 */ /* 0x000ee80000100800 */
[----:B------:R-:W3:Y:S04]  /*12c260*/  LDL R37, [R1+0xf0] ;  /* 0x0000f00001257983 */ /* 0x000ee80000100800 */
[----:B------:R-:W3:Y:S04]  /*12c270*/  LDL R35, [R1+0x1e58] ;  /* 0x001e580001237983 */ /* 0x000ee80000100800 */
[----:B------:R-:W3:Y:S01]  /*12c280*/  LDL R3, [R1+0xf4] ;  /* 0x0000f40001037983 */ /* 0x000ee20000100800 */
[----:B------:R-:W-:-:S05]  /*12c290*/  IADD3 R8, P0, R9, R38, RZ ;  /* 0x0000002609087210 */ /* 0x000fca0007f1e0ff */
[----:B------:R-:W-:-:S05]  /*12c2a0*/  IMAD.X R9, R6, 0x1, R39, P0 ;  /* 0x0000000106097824 */ /* 0x000fca00000e0627 */
[----:B------:R2:W-:Y:S02]  /*12c2b0*/  STL.64 [R1+0x4478], R8 ;  /* 0x0044780801007387 */ /* 0x0005e40000100a00 */
[----:B--2---:R-:W-:-:S05]  /*12c2c0*/  IADD3 R8, P0, R56, R38, RZ ;  /* 0x0000002638087210 */ /* 0x004fca0007f1e0ff */
[----:B------:R-:W-:Y:S02]  /*12c2d0*/  IMAD.X R9, R40, 0x1, R39, P0 ;  /* 0x0000000128097824 */ /* 0x000fe400000e0627 */
[----:B------:R-:W2:Y:S04]  /*12c2e0*/  LDL R40, [R1+0x1e54] ;  /* 0x001e540001287983 */ /* 0x000ea80000100800 */
[----:B------:R4:W-:Y:S04]  /*12c2f0*/  STL.64 [R1+0x4458], R8 ;  /* 0x0044580801007387 */ /* 0x0009e80000100a00 */
[----:B------:R-:W2:Y:S04]  /*12c300*/  LDL R11, [R1+0xf8] ;  /* 0x0000f800010b7983 */ /* 0x000ea80000100800 */
[----:B------:R-:W2:Y:S04]  /*12c310*/  LDL R13, [R1+0x1e50] ;  /* 0x001e5000010d7983 */ /* 0x000ea80000100800 */
[----:B------:R-:W2:Y:S04]  /*12c320*/  LDL R6, [R1+0xfc] ;  /* 0x0000fc0001067983 */ /* 0x000ea80000100800 */
[----:B------:R-:W2:Y:S01]  /*12c330*/  LDL R56, [R1+0x1e4c] ;  /* 0x001e4c0001387983 */ /* 0x000ea20000100800 */
[----:B----4-:R-:W-:-:S03]  /*12c340*/  IADD3 R8, P0, R41, R38, RZ ;  /* 0x0000002629087210 */ /* 0x010fc60007f1e0ff */
[----:B------:R-:W4:Y:S02]  /*12c350*/  LDL R41, [R1+0x100] ;  /* 0x0001000001297983 */ /* 0x000f240000100800 */
[----:B---3--:R-:W-:-:S05]  /*12c360*/  IMAD.X R9, R34, 0x1, R39, P0 ;  /* 0x0000000122097824 */ /* 0x008fca00000e0627 */
        /* <DEDUP_REMOVED lines=9> */
[----:B------:R-:W-:-:S03]  /*12c400*/  IADD3 R18, P0, R5, R38, RZ ;  /* 0x0000002605127210 */ /* 0x000fc60007f1e0ff */
[----:B------:R-:W3:Y:S02]  /*12c410*/  LDL R5, [R1+0x10c] ;  /* 0x00010c0001057983 */ /* 0x000ee40000100800 */
[----:B------:R-:W-:Y:S01]  /*12c420*/  IMAD.X R19, R16, 0x1, R39, P0 ;  /* 0x0000000110137824 */ /* 0x000fe200000e0627 */
[----:B------:R-:W-:-:S05]  /*12c430*/  IADD3 R16, P0, R17, R38, RZ ;  /* 0x0000002611107210 */ /* 0x000fca0007f1e0ff */
[----:B------:R-:W-:Y:S01]  /*12c440*/  IMAD.X R17, R14, 0x1, R39, P0 ;  /* 0x000000010e117824 */ /* 0x000fe200000e0627 */
[----:B------:R-:W-:Y:S01]  /*12c450*/  STL.64 [R1+0x4400], R18 ;  /* 0x0044001201007387 */ /* 0x000fe20000100a00 */
[----:B------:R-:W-:-:S05]  /*12c460*/  IADD3 R14, P0, R15, R38, RZ ;  /* 0x000000260f0e7210 */ /* 0x000fca0007f1e0ff */
        /* <DEDUP_REMOVED lines=9> */
[----:B------:R-:W3:Y:S04]  /*12c500*/  LDL R36, [R1+0x1e3c] ;  /* 0x001e3c0001247983 */ /* 0x000ee80000100800 */
[----:B------:R-:W3:Y:S04]  /*12c510*/  LDL R37, [R1+0x110] ;  /* 0x0001100001257983 */ /* 0x000ee80000100800 */
[----:B------:R-:W3:Y:S01]  /*12c520*/  LDL R35, [R1+0x1e38] ;  /* 0x001e380001237983 */ /* 0x000ee20000100800 */
[----:B0-----:R-:W-:-:S03]  /*12c530*/  IADD3 R14, P0, R3, R38, RZ ;  /* 0x00000026030e7210 */ /* 0x001fc60007f1e0ff */
[----:B------:R-:W3:Y:S02]  /*12c540*/  LDL R3, [R1+0x114] ;  /* 0x0001140001037983 */ /* 0x000ee40000100800 */
[----:B--2---:R-:W-:Y:S02]  /*12c550*/  IMAD.X R15, R40, 0x1, R39, P0 ;  /* 0x00000001280f7824 */ /* 0x004fe400000e0627 */
[----:B------:R-:W2:Y:S01]  /*12c560*/  LDL R40, [R1+0x1e34] ;  /* 0x001e340001287983 */ /* 0x000ea20000100800 */
[----:B------:R-:W-:-:S03]  /*12c570*/  IADD3 R10, P0, R11, R38, RZ ;  /* 0x000000260b0a7210 */ /* 0x000fc60007f1e0ff */
[----:B------:R-:W-:Y:S02]  /*12c580*/  STL.64 [R1+0x4370], R14 ;  /* 0x0043700e01007387 */ /* 0x000fe40000100a00 */
[----:B------:R-:W-:-:S05]  /*12c590*/  IMAD.X R11, R13, 0x1, R39, P0 ;  /* 0x000000010d0b7824 */ /* 0x000fca00000e0627 */
[----:B------:R0:W-:Y:S02]  /*12c5a0*/  STL.64 [R1+0x4350], R10 ;  /* 0x0043500a01007387 */ /* 0x0001e40000100a00 */
[----:B0-----:R-:W-:-:S05]  /*12c5b0*/  IADD3 R10, P0, R6, R38, RZ ;  /* 0x00000026060a7210 */ /* 0x001fca0007f1e0ff */
[----:B------:R-:W-:-:S05]  /*12c5c0*/  IMAD.X R11, R56, 0x1, R39, P0 ;  /* 0x00000001380b7824 */ /* 0x000fca00000e0627 */
[----:B------:R4:W-:Y:S04]  /*12c5d0*/  STL.64 [R1+0x4330], R10 ;  /* 0x0043300a01007387 */ /* 0x0009e80000100a00 */
[----:B------:R-:W2:Y:S04]  /*12c5e0*/  LDL R6, [R1+0x118] ;  /* 0x0001180001067983 */ /* 0x000ea80000100800 */
        /* <DEDUP_REMOVED lines=30> */
[----:B--2---:R-:W-:-:S05]  /*12c7d0*/  IMAD.X R11, R40, 0x1, R39, P0 ;  /* 0x00000001280b7824 */ /* 0x004fca00000e0627 */
[----:B------:R0:W-:Y:S04]  /*12c7e0*/  STL.64 [R1+0x4280], R10 ;  /* 0x0042800a01007387 */ /* 0x0001e80000100a00 */
[----:B------:R-:W2:Y:S04]  /*12c7f0*/  LDL R37, [R1+0x1e10] ;  /* 0x001e100001257983 */ /* 0x000ea80000100800 */
[----:B------:R-:W2:Y:S04]  /*12c800*/  LDL R35, [R1+0x14c] ;  /* 0x00014c0001237983 */ /* 0x000ea80000100800 */
[----:B0-----:R-:W2:Y:S04]  /*12c810*/  LDL R10, [R1+0x1e14] ;  /* 0x001e1400010a7983 */ /* 0x001ea80000100800 */
[----:B------:R-:W2:Y:S04]  /*12c820*/  LDL R11, [R1+0x148] ;  /* 0x00014800010b7983 */ /* 0x000ea80000100800 */
[----:B------:R-:W2:Y:S01]  /*12c830*/  LDL R40, [R1+0x1e0c] ;  /* 0x001e0c0001287983 */ /* 0x000ea20000100800 */
[----:B------:R-:W-:-:S05]  /*12c840*/  IADD3 R20, P0, R6, R38, RZ ;  /* 0x0000002606147210 */ /* 0x000fca0007f1e0ff */
[----:B------:R-:W-:-:S05]  /*12c850*/  IMAD.X R21, R56, 0x1, R39, P0 ;  /* 0x0000000138157824 */ /* 0x000fca00000e0627 */
[----:B------:R4:W-:Y:S04]  /*12c860*/  STL.64 [R1+0x4268], R20 ;  /* 0x0042681401007387 */ /* 0x0009e80000100a00 */
[----:B------:R-:W2:Y:S04]  /*12c870*/  LDL R8, [R1+0x160] ;  /* 0x0001600001087983 */ /* 0x000ea80000100800 */
[----:B------:R-:W2:Y:S04]  /*12c880*/  LDL R36, [R1+0x1e08] ;  /* 0x001e080001247983 */ /* 0x000ea80000100800 */
[----:B------:R-:W2:Y:S04]  /*12c890*/  LDL R6, [R1+0x164] ;  /* 0x0001640001067983 */ /* 0x000ea80000100800 */
[----:B------:R-:W2:Y:S01]  /*12c8a0*/  LDL R56, [R1+0x1e04] ;  /* 0x001e040001387983 */ /* 0x000ea20000100800 */
[----:B----4-:R-:W-:-:S03]  /*12c8b0*/  IADD3 R20, P0, R41, R38, RZ ;  /* 0x0000002629147210 */ /* 0x010fc60007f1e0ff */
[----:B------:R-:W4:Y:S02]  /*12c8c0*/  LDL R41, [R1+0x168] ;  /* 0x0001680001297983 */ /* 0x000f240000100800 */
[----:B---3--:R-:W-:Y:S02]  /*12c8d0*/  IMAD.X R21, R4, 0x1, R39, P0 ;  /* 0x0000000104157824 */ /* 0x008fe400000e0627 */
        /* <DEDUP_REMOVED lines=23> */
[----:B--2---:R-:W-:Y:S01]  /*12ca50*/  IMAD.X R13, R10, 0x1, R39, P0 ;  /* 0x000000010a0d7824 */ /* 0x004fe200000e0627 */
[----:B------:R-:W-:-:S05]  /*12ca60*/  IADD3 R10, P0, R11, R38, RZ ;  /* 0x000000260b0a7210 */ /* 0x000fca0007f1e0ff */
[----:B------:R-:W-:-:S05]  /*12ca70*/  IMAD.X R11, R37, 0x1, R39, P0 ;  /* 0x00000001250b7824 */ /* 0x000fca00000e0627 */
[----:B------:R0:W-:Y:S04]  /*12ca80*/  STL.64 [R1+0x4178], R10 ;  /* 0x0041780a01007387 */ /* 0x0001e80000100a00 */
[----:B------:R-:W-:Y:S04]  /*12ca90*/  STL.64 [R1+0x4198], R12 ;  /* 0x0041980c01007387 */ /* 0x000fe80000100a00 */
[----:B------:R-:W2:Y:S01]  /*12caa0*/  LDL R37, [R1+0x1df4] ;  /* 0x001df40001257983 */ /* 0x000ea20000100800 */
[----:B0-----:R-:W-:-:S03]  /*12cab0*/  IADD3 R10, P0, R35, R38, RZ ;  /* 0x00000026230a7210 */ /* 0x001fc60007f1e0ff */
[----:B------:R-:W2:Y:S02]  /*12cac0*/  LDL R35, [R1+0x178] ;  /* 0x0001780001237983 */ /* 0x000ea40000100800 */
[----:B------:R-:W-:Y:S02]  /*12cad0*/  IMAD.X R11, R40, 0x1, R39, P0 ;  /* 0x00000001280b7824 */ /* 0x000fe400000e0627 */
[----:B------:R-:W2:Y:S04]  /*12cae0*/  LDL R40, [R1+0x1df0] ;  /* 0x001df00001287983 */ /* 0x000ea80000100800 */
[----:B------:R0:W-:Y:S02]  /*12caf0*/  STL.64 [R1+0x4160], R10 ;  /* 0x0041600a01007387 */ /* 0x0001e40000100a00 */
[----:B0-----:R-:W-:-:S05]  /*12cb00*/  IADD3 R10, P0, R8, R38, RZ ;  /* 0x00000026080a7210 */ /* 0x001fca0007f1e0ff */
        /* <DEDUP_REMOVED lines=8> */
[----:B------:R-:W4:Y:S04]  /*12cb90*/  LDL R14, [R1+0x1de8] ;  /* 0x001de800010e7983 */ /* 0x000f280000100800 */
[----:B------:R-:W4:Y:S01]  /*12cba0*/  LDL R41, [R1+0x17c] ;  /* 0x00017c0001297983 */ /* 0x000f220000100800 */
[----:B---3--:R-:W-:-:S05]  /*12cbb0*/  IMAD.X R11, R4, 0x1, R39, P0 ;  /* 0x00000001040b7824 */ /* 0x008fca00000e0627 */
        /* <DEDUP_REMOVED lines=21> */
[----:B--2---:R-:W-:-:S05]  /*12cd10*/  IMAD.X R9, R37, 0x1, R39, P0 ;  /* 0x0000000125097824 */ /* 0x004fca00000e0627 */
[----:B------:R0:W-:Y:S02]  /*12cd20*/  STL.64 [R1+0x40b0], R8 ;  /* 0x0040b00801007387 */ /* 0x0001e40000100a00 */
[----:B0-----:R-:W-:-:S05]  /*12cd30*/  IADD3 R8, P0, R35, R38, RZ ;  /* 0x0000002623087210 */ /* 0x001fca0007f1e0ff */
[----:B------:R-:W-:-:S05]  /*12cd40*/  IMAD.X R9, R40, 0x1, R39, P0 ;  /* 0x0000000128097824 */ /* 0x000fca00000e0627 */
[----:B------:R0:W-:Y:S04]  /*12cd50*/  STL.64 [R1+0x4090], R8 ;  /* 0x0040900801007387 */ /* 0x0001e80000100a00 */
[----:B------:R-:W2:Y:S04]  /*12cd60*/  LDL R37, [R1+0x1dc8] ;  /* 0x001dc80001257983 */ /* 0x000ea80000100800 */
[----:B------:R-:W2:Y:S04]  /*12cd70*/  LDL R35, [R1+0x1d4] ;  /* 0x0001d40001237983 */ /* 0x000ea80000100800 */
[----:B0-----:R-:W2:Y:S04]  /*12cd80*/  LDL R8, [R1+0x1dcc] ;  /* 0x001dcc0001087983 */ /* 0x001ea80000100800 */
[----:B------:R-:W2:Y:S04]  /*12cd90*/  LDL R9, [R1+0x1d0] ;  /* 0x0001d00001097983 */ /* 0x000ea80000100800 */
[----:B------:R-:W2:Y:S01]  /*12cda0*/  LDL R40, [R1+0x1dc4] ;  /* 0x001dc40001287983 */ /* 0x000ea20000100800 */
[----:B----4-:R-:W-:-:S03]  /*12cdb0*/  IADD3 R18, P0, R41, R38, RZ ;  /* 0x0000002629127210 */ /* 0x010fc60007f1e0ff */
[----:B------:R-:W4:Y:S02]  /*12cdc0*/  LDL R41, [R1+0x1d8] ;  /* 0x0001d80001297983 */ /* 0x000f240000100800 */
[----:B------:R-:W-:Y:S01]  /*12cdd0*/  IMAD.X R19, R16, 0x1, R39, P0 ;  /* 0x0000000110137824 */ /* 0x000fe200000e0627 */
[----:B------:R-:W-:-:S05]  /*12cde0*/  IADD3 R16, P0, R17, R38, RZ ;  /* 0x0000002611107210 */ /* 0x000fca0007f1e0ff */
[----:B------:R-:W-:Y:S01]  /*12cdf0*/  IMAD.X R17, R14, 0x1, R39, P0 ;  /* 0x000000010e117824 */ /* 0x000fe200000e0627 */
[----:B------:R-:W-:Y:S01]  /*12ce00*/  STL.64 [R1+0x4070], R18 ;  /* 0x0040701201007387 */ /* 0x000fe20000100a00 */
[----:B---3--:R-:W-:-:S05]  /*12ce10*/  IADD3 R14, P0, R15, R38, RZ ;  /* 0x000000260f0e7210 */ /* 0x008fca0007f1e0ff */
        /* <DEDUP_REMOVED lines=14> */
[----:B------:R-:W-:Y:S02]  /*12cf00*/  IMAD.X R15, R5, 0x1, R39, P0 ;  /* 0x00000001050f7824 */ /* 0x000fe400000e0627 */
        /* <DEDUP_REMOVED lines=18> */
[----:B0-----:R-:W-:-:S05]  /*12d030*/  IADD3 R8, P0, R35, R38, RZ ;  /* 0x0000002623087210 */ /* 0x001fca0007f1e0ff */
[----:B------:R-:W-:Y:S02]  /*12d040*/  IMAD.X R9, R40, 0x1, R39, P0 ;  /* 0x0000000128097824 */ /* 0x000fe400000e0627 */
[----:B------:R-:W2:Y:S04]  /*12d050*/  LDL R40, [R1+0x1db0] ;  /* 0x001db00001287983 */ /* 0x000ea80000100800 */
[----:B------:R0:W-:Y:S04]  /*12d060*/  STL.64 [R1+0x39a8], R8 ;  /* 0x0039a80801007387 */ /* 0x0001e80000100a00 */
[----:B------:R-:W2:Y:S04]  /*12d070*/  LDL R19, [R1+0x1dac] ;  /* 0x001dac0001137983 */ /* 0x000ea80000100800 */
[----:B------:R-:W2:Y:S04]  /*12d080*/  LDL R14, [R1+0x210] ;  /* 0x00021000010e7983 */ /* 0x000ea80000100800 */
[----:B------:R-:W2:Y:S04]  /*12d090*/  LDL R12, [R1+0x1da8] ;  /* 0x001da800010c7983 */ /* 0x000ea80000100800 */
[----:B------:R-:W2:Y:S04]  /*12d0a0*/  LDL R13, [R1+0x214] ;  /* 0x00021400010d7983 */ /* 0x000ea80000100800 */
[----:B------:R-:W2:Y:S04]  /*12d0b0*/  LDL R15, [R1+0x1da4] ;  /* 0x001da400010f7983 */ /* 0x000ea80000100800 */
[----:B0-----:R-:W2:Y:S04]  /*12d0c0*/  LDL R9, [R1+0x218] ;  /* 0x0002180001097983 */ /* 0x001ea80000100800 */
[----:B------:R-:W2:Y:S01]  /*12d0d0*/  LDL R37, [R1+0x1da0] ;  /* 0x001da00001257983 */ /* 0x000ea20000100800 */
[----:B----4-:R-:W-:-:S03]  /*12d0e0*/  IADD3 R10, P0, R41, R38, RZ ;  /* 0x00000026290a7210 */ /* 0x010fc60007f1e0ff */
[----:B------:R-:W4:Y:S04]  /*12d0f0*/  LDL R35, [R1+0x21c] ;  /* 0x00021c0001237983 */ /* 0x000f280000100800 */
[----:B------:R-:W4:Y:S01]  /*12d100*/  LDL R41, [R1+0x1d9c] ;  /* 0x001d9c0001297983 */ /* 0x000f220000100800 */
[----:B---3--:R-:W-:-:S05]  /*12d110*/  IMAD.X R11, R36, 0x1, R39, P0 ;  /* 0x00000001240b7824 */ /* 0x008fca00000e0627 */
        /* <DEDUP_REMOVED lines=22> */
[----:B--2---:R-:W-:Y:S02]  /*12d280*/  IMAD.X R21, R40, 0x1, R39, P0 ;  /* 0x0000000128157824 */ /* 0x004fe400000e0627 */
[----:B------:R-:W2:Y:S01]  /*12d290*/  LDL R40, [R1+0x1d84] ;  /* 0x001d840001287983 */ /* 0x000ea20000100800 */
        /* <DEDUP_REMOVED lines=13> */
[----:B------:R-:W2:Y:S04]  /*12d370*/  LDL R9, [R1+0x290] ;  /* 0x0002900001097983 */ /* 0x000ea80000100800 */
[----:B------:R-:W2:Y:S01]  /*12d380*/  LDL R37, [R1+0x1d80] ;  /* 0x001d800001257983 */ /* 0x000ea20000100800 */
[----:B----4-:R-:W-:-:S03]  /*12d390*/  IADD3 R12, P0, R35, R38, RZ ;  /* 0x00000026230c7210 */ /* 0x010fc60007f1e0ff */
[----:B------:R-:W4:Y:S02]  /*12d3a0*/  LDL R35, [R1+0x294] ;  /* 0x0002940001237983 */ /* 0x000f240000100800 */
[----:B------:R-:W-:-:S05]  /*12d3b0*/  IMAD.X R13, R41, 0x1, R39, P0 ;  /* 0x00000001290d7824 */ /* 0x000fca00000e0627 */
[----:B------:R3:W-:Y:S04]  /*12d3c0*/  STL.64 [R1+0x37f8], R12 ;  /* 0x0037f80c01007387 */ /* 0x0007e80000100a00 */
[----:B------:R-:W4:Y:S01]  /*12d3d0*/  LDL R41, [R1+0x1d7c] ;  /* 0x001d7c0001297983 */ /* 0x000f220000100800 */
[----:B---3--:R-:W-:-:S03]  /*12d3e0*/  IADD3 R12, P0, R4, R38, RZ ;  /* 0x00000026040c7210 */ /* 0x008fc60007f1e0ff */
        /* <DEDUP_REMOVED lines=23> */
[----:B--2---:R-:W-:-:S05]  /*12d560*/  IMAD.X R11, R40, 0x1, R39, P0 ;  /* 0x00000001280b7824 */ /* 0x004fca00000e0627 */
[----:B------:R0:W-:Y:S04]  /*12d570*/  STL.64 [R1+0x3748], R10 ;  /* 0x0037480a01007387 */ /* 0x0001e80000100a00 */
[----:B------:R-:W2:Y:S04]  /*12d580*/  LDL R15, [R1+0x2b8] ;  /* 0x0002b800010f7983 */ /* 0x000ea80000100800 */
[----:B------:R-:W2:Y:S04]  /*12d590*/  LDL R12, [R1+0x1d68] ;  /* 0x001d6800010c7983 */ /* 0x000ea80000100800 */
[----:B0-----:R-:W2:Y:S04]  /*12d5a0*/  LDL R10, [R1+0x2bc] ;  /* 0x0002bc00010a7983 */ /* 0x001ea80000100800 */
[----:B------:R-:W2:Y:S04]  /*12d5b0*/  LDL R36, [R1+0x1d64] ;  /* 0x001d640001247983 */ /* 0x000ea80000100800 */
[----:B------:R-:W2:Y:S04]  /*12d5c0*/  LDL R34, [R1+0x2f0] ;  /* 0x0002f00001227983 */ /* 0x000ea80000100800 */
[----:B------:R-:W2:Y:S04]  /*12d5d0*/  LDL R3, [R1+0x1d60] ;  /* 0x001d600001037983 */ /* 0x000ea80000100800 */
[----:B------:R-:W2:Y:S01]  /*12d5e0*/  LDL R40, [R1+0x2f4] ;  /* 0x0002f40001287983 */ /* 0x000ea20000100800 */
[----:B------:R-:W-:-:S05]  /*12d5f0*/  IADD3 R8, P0, R9, R38, RZ ;  /* 0x0000002609087210 */ /* 0x000fca0007f1e0ff */
[----:B------:R-:W-:-:S05]  /*12d600*/  IMAD.X R9, R37, 0x1, R39, P0 ;  /* 0x0000000125097824 */ /* 0x000fca00000e0627 */
[----:B------:R4:W-:Y:S02]  /*12d610*/  STL.64 [R1+0x3728], R8 ;  /* 0x0037280801007387 */ /* 0x0009e40000100a00 */
[----:B----4-:R-:W-:-:S05]  /*12d620*/  IADD3 R8, P0, R35, R38, RZ ;  /* 0x0000002623087210 */ /* 0x010fca0007f1e0ff */
[----:B------:R-:W-:Y:S02]  /*12d630*/  IMAD.X R9, R41, 0x1, R39, P0 ;  /* 0x0000000129097824 */ /* 0x000fe400000e0627 */
[----:B------:R-:W4:Y:S04]  /*12d640*/  LDL R41, [R1+0x1d5c] ;  /* 0x001d5c0001297983 */ /* 0x000f280000100800 */
[----:B------:R3:W-:Y:S04]  /*12d650*/  STL.64 [R1+0x3710], R8 ;  /* 0x0037100801007387 */ /* 0x0007e80000100a00 */
[----:B------:R-:W4:Y:S04]  /*12d660*/  LDL R11, [R1+0x2f8] ;  /* 0x0002f800010b7983 */ /* 0x000f280000100800 */
[----:B------:R-:W4:Y:S04]  /*12d670*/  LDL R13, [R1+0x1d58] ;  /* 0x001d5800010d7983 */ /* 0x000f280000100800 */
[----:B------:R-:W4:Y:S04]  /*12d680*/  LDL R37, [R1+0x2fc] ;  /* 0x0002fc0001257983 */ /* 0x000f280000100800 */
[----:B------:R-:W4:Y:S01]  /*12d690*/  LDL R35, [R1+0x1d54] ;  /* 0x001d540001237983 */ /* 0x000f220000100800 */
[----:B---3--:R-:W-:-:S03]  /*12d6a0*/  IADD3 R8, P0, R4, R38, RZ ;  /* 0x0000002604087210 */ /* 0x008fc60007f1e0ff */
        /* <DEDUP_REMOVED lines=17> */
[----:B--2---:R-:W-:-:S05]  /*12d7c0*/  IADD3 R14, P0, R15, R38, RZ ;  /* 0x000000260f0e7210 */ /* 0x004fca0007f1e0ff */
        /* <DEDUP_REMOVED lines=9> */
[----:B------:R-:W2:Y:S04]  /*12d860*/  LDL R36, [R1+0x1d44] ;  /* 0x001d440001247983 */ /* 0x000ea80000100800 */
[----:B------:R-:W2:Y:S04]  /*12d870*/  LDL R34, [R1+0x340] ;  /* 0x0003400001227983 */ /* 0x000ea80000100800 */
[----:B------:R-:W2:Y:S01]  /*12d880*/  LDL R3, [R1+0x1d40] ;  /* 0x001d400001037983 */ /* 0x000ea20000100800 */
[----:B0-----:R-:W-:-:S03]  /*12d890*/  IADD3 R14, P0, R40, R38, RZ ;  /* 0x00000026280e7210 */ /* 0x001fc60007f1e0ff */
[----:B------:R-:W2:Y:S02]  /*12d8a0*/  LDL R40, [R1+0x344] ;  /* 0x0003440001287983 */ /* 0x000ea40000100800 */
[----:B----4-:R-:W-:Y:S02]  /*12d8b0*/  IMAD.X R15, R41, 0x1, R39, P0 ;  /* 0x00000001290f7824 */ /* 0x010fe400000e0627 */
[----:B------:R-:W4:Y:S01]  /*12d8c0*/  LDL R41, [R1+0x1d3c] ;  /* 0x001d3c0001297983 */ /* 0x000f220000100800 */
[----:B------:R-:W-:-:S03]  /*12d8d0*/  IADD3 R10, P0, R11, R38, RZ ;  /* 0x000000260b0a7210 */ /* 0x000fc60007f1e0ff */
[----:B------:R-:W-:Y:S02]  /*12d8e0*/  STL.64 [R1+0x3620], R14 ;  /* 0x0036200e01007387 */ /* 0x000fe40000100a00 */
[----:B------:R-:W-:-:S05]  /*12d8f0*/  IMAD.X R11, R13, 0x1, R39, P0 ;  /* 0x000000010d0b7824 */ /* 0x000fca00000e0627 */
[----:B------:R0:W-:Y:S02]  /*12d900*/  STL.64 [R1+0x3608], R10 ;  /* 0x0036080a01007387 */ /* 0x0001e40000100a00 */
[----:B0-----:R-:W-:-:S05]  /*12d910*/  IADD3 R10, P0, R37, R38, RZ ;  /* 0x00000026250a7210 */ /* 0x001fca0007f1e0ff */
[----:B------:R-:W-:-:S05]  /*12d920*/  IMAD.X R11, R35, 0x1, R39, P0 ;  /* 0x00000001230b7824 */ /* 0x000fca00000e0627 */
[----:B------:R3:W-:Y:S04]  /*12d930*/  STL.64 [R1+0x35e8], R10 ;  /* 0x0035e80a01007387 */ /* 0x0007e80000100a00 */
[----:B------:R-:W4:Y:S04]  /*12d940*/  LDL R37, [R1+0x348] ;  /* 0x0003480001257983 */ /* 0x000f280000100800 */
        /* <DEDUP_REMOVED lines=23> */
[----:B--2---:R-:W-:-:S05]  /*12dac0*/  IMAD.X R11, R36, 0x1, R39, P0 ;  /* 0x00000001240b7824 */ /* 0x004fca00000e0627 */
[----:B------:R0:W-:Y:S02]  /*12dad0*/  STL.64 [R1+0x3570], R10 ;  /* 0x0035700a01007387 */ /* 0x0001e40000100a00 */
[----:B0-----:R-:W-:-:S05]  /*12dae0*/  IADD3 R10, P0, R34, R38, RZ ;  /* 0x00000026220a7210 */ /* 0x001fca0007f1e0ff */
[----:B------:R-:W-:-:S05]  /*12daf0*/  IMAD.X R11, R3, 0x1, R39, P0 ;  /* 0x00000001030b7824 */ /* 0x000fca00000e0627 */
[----:B------:R0:W-:Y:S04]  /*12db00*/  STL.64 [R1+0x3558], R10 ;  /* 0x0035580a01007387 */ /* 0x0001e80000100a00 */
[----:B------:R-:W2:Y:S01]  /*12db10*/  LDL R3, [R1+0x384] ;  /* 0x0003840001037983 */ /* 0x000ea20000100800 */
[----:B0-----:R-:W-:-:S05]  /*12db20*/  IADD3 R10, P0, R40, R38, RZ ;  /* 0x00000026280a7210 */ /* 0x001fca0007f1e0ff */
[----:B----4-:R-:W-:-:S05]  /*12db30*/  IMAD.X R11, R41, 0x1, R39, P0 ;  /* 0x00000001290b7824 */ /* 0x010fca00000e0627 */
[----:B------:R0:W-:Y:S04]  /*12db40*/  STL.64 [R1+0x33b8], R10 ;  /* 0x0033b80a01007387 */ /* 0x0001e80000100a00 */
[----:B------:R-:W4:Y:S04]  /*12db50*/  LDL R34, [R1+0x1d18] ;  /* 0x001d180001227983 */ /* 0x000f280000100800 */
[----:B------:R-:W4:Y:S04]  /*12db60*/  LDL R40, [R1+0x38c] ;  /* 0x00038c0001287983 */ /* 0x000f280000100800 */
[----:B0-----:R-:W4:Y:S04]  /*12db70*/  LDL R10, [R1+0x1d1c] ;  /* 0x001d1c00010a7983 */ /* 0x001f280000100800 */
[----:B------:R-:W4:Y:S04]  /*12db80*/  LDL R11, [R1+0x388] ;  /* 0x00038800010b7983 */ /* 0x000f280000100800 */
[----:B------:R-:W4:Y:S01]  /*12db90*/  LDL R41, [R1+0x1d14] ;  /* 0x001d140001297983 */ /* 0x000f220000100800 */
[----:B------:R-:W-:-:S05]  /*12dba0*/  IADD3 R20, P0, R37, R38, RZ ;  /* 0x0000002625147210 */ /* 0x000fca0007f1e0ff */
[----:B------:R-:W-:-:S05]  /*12dbb0*/  IMAD.X R21, R35, 0x1, R39, P0 ;  /* 0x0000000123157824 */ /* 0x000fca00000e0627 */
[----:B------:R3:W-:Y:S04]  /*12dbc0*/  STL.64 [R1+0x33d0], R20 ;  /* 0x0033d01401007387 */ /* 0x0007e80000100a00 */
[----:B------:R-:W4:Y:S04]  /*12dbd0*/  LDL R8, [R1+0x3a0] ;  /* 0x0003a00001087983 */ /* 0x000f280000100800 */
[----:B------:R-:W4:Y:S04]  /*12dbe0*/  LDL R36, [R1+0x1d10] ;  /* 0x001d100001247983 */ /* 0x000f280000100800 */
[----:B------:R-:W4:Y:S04]  /*12dbf0*/  LDL R37, [R1+0x3a4] ;  /* 0x0003a40001257983 */ /* 0x000f280000100800 */
[----:B------:R-:W4:Y:S01]  /*12dc00*/  LDL R35, [R1+0x1d0c] ;  /* 0x001d0c0001237983 */ /* 0x000f220000100800 */
[----:B---3--:R-:W-:-:S03]  /*12dc10*/  IADD3 R20, P0, R4, R38, RZ ;  /* 0x0000002604147210 */ /* 0x008fc60007f1e0ff */
        /* <DEDUP_REMOVED lines=23> */
[----:B--2---:R-:W-:-:S03]  /*12dd90*/  IADD3 R12, P0, R3, R38, RZ ;  /* 0x00000026030c7210 */ /* 0x004fc60007f1e0ff */
[----:B------:R-:W2:Y:S02]  /*12dda0*/  LDL R3, [R1+0x3d4] ;  /* 0x0003d40001037983 */ /* 0x000ea40000100800 */
[----:B----4-:R-:W-:Y:S01]  /*12ddb0*/  IMAD.X R13, R10, 0x1, R39, P0 ;  /* 0x000000010a0d7824 */ /* 0x010fe200000e0627 */
[----:B------:R-:W-:-:S05]  /*12ddc0*/  IADD3 R10, P0, R11, R38, RZ ;  /* 0x000000260b0a7210 */ /* 0x000fca0007f1e0ff */
[----:B------:R-:W-:-:S05]  /*12ddd0*/  IMAD.X R11, R34, 0x1, R39, P0 ;  /* 0x00000001220b7824 */ /* 0x000fca00000e0627 */
[----:B------:R0:W-:Y:S04]  /*12dde0*/  STL.64 [R1+0x3490], R10 ;  /* 0x0034900a01007387 */ /* 0x0001e80000100a00 */
[----:B------:R-:W-:Y:S04]  /*12ddf0*/  STL.64 [R1+0x3478], R12 ;  /* 0x0034780c01007387 */ /* 0x000fe80000100a00 */
[----:B------:R-:W4:Y:S01]  /*12de00*/  LDL R34, [R1+0x1cfc] ;  /* 0x001cfc0001227983 */ /* 0x000f220000100800 */
[----:B0-----:R-:W-:-:S03]  /*12de10*/  IADD3 R10, P0, R40, R38, RZ ;  /* 0x00000026280a7210 */ /* 0x001fc60007f1e0ff */
[----:B------:R-:W4:Y:S02]  /*12de20*/  LDL R40, [R1+0x3d8] ;  /* 0x0003d80001287983 */ /* 0x000f240000100800 */
[----:B------:R-:W-:Y:S02]  /*12de30*/  IMAD.X R11, R41, 0x1, R39, P0 ;  /* 0x00000001290b7824 */ /* 0x000fe400000e0627 */
[----:B------:R-:W4:Y:S04]  /*12de40*/  LDL R41, [R1+0x1cf8] ;  /* 0x001cf80001297983 */ /* 0x000f280000100800 */
[----:B------:R0:W-:Y:S02]  /*12de50*/  STL.64 [R1+0x34a8], R10 ;  /* 0x0034a80a01007387 */ /* 0x0001e40000100a00 */
[----:B0-----:R-:W-:-:S05]  /*12de60*/  IADD3 R10, P0, R8, R38, RZ ;  /* 0x00000026080a7210 */ /* 0x001fca0007f1e0ff */
        /* <DEDUP_REMOVED lines=30> */
[----:B--2---:R-:W-:-:S03]  /*12e050*/  IADD3 R8, P0, R3, R38, RZ ;  /* 0x0000002603087210 */ /* 0x004fc60007f1e0ff */
[----:B------:R-:W2:Y:S02]  /*12e060*/  LDL R3, [R1+0x41c] ;  /* 0x00041c0001037983 */ /* 0x000ea40000100800 */
[----:B----4-:R-:W-:-:S05]  /*12e070*/  IMAD.X R9, R34, 0x1, R39, P0 ;  /* 0x0000000122097824 */ /* 0x010fca00000e0627 */
[----:B------:R0:W-:Y:S02]  /*12e080*/  STL.64 [R1+0x3538], R8 ;  /* 0x0035380801007387 */ /* 0x0001e40000100a00 */
[----:B0-----:R-:W-:-:S05]  /*12e090*/  IADD3 R8, P0, R40, R38, RZ ;  /* 0x0000002628087210 */ /* 0x001fca0007f1e0ff */
[----:B------:R-:W-:-:S05]  /*12e0a0*/  IMAD.X R9, R41, 0x1, R39, P0 ;  /* 0x0000000129097824 */ /* 0x000fca00000e0627 */
[----:B------:R0:W-:Y:S04]  /*12e0b0*/  STL.64 [R1+0x31e0], R8 ;  /* 0x0031e00801007387 */ /* 0x0001e80000100a00 */
[----:B------:R-:W4:Y:S04]  /*12e0c0*/  LDL R34, [R1+0x1cd0] ;  /* 0x001cd00001227983 */ /* 0x000f280000100800 */
[----:B------:R-:W4:Y:S04]  /*12e0d0*/  LDL R40, [R1+0x434] ;  /* 0x0004340001287983 */ /* 0x000f280000100800 */
[----:B0-----:R-:W4:Y:S04]  /*12e0e0*/  LDL R8, [R1+0x1cd4] ;  /* 0x001cd40001087983 */ /* 0x001f280000100800 */
[----:B------:R-:W4:Y:S04]  /*12e0f0*/  LDL R9, [R1+0x430] ;  /* 0x0004300001097983 */ /* 0x000f280000100800 */
[----:B------:R-:W4:Y:S01]  /*12e100*/  LDL R41, [R1+0x1ccc] ;  /* 0x001ccc0001297983 */ /* 0x000f220000100800 */
[----:B---3--:R-:W-:-:S03]  /*12e110*/  IADD3 R18, P0, R4, R38, RZ ;  /* 0x0000002604127210 */ /* 0x008fc60007f1e0ff */
        /* <DEDUP_REMOVED lines=41> */
[----:B------:R-:W-:-:S05]  /*12e3b0*/  IMAD.X R9, R41, 0x1, R39, P0 ;  /* 0x0000000129097824 */ /* 0x000fca00000e0627 */
[----:B------:R0:W-:Y:S04]  /*12e3c0*/  STL.64 [R1+0x32e8], R8 ;  /* 0x0032e80801007387 */ /* 0x0001e80000100a00 */
[----:B------:R-:W4:Y:S04]  /*12e3d0*/  LDL R19, [R1+0x1cb4] ;  /* 0x001cb40001137983 */ /* 0x000f280000100800 */
[----:B------:R-:W4:Y:S04]  /*12e3e0*/  LDL R14, [R1+0x480] ;  /* 0x00048000010e7983 */ /* 0x000f280000100800 */
[----:B------:R-:W4:Y:S04]  /*12e3f0*/  LDL R12, [R1+0x1cb0] ;  /* 0x001cb000010c7983 */ /* 0x000f280000100800 */
[----:B------:R-:W4:Y:S04]  /*12e400*/  LDL R13, [R1+0x484] ;  /* 0x00048400010d7983 */ /* 0x000f280000100800 */
[----:B------:R-:W4:Y:S04]  /*12e410*/  LDL R15, [R1+0xabc] ;  /* 0x000abc00010f7983 */ /* 0x000f280000100800 */
[----:B0-----:R-:W4:Y:S04]  /*12e420*/  LDL R9, [R1+0x488] ;  /* 0x0004880001097983 */ /* 0x001f280000100800 */
[----:B------:R-:W4:Y:S01]  /*12e430*/  LDL R34, [R1+0xab8] ;  /* 0x000ab80001227983 */ /* 0x000f220000100800 */
[----:B---3--:R-:W-:-:S03]  /*12e440*/  IADD3 R10, P0, R4, R38, RZ ;  /* 0x00000026040a7210 */ /* 0x008fc60007f1e0ff */
[----:B------:R-:W3:Y:S04]  /*12e450*/  LDL R41, [R1+0x48c] ;  /* 0x00048c0001297983 */ /* 0x000ee80000100800 */
[----:B------:R-:W3:Y:S01]  /*12e460*/  LDL R4, [R1+0xab4] ;  /* 0x000ab40001047983 */ /* 0x000ee20000100800 */
        /* <DEDUP_REMOVED lines=19> */
[----:B------:R-:W3:Y:S01]  /*12e5a0*/  LDL R6, [R1+0x4d0] ;  /* 0x0004d00001067983 */ /* 0x000ee20000100800 */
[----:B--2---:R-:W-:-:S03]  /*12e5b0*/  IADD3 R20, P0, R3, R38, RZ ;  /* 0x0000002603147210 */ /* 0x004fc60007f1e0ff */
[----:B------:R-:W2:Y:S04]  /*12e5c0*/  LDL R56, [R1+0xa60] ;  /* 0x000a600001387983 */ /* 0x000ea80000100800 */
[----:B------:R-:W2:Y:S01]  /*12e5d0*/  LDL R3, [R1+0x4d4] ;  /* 0x0004d40001037983 */ /* 0x000ea20000100800 */
[--C-:B----4-:R-:W-:Y:S01]  /*12e5e0*/  IMAD.X R21, R40, 0x1, R39.reuse, P0 ;  /* 0x0000000128157824 */ /* 0x110fe200000e0627 */
[----:B------:R-:W-:Y:S02]  /*12e5f0*/  IADD3 R16, P0, R17, R38, RZ ;  /* 0x0000002611107210 */ /* 0x000fe40007f1e0ff */
[----:B------:R-:W4:Y:S04]  /*12e600*/  LDL R40, [R1+0xa3c] ;  /* 0x000a3c0001287983 */ /* 0x000f280000100800 */
[----:B------:R-:W-:Y:S01]  /*12e610*/  STL.64 [R1+0x3360], R20 ;  /* 0x0033601401007387 */ /* 0x000fe20000100a00 */
[----:B------:R-:W-:-:S05]  /*12e620*/  IMAD.X R17, R19, 0x1, R39, P0 ;  /* 0x0000000113117824 */ /* 0x000fca00000e0627 */
        /* <DEDUP_REMOVED lines=10> */
[----:B------:R-:W4:Y:S04]  /*12e6d0*/  LDL R9, [R1+0x4d8] ;  /* 0x0004d80001097983 */ /* 0x000f280000100800 */
[----:B------:R-:W4:Y:S01]  /*12e6e0*/  LDL R34, [R1+0xa38] ;  /* 0x000a380001227983 */ /* 0x000f220000100800 */
[----:B---3--:R-:W-:-:S03]  /*12e6f0*/  IADD3 R12, P0, R41, R38, RZ ;  /* 0x00000026290c7210 */ /* 0x008fc60007f1e0ff */
        /* <DEDUP_REMOVED lines=21> */
[----:B--2---:R-:W-:-:S05]  /*12e850*/  IMAD.X R11, R56, 0x1, R39, P0 ;  /* 0x00000001380b7824 */ /* 0x004fca00000e0627 */
[----:B------:R0:W-:Y:S04]  /*12e860*/  STL.64 [R1+0x30c0], R10 ;  /* 0x0030c00a01007387 */ /* 0x0001e80000100a00 */
[----:B------:R-:W2:Y:S04]  /*12e870*/  LDL R16, [R1+0xa08] ;  /* 0x000a080001107983 */ /* 0x000ea80000100800 */
[----:B------:R-:W2:Y:S01]  /*12e880*/  LDL R17, [R1+0x4fc] ;  /* 0x0004fc0001117983 */ /* 0x000ea20000100800 */
[----:B0-----:R-:W-:-:S03]  /*12e890*/  IADD3 R10, P0, R3, R38, RZ ;  /* 0x00000026030a7210 */ /* 0x001fc60007f1e0ff */
        /* <DEDUP_REMOVED lines=11> */
[----:B------:R-:W-:-:S05]  /*12e950*/  IADD3 R8, P0, R9, R38, RZ ;  /* 0x0000002609087210 */ /* 0x000fca0007f1e0ff */
[----:B------:R-:W-:-:S05]  /*12e960*/  IMAD.X R9, R34, 0x1, R39, P0 ;  /* 0x0000000122097824 */ /* 0x000fca00000e0627 */
[----:B------:R3:W-:Y:S02]  /*12e970*/  STL.64 [R1+0x30f0], R8 ;  /* 0x0030f00801007387 */ /* 0x0007e40000100a00 */
[----:B---3--:R-:W-:Y:S02]  /*12e980*/  IADD3 R8, P0, R41, R38, RZ ;  /* 0x0000002629087210 */ /* 0x008fe40007f1e0ff */
[----:B------:R-:W3:Y:S03]  /*12e990*/  LDL R41, [R1+0x9d4] ;  /* 0x0009d40001297983 */ /* 0x000ee60000100800 */
        /* <DEDUP_REMOVED lines=56> */
[----:B------:R2:W-:Y:S04]  /*12ed20*/  STL.64 [R1+0x2e80], R10 ;  /* 0x002e800a01007387 */ /* 0x0005e80000100a00 */
[----:B------:R-:W3:Y:S01]  /*12ed30*/  LDL R17, [R1+0x5f8] ;  /* 0x0005f80001117983 */ /* 0x000ee20000100800 */
[----:B0-----:R-:W-:-:S03]  /*12ed40*/  IADD3 R8, P0, R35, R38, RZ ;  /* 0x0000002623087210 */ /* 0x001fc60007f1e0ff */
[----:B------:R-:W3:Y:S02]  /*12ed50*/  LDL R35, [R1+0x95c] ;  /* 0x00095c0001237983 */ /* 0x000ee40000100800 */
[----:B------:R-:W-:-:S05]  /*12ed60*/  IMAD.X R9, R2, 0x1, R39, P0 ;  /* 0x0000000102097824 */ /* 0x000fca00000e0627 */
[----:B------:R0:W-:Y:S04]  /*12ed70*/  STL.64 [R1+0x2eb0], R8 ;  /* 0x002eb00801007387 */ /* 0x0001e80000100a00 */
[----:B------:R-:W3:Y:S01]  /*12ed80*/  LDL R19, [R1+0x958] ;  /* 0x0009580001137983 */ /* 0x000ee20000100800 */
[----:B--2---:R-:W-:-:S03]  /*12ed90*/  IADD3 R10, P0, R3, R38, RZ ;  /* 0x00000026030a7210 */ /* 0x004fc60007f1e0ff */
[----:B------:R-:W2:Y:S04]  /*12eda0*/  LDL R14, [R1+0x5fc] ;  /* 0x0005fc00010e7983 */ /* 0x000ea80000100800 */
[----:B------:R-:W2:Y:S04]  /*12edb0*/  LDL R12, [R1+0x954] ;  /* 0x00095400010c7983 */ /* 0x000ea80000100800 */
[----:B------:R-:W2:Y:S04]  /*12edc0*/  LDL R13, [R1+0x610] ;  /* 0x00061000010d7983 */ /* 0x000ea80000100800 */
[----:B------:R-:W2:Y:S04]  /*12edd0*/  LDL R15, [R1+0x950] ;  /* 0x00095000010f7983 */ /* 0x000ea80000100800 */
[----:B0-----:R-:W2:Y:S04]  /*12ede0*/  LDL R8, [R1+0x614] ;  /* 0x0006140001087983 */ /* 0x001ea80000100800 */
[----:B------:R-:W2:Y:S04]  /*12edf0*/  LDL R2, [R1+0x93c] ;  /* 0x00093c0001027983 */ /* 0x000ea80000100800 */
        /* <DEDUP_REMOVED lines=26> */
[----:B------:R0:W-:Y:S04]  /*12efa0*/  STL.64 [R1+0x2f28], R20 ;  /* 0x002f281401007387 */ /* 0x0001e80000100a00 */
[----:B0-----:R-:W3:Y:S04]  /*12efb0*/  LDL.LU.64 R20, [R1+0x6a00] ;  /* 0x006a000001147983 */ /* 0x001ee80000300a00 */
[----:B------:R-:W3:Y:S01]  /*12efc0*/  LDL R35, [R1+0x900] ;  /* 0x0009000001237983 */ /* 0x000ee20000100800 */
[----:B------:R-:W-:-:S05]  /*12efd0*/  IADD3 R16, P0, R17, R38, RZ ;  /* 0x0000002611107210 */ /* 0x000fca0007f1e0ff */
[----:B------:R-:W-:-:S05]  /*12efe0*/  IMAD.X R17, R19, 0x1, R39, P0 ;  /* 0x0000000113117824 */ /* 0x000fca00000e0627 */
[----:B------:R2:W-:Y:S02]  /*12eff0*/  STL.64 [R1+0x2f40], R16 ;  /* 0x002f401001007387 */ /* 0x0005e40000100a00 */
[----:B--2---:R-:W-:-:S05]  /*12f000*/  IADD3 R16, P0, R14, R38, RZ ;  /* 0x000000260e107210 */ /* 0x004fca0007f1e0ff */
[----:B------:R-:W-:Y:S01]  /*12f010*/  IMAD.X R17, R12, 0x1, R39, P0 ;  /* 0x000000010c117824 */ /* 0x000fe200000e0627 */
[----:B------:R-:W-:-:S05]  /*12f020*/  IADD3 R12, P0, R13, R38, RZ ;  /* 0x000000260d0c7210 */ /* 0x000fca0007f1e0ff */
[----:B------:R-:W-:-:S05]  /*12f030*/  IMAD.X R13, R15, 0x1, R39, P0 ;  /* 0x000000010f0d7824 */ /* 0x000fca00000e0627 */
[----:B------:R0:W-:Y:S02]  /*12f040*/  STL.64 [R1+0x2f70], R12 ;  /* 0x002f700c01007387 */ /* 0x0001e40000100a00 */
[-C--:B0-----:R-:W-:Y:S02]  /*12f050*/  IADD3 R12, P0, R8, R38.reuse, RZ ;  /* 0x00000026080c7210 */ /* 0x081fe40007f1e0ff */
[----:B------:R-:W-:Y:S03]  /*12f060*/  STL.64 [R1+0x2f58], R16 ;  /* 0x002f581001007387 */ /* 0x000fe60000100a00 */
[--C-:B------:R-:W-:Y:S01]  /*12f070*/  IMAD.X R13, R2, 0x1, R39.reuse, P0 ;  /* 0x00000001020d7824 */ /* 0x100fe200000e0627 */
[-C--:B------:R-:W-:Y:S01]  /*12f080*/  IADD3 R2, P0, R3, R38.reuse, RZ ;  /* 0x0000002603027210 */ /* 0x080fe20007f1e0ff */
[----:B------:R-:W2:Y:S04]  /*12f090*/  LDL R8, [R1+0x664] ;  /* 0x0006640001087983 */ /* 0x000ea80000100800 */
[----:B------:R-:W-:Y:S01]  /*12f0a0*/  IMAD.X R3, R9, 0x1, R39, P0 ;  /* 0x0000000109037824 */ /* 0x000fe200000e0627 */
[----:B------:R-:W-:Y:S04]  /*12f0b0*/  STL.64 [R1+0x2f88], R12 ;  /* 0x002f880c01007387 */ /* 0x000fe80000100a00 */
[----:B------:R0:W-:Y:S04]  /*12f0c0*/  STL.64 [R1+0x2fa0], R2 ;  /* 0x002fa00201007387 */ /* 0x0001e80000100a00 */
[----:B------:R-:W2:Y:S04]  /*12f0d0*/  LDL R9, [R1+0x8e8] ;  /* 0x0008e80001097983 */ /* 0x000ea80000100800 */
[----:B0-----:R-:W2:Y:S04]  /*12f0e0*/  LDL R2, [R1+0x8ec] ;  /* 0x0008ec0001027983 */ /* 0x001ea80000100800 */
        /* <DEDUP_REMOVED lines=19> */
[----:B------:R0:W-:Y:S01]  /*12f220*/  STL.64 [R1+0x2c88], R10 ;  /* 0x002c880a01007387 */ /* 0x0001e20000100a00 */
[----:B------:R-:W-:-:S03]  /*12f230*/  IADD3 R4, P0, R5, R38, RZ ;  /* 0x0000002605047210 */ /* 0x000fc60007f1e0ff */
[----:B------:R-:W3:Y:S04]  /*12f240*/  LDL R16, [R1+0x8bc] ;  /* 0x0008bc0001107983 */ /* 0x000ee80000100800 */
[----:B------:R-:W3:Y:S04]  /*12f250*/  LDL R17, [R1+0x688] ;  /* 0x0006880001117983 */ /* 0x000ee80000100800 */
[----:B0-----:R-:W3:Y:S04]  /*12f260*/  LDL R10, [R1+0x684] ;  /* 0x00068400010a7983 */ /* 0x001ee80000100800 */
[----:B------:R-:W3:Y:S01]  /*12f270*/  LDL R14, [R1+0x8b8] ;  /* 0x0008b800010e7983 */ /* 0x000ee20000100800 */
[----:B------:R-:W-:-:S05]  /*12f280*/  IMAD.X R5, R35, 0x1, R39, P0 ;  /* 0x0000000123057824 */ /* 0x000fca00000e0627 */
[----:B------:R0:W-:Y:S04]  /*12f290*/  STL.64 [R1+0x2ca0], R4 ;  /* 0x002ca00401007387 */ /* 0x0001e80000100a00 */
[----:B------:R-:W3:Y:S04]  /*12f2a0*/  LDL R11, [R1+0x68c] ;  /* 0x00068c00010b7983 */ /* 0x000ee80000100800 */
[----:B------:R-:W3:Y:S04]  /*12f2b0*/  LDL R36, [R1+0x8b4] ;  /* 0x0008b40001247983 */ /* 0x000ee80000100800 */
[----:B------:R-:W3:Y:S04]  /*12f2c0*/  LDL R37, [R1+0x6b0] ;  /* 0x0006b00001257983 */ /* 0x000ee80000100800 */
[----:B0-----:R-:W3:Y:S04]  /*12f2d0*/  LDL R4, [R1+0x8b0] ;  /* 0x0008b00001047983 */ /* 0x001ee80000100800 */
[----:B------:R-:W3:Y:S04]  /*12f2e0*/  LDL R5, [R1+0x6b4] ;  /* 0x0006b40001057983 */ /* 0x000ee80000100800 */
[----:B------:R-:W3:Y:S04]  /*12f2f0*/  LDL R34, [R1+0x89c] ;  /* 0x00089c0001227983 */ /* 0x000ee80000100800 */
[----:B------:R-:W3:Y:S04]  /*12f300*/  LDL R35, [R1+0x6b8] ;  /* 0x0006b80001237983 */ /* 0x000ee80000100800 */
[----:B------:R-:W3:Y:S01]  /*12f310*/  LDL R15, [R1+0x6d0] ;  /* 0x0006d000010f7983 */ /* 0x000ee20000100800 */
[----:B--2---:R-:W-:-:S05]  /*12f320*/  IADD3 R12, P0, R8, R38, RZ ;  /* 0x00000026080c7210 */ /* 0x004fca0007f1e0ff */
[----:B------:R-:W-:Y:S01]  /*12f330*/  IMAD.X R13, R2, 0x1, R39, P0 ;  /* 0x00000001020d7824 */ /* 0x000fe200000e0627 */
[----:B------:R-:W-:-:S04]  /*12f340*/  IADD3 R2, P0, R3, R38, RZ ;  /* 0x0000002603027210 */ /* 0x000fc80007f1e0ff */
[----:B------:R-:W-:Y:S01]  /*12f350*/  STL.64 [R1+0x2cb8], R12 ;  /* 0x002cb80c01007387 */ /* 0x000fe20000100a00 */
[----:B------:R-:W-:-:S03]  /*12f360*/  IMAD.X R3, R9, 0x1, R39, P0 ;  /* 0x0000000109037824 */ /* 0x000fc600000e0627 */
[----:B------:R-:W2:Y:S04]  /*12f370*/  LDL R8, [R1+0x6d4] ;  /* 0x0006d40001087983 */ /* 0x000ea80000100800 */
[----:B------:R0:W-:Y:S04]  /*12f380*/  STL.64 [R1+0x2cd0], R2 ;  /* 0x002cd00201007387 */ /* 0x0001e80000100a00 */
[----:B------:R-:W2:Y:S04]  /*12f390*/  LDL R9, [R1+0x868] ;  /* 0x0008680001097983 */ /* 0x000ea80000100800 */
[----:B0-----:R-:W2:Y:S04]  /*12f3a0*/  LDL R2, [R1+0x86c] ;  /* 0x00086c0001027983 */ /* 0x001ea80000100800 */
[----:B------:R-:W2:Y:S01]  /*12f3b0*/  LDL R3, [R1+0x6d8] ;  /* 0x0006d80001037983 */ /* 0x000ea20000100800 */
[----:B----4-:R-:W-:-:S03]  /*12f3c0*/  IADD3 R12, P0, R40, R38, RZ ;  /* 0x00000026280c7210 */ /* 0x010fc60007f1e0ff */
[----:B------:R-:W4:Y:S02]  /*12f3d0*/  LDL R40, [R1+0x6dc] ;  /* 0x0006dc0001287983 */ /* 0x000f240000100800 */
[----:B---3--:R-:W-:-:S05]  /*12f3e0*/  IMAD.X R13, R6, 0x1, R39, P0 ;  /* 0x00000001060d7824 */ /* 0x008fca00000e0627 */
[----:B------:R0:W-:Y:S02]  /*12f3f0*/  STL.64 [R1+0x2ce8], R12 ;  /* 0x002ce80c01007387 */ /* 0x0001e40000100a00 */
[----:B0-----:R-:W-:-:S05]  /*12f400*/  IADD3 R12, P0, R56, R38, RZ ;  /* 0x00000026380c7210 */ /* 0x001fca0007f1e0ff */
[----:B------:R-:W-:Y:S02]  /*12f410*/  IMAD.X R13, R41, 0x1, R39, P0 ;  /* 0x00000001290d7824 */ /* 0x000fe400000e0627 */
[----:B------:R-:W3:Y:S04]  /*12f420*/  LDL R41, [R1+0x700] ;  /* 0x0007000001297983 */ /* 0x000ee80000100800 */
[----:B------:R0:W-:Y:S04]  /*12f430*/  STL.64 [R1+0x2d00], R12 ;  /* 0x002d000c01007387 */ /* 0x0001e80000100a00 */
[----:B0-----:R-:W3:Y:S04]  /*12f440*/  LDL R12, [R1+0x860] ;  /* 0x00086000010c7983 */ /* 0x001ee80000100800 */
[----:B------:R-:W3:Y:S04]  /*12f450*/  LDL R13, [R1+0x704] ;  /* 0x00070400010d7983 */ /* 0x000ee80000100800 */
[----:B------:R-:W3:Y:S04]  /*12f460*/  LDL.LU R6, [R1+0x844] ;  /* 0x0008440001067983 */ /* 0x000ee80000300800 */
[----:B------:R-:W3:Y:S01]  /*12f470*/  LDL.LU R56, [R1+0x840] ;  /* 0x0008400001387983 */ /* 0x000ee20000300800 */
[----:B------:R-:W-:-:S03]  /*12f480*/  IADD3 R18, P0, R10, R38, RZ ;  /* 0x000000260a127210 */ /* 0x000fc60007f1e0ff */
[----:B------:R-:W3:Y:S02]  /*12f490*/  LDL R10, [R1+0x708] ;  /* 0x00070800010a7983 */ /* 0x000ee40000100800 */
[----:B------:R-:W-:Y:S01]  /*12f4a0*/  IMAD.X R19, R16, 0x1, R39, P0 ;  /* 0x0000000110137824 */ /* 0x000fe200000e0627 */
[----:B------:R-:W-:-:S05]  /*12f4b0*/  IADD3 R16, P0, R17, R38, RZ ;  /* 0x0000002611107210 */ /* 0x000fca0007f1e0ff */
[----:B------:R-:W-:Y:S01]  /*12f4c0*/  IMAD.X R17, R14, 0x1, R39, P0 ;  /* 0x000000010e117824 */ /* 0x000fe200000e0627 */
[----:B------:R0:W-:Y:S04]  /*12f4d0*/  STL.64 [R1+0x2d18], R18 ;  /* 0x002d181201007387 */ /* 0x0001e80000100a00 */
[----:B0-----:R-:W3:Y:S04]  /*12f4e0*/  LDL.LU.64 R18, [R1+0x69f8] ;  /* 0x0069f80001127983 */ /* 0x001ee80000300a00 */
[----:B------:R0:W-:Y:S02]  /*12f4f0*/  STL.64 [R1+0x2d30], R16 ;  /* 0x002d301001007387 */ /* 0x0001e40000100a00 */
[----:B0-----:R-:W-:-:S05]  /*12f500*/  IADD3 R16, P0, R11, R38, RZ ;  /* 0x000000260b107210 */ /* 0x001fca0007f1e0ff */
[----:B------:R-:W-:Y:S01]  /*12f510*/  IMAD.X R17, R36, 0x1, R39, P0 ;  /* 0x0000000124117824 */ /* 0x000fe200000e0627 */
[----:B------:R-:W-:-:S05]  /*12f520*/  IADD3 R36, P0, R37, R38, RZ ;  /* 0x0000002625247210 */ /* 0x000fca0007f1e0ff */
[--C-:B------:R-:W-:Y:S01]  /*12f530*/  IMAD.X R37, R4, 0x1, R39.reuse, P0 ;  /* 0x0000000104257824 */ /* 0x100fe200000e0627 */
[-C--:B------:R-:W-:Y:S01]  /*12f540*/  IADD3 R4, P0, R5, R38.reuse, RZ ;  /* 0x0000002605047210 */ /* 0x080fe20007f1e0ff */
[----:B------:R0:W-:Y:S04]  /*12f550*/  STL.64 [R1+0x2d48], R16 ;  /* 0x002d481001007387 */ /* 0x0001e80000100a00 */
[--C-:B------:R-:W-:Y:S01]  /*12f560*/  IMAD.X R5, R34, 0x1, R39.reuse, P0 ;  /* 0x0000000122057824 */ /* 0x100fe200000e0627 */
[----:B------:R-:W-:Y:S01]  /*12f570*/  IADD3 R34, P0, R35, R38, RZ ;  /* 0x0000002623227210 */ /* 0x000fe20007f1e0ff */
[----:B0-----:R-:W3:Y:S04]  /*12f580*/  LDL.LU.64 R16, [R1+0x69f0] ;  /* 0x0069f00001107983 */ /* 0x001ee80000300a00 */
[----:B------:R0:W-:Y:S04]  /*12f590*/  STL.64 [R1+0x2d60], R36 ;  /* 0x002d602401007387 */ /* 0x0001e80000100a00 */
[----:B0-----:R-:W3:Y:S04]  /*12f5a0*/  LDL.LU.64 R36, [R1+0x69e8] ;  /* 0x0069e80001247983 */ /* 0x001ee80000300a00 */
[----:B------:R0:W-:Y:S04]  /*12f5b0*/  STL.64 [R1+0x2d78], R4 ;  /* 0x002d780401007387 */ /* 0x0001e80000100a00 */
[----:B0-----:R-:W2:Y:S04]  /*12f5c0*/  LDL.LU.64 R4, [R1+0x69e0] ;  /* 0x0069e00001047983 */ /* 0x001ea80000300a00 */
[----:B------:R-:W4:Y:S04]  /*12f5d0*/  LDL R35, [R1+0x898] ;  /* 0x0008980001237983 */ /* 0x000f280000100800 */
[----:B------:R-:W3:Y:S01]  /*12f5e0*/  LDL.LU R11, [R1+0x7f0] ;  /* 0x0007f000010b7983 */ /* 0x000ee20000300800 */
[----:B----4-:R-:W-:Y:S01]  /*12f5f0*/  IMAD.X R35, R35, 0x1, R39, P0 ;  /* 0x0000000123237824 */ /* 0x010fe200000e0627 */
[----:B--2---:R-:W-:-:S04]  /*12f600*/  SHF.R.S32.HI R14, RZ, 0x1f, R4 ;  /* 0x0000001fff0e7819 */ /* 0x004fc80000011404 */
[----:B------:R0:W-:Y:S02]  /*12f610*/  STL.64 [R1+0x2d90], R34 ;  /* 0x002d902201007387 */ /* 0x0001e40000100a00 */
[----:B0-----:R-:W-:-:S05]  /*12f620*/  IADD3 R34, P0, R4, R38, RZ ;  /* 0x0000002604227210 */ /* 0x001fca0007f1e0ff */
[----:B------:R-:W-:Y:S01]  /*12f630*/  IMAD.X R35, R14, 0x1, R39, P0 ;  /* 0x000000010e237824 */ /* 0x000fe200000e0627 */
[----:B------:R-:W-:-:S04]  /*12f640*/  IADD3 R14, P0, R15, R38, RZ ;  /* 0x000000260f0e7210 */ /* 0x000fc80007f1e0ff */
[----:B------:R0:W-:Y:S04]  /*12f650*/  STL.64 [R1+0x2da8], R34 ;  /* 0x002da82201007387 */ /* 0x0001e80000100a00 */
[----:B0-----:R-:W2:Y:S04]  /*12f660*/  LDL.LU.64 R34, [R1+0x69d8] ;  /* 0x0069d80001227983 */ /* 0x001ea80000300a00 */
[----:B------:R-:W4:Y:S02]  /*12f670*/  LDL R15, [R1+0x890] ;  /* 0x00089000010f7983 */ /* 0x000f240000100800 */
[----:B----4-:R-:W-:-:S05]  /*12f680*/  IMAD.X R15, R15, 0x1, R39, P0 ;  /* 0x000000010f0f7824 */ /* 0x010fca00000e0627 */
[----:B------:R0:W-:Y:S02]  /*12f690*/  STL.64 [R1+0x2dc0], R14 ;  /* 0x002dc00e01007387 */ /* 0x0001e40000100a00 */
[----:B0-----:R-:W-:-:S05]  /*12f6a0*/  IADD3 R14, P0, R8, R38, RZ ;  /* 0x00000026080e7210 */ /* 0x001fca0007f1e0ff */
[----:B------:R-:W-:Y:S01]  /*12f6b0*/  IMAD.X R15, R2, 0x1, R39, P0 ;  /* 0x00000001020f7824 */ /* 0x000fe200000e0627 */
[----:B------:R-:W-:-:S05]  /*12f6c0*/  IADD3 R2, P0, R3, R38, RZ ;  /* 0x0000002603027210 */ /* 0x000fca0007f1e0ff */
[----:B------:R-:W-:-:S05]  /*12f6d0*/  IMAD.X R3, R9, 0x1, R39, P0 ;  /* 0x0000000109037824 */ /* 0x000fca00000e0627 */
[----:B------:R0:W-:Y:S02]  /*12f6e0*/  STL.64 [R1+0x2df0], R2 ;  /* 0x002df00201007387 */ /* 0x0001e40000100a00 */
[-C--:B0-----:R-:W-:Y:S02]  /*12f6f0*/  IADD3 R2, P0, R40, R38.reuse, RZ ;  /* 0x0000002628027210 */ /* 0x081fe40007f1e0ff */
[----:B------:R0:W-:Y:S03]  /*12f700*/  STL.64 [R1+0x2dd8], R14 ;  /* 0x002dd80e01007387 */ /* 0x0001e60000100a00 */
[--C-:B------:R-:W-:Y:S01]  /*12f710*/  IMAD.X R3, R5, 0x1, R39.reuse, P0 ;  /* 0x0000000105037824 */ /* 0x100fe200000e0627 */
[----:B---3--:R-:W-:Y:S01]  /*12f720*/  IADD3 R40, P0, R41, R38, RZ ;  /* 0x0000002629287210 */ /* 0x008fe20007f1e0ff */
[----:B------:R-:W3:Y:S04]  /*12f730*/  LDL.LU R8, [R1+0x1ffc] ;  /* 0x001ffc0001087983 */ /* 0x000ee80000300800 */
[----:B------:R-:W4:Y:S01]  /*12f740*/  LDL.LU R9, [R1+0x7f4] ;  /* 0x0007f40001097983 */ /* 0x000f220000300800 */
[----:B------:R-:W-:-:S03]  /*12f750*/  IMAD.X R41, R12, 0x1, R39, P0 ;  /* 0x000000010c297824 */ /* 0x000fc600000e0627 */
[----:B0-----:R-:W4:Y:S04]  /*12f760*/  LDL.LU R14, [R1+0x1ff8] ;  /* 0x001ff800010e7983 */ /* 0x001f280000300800 */
[----:B------:R-:W4:Y:S01]  /*12f770*/  LDL.LU R15, [R1+0x7f8] ;  /* 0x0007f800010f7983 */ /* 0x000f220000300800 */
[----:B------:R-:W-:-:S03]  /*12f780*/  IADD3 R12, P0, R13, R38, RZ ;  /* 0x000000260d0c7210 */ /* 0x000fc60007f1e0ff */
[----:B------:R0:W-:Y:S04]  /*12f790*/  STL.64 [R1+0x2e08], R2 ;  /* 0x002e080201007387 */ /* 0x0001e80000100a00 */
[----:B0-----:R-:W2:Y:S04]  /*12f7a0*/  LDL.LU.64 R2, [R1+0x69d0] ;  /* 0x0069d00001027983 */ /* 0x001ea80000300a00 */
[----:B------:R0:W-:Y:S04]  /*12f7b0*/  STL.64 [R1+0x2e20], R40 ;  /* 0x002e202801007387 */ /* 0x0001e80000100a00 */
[----:B0-----:R-:W3:Y:S04]  /*12f7c0*/  LDL.LU.64 R40, [R1+0x69c8] ;  /* 0x0069c80001287983 */ /* 0x001ee80000300a00 */
[----:B------:R-:W4:Y:S02]  /*12f7d0*/  LDL R13, [R1+0x84c] ;  /* 0x00084c00010d7983 */ /* 0x000f240000100800 */
[----:B----4-:R-:W-:-:S05]  /*12f7e0*/  IMAD.X R13, R13, 0x1, R39, P0 ;  /* 0x000000010d0d7824 */ /* 0x010fca00000e0627 */
[----:B------:R0:W-:Y:S02]  /*12f7f0*/  STL.64 [R1+0x2e38], R12 ;  /* 0x002e380c01007387 */ /* 0x0001e40000100a00 */
[----:B0-----:R-:W-:-:S05]  /*12f800*/  IADD3 R12, P0, R10, R38, RZ ;  /* 0x000000260a0c7210 */ /* 0x001fca0007f1e0ff */
[--C-:B---3--:R-:W-:Y:S02]  /*12f810*/  IMAD.X R13, R41, 0x1, R39.reuse, P0 ;  /* 0x00000001290d7824 */ /* 0x108fe400000e0627 */
[----:B------:R-:W3:Y:S04]  /*12f820*/  LDL.LU R41, [R1+0x69c4] ;  /* 0x0069c40001297983 */ /* 0x000ee80000300800 */
[----:B------:R0:W-:Y:S02]  /*12f830*/  STL.64 [R1+0x2c00], R12 ;  /* 0x002c000c01007387 */ /* 0x0001e40000100a00 */
[----:B0-----:R-:W-:Y:S02]  /*12f840*/  IADD3 R12, P0, R40, R38, RZ ;  /* 0x00000026280c7210 */ /* 0x001fe40007f1e0ff */
[----:B------:R-:W4:Y:S03]  /*12f850*/  LDL.LU R40, [R1+0x69c0] ;  /* 0x0069c00001287983 */ /* 0x000f260000300800 */
[----:B------:R-:W-:-:S05]  /*12f860*/  IMAD.X R13, R6, 0x1, R39, P0 ;  /* 0x00000001060d7824 */ /* 0x000fca00000e0627 */
[----:B------:R0:W-:Y:S02]  /*12f870*/  STL.64 [R1+0x2c18], R12 ;  /* 0x002c180c01007387 */ /* 0x0001e40000100a00 */
[----:B0-----:R-:W-:-:S05]  /*12f880*/  IADD3 R12, P0, R7, R38, RZ ;  /* 0x00000026070c7210 */ /* 0x001fca0007f1e0ff */
[----:B------:R-:W-:-:S05]  /*12f890*/  IMAD.X R13, R56, 0x1, R39, P0 ;  /* 0x00000001380d7824 */ /* 0x000fca00000e0627 */
[----:B------:R2:W-:Y:S02]  /*12f8a0*/  STL.64 [R1+0x2c30], R12 ;  /* 0x002c300c01007387 */ /* 0x0005e40000100a00 */
[----:B--2---:R-:W-:-:S05]  /*12f8b0*/  IADD3 R12, P0, R3, R38, RZ ;  /* 0x00000026030c7210 */ /* 0x004fca0007f1e0ff */
[----:B------:R-:W-:-:S05]  /*12f8c0*/  IMAD.X R13, R0, 0x1, R39, P0 ;  /* 0x00000001000d7824 */ /* 0x000fca00000e0627 */
[----:B------:R0:W-:Y:S01]  /*12f8d0*/  STL.64 [R1+0x2c48], R12 ;  /* 0x002c480c01007387 */ /* 0x0001e20000100a00 */
[----:B------:R-:W-:Y:S01]  /*12f8e0*/  VIADD R3, R11, UR6 ;  /* 0x000000060b037c36 */ /* 0x000fe20008000000 */
[----:B------:R-:W-:Y:S01]  /*12f8f0*/  ULDC UR6, c[0x0][0x248] ;  /* 0x0000920000067ab9 */ /* 0x000fe20000000800 */
        /* <DEDUP_REMOVED lines=8> */
[----:B------:R-:W-:-:S05]  /*12f980*/  IMAD.X R13, R10, 0x1, R37, P0 ;  /* 0x000000010a0d7824 */ /* 0x000fca00000e0625 */
[----:B------:R0:W-:Y:S02]  /*12f990*/  STL.64 [R1+0x50b0], R12 ;  /* 0x0050b00c01007387 */ /* 0x0001e40000100a00 */
[----:B0-----:R-:W-:-:S05]  /*12f9a0*/  IADD3 R12, P0, R3, R38, RZ ;  /* 0x00000026030c7210 */ /* 0x001fca0007f1e0ff */
[----:B------:R-:W-:-:S05]  /*12f9b0*/  IMAD.X R13, R10, 0x1, R39, P0 ;  /* 0x000000010a0d7824 */ /* 0x000fca00000e0627 */
[----:B------:R4:W-:Y:S02]  /*12f9c0*/  STL.64 [R1+0x50c0], R12 ;  /* 0x0050c00c01007387 */ /* 0x0009e40000100a00 */
[----:B----4-:R-:W-:-:S05]  /*12f9d0*/  IADD3 R12, P0, R3, R40, RZ ;  /* 0x00000028030c7210 */ /* 0x010fca0007f1e0ff */
[----:B---3--:R-:W-:Y:S01]  /*12f9e0*/  IMAD.X R13, R10, 0x1, R41, P0 ;  /* 0x000000010a0d7824 */ /* 0x008fe200000e0629 */
[----:B------:R-:W-:-:S05]  /*12f9f0*/  IADD3 R10, P0, R11, R40, RZ ;  /* 0x000000280b0a7210 */ /* 0x000fca0007f1e0ff */
[--C-:B------:R-:W-:Y:S01]  /*12fa00*/  IMAD.X R11, R8, 0x1, R41.reuse, P0 ;  /* 0x00000001080b7824 */ /* 0x100fe200000e0629 */
[-C--:B------:R-:W-:Y:S01]  /*12fa10*/  IADD3 R8, P0, R9, R40.reuse, RZ ;  /* 0x0000002809087210 */ /* 0x080fe20007f1e0ff */
[----:B------:R0:W-:Y:S04]  /*12fa20*/  STL.64 [R1+0x50c8], R12 ;  /* 0x0050c80c01007387 */ /* 0x0001e80000100a00 */
[--C-:B------:R-:W-:Y:S01]  /*12fa30*/  IMAD.X R9, R14, 0x1, R41.reuse, P0 ;  /* 0x000000010e097824 */ /* 0x100fe200000e0629 */
[----:B------:R-:W-:Y:S01]  /*12fa40*/  IADD3 R14, P0, R15, R40, RZ ;  /* 0x000000280f0e7210 */ /* 0x000fe20007f1e0ff */
[----:B0-----:R-:W2:Y:S04]  /*12fa50*/  LDL.LU.64 R12, [R1+0x69b8] ;  /* 0x0069b800010c7983 */ /* 0x001ea80000300a00 */
[----:B------:R0:W-:Y:S04]  /*12fa60*/  STL.64 [R1+0x5098], R10 ;  /* 0x0050980a01007387 */ /* 0x0001e80000100a00 */
[----:B0-----:R-:W3:Y:S04]  /*12fa70*/  LDL.LU.64 R10, [R1+0x69b0] ;  /* 0x0069b000010a7983 */ /* 0x001ee80000300a00 */
[----:B------:R0:W-:Y:S04]  /*12fa80*/  STL.64 [R1+0x5070], R8 ;  /* 0x0050700801007387 */ /* 0x0001e80000100a00 */
[----:B0-----:R-:W4:Y:S04]  /*12fa90*/  LDL.LU.64 R8, [R1+0x69a8] ;  /* 0x0069a80001087983 */ /* 0x001f280000300a00 */
[----:B------:R-:W2:Y:S02]  /*12faa0*/  LDL.LU R15, [R1+0x1ff4] ;  /* 0x001ff400010f7983 */ /* 0x000ea40000300800 */
[----:B--2---:R-:W-:-:S05]  /*12fab0*/  IMAD.X R15, R15, 0x1, R41, P0 ;  /* 0x000000010f0f7824 */ /* 0x004fca00000e0629 */
[----:B------:R0:W-:Y:S04]  /*12fac0*/  STL.64 [R1+0x5048], R14 ;  /* 0x0050480e01007387 */ /* 0x0001e80000100a00 */
[----:B0-----:R-:W2:Y:S01]  /*12fad0*/  LDL.LU R15, [R1+0x1ff0] ;  /* 0x001ff000010f7983 */ /* 0x001ea20000300800 */
[----:B----4-:R-:W-:-:S05]  /*12fae0*/  IADD3 R14, P0, R8, R40, RZ ;  /* 0x00000028080e7210 */ /* 0x010fca0007f1e0ff */
[----:B--2---:R-:W-:-:S05]  /*12faf0*/  IMAD.X R15, R15, 0x1, R41, P0 ;  /* 0x000000010f0f7824 */ /* 0x004fca00000e0629 */
[----:B------:R0:W-:Y:S04]  /*12fb00*/  STL.64 [R1+0x5018], R14 ;  /* 0x0050180e01007387 */ /* 0x0001e80000100a00 */
[----:B0-----:R-:W2:Y:S01]  /*12fb10*/  LDL.LU R15, [R1+0x1fec] ;  /* 0x001fec00010f7983 */ /* 0x001ea20000300800 */
[----:B------:R-:W-:-:S03]  /*12fb20*/  IADD3 R14, P0, R9, R40, RZ ;  /* 0x00000028090e7210 */ /* 0x000fc60007f1e0ff */
[----:B------:R-:W-:Y:S02]  /*12fb30*/  STL.64 [R1+0x6978], R8 ;  /* 0x0069780801007387 */ /* 0x000fe40000100a00 */
[----:B--2---:R-:W-:-:S05]  /*12fb40*/  IMAD.X R15, R15, 0x1, R41, P0 ;  /* 0x000000010f0f7824 */ /* 0x004fca00000e0629 */
[----:B------:R0:W-:Y:S04]  /*12fb50*/  STL.64 [R1+0x4fe8], R14 ;  /* 0x004fe80e01007387 */ /* 0x0001e80000100a00 */
[----:B0-----:R-:W2:Y:S04]  /*12fb60*/  LDL.LU.64 R14, [R1+0x69a0] ;  /* 0x0069a000010e7983 */ /* 0x001ea80000300a00 */
[----:B------:R-:W4:Y:S01]  /*12fb70*/  LDL.LU R9, [R1+0x1fe8] ;  /* 0x001fe80001097983 */ /* 0x000f220000300800 */
[----:B---3--:R-:W-:-:S05]  /*12fb80*/  IADD3 R8, P0, R10, R40, RZ ;  /* 0x000000280a087210 */ /* 0x008fca0007f1e0ff */
[----:B----4-:R-:W-:-:S05]  /*12fb90*/  IMAD.X R9, R9, 0x1, R41, P0 ;  /* 0x0000000109097824 */ /* 0x010fca00000e0629 */
[----:B------:R0:W-:Y:S04]  /*12fba0*/  STL.64 [R1+0x4fc0], R8 ;  /* 0x004fc00801007387 */ /* 0x0001e80000100a00 */
[----:B0-----:R-:W3:Y:S01]  /*12fbb0*/  LDL.LU R9, [R1+0x1fe4] ;  /* 0x001fe40001097983 */ /* 0x001ee20000300800 */
[----:B------:R-:W-:-:S03]  /*12fbc0*/  IADD3 R8, P0, R11, R40, RZ ;  /* 0x000000280b087210 */ /* 0x000fc60007f1e0ff */
[----:B------:R0:W-:Y:S02]  /*12fbd0*/  STL [R1+0x6970], R11 ;  /* 0x0069700b01007387 */ /* 0x0001e40000100800 */
[----:B0-----:R-:W-:Y:S01]  /*12fbe0*/  SHF.R.S32.HI R11, RZ, 0x1f, R12 ;  /* 0x0000001fff0b7819 */ /* 0x001fe2000001140c */
[----:B---3--:R-:W-:-:S05]  /*12fbf0*/  IMAD.X R9, R9, 0x1, R41, P0 ;  /* 0x0000000109097824 */ /* 0x008fca00000e0629 */
[----:B------:R0:W-:Y:S02]  /*12fc00*/  STL.64 [R1+0x4f90], R8 ;  /* 0x004f900801007387 */ /* 0x0001e40000100a00 */
[----:B0-----:R-:W-:Y:S02]  /*12fc10*/  IADD3 R8, P0, R12, R40, RZ ;  /* 0x000000280c087210 */ /* 0x001fe40007f1e0ff */
[----:B------:R0:W-:Y:S03]  /*12fc20*/  STL [R1+0x696c], R12 ;  /* 0x00696c0c01007387 */ /* 0x0001e60000100800 */
[----:B------:R-:W-:-:S05]  /*12fc30*/  IMAD.X R9, R11, 0x1, R41, P0 ;  /* 0x000000010b097824 */ /* 0x000fca00000e0629 */
[----:B------:R1:W-:Y:S01]  /*12fc40*/  STL.64 [R1+0x4f68], R8 ;  /* 0x004f680801007387 */ /* 0x0003e20000100a00 */
[----:B0-----:R-:W-:Y:S02]  /*12fc50*/  SHF.R.S32.HI R12, RZ, 0x1f, R13 ;  /* 0x0000001fff0c7819 */ /* 0x001fe4000001140d */
[----:B-1----:R-:W-:Y:S01]  /*12fc60*/  IADD3 R8, P0, R13, R40, RZ ;  /* 0x000000280d087210 */ /* 0x002fe20007f1e0ff */
[----:B------:R-:W-:Y:S04]  /*12fc70*/  STL [R1+0x6968], R13 ;  /* 0x0069680d01007387 */ /* 0x000fe80000100800 */
[----:B------:R-:W-:Y:S01]  /*12fc80*/  IMAD.X R9, R12, 0x1, R41, P0 ;  /* 0x000000010c097824 */ /* 0x000fe200000e0629 */
[----:B--2---:R-:W-:-:S04]  /*12fc90*/  SHF.R.S32.HI R11, RZ, 0x1f, R14 ;  /* 0x0000001fff0b7819 */ /* 0x004fc8000001140e */
[----:B------:R0:W-:Y:S01]  /*12fca0*/  STL.64 [R1+0x4f38], R8 ;  /* 0x004f380801007387 */ /* 0x0001e20000100a00 */
[----:B------:R-:W-:Y:S02]  /*12fcb0*/  SHF.R.S32.HI R12, RZ, 0x1f, R15 ;  /* 0x0000001fff0c7819 */ /* 0x000fe4000001140f */
[----:B0-----:R-:W-:Y:S01]  /*12fcc0*/  IADD3 R8, P0, R14, R40, RZ ;  /* 0x000000280e087210 */ /* 0x001fe20007f1e0ff */
[----:B------:R-:W-:Y:S04]  /*12fcd0*/  STL [R1+0x6964], R14 ;  /* 0x0069640e01007387 */ /* 0x000fe80000100800 */
[----:B------:R-:W-:-:S05]  /*12fce0*/  IMAD.X R9, R11, 0x1, R41, P0 ;  /* 0x000000010b097824 */ /* 0x000fca00000e0629 */
        /* <DEDUP_REMOVED lines=85> */
[----:B------:R0:W-:Y:S02]  /*130240*/  STL.64 [R1+0x4c20], R8 ;  /* 0x004c200801007387 */ /* 0x0001e40000100a00 */
[----:B0-----:R-:W-:Y:S02]  /*130250*/  IADD3 R8, P0, R32, R40, RZ ;  /* 0x0000002820087210 */ /* 0x001fe40007f1e0ff */
[----:B------:R-:W-:Y:S03]  /*130260*/  STL [R1+0x6940], R32 ;  /* 0x0069402001007387 */ /* 0x000fe60000100800 */
[----:B------:R-:W-:Y:S01]  /*130270*/  IMAD.X R9, R11, 0x1, R41, P0 ;  /* 0x000000010b097824 */ /* 0x000fe200000e0629 */
[----:B------:R-:W-:-:S04]  /*130280*/  SHF.R.S32.HI R11, RZ, 0x1f, R33 ;  /* 0x0000001fff0b7819 */ /* 0x000fc80000011421 */
[----:B------:R0:W-:Y:S01]  /*130290*/  STL.64 [R1+0x4bf8], R8 ;  /* 0x004bf80801007387 */ /* 0x0001e20000100a00 */
[----:B------:R-:W-:Y:S02]  /*1302a0*/  SHF.R.S32.HI R12, RZ, 0x1f, R42 ;  /* 0x0000001fff0c7819 */ /* 0x000fe4000001142a */
[----:B0-----:R-:W-:Y:S01]  /*1302b0*/  IADD3 R8, P0, R33, R40, RZ ;  /* 0x0000002821087210 */ /* 0x001fe20007f1e0ff */
[----:B------:R-:W-:Y:S04]  /*1302c0*/  STL [R1+0x6944], R33 ;  /* 0x0069442101007387 */ /* 0x000fe80000100800 */
        /* <DEDUP_REMOVED lines=38> */
[----:B------:R-:W2:Y:S04]  /*130530*/  LDL.LU R22, [R1+0x8] ;  /* 0x0000080001167983 */ /* 0x000ea80000300800 */
[----:B------:R-:W3:Y:S01]  /*130540*/  LDL.LU R21, [R1+0x1f40] ;  /* 0x001f400001157983 */ /* 0x000ee20000300800 */
[----:B0-----:R-:W-:-:S05]  /*130550*/  IADD3 R8, P0, R51, R40, RZ ;  /* 0x0000002833087210 */ /* 0x001fca0007f1e0ff */
[----:B------:R-:W-:-:S05]  /*130560*/  IMAD.X R9, R11, 0x1, R41, P0 ;  /* 0x000000010b097824 */ /* 0x000fca00000e0629 */
[----:B------:R0:W-:Y:S04]  /*130570*/  STL.64 [R1+0x4a18], R8 ;  /* 0x004a180801007387 */ /* 0x0001e80000100a00 */
[----:B------:R-:W4:Y:S04]  /*130580*/  LDL R14, [R1+0xc] ;  /* 0x00000c00010e7983 */ /* 0x000f280000100800 */
[----:B0-----:R-:W4:Y:S01]  /*130590*/  LDL.LU R9, [R1+0x1f3c] ;  /* 0x001f3c0001097983 */ /* 0x001f220000300800 */
[----:B------:R-:W-:Y:S02]  /*1305a0*/  SHF.R.S32.HI R8, RZ, 0x1f, R52 ;  /* 0x0000001fff087819 */ /* 0x000fe40000011434 */
[----:B------:R-:W-:Y:S01]  /*1305b0*/  IADD3 R12, P0, R52, R40, RZ ;  /* 0x00000028340c7210 */ /* 0x000fe20007f1e0ff */
[----:B------:R-:W4:Y:S04]  /*1305c0*/  LDL.LU R20, [R1+0x10] ;  /* 0x0000100001147983 */ /* 0x000f280000300800 */
[----:B------:R-:W-:Y:S01]  /*1305d0*/  IMAD.X R13, R8, 0x1, R41, P0 ;  /* 0x00000001080d7824 */ /* 0x000fe200000e0629 */
[----:B------:R-:W4:Y:S04]  /*1305e0*/  LDL.LU R19, [R1+0x1f38] ;  /* 0x001f380001137983 */ /* 0x000f280000300800 */
[----:B------:R-:W4:Y:S04]  /*1305f0*/  LDL.LU R18, [R1+0x14] ;  /* 0x0000140001127983 */ /* 0x000f280000300800 */
[----:B------:R0:W-:Y:S04]  /*130600*/  STL.64 [R1+0x49e8], R12 ;  /* 0x0049e80c01007387 */ /* 0x0001e80000100a00 */
[----:B------:R-:W4:Y:S04]  /*130610*/  LDL.LU R17, [R1+0x1f34] ;  /* 0x001f340001117983 */ /* 0x000f280000300800 */
[----:B------:R-:W4:Y:S04]  /*130620*/  LDL.LU R16, [R1+0x18] ;  /* 0x0000180001107983 */ /* 0x000f280000300800 */
[----:B------:R-:W4:Y:S01]  /*130630*/  LDL.LU R15, [R1+0x1f30] ;  /* 0x001f3000010f7983 */ /* 0x000f220000300800 */
[----:B------:R-:W-:-:S02]  /*130640*/  SHF.R.S32.HI R11, RZ, 0x1f, R53 ;  /* 0x0000001fff0b7819 */ /* 0x000fc40000011435 */
[----:B------:R-:W-:Y:S01]  /*130650*/  IADD3 R24, P0, R53, R40, RZ ;  /* 0x0000002835187210 */ /* 0x000fe20007f1e0ff */
[----:B0-----:R-:W4:Y:S04]  /*130660*/  LDL.LU R12, [R1+0x1c] ;  /* 0x00001c00010c7983 */ /* 0x001f280000300800 */
[----:B------:R-:W-:-:S05]  /*130670*/  IMAD.X R25, R11, 0x1, R41, P0 ;  /* 0x000000010b197824 */ /* 0x000fca00000e0629 */
[----:B------:R0:W-:Y:S04]  /*130680*/  STL.64 [R1+0x49c8], R24 ;  /* 0x0049c81801007387 */ /* 0x0001e80000100a00 */
[----:B------:R-:W4:Y:S01]  /*130690*/  LDL.LU R11, [R1+0x1f2c] ;  /* 0x001f2c00010b7983 */ /* 0x000f220000300800 */
[----:B------:R-:W-:Y:S02]  /*1306a0*/  SHF.R.S32.HI R8, RZ, 0x1f, R54 ;  /* 0x0000001fff087819 */ /* 0x000fe40000011436 */
[----:B0-----:R-:W-:-:S05]  /*1306b0*/  IADD3 R24, P0, R54, R40, RZ ;  /* 0x0000002836187210 */ /* 0x001fca0007f1e0ff */
        /* <DEDUP_REMOVED lines=11> */
[----:B------:R0:W-:Y:S04]  /*130770*/  STL.64 [R1+0x48f8], R24 ;  /* 0x0048f81801007387 */ /* 0x0001e80000100a00 */
[----:B------:R-:W4:Y:S01]  /*130780*/  LDL.LU R13, [R1+0x20] ;  /* 0x00002000010d7983 */ /* 0x000f220000300800 */
[----:B0-----:R-:W-:-:S05]  /*130790*/  IADD3 R24, P0, R59, R40, RZ ;  /* 0x000000283b187210 */ /* 0x001fca0007f1e0ff */
[----:B------:R-:W-:Y:S02]  /*1307a0*/  IMAD.X R25, R8, 0x1, R41, P0 ;  /* 0x0000000108197824 */ /* 0x000fe400000e0629 */
[----:B------:R-:W4:Y:S01]  /*1307b0*/  LDL.LU R8, [R1+0x1f28] ;  /* 0x001f280001087983 */ /* 0x000f220000300800 */
[----:B------:R-:W-:-:S03]  /*1307c0*/  SHF.R.S32.HI R26, RZ, 0x1f, R60 ;  /* 0x0000001fff1a7819 */ /* 0x000fc6000001143c */
[----:B------:R0:W-:Y:S01]  /*1307d0*/  STL.64 [R1+0x48b0], R24 ;  /* 0x0048b01801007387 */ /* 0x0001e20000100a00 */
[----:B------:R-:W-:Y:S02]  /*1307e0*/  SHF.R.S32.HI R23, RZ, 0x1f, R61 ;  /* 0x0000001fff177819 */ /* 0x000fe4000001143d */
[----:B0-----:R-:W-:-:S05]  /*1307f0*/  IADD3 R24, P0, R60, R40, RZ ;  /* 0x000000283c187210 */ /* 0x001fca0007f1e0ff */
[----:B------:R-:W-:-:S05]  /*130800*/  IMAD.X R25, R26, 0x1, R41, P0 ;  /* 0x000000011a197824 */ /* 0x000fca00000e0629 */
[----:B------:R0:W-:Y:S02]  /*130810*/  STL.64 [R1+0x4860], R24 ;  /* 0x0048601801007387 */ /* 0x0001e40000100a00 */
[----:B0-----:R-:W-:-:S05]  /*130820*/  IADD3 R24, P0, R61, R40, RZ ;  /* 0x000000283d187210 */ /* 0x001fca0007f1e0ff */
[----:B------:R-:W-:Y:S01]  /*130830*/  IMAD.X R25, R23, 0x1, R41, P0 ;  /* 0x0000000117197824 */ /* 0x000fe200000e0629 */
[----:B--2---:R-:W-:-:S05]  /*130840*/  IADD3 R22, P0, R22, R40, RZ ;  /* 0x0000002816167210 */ /* 0x004fca0007f1e0ff */
[----:B---3--:R-:W-:-:S05]  /*130850*/  IMAD.X R23, R21, 0x1, R41, P0 ;  /* 0x0000000115177824 */ /* 0x008fca00000e0629 */
[----:B------:R4:W-:Y:S04]  /*130860*/  STL.64 [R1+0x47c8], R22 ;  /* 0x0047c81601007387 */ /* 0x0009e80000100a00 */
[----:B------:R-:W-:Y:S01]  /*130870*/  STL.64 [R1+0x4818], R24 ;  /* 0x0048181801007387 */ /* 0x000fe20000100a00 */
[----:B----4-:R-:W-:-:S03]  /*130880*/  IADD3 R22, P0, R14, R40, RZ ;  /* 0x000000280e167210 */ /* 0x010fc60007f1e0ff */
[----:B------:R-:W2:Y:S02]  /*130890*/  LDL.LU R14, [R1+0x24] ;  /* 0x00002400010e7983 */ /* 0x000ea40000300800 */
[----:B------:R-:W-:Y:S02]  /*1308a0*/  IMAD.X R23, R9, 0x1, R41, P0 ;  /* 0x0000000109177824 */ /* 0x000fe400000e0629 */
[----:B------:R-:W3:Y:S01]  /*1308b0*/  LDL.LU R9, [R1+0x1f24] ;  /* 0x001f240001097983 */ /* 0x000ee20000300800 */
[----:B------:R-:W-:-:S05]  /*1308c0*/  IADD3 R20, P0, R20, R40, RZ ;  /* 0x0000002814147210 */ /* 0x000fca0007f1e0ff */
[----:B------:R-:W-:Y:S01]  /*1308d0*/  IMAD.X R21, R19, 0x1, R41, P0 ;  /* 0x0000000113157824 */ /* 0x000fe200000e0629 */
[----:B------:R-:W-:-:S05]  /*1308e0*/  IADD3 R18, P0, R18, R40, RZ ;  /* 0x0000002812127210 */ /* 0x000fca0007f1e0ff */
[--C-:B------:R-:W-:Y:S01]  /*1308f0*/  IMAD.X R19, R17, 0x1, R41.reuse, P0 ;  /* 0x0000000111137824 */ /* 0x100fe200000e0629 */
[-C--:B------:R-:W-:Y:S01]  /*130900*/  IADD3 R16, P0, R16, R40.reuse, RZ ;  /* 0x0000002810107210 */ /* 0x080fe20007f1e0ff */
[----:B------:R-:W-:Y:S04]  /*130910*/  STL.64 [R1+0x4780], R22 ;  /* 0x0047801601007387 */ /* 0x000fe80000100a00 */
[----:B------:R-:W-:Y:S01]  /*130920*/  IMAD.X R17, R15, 0x1, R41, P0 ;  /* 0x000000010f117824 */ /* 0x000fe200000e0629 */
[----:B------:R-:W-:Y:S04]  /*130930*/  STL.64 [R1+0x4730], R20 ;  /* 0x0047301401007387 */ /* 0x000fe80000100a00 */
[----:B------:R0:W-:Y:S04]  /*130940*/  STL.64 [R1+0x46c8], R16 ;  /* 0x0046c81001007387 */ /* 0x0001e80000100a00 */
[----:B------:R-:W-:Y:S04]  /*130950*/  STL.64 [R1+0x46f8], R18 ;  /* 0x0046f81201007387 */ /* 0x000fe80000100a00 */
[----:B------:R-:W4:Y:S04]  /*130960*/  LDL.LU R42, [R1+0x28] ;  /* 0x00002800012a7983 */ /* 0x000f280000300800 */
[----:B------:R-:W4:Y:S04]  /*130970*/  LDL.LU R33, [R1+0x1f20] ;  /* 0x001f200001217983 */ /* 0x000f280000300800 */
[----:B------:R-:W4:Y:S01]  /*130980*/  LDL.LU R31, [R1+0x2c] ;  /* 0x00002c00011f7983 */ /* 0x000f220000300800 */
[----:B0-----:R-:W-:-:S03]  /*130990*/  IADD3 R16, P0, R12, R40, RZ ;  /* 0x000000280c107210 */ /* 0x001fc60007f1e0ff */
[----:B------:R-:W4:Y:S04]  /*1309a0*/  LDL.LU R12, [R1+0x1f1c] ;  /* 0x001f1c00010c7983 */ /* 0x000f280000300800 */
[----:B------:R-:W4:Y:S04]  /*1309b0*/  LDL.LU R30, [R1+0x30] ;  /* 0x00003000011e7983 */ /* 0x000f280000300800 */
[----:B------:R-:W4:Y:S01]  /*1309c0*/  LDL.LU R32, [R1+0x1f18] ;  /* 0x001f180001207983 */ /* 0x000f220000300800 */
[----:B------:R-:W-:-:S03]  /*1309d0*/  IMAD.X R17, R11, 0x1, R41, P0 ;  /* 0x000000010b117824 */ /* 0x000fc600000e0629 */
[----:B------:R-:W4:Y:S04]  /*1309e0*/  LDL.LU R29, [R1+0x34] ;  /* 0x00003400011d7983 */ /* 0x000f280000300800 */
[----:B------:R0:W-:Y:S04]  /*1309f0*/  STL.64 [R1+0x46a0], R16 ;  /* 0x0046a01001007387 */ /* 0x0001e80000100a00 */
[----:B------:R-:W4:Y:S04]  /*130a00*/  LDL.LU R27, [R1+0x1f14] ;  /* 0x001f1400011b7983 */ /* 0x000f280000300800 */
[----:B------:R-:W4:Y:S04]  /*130a10*/  LDL.LU R26, [R1+0x38] ;  /* 0x00003800011a7983 */ /* 0x000f280000300800 */
[----:B0-----:R-:W4:Y:S04]  /*130a20*/  LDL.LU R17, [R1+0x1f10] ;  /* 0x001f100001117983 */ /* 0x001f280000300800 */
[----:B------:R-:W4:Y:S04]  /*130a30*/  LDL.LU R11, [R1+0x3c] ;  /* 0x00003c00010b7983 */ /* 0x000f280000300800 */
[----:B------:R-:W4:Y:S04]  /*130a40*/  LDL.LU R28, [R1+0x1f0c] ;  /* 0x001f0c00011c7983 */ /* 0x000f280000300800 */
[----:B------:R-:W4:Y:S04]  /*130a50*/  LDL.LU R25, [R1+0x40] ;  /* 0x0000400001197983 */ /* 0x000f280000300800 */
[----:B------:R-:W4:Y:S01]  /*130a60*/  LDL.LU R23, [R1+0x1f08] ;  /* 0x001f080001177983 */ /* 0x000f220000300800 */
[----:B------:R-:W-:-:S05]  /*130a70*/  IADD3 R18, P0, R13, R40, RZ ;  /* 0x000000280d127210 */ /* 0x000fca0007f1e0ff */
[----:B------:R-:W-:-:S05]  /*130a80*/  IMAD.X R19, R8, 0x1, R41, P0 ;  /* 0x0000000108137824 */ /* 0x000fca00000e0629 */
[----:B------:R0:W-:Y:S04]  /*130a90*/  STL.64 [R1+0x4678], R18 ;  /* 0x0046781201007387 */ /* 0x0001e80000100a00 */
[----:B------:R-:W4:Y:S04]  /*130aa0*/  LDL.LU R22, [R1+0x44] ;  /* 0x0000440001167983 */ /* 0x000f280000300800 */
[----:B------:R-:W4:Y:S04]  /*130ab0*/  LDL.LU R24, [R1+0x1f04] ;  /* 0x001f040001187983 */ /* 0x000f280000300800 */
[----:B------:R-:W4:Y:S04]  /*130ac0*/  LDL.LU R21, [R1+0x48] ;  /* 0x0000480001157983 */ /* 0x000f280000300800 */
[----:B------:R-:W4:Y:S04]  /*130ad0*/  LDL.LU R13, [R1+0x1f00] ;  /* 0x001f0000010d7983 */ /* 0x000f280000300800 */
[----:B------:R-:W4:Y:S04]  /*130ae0*/  LDL.LU R8, [R1+0x4c] ;  /* 0x00004c0001087983 */ /* 0x000f280000300800 */
[----:B0-----:R-:W4:Y:S04]  /*130af0*/  LDL.LU R19, [R1+0x1efc] ;  /* 0x001efc0001137983 */ /* 0x001f280000300800 */
[----:B------:R-:W4:Y:S04]  /*130b00*/  LDL.LU R18, [R1+0x50] ;  /* 0x0000500001127983 */ /* 0x000f280000300800 */
[----:B------:R-:W4:Y:S01]  /*130b10*/  LDL.LU R20, [R1+0x1ef8] ;  /* 0x001ef80001147983 */ /* 0x000f220000300800 */
[----:B--2---:R-:W-:-:S05]  /*130b20*/  IADD3 R14, P0, R14, R40, RZ ;  /* 0x000000280e0e7210 */ /* 0x004fca0007f1e0ff */
[----:B---3--:R-:W-:-:S05]  /*130b30*/  IMAD.X R15, R9, 0x1, R41, P0 ;  /* 0x00000001090f7824 */ /* 0x008fca00000e0629 */
[----:B------:R0:W-:Y:S04]  /*130b40*/  STL.64 [R1+0x4650], R14 ;  /* 0x0046500e01007387 */ /* 0x0001e80000100a00 */
[----:B------:R-:W2:Y:S04]  /*130b50*/  LDL.LU R16, [R1+0x54] ;  /* 0x0000540001107983 */ /* 0x000ea80000300800 */
[----:B0-----:R-:W3:Y:S04]  /*130b60*/  LDL.LU R15, [R1+0x1ef4] ;  /* 0x001ef400010f7983 */ /* 0x001ee80000300800 */
[----:B------:R-:W3:Y:S04]  /*130b70*/  LDL.LU R14, [R1+0x58] ;  /* 0x00005800010e7983 */ /* 0x000ee80000300800 */
[----:B------:R-:W3:Y:S01]  /*130b80*/  LDL.LU R9, [R1+0x1ef0] ;  /* 0x001ef00001097983 */ /* 0x000ee20000300800 */
[----:B----4-:R-:W-:-:S05]  /*130b90*/  IADD3 R42, P0, R42, R40, RZ ;  /* 0x000000282a2a7210 */ /* 0x010fca0007f1e0ff */
[----:B------:R-:W-:-:S05]  /*130ba0*/  IMAD.X R43, R33, 0x1, R41, P0 ;  /* 0x00000001212b7824 */ /* 0x000fca00000e0629 */
[----:B------:R0:W-:Y:S02]  /*130bb0*/  STL.64 [R1+0x4620], R42 ;  /* 0x0046202a01007387 */ /* 0x0001e40000100a00 */
[----:B0-----:R-:W-:-:S05]  /*130bc0*/  IADD3 R42, P0, R31, R40, RZ ;  /* 0x000000281f2a7210 */ /* 0x001fca0007f1e0ff */
[--C-:B------:R-:W-:Y:S01]  /*130bd0*/  IMAD.X R43, R12, 0x1, R41.reuse, P0 ;  /* 0x000000010c2b7824 */ /* 0x100fe200000e0629 */
[-C--:B------:R-:W-:Y:S01]  /*130be0*/  IADD3 R30, P0, R30, R40.reuse, RZ ;  /* 0x000000281e1e7210 */ /* 0x080fe20007f1e0ff */
[----:B------:R-:W4:Y:S04]  /*130bf0*/  LDL.LU R12, [R1+0x5c] ;  /* 0x00005c00010c7983 */ /* 0x000f280000300800 */
[----:B------:R-:W-:Y:S01]  /*130c00*/  IMAD.X R31, R32, 0x1, R41, P0 ;  /* 0x00000001201f7824 */ /* 0x000fe200000e0629 */
[----:B------:R-:W-:Y:S04]  /*130c10*/  STL.64 [R1+0x45f8], R42 ;  /* 0x0045f82a01007387 */ /* 0x000fe80000100a00 */
[----:B------:R0:W-:Y:S02]  /*130c20*/  STL.64 [R1+0x45c8], R30 ;  /* 0x0045c81e01007387 */ /* 0x0001e40000100a00 */
[----:B0-----:R-:W-:-:S05]  /*130c30*/  IADD3 R30, P0, R29, R40, RZ ;  /* 0x000000281d1e7210 */ /* 0x001fca0007f1e0ff */
[----:B------:R-:W-:Y:S01]  /*130c40*/  IMAD.X R31, R27, 0x1, R41, P0 ;  /* 0x000000011b1f7824 */ /* 0x000fe200000e0629 */
[----:B------:R-:W-:-:S05]  /*130c50*/  IADD3 R26, P0, R26, R40, RZ ;  /* 0x000000281a1a7210 */ /* 0x000fca0007f1e0ff */
[----:B------:R-:W-:-:S05]  /*130c60*/  IMAD.X R27, R17, 0x1, R41, P0 ;  /* 0x00000001111b7824 */ /* 0x000fca00000e0629 */
[----:B------:R0:W-:Y:S04]  /*130c70*/  STL.64 [R1+0x4570], R26 ;  /* 0x0045701a01007387 */ /* 0x0001e80000100a00 */
[----:B------:R-:W-:Y:S04]  /*130c80*/  STL.64 [R1+0x45a0], R30 ;  /* 0x0045a01e01007387 */ /* 0x000fe80000100a00 */
[----:B------:R-:W4:Y:S01]  /*130c90*/  LDL.LU R17, [R1+0x1eec] ;  /* 0x001eec0001117983 */ /* 0x000f220000300800 */
[----:B0-----:R-:W-:-:S03]  /*130ca0*/  IADD3 R26, P0, R11, R40, RZ ;  /* 0x000000280b1a7210 */ /* 0x001fc60007f1e0ff */
[----:B------:R-:W4:Y:S02]  /*130cb0*/  LDL.LU R11, [R1+0x60] ;  /* 0x00006000010b7983 */ /* 0x000f240000300800 */
        /* <DEDUP_REMOVED lines=11> */
[----:B------:R-:W4:Y:S01]  /*130d70*/  LDL.LU R13, [R1+0x1ee8] ;  /* 0x001ee800010d7983 */ /* 0x000f220000300800 */
[----:B0-----:R-:W-:-:S03]  /*130d80*/  IADD3 R22, P0, R8, R40, RZ ;  /* 0x0000002808167210 */ /* 0x001fc60007f1e0ff */
[----:B------:R-:W4:Y:S02]  /*130d90*/  LDL.LU R8, [R1+0x64] ;  /* 0x0000640001087983 */ /* 0x000f240000300800 */
[----:B------:R-:W-:Y:S01]  /*130da0*/  IMAD.X R23, R19, 0x1, R41, P0 ;  /* 0x0000000113177824 */ /* 0x000fe200000e0629 */
[----:B------:R-:W-:-:S05]  /*130db0*/  IADD3 R18, P0, R18, R40, RZ ;  /* 0x0000002812127210 */ /* 0x000fca0007f1e0ff */
[----:B------:R-:W-:-:S05]  /*130dc0*/  IMAD.X R19, R20, 0x1, R41, P0 ;  /* 0x0000000114137824 */ /* 0x000fca00000e0629 */
[----:B------:R2:W-:Y:S04]  /*130dd0*/  STL.64 [R1+0x4460], R18 ;  /* 0x0044601201007387 */ /* 0x0005e80000100a00 */
[----:B------:R-:W-:Y:S04]  /*130de0*/  STL.64 [R1+0x4490], R22 ;  /* 0x0044901601007387 */ /* 0x000fe80000100a00 */
[----:B------:R-:W4:Y:S01]  /*130df0*/  LDL.LU R33, [R1+0x1ee4] ;  /* 0x001ee40001217983 */ /* 0x000f220000300800 */
[----:B--2---:R-:W-:-:S05]  /*130e00*/  IADD3 R18, P0, R16, R40, RZ ;  /* 0x0000002810127210 */ /* 0x004fca0007f1e0ff */
[----:B---3--:R-:W-:Y:S01]  /*130e10*/  IMAD.X R19, R15, 0x1, R41, P0 ;  /* 0x000000010f137824 */ /* 0x008fe200000e0629 */
[----:B------:R-:W-:-:S04]  /*130e20*/  IADD3 R14, P0, R14, R40, RZ ;  /* 0x000000280e0e7210 */ /* 0x000fc80007f1e0ff */
[----:B------:R-:W-:Y:S04]  /*130e30*/  STL.64 [R1+0x4440], R18 ;  /* 0x0044401201007387 */ /* 0x000fe80000100a00 */
[----:B------:R-:W2:Y:S01]  /*130e40*/  LDL.LU R32, [R1+0x68] ;  /* 0x0000680001207983 */ /* 0x000ea20000300800 */
[----:B------:R-:W-:-:S03]  /*130e50*/  IMAD.X R15, R9, 0x1, R41, P0 ;  /* 0x00000001090f7824 */ /* 0x000fc600000e0629 */
[----:B------:R-:W3:Y:S04]  /*130e60*/  LDL.LU R42, [R1+0x1ee0] ;  /* 0x001ee000012a7983 */ /* 0x000ee80000300800 */
[----:B------:R4:W-:Y:S04]  /*130e70*/  STL.64 [R1+0x4410], R14 ;  /* 0x0044100e01007387 */ /* 0x0009e80000100a00 */
[----:B------:R-:W3:Y:S04]  /*130e80*/  LDL.LU R9, [R1+0x6c] ;  /* 0x00006c0001097983 */ /* 0x000ee80000300800 */
[----:B------:R-:W3:Y:S04]  /*130e90*/  LDL.LU R31, [R1+0x1edc] ;  /* 0x001edc00011f7983 */ /* 0x000ee80000300800 */
[----:B------:R-:W3:Y:S04]  /*130ea0*/  LDL.LU R30, [R1+0x70] ;  /* 0x00007000011e7983 */ /* 0x000ee80000300800 */
[----:B------:R-:W3:Y:S04]  /*130eb0*/  LDL.LU R29, [R1+0x1ed8] ;  /* 0x001ed800011d7983 */ /* 0x000ee80000300800 */
[----:B------:R-:W3:Y:S04]  /*130ec0*/  LDL.LU R28, [R1+0x74] ;  /* 0x00007400011c7983 */ /* 0x000ee80000300800 */
[----:B------:R-:W3:Y:S04]  /*130ed0*/  LDL.LU R27, [R1+0x1ed4] ;  /* 0x001ed400011b7983 */ /* 0x000ee80000300800 */
[----:B------:R-:W3:Y:S01]  /*130ee0*/  LDL.LU R16, [R1+0x78] ;  /* 0x0000780001107983 */ /* 0x000ee20000300800 */
[----:B----4-:R-:W-:-:S03]  /*130ef0*/  IADD3 R14, P0, R12, R40, RZ ;  /* 0x000000280c0e7210 */ /* 0x010fc60007f1e0ff */
[----:B------:R-:W4:Y:S04]  /*130f00*/  LDL.LU R12, [R1+0x1ed0] ;  /* 0x001ed000010c7983 */ /* 0x000f280000300800 */
[----:B------:R-:W4:Y:S04]  /*130f10*/  LDL.LU R26, [R1+0x7c] ;  /* 0x00007c00011a7983 */ /* 0x000f280000300800 */
[----:B------:R-:W4:Y:S01]  /*130f20*/  LDL.LU R25, [R1+0x1ecc] ;  /* 0x001ecc0001197983 */ /* 0x000f220000300800 */
[----:B------:R-:W-:-:S05]  /*130f30*/  IMAD.X R15, R17, 0x1, R41, P0 ;  /* 0x00000001110f7824 */ /* 0x000fca00000e0629 */
[----:B------:R0:W-:Y:S04]  /*130f40*/  STL.64 [R1+0x43e8], R14 ;  /* 0x0043e80e01007387 */ /* 0x0001e80000100a00 */
[----:B------:R-:W4:Y:S04]  /*130f50*/  LDL.LU R24, [R1+0x80] ;  /* 0x0000800001187983 */ /* 0x000f280000300800 */
[----:B------:R-:W4:Y:S04]  /*130f60*/  LDL.LU R23, [R1+0x1ec8] ;  /* 0x001ec80001177983 */ /* 0x000f280000300800 */
[----:B------:R-:W4:Y:S04]  /*130f70*/  LDL.LU R22, [R1+0x84] ;  /* 0x0000840001167983 */ /* 0x000f280000300800 */
[----:B------:R-:W4:Y:S04]  /*130f80*/  LDL.LU R21, [R1+0x1ec4] ;  /* 0x001ec40001157983 */ /* 0x000f280000300800 */
[----:B0-----:R-:W4:Y:S01]  /*130f90*/  LDL.LU R15, [R1+0x88] ;  /* 0x00008800010f7983 */ /* 0x001f220000300800 */
[----:B------:R-:W-:-:S03]  /*130fa0*/  IADD3 R18, P0, R11, R40, RZ ;  /* 0x000000280b127210 */ /* 0x000fc60007f1e0ff */
[----:B------:R-:W4:Y:S04]  /*130fb0*/  LDL.LU R11, [R1+0x1ec0] ;  /* 0x001ec000010b7983 */ /* 0x000f280000300800 */
[----:B------:R-:W4:Y:S01]  /*130fc0*/  LDL.LU R20, [R1+0x8c] ;  /* 0x00008c0001147983 */ /* 0x000f220000300800 */
[----:B------:R-:W-:-:S05]  /*130fd0*/  IMAD.X R19, R13, 0x1, R41, P0 ;  /* 0x000000010d137824 */ /* 0x000fca00000e0629 */
[----:B------:R0:W-:Y:S04]  /*130fe0*/  STL.64 [R1+0x43b8], R18 ;  /* 0x0043b81201007387 */ /* 0x0001e80000100a00 */
[----:B0-----:R-:W4:Y:S04]  /*130ff0*/  LDL.LU R19, [R1+0x1ebc] ;  /* 0x001ebc0001137983 */ /* 0x001f280000300800 */
[----:B------:R-:W4:Y:S04]  /*131000*/  LDL.LU R18, [R1+0x90] ;  /* 0x0000900001127983 */ /* 0x000f280000300800 */
[----:B------:R-:W4:Y:S04]  /*131010*/  LDL.LU R17, [R1+0x1eb8] ;  /* 0x001eb80001117983 */ /* 0x000f280000300800 */
[----:B------:R-:W4:Y:S04]  /*131020*/  LDL.LU R14, [R1+0x94] ;  /* 0x00009400010e7983 */ /* 0x000f280000300800 */
[----:B------:R-:W4:Y:S01]  /*131030*/  LDL.LU R13, [R1+0x1eb4] ;  /* 0x001eb400010d7983 */ /* 0x000f220000300800 */
[----:B------:R-:W-:-:S03]  /*131040*/  IADD3 R44, P0, R8, R40, RZ ;  /* 0x00000028082c7210 */ /* 0x000fc60007f1e0ff */
[----:B------:R-:W4:Y:S02]  /*131050*/  LDL.LU R8, [R1+0x98] ;  /* 0x0000980001087983 */ /* 0x000f240000300800 */
[----:B------:R-:W-:Y:S01]  /*131060*/  IMAD.X R45, R33, 0x1, R41, P0 ;  /* 0x00000001212d7824 */ /* 0x000fe200000e0629 */
[----:B--2---:R-:W-:-:S05]  /*131070*/  IADD3 R32, P0, R32, R40, RZ ;  /* 0x0000002820207210 */ /* 0x004fca0007f1e0ff */
[----:B---3--:R-:W-:-:S05]  /*131080*/  IMAD.X R33, R42, 0x1, R41, P0 ;  /* 0x000000012a217824 */ /* 0x008fca00000e0629 */
[----:B------:R0:W-:Y:S04]  /*131090*/  STL.64 [R1+0x4360], R32 ;  /* 0x0043602001007387 */ /* 0x0001e80000100a00 */
[----:B------:R-:W-:Y:S01]  /*1310a0*/  STL.64 [R1+0x4390], R44 ;  /* 0x0043902c01007387 */ /* 0x000fe20000100a00 */
[----:B0-----:R-:W-:-:S03]  /*1310b0*/  IADD3 R32, P0, R9, R40, RZ ;  /* 0x0000002809207210 */ /* 0x001fc60007f1e0ff */
[----:B------:R-:W2:Y:S02]  /*1310c0*/  LDL.LU R9, [R1+0x1eb0] ;  /* 0x001eb00001097983 */ /* 0x000ea40000300800 */
[----:B------:R-:W-:Y:S01]  /*1310d0*/  IMAD.X R33, R31, 0x1, R41, P0 ;  /* 0x000000011f217824 */ /* 0x000fe200000e0629 */
[----:B------:R-:W-:-:S05]  /*1310e0*/  IADD3 R30, P0, R30, R40, RZ ;  /* 0x000000281e1e7210 */ /* 0x000fca0007f1e0ff */
[--C-:B------:R-:W-:Y:S01]  /*1310f0*/  IMAD.X R31, R29, 0x1, R41.reuse, P0 ;  /* 0x000000011d1f7824 */ /* 0x100fe200000e0629 */
[----:B------:R-:W-:Y:S01]  /*131100*/  IADD3 R28, P0, R28, R40, RZ ;  /* 0x000000281c1c7210 */ /* 0x000fe20007f1e0ff */
[----:B------:R-:W-:Y:S04]  /*131110*/  STL.64 [R1+0x4338], R32 ;  /* 0x0043382001007387 */ /* 0x000fe80000100a00 */
[----:B------:R-:W-:-:S05]  /*131120*/  IMAD.X R29, R27, 0x1, R41, P0 ;  /* 0x000000011b1d7824 */ /* 0x000fca00000e0629 */
[----:B------:R0:W-:Y:S04]  /*131130*/  STL.64 [R1+0x42e0], R28 ;  /* 0x0042e01c01007387 */ /* 0x0001e80000100a00 */
[----:B------:R-:W-:Y:S01]  /*131140*/  STL.64 [R1+0x4308], R30 ;  /* 0x0043081e01007387 */ /* 0x000fe20000100a00 */
[----:B0-----:R-:W-:-:S05]  /*131150*/  IADD3 R28, P0, R16, R40, RZ ;  /* 0x00000028101c7210 */ /* 0x001fca0007f1e0ff */
[----:B----4-:R-:W-:Y:S02]  /*131160*/  IMAD.X R29, R12, 0x1, R41, P0 ;  /* 0x000000010c1d7824 */ /* 0x010fe400000e0629 */
[----:B------:R-:W3:Y:S04]  /*131170*/  LDL.LU R12, [R1+0x9c] ;  /* 0x00009c00010c7983 */ /* 0x000ee80000300800 */
[----:B------:R-:W4:Y:S01]  /*131180*/  LDL.LU R16, [R1+0x1eac] ;  /* 0x001eac0001107983 */ /* 0x000f220000300800 */
[----:B------:R-:W-:-:S05]  /*131190*/  IADD3 R26, P0, R26, R40, RZ ;  /* 0x000000281a1a7210 */ /* 0x000fca0007f1e0ff */
[----:B------:R-:W-:Y:S01]  /*1311a0*/  IMAD.X R27, R25, 0x1, R41, P0 ;  /* 0x00000001191b7824 */ /* 0x000fe200000e0629 */
[----:B------:R-:W-:Y:S04]  /*1311b0*/  STL.64 [R1+0x42b0], R28 ;  /* 0x0042b01c01007387 */ /* 0x000fe80000100a00 */
[----:B------:R-:W-:Y:S01]  /*1311c0*/  STL.64 [R1+0x4288], R26 ;  /* 0x0042881a01007387 */ /* 0x000fe20000100a00 */
[----:B------:R-:W-:-:S05]  /*1311d0*/  IADD3 R24, P0, R24, R40, RZ ;  /* 0x0000002818187210 */ /* 0x000fca0007f1e0ff */
[----:B------:R-:W-:Y:S01]  /*1311e0*/  IMAD.X R25, R23, 0x1, R41, P0 ;  /* 0x0000000117197824 */ /* 0x000fe200000e0629 */
[----:B------:R-:W-:-:S05]  /*1311f0*/  IADD3 R22, P0, R22, R40, RZ ;  /* 0x0000002816167210 */ /* 0x000fca0007f1e0ff */
[----:B------:R-:W-:-:S05]  /*131200*/  IMAD.X R23, R21, 0x1, R41, P0 ;  /* 0x0000000115177824 */ /* 0x000fca00000e0629 */
[----:B------:R0:W-:Y:S04]  /*131210*/  STL.64 [R1+0x4230], R22 ;  /* 0x0042301601007387 */ /* 0x0001e80000100a00 */
[----:B------:R-:W-:Y:S01]  /*131220*/  STL.64 [R1+0x4258], R24 ;  /* 0x0042581801007387 */ /* 0x000fe20000100a00 */
[----:B0-----:R-:W-:-:S03]  /*131230*/  IADD3 R22, P0, R15, R40, RZ ;  /* 0x000000280f167210 */ /* 0x001fc60007f1e0ff */
[----:B------:R-:W4:Y:S02]  /*131240*/  LDL.LU R15, [R1+0xa0] ;  /* 0x0000a000010f7983 */ /* 0x000f240000300800 */
[----:B------:R-:W-:Y:S02]  /*131250*/  IMAD.X R23, R11, 0x1, R41, P0 ;  /* 0x000000010b177824 */ /* 0x000fe400000e0629 */
[----:B------:R-:W4:Y:S01]  /*131260*/  LDL.LU R11, [R1+0x1ea8] ;  /* 0x001ea800010b7983 */ /* 0x000f220000300800 */
[----:B------:R-:W-:-:S03]  /*131270*/  IADD3 R20, P0, R20, R40, RZ ;  /* 0x0000002814147210 */ /* 0x000fc60007f1e0ff */
[----:B------:R-:W-:Y:S02]  /*131280*/  STL.64 [R1+0x4200], R22 ;  /* 0x0042001601007387 */ /* 0x000fe40000100a00 */
        /* <DEDUP_REMOVED lines=8> */
[----:B------:R-:W4:Y:S04]  /*131310*/  LDL.LU R42, [R1+0xa4] ;  /* 0x0000a400012a7983 */ /* 0x000f280000300800 */
[----:B------:R-:W4:Y:S04]  /*131320*/  LDL.LU R33, [R1+0x1ea4] ;  /* 0x001ea40001217983 */ /* 0x000f280000300800 */
[----:B------:R-:W4:Y:S01]  /*131330*/  LDL.LU R32, [R1+0xa8] ;  /* 0x0000a80001207983 */ /* 0x000f220000300800 */
[----:B0-----:R-:W-:-:S03]  /*131340*/  IADD3 R18, P0, R8, R40, RZ ;  /* 0x0000002808127210 */ /* 0x001fc60007f1e0ff */
[----:B------:R-:W4:Y:S04]  /*131350*/  LDL.LU R8, [R1+0x1ea0] ;  /* 0x001ea00001087983 */ /* 0x000f280000300800 */
[----:B------:R-:W4:Y:S04]  /*131360*/  LDL.LU R31, [R1+0xac] ;  /* 0x0000ac00011f7983 */ /* 0x000f280000300800 */
[----:B------:R-:W4:Y:S04]  /*131370*/  LDL.LU R29, [R1+0x1e9c] ;  /* 0x001e9c00011d7983 */ /* 0x000f280000300800 */
[----:B------:R-:W4:Y:S01]  /*131380*/  LDL.LU R28, [R1+0xb0] ;  /* 0x0000b000011c7983 */ /* 0x000f220000300800 */
[----:B--2---:R-:W-:-:S05]  /*131390*/  IMAD.X R19, R9, 0x1, R41, P0 ;  /* 0x0000000109137824 */ /* 0x004fca00000e0629 */
[----:B------:R-:W-:Y:S04]  /*1313a0*/  STL.64 [R1+0x4150], R18 ;  /* 0x0041501201007387 */ /* 0x000fe80000100a00 */
[----:B------:R-:W2:Y:S04]  /*1313b0*/  LDL.LU R30, [R1+0x1e98] ;  /* 0x001e9800011e7983 */ /* 0x000ea80000300800 */
[----:B------:R-:W2:Y:S04]  /*1313c0*/  LDL.LU R27, [R1+0xb4] ;  /* 0x0000b400011b7983 */ /* 0x000ea80000300800 */
[----:B------:R-:W2:Y:S04]  /*1313d0*/  LDL.LU R14, [R1+0x1e94] ;  /* 0x001e9400010e7983 */ /* 0x000ea80000300800 */
[----:B------:R-:W2:Y:S04]  /*1313e0*/  LDL.LU R9, [R1+0xb8] ;  /* 0x0000b80001097983 */ /* 0x000ea80000300800 */
[----:B------:R-:W2:Y:S04]  /*1313f0*/  LDL.LU R25, [R1+0x1e90] ;  /* 0x001e900001197983 */ /* 0x000ea80000300800 */
[----:B------:R-:W2:Y:S04]  /*131400*/  LDL.LU R24, [R1+0xbc] ;  /* 0x0000bc0001187983 */ /* 0x000ea80000300800 */
[----:B------:R-:W2:Y:S01]  /*131410*/  LDL.LU R26, [R1+0x1e8c] ;  /* 0x001e8c00011a7983 */ /* 0x000ea20000300800 */
[----:B---3--:R-:W-:-:S05]  /*131420*/  IADD3 R12, P0, R12, R40, RZ ;  /* 0x000000280c0c7210 */ /* 0x008fca0007f1e0ff */
[----:B----4-:R-:W-:-:S05]  /*131430*/  IMAD.X R13, R16, 0x1, R41, P0 ;  /* 0x00000001100d7824 */ /* 0x010fca00000e0629 */
[----:B------:R0:W-:Y:S04]  /*131440*/  STL.64 [R1+0x4128], R12 ;  /* 0x0041280c01007387 */ /* 0x0001e80000100a00 */
[----:B------:R-:W3:Y:S04]  /*131450*/  LDL.LU R23, [R1+0xc0] ;  /* 0x0000c00001177983 */ /* 0x000ee80000300800 */
[----:B------:R-:W4:Y:S04]  /*131460*/  LDL.LU R21, [R1+0x1e88] ;  /* 0x001e880001157983 */ /* 0x000f280000300800 */
[----:B------:R-:W4:Y:S04]  /*131470*/  LDL.LU R20, [R1+0xc4] ;  /* 0x0000c40001147983 */ /* 0x000f280000300800 */
[----:B0-----:R-:W4:Y:S04]  /*131480*/  LDL.LU R13, [R1+0x1e84] ;  /* 0x001e8400010d7983 */ /* 0x001f280000300800 */
[----:B------:R-:W4:Y:S04]  /*131490*/  LDL.LU R12, [R1+0xc8] ;  /* 0x0000c800010c7983 */ /* 0x000f280000300800 */
[----:B------:R-:W4:Y:S04]  /*1314a0*/  LDL.LU R22, [R1+0x1e80] ;  /* 0x001e800001167983 */ /* 0x000f280000300800 */
[----:B------:R-:W4:Y:S01]  /*1314b0*/  LDL.LU R19, [R1+0xcc] ;  /* 0x0000cc0001137983 */ /* 0x000f220000300800 */
[----:B------:R-:W-:-:S05]  /*1314c0*/  IADD3 R16, P0, R15, R40, RZ ;  /* 0x000000280f107210 */ /* 0x000fca0007f1e0ff */
[----:B------:R-:W-:-:S05]  /*1314d0*/  IMAD.X R17, R11, 0x1, R41, P0 ;  /* 0x000000010b117824 */ /* 0x000fca00000e0629 */
[----:B------:R0:W-:Y:S04]  /*1314e0*/  STL.64 [R1+0x40f8], R16 ;  /* 0x0040f81001007387 */ /* 0x0001e80000100a00 */
[----:B0-----:R-:W4:Y:S04]  /*1314f0*/  LDL.LU R17, [R1+0x1e7c] ;  /* 0x001e7c0001117983 */ /* 0x001f280000300800 */
[----:B------:R-:W4:Y:S04]  /*131500*/  LDL.LU R16, [R1+0xd0] ;  /* 0x0000d00001107983 */ /* 0x000f280000300800 */
[----:B------:R-:W4:Y:S04]  /*131510*/  LDL.LU R18, [R1+0x1e78] ;  /* 0x001e780001127983 */ /* 0x000f280000300800 */
[----:B------:R-:W4:Y:S04]  /*131520*/  LDL.LU R15, [R1+0xd4] ;  /* 0x0000d400010f7983 */ /* 0x000f280000300800 */
[----:B------:R-:W4:Y:S01]  /*131530*/  LDL.LU R11, [R1+0x1e74] ;  /* 0x001e7400010b7983 */ /* 0x000f220000300800 */
[----:B------:R-:W-:-:S05]  /*131540*/  IADD3 R42, P0, R42, R40, RZ ;  /* 0x000000282a2a7210 */ /* 0x000fca0007f1e0ff */
[----:B------:R-:W-:Y:S01]  /*131550*/  IMAD.X R43, R33, 0x1, R41, P0 ;  /* 0x00000001212b7824 */ /* 0x000fe200000e0629 */
[----:B------:R-:W-:-:S05]  /*131560*/  IADD3 R32, P0, R32, R40, RZ ;  /* 0x0000002820207210 */ /* 0x000fca0007f1e0ff */
[----:B------:R-:W-:Y:S02]  /*131570*/  IMAD.X R33, R8, 0x1, R41, P0 ;  /* 0x0000000108217824 */ /* 0x000fe400000e0629 */
[----:B------:R-:W4:Y:S04]  /*131580*/  LDL.LU R8, [R1+0xd8] ;  /* 0x0000d80001087983 */ /* 0x000f280000300800 */
[----:B------:R-:W-:Y:S04]  /*131590*/  STL.64 [R1+0x40d0], R42 ;  /* 0x0040d02a01007387 */ /* 0x000fe80000100a00 */
[----:B------:R0:W-:Y:S02]  /*1315a0*/  STL.64 [R1+0x40a0], R32 ;  /* 0x0040a02001007387 */ /* 0x0001e40000100a00 */
[----:B0-----:R-:W-:-:S05]  /*1315b0*/  IADD3 R32, P0, R31, R40, RZ ;  /* 0x000000281f207210 */ /* 0x001fca0007f1e0ff */
[----:B------:R-:W-:Y:S01]  /*1315c0*/  IMAD.X R33, R29, 0x1, R41, P0 ;  /* 0x000000011d217824 */ /* 0x000fe200000e0629 */
[----:B------:R-:W-:-:S05]  /*1315d0*/  IADD3 R28, P0, R28, R40, RZ ;  /* 0x000000281c1c7210 */ /* 0x000fca0007f1e0ff */
[----:B--2---:R-:W-:-:S05]  /*1315e0*/  IMAD.X R29, R30, 0x1, R41, P0 ;  /* 0x000000011e1d7824 */ /* 0x004fca00000e0629 */
[----:B------:R0:W-:Y:S02]  /*1315f0*/  STL.64 [R1+0x4008], R28 ;  /* 0x0040081c01007387 */ /* 0x0001e40000100a00 */
[----:B0-----:R-:W-:Y:S02]  /*131600*/  IADD3 R28, P0, R27, R40, RZ ;  /* 0x000000281b1c7210 */ /* 0x001fe40007f1e0ff */
[----:B------:R-:W-:Y:S03]  /*131610*/  STL.64 [R1+0x4078], R32 ;  /* 0x0040782001007387 */ /* 0x000fe60000100a00 */
[----:B------:R-:W-:-:S05]  /*131620*/  IMAD.X R29, R14, 0x1, R41, P0 ;  /* 0x000000010e1d7824 */ /* 0x000fca00000e0629 */
[----:B------:R0:W-:Y:S04]  /*131630*/  STL.64 [R1+0x3f00], R28 ;  /* 0x003f001c01007387 */ /* 0x0001e80000100a00 */
[----:B------:R-:W2:Y:S01]  /*131640*/  LDL.LU R14, [R1+0x1e70] ;  /* 0x001e7000010e7983 */ /* 0x000ea20000300800 */
[----:B0-----:R-:W-:-:S03]  /*131650*/  IADD3 R28, P0, R9, R40, RZ ;  /* 0x00000028091c7210 */ /* 0x001fc60007f1e0ff */
[----:B------:R-:W2:Y:S02]  /*131660*/  LDL.LU R9, [R1+0xdc] ;  /* 0x0000dc0001097983 */ /* 0x000ea40000300800 */
[----:B------:R-:W-:Y:S01]  /*131670*/  IMAD.X R29, R25, 0x1, R41, P0 ;  /* 0x00000001191d7824 */ /* 0x000fe200000e0629 */
[----:B------:R-:W-:-:S05]  /*131680*/  IADD3 R24, P0, R24, R40, RZ ;  /* 0x0000002818187210 */ /* 0x000fca0007f1e0ff */
[----:B------:R-:W-:-:S05]  /*131690*/  IMAD.X R25, R26, 0x1, R41, P0 ;  /* 0x000000011a197824 */ /* 0x000fca00000e0629 */
[----:B------:R3:W-:Y:S02]  /*1316a0*/  STL.64 [R1+0x3cf8], R24 ;  /* 0x003cf81801007387 */ /* 0x0007e40000100a00 */
[----:B---3--:R-:W-:-:S05]  /*1316b0*/  IADD3 R24, P0, R23, R40, RZ ;  /* 0x0000002817187210 */ /* 0x008fca0007f1e0ff */
[--C-:B----4-:R-:W-:Y:S01]  /*1316c0*/  IMAD.X R25, R21, 0x1, R41.reuse, P0 ;  /* 0x0000000115197824 */ /* 0x110fe200000e0629 */
[----:B------:R-:W-:Y:S01]  /*1316d0*/  IADD3 R20, P0, R20, R40, RZ ;  /* 0x0000002814147210 */ /* 0x000fe20007f1e0ff */
[----:B------:R-:W-:Y:S04]  /*1316e0*/  STL.64 [R1+0x3df8], R28 ;  /* 0x003df81c01007387 */ /* 0x000fe80000100a00 */
[----:B------:R-:W-:-:S05]  /*1316f0*/  IMAD.X R21, R13, 0x1, R41, P0 ;  /* 0x000000010d157824 */ /* 0x000fca00000e0629 */
[----:B------:R0:W-:Y:S04]  /*131700*/  STL.64 [R1+0x3aa0], R20 ;  /* 0x003aa01401007387 */ /* 0x0001e80000100a00 */
[----:B------:R-:W-:Y:S04]  /*131710*/  STL.64 [R1+0x3bd0], R24 ;  /* 0x003bd01801007387 */ /* 0x000fe80000100a00 */
[----:B------:R-:W3:Y:S01]  /*131720*/  LDL.LU R13, [R1+0x1e6c] ;  /* 0x001e6c00010d7983 */ /* 0x000ee20000300800 */
        /* <DEDUP_REMOVED lines=13> */
[----:B------:R-:W-:Y:S02]  /*131800*/  IMAD.X R17, R11, 0x1, R41, P0 ;  /* 0x000000010b117824 */ /* 0x000fe400000e0629 */
[----:B------:R-:W4:Y:S04]  /*131810*/  LDL.LU R42, [R1+0x1e64] ;  /* 0x001e6400012a7983 */ /* 0x000f280000300800 */
[----:B------:R0:W-:Y:S04]  /*131820*/  STL.64 [R1+0x3890], R16 ;  /* 0x0038901001007387 */ /* 0x0001e80000100a00 */
[----:B------:R-:W4:Y:S04]  /*131830*/  LDL.LU R11, [R1+0xe8] ;  /* 0x0000e800010b7983 */ /* 0x000f280000300800 */
[----:B------:R-:W4:Y:S04]  /*131840*/  LDL.LU R31, [R1+0x1e60] ;  /* 0x001e6000011f7983 */ /* 0x000f280000300800 */
[----:B------:R-:W4:Y:S04]  /*131850*/  LDL.LU R30, [R1+0xec] ;  /* 0x0000ec00011e7983 */ /* 0x000f280000300800 */
[----:B------:R-:W4:Y:S04]  /*131860*/  LDL.LU R29, [R1+0x1e5c] ;  /* 0x001e5c00011d7983 */ /* 0x000f280000300800 */
[----:B------:R-:W4:Y:S04]  /*131870*/  LDL.LU R28, [R1+0xf0] ;  /* 0x0000f000011c7983 */ /* 0x000f280000300800 */
[----:B------:R-:W4:Y:S04]  /*131880*/  LDL.LU R27, [R1+0x1e58] ;  /* 0x001e5800011b7983 */ /* 0x000f280000300800 */
[----:B------:R-:W4:Y:S01]  /*131890*/  LDL.LU R15, [R1+0xf4] ;  /* 0x0000f400010f7983 */ /* 0x000f220000300800 */
[----:B0-----:R-:W-:-:S03]  /*1318a0*/  IADD3 R16, P0, R8, R40, RZ ;  /* 0x0000002808107210 */ /* 0x001fc60007f1e0ff */
[----:B------:R-:W4:Y:S02]  /*1318b0*/  LDL.LU R8, [R1+0x1e54] ;  /* 0x001e540001087983 */ /* 0x000f240000300800 */
[----:B--2---:R-:W-:-:S05]  /*1318c0*/  IMAD.X R17, R14, 0x1, R41, P0 ;  /* 0x000000010e117824 */ /* 0x004fca00000e0629 */
[----:B------:R0:W-:Y:S04]  /*1318d0*/  STL.64 [R1+0x3860], R16 ;  /* 0x0038601001007387 */ /* 0x0001e80000100a00 */
[----:B------:R-:W2:Y:S04]  /*1318e0*/  LDL.LU R26, [R1+0xf8] ;  /* 0x0000f800011a7983 */ /* 0x000ea80000300800 */
[----:B------:R-:W2:Y:S04]  /*1318f0*/  LDL.LU R25, [R1+0x1e50] ;  /* 0x001e500001197983 */ /* 0x000ea80000300800 */
[----:B------:R-:W2:Y:S04]  /*131900*/  LDL.LU R24, [R1+0xfc] ;  /* 0x0000fc0001187983 */ /* 0x000ea80000300800 */
[----:B------:R-:W2:Y:S04]  /*131910*/  LDL.LU R23, [R1+0x1e4c] ;  /* 0x001e4c0001177983 */ /* 0x000ea80000300800 */
[----:B------:R-:W2:Y:S04]  /*131920*/  LDL.LU R22, [R1+0x100] ;  /* 0x0001000001167983 */ /* 0x000ea80000300800 */
[----:B------:R-:W2:Y:S04]  /*131930*/  LDL.LU R21, [R1+0x1e48] ;  /* 0x001e480001157983 */ /* 0x000ea80000300800 */
[----:B------:R-:W2:Y:S01]  /*131940*/  LDL.LU R14, [R1+0x104] ;  /* 0x00010400010e7983 */ /* 0x000ea20000300800 */
[----:B0-----:R-:W-:-:S03]  /*131950*/  IADD3 R16, P0, R9, R40, RZ ;  /* 0x0000002809107210 */ /* 0x001fc60007f1e0ff */
[----:B------:R-:W2:Y:S04]  /*131960*/  LDL.LU R9, [R1+0x1e44] ;  /* 0x001e440001097983 */ /* 0x000ea80000300800 */
[----:B------:R-:W2:Y:S04]  /*131970*/  LDL.LU R20, [R1+0x108] ;  /* 0x0001080001147983 */ /* 0x000ea80000300800 */
[----:B------:R-:W2:Y:S01]  /*131980*/  LDL.LU R19, [R1+0x1e40] ;  /* 0x001e400001137983 */ /* 0x000ea20000300800 */
[----:B---3--:R-:W-:-:S05]  /*131990*/  IMAD.X R17, R13, 0x1, R41, P0 ;  /* 0x000000010d117824 */ /* 0x008fca00000e0629 */
[----:B------:R0:W-:Y:S04]  /*1319a0*/  STL.64 [R1+0x3838], R16 ;  /* 0x0038381001007387 */ /* 0x0001e80000100a00 */
[----:B------:R-:W3:Y:S04]  /*1319b0*/  LDL.LU R18, [R1+0x10c] ;  /* 0x00010c0001127983 */ /* 0x000ee80000300800 */
[----:B0-----:R-:W3:Y:S04]  /*1319c0*/  LDL.LU R17, [R1+0x1e3c] ;  /* 0x001e3c0001117983 */ /* 0x001ee80000300800 */
[----:B------:R-:W3:Y:S04]  /*1319d0*/  LDL.LU R16, [R1+0x110] ;  /* 0x0001100001107983 */ /* 0x000ee80000300800 */
[----:B------:R-:W3:Y:S01]  /*1319e0*/  LDL.LU R13, [R1+0x1e38] ;  /* 0x001e3800010d7983 */ /* 0x000ee20000300800 */
[----:B----4-:R-:W-:-:S03]  /*1319f0*/  IADD3 R44, P0, R12, R40, RZ ;  /* 0x000000280c2c7210 */ /* 0x010fc60007f1e0ff */
[----:B------:R-:W4:Y:S02]  /*131a00*/  LDL.LU R12, [R1+0x114] ;  /* 0x00011400010c7983 */ /* 0x000f240000300800 */
[----:B------:R-:W-:Y:S01]  /*131a10*/  IMAD.X R45, R33, 0x1, R41, P0 ;  /* 0x00000001212d7824 */ /* 0x000fe200000e0629 */
[----:B------:R-:W-:-:S05]  /*131a20*/  IADD3 R32, P0, R32, R40, RZ ;  /* 0x0000002820207210 */ /* 0x000fca0007f1e0ff */
[----:B------:R-:W-:-:S05]  /*131a30*/  IMAD.X R33, R42, 0x1, R41, P0 ;  /* 0x000000012a217824 */ /* 0x000fca00000e0629 */
[----:B------:R0:W-:Y:S04]  /*131a40*/  STL.64 [R1+0x37e0], R32 ;  /* 0x0037e02001007387 */ /* 0x0001e80000100a00 */
[----:B------:R-:W-:Y:S01]  /*131a50*/  STL.64 [R1+0x3808], R44 ;  /* 0x0038082c01007387 */ /* 0x000fe20000100a00 */
[----:B0-----:R-:W-:-:S03]  /*131a60*/  IADD3 R32, P0, R11, R40, RZ ;  /* 0x000000280b207210 */ /* 0x001fc60007f1e0ff */
[----:B------:R-:W4:Y:S02]  /*131a70*/  LDL.LU R11, [R1+0x1e34] ;  /* 0x001e3400010b7983 */ /* 0x000f240000300800 */
        /* <DEDUP_REMOVED lines=8> */
[----:B0-----:R-:W-:-:S03]  /*131b00*/  IADD3 R28, P0, R15, R40, RZ ;  /* 0x000000280f1c7210 */ /* 0x001fc60007f1e0ff */
[----:B------:R-:W4:Y:S02]  /*131b10*/  LDL.LU R15, [R1+0x118] ;  /* 0x00011800010f7983 */ /* 0x000f240000300800 */
[----:B------:R-:W-:Y:S02]  /*131b20*/  IMAD.X R29, R8, 0x1, R41, P0 ;  /* 0x00000001081d7824 */ /* 0x000fe400000e0629 */
[----:B------:R-:W4:Y:S04]  /*131b30*/  LDL.LU R8, [R1+0x1e30] ;  /* 0x001e300001087983 */ /* 0x000f280000300800 */
[----:B------:R-:W-:Y:S01]  /*131b40*/  STL.64 [R1+0x3730], R28 ;  /* 0x0037301c01007387 */ /* 0x000fe20000100a00 */
[----:B--2---:R-:W-:-:S05]  /*131b50*/  IADD3 R26, P0, R26, R40, RZ ;  /* 0x000000281a1a7210 */ /* 0x004fca0007f1e0ff */
        /* <DEDUP_REMOVED lines=9> */
[----:B------:R-:W2:Y:S02]  /*131bf0*/  LDL.LU R14, [R1+0x11c] ;  /* 0x00011c00010e7983 */ /* 0x000ea40000300800 */
[----:B------:R-:W-:Y:S02]  /*131c00*/  IMAD.X R23, R9, 0x1, R41, P0 ;  /* 0x0000000109177824 */ /* 0x000fe400000e0629 */
[----:B------:R-:W2:Y:S01]  /*131c10*/  LDL.LU R9, [R1+0x1e2c] ;  /* 0x001e2c0001097983 */ /* 0x000ea20000300800 */
[----:B------:R-:W-:-:S05]  /*131c20*/  IADD3 R20, P0, R20, R40, RZ ;  /* 0x0000002814147210 */ /* 0x000fca0007f1e0ff */
[----:B------:R-:W-:Y:S01]  /*131c30*/  IMAD.X R21, R19, 0x1, R41, P0 ;  /* 0x0000000113157824 */ /* 0x000fe200000e0629 */
[----:B---3--:R-:W-:-:S05]  /*131c40*/  IADD3 R18, P0, R18, R40, RZ ;  /* 0x0000002812127210 */ /* 0x008fca0007f1e0ff */
[--C-:B------:R-:W-:Y:S01]  /*131c50*/  IMAD.X R19, R17, 0x1, R41.reuse, P0 ;  /* 0x0000000111137824 */ /* 0x100fe200000e0629 */
[-C--:B------:R-:W-:Y:S01]  /*131c60*/  IADD3 R16, P0, R16, R40.reuse, RZ ;  /* 0x0000002810107210 */ /* 0x080fe20007f1e0ff */
[----:B------:R-:W-:Y:S04]  /*131c70*/  STL.64 [R1+0x3680], R22 ;  /* 0x0036801601007387 */ /* 0x000fe80000100a00 */
[----:B------:R-:W-:Y:S01]  /*131c80*/  IMAD.X R17, R13, 0x1, R41, P0 ;  /* 0x000000010d117824 */ /* 0x000fe200000e0629 */
[----:B------:R-:W-:Y:S04]  /*131c90*/  STL.64 [R1+0x3658], R20 ;  /* 0x0036581401007387 */ /* 0x000fe80000100a00 */
[----:B------:R4:W-:Y:S04]  /*131ca0*/  STL.64 [R1+0x3600], R16 ;  /* 0x0036001001007387 */ /* 0x0009e80000100a00 */
[----:B------:R-:W-:Y:S04]  /*131cb0*/  STL.64 [R1+0x3628], R18 ;  /* 0x0036281201007387 */ /* 0x000fe80000100a00 */
[----:B------:R-:W3:Y:S04]  /*131cc0*/  LDL.LU R42, [R1+0x120] ;  /* 0x00012000012a7983 */ /* 0x000ee80000300800 */
[----:B------:R-:W3:Y:S04]  /*131cd0*/  LDL.LU R33, [R1+0x1e28] ;  /* 0x001e280001217983 */ /* 0x000ee80000300800 */
[----:B------:R-:W3:Y:S01]  /*131ce0*/  LDL.LU R32, [R1+0x124] ;  /* 0x0001240001207983 */ /* 0x000ee20000300800 */
[----:B----4-:R-:W-:-:S03]  /*131cf0*/  IADD3 R16, P0, R12, R40, RZ ;  /* 0x000000280c107210 */ /* 0x010fc60007f1e0ff */
[----:B------:R-:W4:Y:S04]  /*131d00*/  LDL.LU R12, [R1+0x1e24] ;  /* 0x001e2400010c7983 */ /* 0x000f280000300800 */
        /* <DEDUP_REMOVED lines=12> */
[----:B0-----:R-:W-:-:S05]  /*131dd0*/  IADD3 R16, P0, R15, R40, RZ ;  /* 0x000000280f107210 */ /* 0x001fca0007f1e0ff */
        /* <DEDUP_REMOVED lines=9> */
[----:B--2---:R-:W-:-:S05]  /*131e70*/  IADD3 R16, P0, R14, R40, RZ ;  /* 0x000000280e107210 */ /* 0x004fca0007f1e0ff */
[----:B------:R-:W-:-:S05]  /*131e80*/  IMAD.X R17, R9, 0x1, R41, P0 ;  /* 0x0000000109117824 */ /* 0x000fca00000e0629 */
[----:B------:R0:W-:Y:S04]  /*131e90*/  STL.64 [R1+0x3578], R16 ;  /* 0x0035781001007387 */ /* 0x0001e80000100a00 */
[----:B0-----:R-:W2:Y:S04]  /*131ea0*/  LDL.LU R17, [R1+0x1e00] ;  /* 0x001e000001117983 */ /* 0x001ea80000300800 */
[----:B------:R-:W2:Y:S04]  /*131eb0*/  LDL.LU R16, [R1+0x16c] ;  /* 0x00016c0001107983 */ /* 0x000ea80000300800 */
[----:B------:R-:W2:Y:S04]  /*131ec0*/  LDL.LU R18, [R1+0x1dfc] ;  /* 0x001dfc0001127983 */ /* 0x000ea80000300800 */
[----:B------:R-:W2:Y:S04]  /*131ed0*/  LDL.LU R14, [R1+0x170] ;  /* 0x00017000010e7983 */ /* 0x000ea80000300800 */
[----:B------:R-:W2:Y:S01]  /*131ee0*/  LDL.LU R9, [R1+0x1df8] ;  /* 0x001df80001097983 */ /* 0x000ea20000300800 */
[----:B---3--:R-:W-:-:S05]  /*131ef0*/  IADD3 R42, P0, R42, R40, RZ ;  /* 0x000000282a2a7210 */ /* 0x008fca0007f1e0ff */
[----:B------:R-:W-:Y:S01]  /*131f00*/  IMAD.X R43, R33, 0x1, R41, P0 ;  /* 0x00000001212b7824 */ /* 0x000fe200000e0629 */
[----:B------:R-:W-:-:S05]  /*131f10*/  IADD3 R32, P0, R32, R40, RZ ;  /* 0x0000002820207210 */ /* 0x000fca0007f1e0ff */
[----:B----4-:R-:W-:Y:S02]  /*131f20*/  IMAD.X R33, R12, 0x1, R41, P0 ;  /* 0x000000010c217824 */ /* 0x010fe400000e0629 */
[----:B------:R-:W3:Y:S04]  /*131f30*/  LDL.LU R12, [R1+0x174] ;  /* 0x00017400010c7983 */ /* 0x000ee80000300800 */
        /* <DEDUP_REMOVED lines=17> */
[----:B------:R0:W-:Y:S02]  /*132050*/  STL.64 [R1+0x2bd0], R24 ;  /* 0x002bd01801007387 */ /* 0x0001e40000100a00 */
[----:B0-----:R-:W-:-:S05]  /*132060*/  IADD3 R24, P0, R23, R40, RZ ;  /* 0x0000002817187210 */ /* 0x001fca0007f1e0ff */
[--C-:B------:R-:W-:Y:S01]  /*132070*/  IMAD.X R25, R21, 0x1, R41.reuse, P0 ;  /* 0x0000000115197824 */ /* 0x100fe200000e0629 */
[----:B------:R-:W-:Y:S01]  /*132080*/  IADD3 R20, P0, R20, R40, RZ ;  /* 0x0000002814147210 */ /* 0x000fe20007f1e0ff */
[----:B------:R-:W-:Y:S04]  /*132090*/  STL.64 [R1+0x2bd8], R28 ;  /* 0x002bd81c01007387 */ /* 0x000fe80000100a00 */
        /* <DEDUP_REMOVED lines=9> */
[----:B--2---:R-:W-:Y:S01]  /*132130*/  IMAD.X R21, R17, 0x1, R41, P0 ;  /* 0x0000000111157824 */ /* 0x004fe200000e0629 */
[----:B------:R-:W-:-:S05]  /*132140*/  IADD3 R16, P0, R16, R40, RZ ;  /* 0x0000002810107210 */ /* 0x000fca0007f1e0ff */
[----:B------:R-:W-:-:S05]  /*132150*/  IMAD.X R17, R18, 0x1, R41, P0 ;  /* 0x0000000112117824 */ /* 0x000fca00000e0629 */
[----:B------:R0:W-:Y:S04]  /*132160*/  STL.64 [R1+0x2ba8], R16 ;  /* 0x002ba81001007387 */ /* 0x0001e80000100a00 */
[----:B------:R-:W-:Y:S04]  /*132170*/  STL.64 [R1+0x2bb0], R20 ;  /* 0x002bb01401007387 */ /* 0x000fe80000100a00 */
[----:B------:R-:W2:Y:S01]  /*132180*/  LDL.LU R33, [R1+0x1dec] ;  /* 0x001dec0001217983 */ /* 0x000ea20000300800 */
[----:B0-----:R-:W-:-:S03]  /*132190*/  IADD3 R16, P0, R14, R40, RZ ;  /* 0x000000280e107210 */ /* 0x001fc60007f1e0ff */
[----:B------:R-:W2:Y:S02]  /*1321a0*/  LDL.LU R32, [R1+0x180] ;  /* 0x0001800001207983 */ /* 0x000ea40000300800 */
[----:B------:R-:W-:Y:S02]  /*1321b0*/  IMAD.X R17, R9, 0x1, R41, P0 ;  /* 0x0000000109117824 */ /* 0x000fe400000e0629 */
[----:B------:R-:W2:Y:S04]  /*1321c0*/  LDL.LU R42, [R1+0x1de8] ;  /* 0x001de800012a7983 */ /* 0x000ea80000300800 */
        /* <DEDUP_REMOVED lines=8> */
[----:B---3--:R-:W-:-:S03]  /*132250*/  IADD3 R16, P0, R12, R40, RZ ;  /* 0x000000280c107210 */ /* 0x008fc60007f1e0ff */
[----:B------:R-:W3:Y:S02]  /*132260*/  LDL.LU R12, [R1+0x1dd8] ;  /* 0x001dd800010c7983 */ /* 0x000ee40000300800 */
[----:B----4-:R-:W-:-:S05]  /*132270*/  IMAD.X R17, R13, 0x1, R41, P0 ;  /* 0x000000010d117824 */ /* 0x010fca00000e0629 */
        /* <DEDUP_REMOVED lines=9> */
[----:B------:R-:W4:Y:S04]  /*132310*/  LDL.LU R11, [R1+0x1dc8] ;  /* 0x001dc800010b7983 */ /* 0x000f280000300800 */
[----:B------:R-:W4:Y:S04]  /*132320*/  LDL.LU R20, [R1+0x1d4] ;  /* 0x0001d40001147983 */ /* 0x000f280000300800 */
[----:B------:R-:W4:Y:S01]  /*132330*/  LDL.LU R19, [R1+0x1dc4] ;  /* 0x001dc40001137983 */ /* 0x000f220000300800 */
[----:B------:R-:W-:-:S05]  /*132340*/  IMAD.X R17, R15, 0x1, R41, P0 ;  /* 0x000000010f117824 */ /* 0x000fca00000e0629 */
[----:B------:R0:W-:Y:S04]  /*132350*/  STL.64 [R1+0x2b90], R16 ;  /* 0x002b901001007387 */ /* 0x0001e80000100a00 */
[----:B------:R-:W4:Y:S04]  /*132360*/  LDL.LU R18, [R1+0x1d8] ;  /* 0x0001d80001127983 */ /* 0x000f280000300800 */
[----:B0-----:R-:W4:Y:S04]  /*132370*/  LDL.LU R17, [R1+0x1dc0] ;  /* 0x001dc00001117983 */ /* 0x001f280000300800 */
[----:B------:R-:W4:Y:S04]  /*132380*/  LDL.LU R16, [R1+0x1dc] ;  /* 0x0001dc0001107983 */ /* 0x000f280000300800 */
[----:B------:R-:W4:Y:S01]  /*132390*/  LDL.LU R15, [R1+0x1dbc] ;  /* 0x001dbc00010f7983 */ /* 0x000f220000300800 */
[----:B------:R-:W-:-:S03]  /*1323a0*/  IADD3 R44, P0, R8, R40, RZ ;  /* 0x00000028082c7210 */ /* 0x000fc60007f1e0ff */
[----:B------:R-:W4:Y:S02]  /*1323b0*/  LDL.LU R8, [R1+0x1f0] ;  /* 0x0001f00001087983 */ /* 0x000f240000300800 */
[----:B--2---:R-:W-:Y:S01]  /*1323c0*/  IMAD.X R45, R33, 0x1, R41, P0 ;  /* 0x00000001212d7824 */ /* 0x004fe200000e0629 */
[----:B------:R-:W-:-:S05]  /*1323d0*/  IADD3 R32, P0, R32, R40, RZ ;  /* 0x0000002820207210 */ /* 0x000fca0007f1e0ff */
[----:B------:R-:W-:-:S05]  /*1323e0*/  IMAD.X R33, R42, 0x1, R41, P0 ;  /* 0x000000012a217824 */ /* 0x000fca00000e0629 */
        /* <DEDUP_REMOVED lines=14> */
[----:B---3--:R-:W-:Y:S02]  /*1324d0*/  IMAD.X R29, R12, 0x1, R41, P0 ;  /* 0x000000010c1d7824 */ /* 0x008fe400000e0629 */
[----:B------:R-:W3:Y:S04]  /*1324e0*/  LDL.LU R12, [R1+0x1db4] ;  /* 0x001db400010c7983 */ /* 0x000ee80000300800 */
[----:B------:R-:W-:Y:S01]  /*1324f0*/  STL.64 [R1+0x2b60], R28 ;  /* 0x002b601c01007387 */ /* 0x000fe20000100a00 */
[----:B----4-:R-:W-:-:S05]  /*132500*/  IADD3 R26, P0, R26, R40, RZ ;  /* 0x000000281a1a7210 */ /* 0x010fca0007f1e0ff */
        /* <DEDUP_REMOVED lines=11> */
[----:B------:R-:W4:Y:S01]  /*1325c0*/  LDL.LU R11, [R1+0x1db0] ;  /* 0x001db000010b7983 */ /* 0x000f220000300800 */
        /* <DEDUP_REMOVED lines=27> */
[----:B0-----:R-:W-:-:S05]  /*132780*/  IADD3 R16, P0, R14, R40, RZ ;  /* 0x000000280e107210 */ /* 0x001fca0007f1e0ff */
[----:B---3--:R-:W-:-:S05]  /*132790*/  IMAD.X R17, R12, 0x1, R41, P0 ;  /* 0x000000010c117824 */ /* 0x008fca00000e0629 */
        /* <DEDUP_REMOVED lines=8> */
[----:B----4-:R-:W-:-:S05]  /*132820*/  IADD3 R16, P0, R13, R40, RZ ;  /* 0x000000280d107210 */ /* 0x010fca0007f1e0ff */
        /* <DEDUP_REMOVED lines=31> */
[--C-:B------:R-:W-:Y:S01]  /*132a20*/  IMAD.X R25, R21, 0x1, R41.reuse, P0 ;  /* 0x0000000115197824 */ /* 0x100fe200000e0629 */
[----:B------:R-:W-:Y:S01]  /*132a30*/  IADD3 R20, P0, R20, R40, RZ ;  /* 0x0000002814147210 */ /* 0x000fe20007f1e0ff */
[----:B------:R-:W-:Y:S04]  /*132a40*/  STL.64 [R1+0x2ae0], R28 ;  /* 0x002ae01c01007387 */ /* 0x000fe80000100a00 */
[----:B------:R-:W-:-:S05]  /*132a50*/  IMAD.X R21, R14, 0x1, R41, P0 ;  /* 0x000000010e157824 */ /* 0x000fca00000e0629 */
[----:B------:R0:W-:Y:S04]  /*132a60*/  STL.64 [R1+0x2ac8], R20 ;  /* 0x002ac81401007387 */ /* 0x0001e80000100a00 */
[----:B------:R-:W-:Y:S04]  /*132a70*/  STL.64 [R1+0x2ad0], R24 ;  /* 0x002ad01801007387 */ /* 0x000fe80000100a00 */
[----:B------:R-:W3:Y:S01]  /*132a80*/  LDL.LU R14, [R1+0x1d74] ;  /* 0x001d7400010e7983 */ /* 0x000ee20000300800 */
[----:B0-----:R-:W-:-:S03]  /*132a90*/  IADD3 R20, P0, R12, R40, RZ ;  /* 0x000000280c147210 */ /* 0x001fc60007f1e0ff */
[----:B------:R-:W3:Y:S02]  /*132aa0*/  LDL.LU R12, [R1+0x2b0] ;  /* 0x0002b000010c7983 */ /* 0x000ee40000300800 */
[----:B------:R-:W-:-:S05]  /*132ab0*/  IMAD.X R21, R22, 0x1, R41, P0 ;  /* 0x0000000116157824 */ /* 0x000fca00000e0629 */
[----:B------:R0:W-:Y:S02]  /*132ac0*/  STL.64 [R1+0x2ac0], R20 ;  /* 0x002ac01401007387 */ /* 0x0001e40000100a00 */
[----:B0-----:R-:W-:-:S05]  /*132ad0*/  IADD3 R20, P0, R19, R40, RZ ;  /* 0x0000002813147210 */ /* 0x001fca0007f1e0ff */
[----:B----4-:R-:W-:Y:S01]  /*132ae0*/  IMAD.X R21, R17, 0x1, R41, P0 ;  /* 0x0000000111157824 */ /* 0x010fe200000e0629 */
        /* <DEDUP_REMOVED lines=38> */
[----:B------:R-:W-:-:S03]  /*132d50*/  IADD3 R44, P0, R12, R40, RZ ;  /* 0x000000280c2c7210 */ /* 0x000fc60007f1e0ff */
[----:B------:R-:W3:Y:S02]  /*132d60*/  LDL.LU R12, [R1+0x344] ;  /* 0x00034400010c7983 */ /* 0x000ee40000300800 */
[----:B----4-:R-:W-:Y:S01]  /*132d70*/  IMAD.X R45, R33, 0x1, R41, P0 ;  /* 0x00000001212d7824 */ /* 0x010fe200000e0629 */
        /* <DEDUP_REMOVED lines=45> */
[----:B0-----:R-:W-:-:S03]  /*133050*/  IADD3 R16, P0, R12, R40, RZ ;  /* 0x000000280c107210 */ /* 0x001fc60007f1e0ff */
[----:B------:R-:W3:Y:S04]  /*133060*/  LDL.LU R12, [R1+0x1d2c] ;  /* 0x001d2c00010c7983 */ /* 0x000ee80000300800 */
[----:B------:R-:W3:Y:S04]  /*133070*/  LDL.LU R31, [R1+0x368] ;  /* 0x00036800011f7983 */ /* 0x000ee80000300800 */
[----:B------:R-:W3:Y:S04]  /*133080*/  LDL.LU R29, [R1+0x1d28] ;  /* 0x001d2800011d7983 */ /* 0x000ee80000300800 */
[----:B------:R-:W3:Y:S01]  /*133090*/  LDL.LU R28, [R1+0x36c] ;  /* 0x00036c00011c7983 */ /* 0x000ee20000300800 */
        /* <DEDUP_REMOVED lines=30> */
[----:B------:R-:W-:Y:S02]  /*133280*/  IMAD.X R33, R12, 0x1, R41, P0 ;  /* 0x000000010c217824 */ /* 0x000fe400000e0629 */
[----:B------:R-:W3:Y:S04]  /*133290*/  LDL.LU R12, [R1+0x3d4] ;  /* 0x0003d400010c7983 */ /* 0x000ee80000300800 */
[----:B------:R-:W-:Y:S04]  /*1332a0*/  STL.64 [R1+0x2a10], R42 ;  /* 0x002a102a01007387 */ /* 0x000fe80000100a00 */
[----:B------:R0:W-:Y:S02]  /*1332b0*/  STL.64 [R1+0x21d8], R32 ;  /* 0x0021d82001007387 */ /* 0x0001e40000100a00 */
[----:B0-----:R-:W-:-:S05]  /*1332c0*/  IADD3 R32, P0, R31, R40, RZ ;  /* 0x000000281f207210 */ /* 0x001fca0007f1e0ff */
[----:B------:R-:W-:Y:S01]  /*1332d0*/  IMAD.X R33, R29, 0x1, R41, P0 ;  /* 0x000000011d217824 */ /* 0x000fe200000e0629 */
[----:B------:R-:W-:-:S05]  /*1332e0*/  IADD3 R28, P0, R28, R40, RZ ;  /* 0x000000281c1c7210 */ /* 0x000fca0007f1e0ff */
[----:B----4-:R-:W-:-:S05]  /*1332f0*/  IMAD.X R29, R30, 0x1, R41, P0 ;  /* 0x000000011e1d7824 */ /* 0x010fca00000e0629 */
        /* <DEDUP_REMOVED lines=82> */
[----:B---3--:R-:W-:Y:S02]  /*133820*/  IMAD.X R29, R12, 0x1, R41, P0 ;  /* 0x000000010c1d7824 */ /* 0x008fe400000e0629 */
[----:B------:R-:W3:Y:S04]  /*133830*/  LDL.LU R12, [R1+0x464] ;  /* 0x00046400010c7983 */ /* 0x000ee80000300800 */
[----:B------:R-:W3:Y:S01]  /*133840*/  LDL.LU R15, [R1+0x1cbc] ;  /* 0x001cbc00010f7983 */ /* 0x000ee20000300800 */
[----:B----4-:R-:W-:-:S05]  /*133850*/  IADD3 R26, P0, R26, R40, RZ ;  /* 0x000000281a1a7210 */ /* 0x010fca0007f1e0ff */
        /* <DEDUP_REMOVED lines=35> */
[----:B0-----:R-:W2:Y:S04]  /*133a90*/  LDL.LU R17, [R1+0xab4] ;  /* 0x000ab40001117983 */ /* 0x001ea80000300800 */
[----:B------:R-:W2:Y:S04]  /*133aa0*/  LDL.LU R9, [R1+0x4a0] ;  /* 0x0004a00001097983 */ /* 0x000ea80000300800 */
[----:B------:R-:W2:Y:S04]  /*133ab0*/  LDL.LU R28, [R1+0xab0] ;  /* 0x000ab000011c7983 */ /* 0x000ea80000300800 */
[----:B------:R-:W2:Y:S04]  /*133ac0*/  LDL.LU R25, [R1+0x4a4] ;  /* 0x0004a40001197983 */ /* 0x000ea80000300800 */
[----:B------:R-:W2:Y:S01]  /*133ad0*/  LDL.LU R23, [R1+0xa6c] ;  /* 0x000a6c0001177983 */ /* 0x000ea20000300800 */
[----:B---3--:R-:W-:-:S05]  /*133ae0*/  IADD3 R12, P0, R12, R40, RZ ;  /* 0x000000280c0c7210 */ /* 0x008fca0007f1e0ff */
[----:B------:R-:W-:-:S05]  /*133af0*/  IMAD.X R13, R15, 0x1, R41, P0 ;  /* 0x000000010f0d7824 */ /* 0x000fca00000e0629 */
[----:B------:R0:W-:Y:S04]  /*133b00*/  STL.64 [R1+0x20d8], R12 ;  /* 0x0020d80c01007387 */ /* 0x0001e80000100a00 */
[----:B------:R-:W3:Y:S04]  /*133b10*/  LDL.LU R22, [R1+0x4a8] ;  /* 0x0004a80001167983 */ /* 0x000ee80000300800 */
[----:B------:R-:W3:Y:S04]  /*133b20*/  LDL.LU R24, [R1+0xa68] ;  /* 0x000a680001187983 */ /* 0x000ee80000300800 */
[----:B------:R-:W3:Y:S04]  /*133b30*/  LDL.LU R21, [R1+0x4ac] ;  /* 0x0004ac0001157983 */ /* 0x000ee80000300800 */
[----:B0-----:R-:W3:Y:S04]  /*133b40*/  LDL.LU R13, [R1+0xa64] ;  /* 0x000a6400010d7983 */ /* 0x001ee80000300800 */
[----:B------:R-:W3:Y:S04]  /*133b50*/  LDL.LU R12, [R1+0x4d0] ;  /* 0x0004d000010c7983 */ /* 0x000ee80000300800 */
[----:B------:R-:W3:Y:S04]  /*133b60*/  LDL.LU R19, [R1+0xa60] ;  /* 0x000a600001137983 */ /* 0x000ee80000300800 */
[----:B------:R-:W3:Y:S04]  /*133b70*/  LDL.LU R18, [R1+0x4d4] ;  /* 0x0004d40001127983 */ /* 0x000ee80000300800 */
[----:B------:R-:W3:Y:S01]  /*133b80*/  LDL.LU R20, [R1+0xa3c] ;  /* 0x000a3c0001147983 */ /* 0x000ee20000300800 */
[----:B----4-:R-:W-:-:S05]  /*133b90*/  IADD3 R14, P0, R14, R40, RZ ;  /* 0x000000280e0e7210 */ /* 0x010fca0007f1e0ff */
[----:B------:R-:W-:-:S05]  /*133ba0*/  IMAD.X R15, R11, 0x1, R41, P0 ;  /* 0x000000010b0f7824 */ /* 0x000fca00000e0629 */
[----:B------:R0:W-:Y:S04]  /*133bb0*/  STL.64 [R1+0x20d0], R14 ;  /* 0x0020d00e01007387 */ /* 0x0001e80000100a00 */
[----:B------:R-:W4:Y:S04]  /*133bc0*/  LDL.LU R16, [R1+0x4d8] ;  /* 0x0004d80001107983 */ /* 0x000f280000300800 */
[----:B0-----:R-:W4:Y:S04]  /*133bd0*/  LDL.LU R15, [R1+0xa38] ;  /* 0x000a3800010f7983 */ /* 0x001f280000300800 */
[----:B------:R-:W4:Y:S04]  /*133be0*/  LDL.LU R14, [R1+0x4dc] ;  /* 0x0004dc00010e7983 */ /* 0x000f280000300800 */
[----:B------:R-:W4:Y:S01]  /*133bf0*/  LDL.LU R11, [R1+0xa34] ;  /* 0x000a3400010b7983 */ /* 0x000f220000300800 */
[----:B------:R-:W-:-:S05]  /*133c00*/  IADD3 R42, P0, R42, R40, RZ ;  /* 0x000000282a2a7210 */ /* 0x000fca0007f1e0ff */
[----:B------:R-:W-:-:S05]  /*133c10*/  IMAD.X R43, R33, 0x1, R41, P0 ;  /* 0x00000001212b7824 */ /* 0x000fca00000e0629 */
[----:B------:R0:W-:Y:S02]  /*133c20*/  STL.64 [R1+0x20c8], R42 ;  /* 0x0020c82a01007387 */ /* 0x0001e40000100a00 */
[----:B0-----:R-:W-:-:S05]  /*133c30*/  IADD3 R42, P0, R31, R40, RZ ;  /* 0x000000281f2a7210 */ /* 0x001fca0007f1e0ff */
[----:B------:R-:W-:Y:S02]  /*133c40*/  IMAD.X R43, R8, 0x1, R41, P0 ;  /* 0x00000001082b7824 */ /* 0x000fe400000e0629 */
[----:B------:R-:W4:Y:S01]  /*133c50*/  LDL.LU R8, [R1+0x4f0] ;  /* 0x0004f00001087983 */ /* 0x000f220000300800 */
[----:B------:R-:W-:-:S05]  /*133c60*/  IADD3 R30, P0, R30, R40, RZ ;  /* 0x000000281e1e7210 */ /* 0x000fca0007f1e0ff */
[----:B------:R-:W-:Y:S01]  /*133c70*/  IMAD.X R31, R32, 0x1, R41, P0 ;  /* 0x00000001201f7824 */ /* 0x000fe200000e0629 */
[----:B------:R-:W-:Y:S04]  /*133c80*/  STL.64 [R1+0x20c0], R42 ;  /* 0x0020c02a01007387 */ /* 0x000fe80000100a00 */
        /* <DEDUP_REMOVED lines=10> */
[----:B------:R-:W-:-:S05]  /*133d30*/  IMAD.X R27, R28, 0x1, R41, P0 ;  /* 0x000000011c1b7824 */ /* 0x000fca00000e0629 */
[----:B------:R0:W-:Y:S02]  /*133d40*/  STL.64 [R1+0x20a0], R26 ;  /* 0x0020a01a01007387 */ /* 0x0001e40000100a00 */
[----:B0-----:R-:W-:-:S05]  /*133d50*/  IADD3 R26, P0, R25, R40, RZ ;  /* 0x00000028191a7210 */ /* 0x001fca0007f1e0ff */
[----:B------:R-:W-:Y:S01]  /*133d60*/  IMAD.X R27, R23, 0x1, R41, P0 ;  /* 0x00000001171b7824 */ /* 0x000fe200000e0629 */
[----:B---3--:R-:W-:-:S05]  /*133d70*/  IADD3 R22, P0, R22, R40, RZ ;  /* 0x0000002816167210 */ /* 0x008fca0007f1e0ff */
[----:B------:R-:W-:-:S05]  /*133d80*/  IMAD.X R23, R24, 0x1, R41, P0 ;  /* 0x0000000118177824 */ /* 0x000fca00000e0629 */
[----:B------:R0:W-:Y:S02]  /*133d90*/  STL.64 [R1+0x2090], R22 ;  /* 0x0020901601007387 */ /* 0x0001e40000100a00 */
[----:B0-----:R-:W-:Y:S02]  /*133da0*/  IADD3 R22, P0, R21, R40, RZ ;  /* 0x0000002815167210 */ /* 0x001fe40007f1e0ff */
[----:B------:R-:W-:Y:S03]  /*133db0*/  STL.64 [R1+0x2098], R26 ;  /* 0x0020981a01007387 */ /* 0x000fe60000100a00 */
[----:B------:R-:W-:-:S05]  /*133dc0*/  IMAD.X R23, R13, 0x1, R41, P0 ;  /* 0x000000010d177824 */ /* 0x000fca00000e0629 */
[----:B------:R0:W-:Y:S04]  /*133dd0*/  STL.64 [R1+0x2088], R22 ;  /* 0x0020881601007387 */ /* 0x0001e80000100a00 */
[----:B------:R-:W3:Y:S01]  /*133de0*/  LDL.LU R13, [R1+0xa0c] ;  /* 0x000a0c00010d7983 */ /* 0x000ee20000300800 */
[----:B0-----:R-:W-:-:S03]  /*133df0*/  IADD3 R22, P0, R12, R40, RZ ;  /* 0x000000280c167210 */ /* 0x001fc60007f1e0ff */
[----:B------:R-:W3:Y:S02]  /*133e00*/  LDL.LU R12, [R1+0x4f8] ;  /* 0x0004f800010c7983 */ /* 0x000ee40000300800 */
[----:B------:R-:W-:Y:S01]  /*133e10*/  IMAD.X R23, R19, 0x1, R41, P0 ;  /* 0x0000000113177824 */ /* 0x000fe200000e0629 */
[----:B------:R-:W-:-:S05]  /*133e20*/  IADD3 R18, P0, R18, R40, RZ ;  /* 0x0000002812127210 */ /* 0x000fca0007f1e0ff */
[----:B------:R-:W-:-:S05]  /*133e30*/  IMAD.X R19, R20, 0x1, R41, P0 ;  /* 0x0000000114137824 */ /* 0x000fca00000e0629 */
[----:B------:R4:W-:Y:S04]  /*133e40*/  STL.64 [R1+0x2078], R18 ;  /* 0x0020781201007387 */ /* 0x0009e80000100a00 */
[----:B------:R-:W-:Y:S04]  /*133e50*/  STL.64 [R1+0x2080], R22 ;  /* 0x0020801601007387 */ /* 0x000fe80000100a00 */
[----:B------:R-:W3:Y:S01]  /*133e60*/  LDL.LU R33, [R1+0xa08] ;  /* 0x000a080001217983 */ /* 0x000ee20000300800 */
[----:B----4-:R-:W-:-:S05]  /*133e70*/  IADD3 R18, P0, R16, R40, RZ ;  /* 0x0000002810127210 */ /* 0x010fca0007f1e0ff */
[----:B------:R-:W-:Y:S01]  /*133e80*/  IMAD.X R19, R15, 0x1, R41, P0 ;  /* 0x000000010f137824 */ /* 0x000fe200000e0629 */
[----:B------:R-:W-:-:S04]  /*133e90*/  IADD3 R14, P0, R14, R40, RZ ;  /* 0x000000280e0e7210 */ /* 0x000fc80007f1e0ff */
[----:B------:R-:W-:Y:S04]  /*133ea0*/  STL.64 [R1+0x2070], R18 ;  /* 0x0020701201007387 */ /* 0x000fe80000100a00 */
[----:B------:R-:W4:Y:S01]  /*133eb0*/  LDL.LU R32, [R1+0x4fc] ;  /* 0x0004fc0001207983 */ /* 0x000f220000300800 */
[----:B------:R-:W-:-:S03]  /*133ec0*/  IMAD.X R15, R11, 0x1, R41, P0 ;  /* 0x000000010b0f7824 */ /* 0x000fc600000e0629 */
        /* <DEDUP_REMOVED lines=18> */
[----:B------:R-:W2:Y:S01]  /*133ff0*/  LDL.LU R21, [R1+0x9a8] ;  /* 0x0009a80001157983 */ /* 0x000ea20000300800 */
[----:B------:R-:W-:-:S03]  /*134000*/  IADD3 R18, P0, R9, R40, RZ ;  /* 0x0000002809127210 */ /* 0x000fc60007f1e0ff */
[----:B0-----:R-:W2:Y:S04]  /*134010*/  LDL.LU R15, [R1+0x54c] ;  /* 0x00054c00010f7983 */ /* 0x001ea80000300800 */
[----:B------:R-:W2:Y:S04]  /*134020*/  LDL.LU R9, [R1+0x9a4] ;  /* 0x0009a40001097983 */ /* 0x000ea80000300800 */
[----:B------:R-:W2:Y:S01]  /*134030*/  LDL.LU R20, [R1+0x5d0] ;  /* 0x0005d00001147983 */ /* 0x000ea20000300800 */
[----:B---3--:R-:W-:-:S05]  /*134040*/  IMAD.X R19, R13, 0x1, R41, P0 ;  /* 0x000000010d137824 */ /* 0x008fca00000e0629 */
[----:B------:R0:W-:Y:S04]  /*134050*/  STL.64 [R1+0x2058], R18 ;  /* 0x0020581201007387 */ /* 0x0001e80000100a00 */
[----:B0-----:R-:W3:Y:S04]  /*134060*/  LDL.LU R19, [R1+0x9a0] ;  /* 0x0009a00001137983 */ /* 0x001ee80000300800 */
[----:B------:R-:W3:Y:S04]  /*134070*/  LDL.LU R18, [R1+0x5d4] ;  /* 0x0005d40001127983 */ /* 0x000ee80000300800 */
[----:B------:R-:W3:Y:S04]  /*134080*/  LDL.LU R17, [R1+0x98c] ;  /* 0x00098c0001117983 */ /* 0x000ee80000300800 */
[----:B------:R-:W3:Y:S04]  /*134090*/  LDL.LU R14, [R1+0x5d8] ;  /* 0x0005d800010e7983 */ /* 0x000ee80000300800 */
[----:B------:R-:W3:Y:S01]  /*1340a0*/  LDL.LU R13, [R1+0x988] ;  /* 0x00098800010d7983 */ /* 0x000ee20000300800 */
[----:B------:R-:W-:-:S03]  /*1340b0*/  IADD3 R44, P0, R12, R40, RZ ;  /* 0x000000280c2c7210 */ /* 0x000fc60007f1e0ff */
[----:B------:R-:W3:Y:S02]  /*1340c0*/  LDL.LU R12, [R1+0x5dc] ;  /* 0x0005dc00010c7983 */ /* 0x000ee40000300800 */
[----:B------:R-:W-:Y:S01]  /*1340d0*/  IMAD.X R45, R33, 0x1, R41, P0 ;  /* 0x00000001212d7824 */ /* 0x000fe200000e0629 */
[----:B----4-:R-:W-:-:S05]  /*1340e0*/  IADD3 R32, P0, R32, R40, RZ ;  /* 0x0000002820207210 */ /* 0x010fca0007f1e0ff */
        /* <DEDUP_REMOVED lines=19> */
[----:B------:R-:W-:Y:S04]  /*134220*/  STL.64 [R1+0x2028], R28 ;  /* 0x0020281c01007387 */ /* 0x000fe80000100a00 */
[----:B------:R-:W-:Y:S01]  /*134230*/  STL.64 [R1+0x2020], R26 ;  /* 0x0020201a01007387 */ /* 0x000fe20000100a00 */
[----:B--2---:R-:W-:-:S05]  /*134240*/  IADD3 R24, P0, R24, R40, RZ ;  /* 0x0000002818187210 */ /* 0x004fca0007f1e0ff */
[----:B------:R-:W-:Y:S01]  /*134250*/  IMAD.X R25, R23, 0x1, R41, P0 ;  /* 0x0000000117197824 */ /* 0x000fe200000e0629 */
[----:B------:R-:W-:-:S05]  /*134260*/  IADD3 R22, P0, R22, R40, RZ ;  /* 0x0000002816167210 */ /* 0x000fca0007f1e0ff */
[----:B------:R-:W-:-:S05]  /*134270*/  IMAD.X R23, R21, 0x1, R41, P0 ;  /* 0x0000000115177824 */ /* 0x000fca00000e0629 */
[----:B------:R0:W-:Y:S04]  /*134280*/  STL.64 [R1+0x2010], R22 ;  /* 0x0020101601007387 */ /* 0x0001e80000100a00 */
[----:B------:R-:W-:Y:S01]  /*134290*/  STL.64 [R1+0x2018], R24 ;  /* 0x0020181801007387 */ /* 0x000fe20000100a00 */
[----:B0-----:R-:W-:-:S03]  /*1342a0*/  IADD3 R22, P0, R15, R40, RZ ;  /* 0x000000280f167210 */ /* 0x001fc60007f1e0ff */
[----:B------:R-:W2:Y:S02]  /*1342b0*/  LDL.LU R15, [R1+0x5f4] ;  /* 0x0005f400010f7983 */ /* 0x000ea40000300800 */
[--C-:B------:R-:W-:Y:S01]  /*1342c0*/  IMAD.X R23, R9, 0x1, R41.reuse, P0 ;  /* 0x0000000109177824 */ /* 0x100fe200000e0629 */
[-C--:B------:R-:W-:Y:S01]  /*1342d0*/  IADD3 R20, P0, R20, R40.reuse, RZ ;  /* 0x0000002814147210 */ /* 0x080fe20007f1e0ff */
[----:B------:R-:W2:Y:S04]  /*1342e0*/  LDL.LU R9, [R1+0x95c] ;  /* 0x00095c0001097983 */ /* 0x000ea80000300800 */
[----:B------:R-:W-:Y:S01]  /*1342f0*/  STL.64 [R1+0x1ff8], R22 ;  /* 0x001ff81601007387 */ /* 0x000fe20000100a00 */
[----:B---3--:R-:W-:Y:S01]  /*134300*/  IMAD.X R21, R19, 0x1, R41, P0 ;  /* 0x0000000113157824 */ /* 0x008fe200000e0629 */
[----:B------:R-:W-:-:S05]  /*134310*/  IADD3 R18, P0, R18, R40, RZ ;  /* 0x0000002812127210 */ /* 0x000fca0007f1e0ff */
[----:B------:R-:W-:-:S05]  /*134320*/  IMAD.X R19, R17, 0x1, R41, P0 ;  /* 0x0000000111137824 */ /* 0x000fca00000e0629 */
[----:B------:R0:W-:Y:S04]  /*134330*/  STL.64 [R1+0x1fe8], R18 ;  /* 0x001fe81201007387 */ /* 0x0001e80000100a00 */
[----:B------:R-:W-:Y:S04]  /*134340*/  STL.64 [R1+0x1ff0], R20 ;  /* 0x001ff01401007387 */ /* 0x000fe80000100a00 */
[----:B------:R-:W3:Y:S01]  /*134350*/  LDL.LU R42, [R1+0x5f8] ;  /* 0x0005f800012a7983 */ /* 0x000ee20000300800 */
[----:B0-----:R-:W-:-:S03]  /*134360*/  IADD3 R18, P0, R14, R40, RZ ;  /* 0x000000280e127210 */ /* 0x001fc60007f1e0ff */
[----:B------:R-:W3:Y:S02]  /*134370*/  LDL.LU R33, [R1+0x958] ;  /* 0x0009580001217983 */ /* 0x000ee40000300800 */
[----:B------:R-:W-:-:S05]  /*134380*/  IMAD.X R19, R13, 0x1, R41, P0 ;  /* 0x000000010d137824 */ /* 0x000fca00000e0629 */
[----:B------:R-:W-:Y:S04]  /*134390*/  STL.64 [R1+0x1fe0], R18 ;  /* 0x001fe01201007387 */ /* 0x000fe80000100a00 */
[----:B------:R-:W3:Y:S04]  /*1343a0*/  LDL.LU R32, [R1+0x5fc] ;  /* 0x0005fc0001207983 */ /* 0x000ee80000300800 */
[----:B------:R-:W3:Y:S01]  /*1343b0*/  LDL.LU R14, [R1+0x954] ;  /* 0x00095400010e7983 */ /* 0x000ee20000300800 */
[----:B------:R-:W-:-:S03]  /*1343c0*/  IADD3 R12, P0, R12, R40, RZ ;  /* 0x000000280c0c7210 */ /* 0x000fc60007f1e0ff */
[----:B------:R-:W3:Y:S04]  /*1343d0*/  LDL.LU R31, [R1+0x610] ;  /* 0x00061000011f7983 */ /* 0x000ee80000300800 */
[----:B------:R-:W3:Y:S04]  /*1343e0*/  LDL.LU R29, [R1+0x950] ;  /* 0x00095000011d7983 */ /* 0x000ee80000300800 */
[----:B------:R-:W3:Y:S01]  /*1343f0*/  LDL.LU R28, [R1+0x614] ;  /* 0x00061400011c7983 */ /* 0x000ee20000300800 */
[----:B----4-:R-:W-:-:S05]  /*134400*/  IMAD.X R13, R16, 0x1, R41, P0 ;  /* 0x00000001100d7824 */ /* 0x010fca00000e0629 */
        /* <DEDUP_REMOVED lines=66> */
[----:B------:R1:W-:Y:S04]  /*134830*/  STL.64 [R1+0x1f70], R20 ;  /* 0x001f701401007387 */ /* 0x0003e80000100a00 */
        /* <DEDUP_REMOVED lines=15> */
[----:B------:R-:W3:Y:S04]  /*134930*/  LDL.LU R23, [R1+0x894] ;  /* 0x0008940001177983 */ /* 0x000ee80000300800 */
[----:B------:R-:W3:Y:S01]  /*134940*/  LDL.LU R22, [R1+0x6d0] ;  /* 0x0006d00001167983 */ /* 0x000ee20000300800 */
[----:B----4-:R-:W-:-:S05]  /*134950*/  IMAD.X R15, R13, 0x1, R41, P0 ;  /* 0x000000010d0f7824 */ /* 0x010fca00000e0629 */
[----:B------:R4:W-:Y:S04]  /*134960*/  STL.64 [R1+0x1f58], R14 ;  /* 0x001f580e01007387 */ /* 0x0009e80000100a00 */
[----:B------:R-:W3:Y:S04]  /*134970*/  LDL.LU R24, [R1+0x890] ;  /* 0x0008900001187983 */ /* 0x000ee80000300800 */
[----:B-1----:R-:W3:Y:S04]  /*134980*/  LDL.LU R21, [R1+0x6d4] ;  /* 0x0006d40001157983 */ /* 0x002ee80000300800 */
[----:B------:R-:W3:Y:S04]  /*134990*/  LDL.LU R19, [R1+0x86c] ;  /* 0x00086c0001137983 */ /* 0x000ee80000300800 */
[----:B------:R-:W3:Y:S04]  /*1349a0*/  LDL.LU R18, [R1+0x6d8] ;  /* 0x0006d80001127983 */ /* 0x000ee80000300800 */
[----:B------:R-:W3:Y:S01]  /*1349b0*/  LDL.LU R20, [R1+0x868] ;  /* 0x0008680001147983 */ /* 0x000ee20000300800 */
[----:B------:R-:W-:-:S03]  /*1349c0*/  IADD3 R12, P0, R12, R40, RZ ;  /* 0x000000280c0c7210 */ /* 0x000fc60007f1e0ff */
[----:B0-----:R-:W3:Y:S04]  /*1349d0*/  LDL.LU R17, [R1+0x6dc] ;  /* 0x0006dc0001117983 */ /* 0x001ee80000300800 */
[----:B------:R-:W3:Y:S04]  /*1349e0*/  LDL.LU R16, [R1+0x700] ;  /* 0x0007000001107983 */ /* 0x000ee80000300800 */
[----:B----4-:R-:W4:Y:S01]  /*1349f0*/  LDL.LU R15, [R1+0x860] ;  /* 0x00086000010f7983 */ /* 0x010f220000300800 */
        /* <DEDUP_REMOVED lines=11> */
[----:B------:R0:W-:Y:S02]  /*134ab0*/  STL.64 [R1+0x1f40], R32 ;  /* 0x001f402001007387 */ /* 0x0001e40000100a00 */
[----:B0-----:R-:W-:-:S05]  /*134ac0*/  IADD3 R32, P0, R9, R40, RZ ;  /* 0x0000002809207210 */ /* 0x001fca0007f1e0ff */
[----:B------:R-:W-:Y:S01]  /*134ad0*/  IMAD.X R33, R31, 0x1, R41, P0 ;  /* 0x000000011f217824 */ /* 0x000fe200000e0629 */
[----:B------:R-:W-:-:S05]  /*134ae0*/  IADD3 R30, P0, R30, R40, RZ ;  /* 0x000000281e1e7210 */ /* 0x000fca0007f1e0ff */
[----:B------:R-:W-:Y:S01]  /*134af0*/  IMAD.X R31, R29, 0x1, R41, P0 ;  /* 0x000000011d1f7824 */ /* 0x000fe200000e0629 */
[----:B------:R-:W-:-:S05]  /*134b00*/  IADD3 R28, P0, R28, R40, RZ ;  /* 0x000000281c1c7210 */ /* 0x000fca0007f1e0ff */
[--C-:B------:R-:W-:Y:S01]  /*134b10*/  IMAD.X R29, R27, 0x1, R41.reuse, P0 ;  /* 0x000000011b1d7824 */ /* 0x100fe200000e0629 */
[-C--:B------:R-:W-:Y:S01]  /*134b20*/  IADD3 R26, P0, R26, R40.reuse, RZ ;  /* 0x000000281a1a7210 */ /* 0x080fe20007f1e0ff */
[----:B------:R-:W-:Y:S04]  /*134b30*/  STL.64 [R1+0x1f48], R44 ;  /* 0x001f482c01007387 */ /* 0x000fe80000100a00 */
[----:B------:R-:W-:Y:S01]  /*134b40*/  IMAD.X R27, R25, 0x1, R41, P0 ;  /* 0x00000001191b7824 */ /* 0x000fe200000e0629 */
[----:B------:R-:W2:Y:S04]  /*134b50*/  LDL.LU R9, [R1+0x724] ;  /* 0x0007240001097983 */ /* 0x000ea80000300800 */
[----:B------:R-:W-:Y:S04]  /*134b60*/  STL.64 [R1+0x1f38], R32 ;  /* 0x001f382001007387 */ /* 0x000fe80000100a00 */
[----:B------:R-:W-:Y:S04]  /*134b70*/  STL.64 [R1+0x1f30], R30 ;  /* 0x001f301e01007387 */ /* 0x000fe80000100a00 */
[----:B------:R0:W-:Y:S02]  /*134b80*/  STL.64 [R1+0x1f20], R26 ;  /* 0x001f201a01007387 */ /* 0x0001e40000100a00 */
[----:B0-----:R-:W-:-:S05]  /*134b90*/  IADD3 R26, P0, R4, R40, RZ ;  /* 0x00000028041a7210 */ /* 0x001fca0007f1e0ff */
[--C-:B---3--:R-:W-:Y:S01]  /*134ba0*/  IMAD.X R27, R23, 0x1, R41.reuse, P0 ;  /* 0x00000001171b7824 */ /* 0x108fe200000e0629 */
[----:B------:R-:W-:Y:S01]  /*134bb0*/  IADD3 R22, P0, R22, R40, RZ ;  /* 0x0000002816167210 */ /* 0x000fe20007f1e0ff */
[----:B------:R-:W-:Y:S04]  /*134bc0*/  STL.64 [R1+0x1f28], R28 ;  /* 0x001f281c01007387 */ /* 0x000fe80000100a00 */
[----:B------:R-:W3:Y:S01]  /*134bd0*/  LDL.LU R4, [R1+0x750] ;  /* 0x0007500001047983 */ /* 0x000ee20000300800 */
[----:B------:R-:W-:-:S05]  /*134be0*/  IMAD.X R23, R24, 0x1, R41, P0 ;  /* 0x0000000118177824 */ /* 0x000fca00000e0629 */
[----:B------:R0:W-:Y:S02]  /*134bf0*/  STL.64 [R1+0x1f10], R22 ;  /* 0x001f101601007387 */ /* 0x0001e40000100a00 */
[----:B0-----:R-:W-:-:S05]  /*134c00*/  IADD3 R22, P0, R21, R40, RZ ;  /* 0x0000002815167210 */ /* 0x001fca0007f1e0ff */
[--C-:B------:R-:W-:Y:S01]  /*134c10*/  IMAD.X R23, R19, 0x1, R41.reuse, P0 ;  /* 0x0000000113177824 */ /* 0x100fe200000e0629 */
[----:B------:R-:W-:Y:S01]  /*134c20*/  IADD3 R18, P0, R18, R40, RZ ;  /* 0x0000002812127210 */ /* 0x000fe20007f1e0ff */
[----:B------:R-:W-:Y:S04]  /*134c30*/  STL.64 [R1+0x1f18], R26 ;  /* 0x001f181a01007387 */ /* 0x000fe80000100a00 */
[----:B------:R-:W-:-:S05]  /*134c40*/  IMAD.X R19, R20, 0x1, R41, P0 ;  /* 0x0000000114137824 */ /* 0x000fca00000e0629 */
[----:B------:R0:W-:Y:S02]  /*134c50*/  STL.64 [R1+0x1f00], R18 ;  /* 0x001f001201007387 */ /* 0x0001e40000100a00 */
[----:B0-----:R-:W-:-:S05]  /*134c60*/  IADD3 R18, P0, R17, R40, RZ ;  /* 0x0000002811127210 */ /* 0x001fca0007f1e0ff */
[----:B------:R-:W-:Y:S01]  /*134c70*/  IMAD.X R19, R5, 0x1, R41, P0 ;  /* 0x0000000105137824 */ /* 0x000fe200000e0629 */
[----:B------:R-:W-:-:S05]  /*134c80*/  IADD3 R16, P0, R16, R40, RZ ;  /* 0x0000002810107210 */ /* 0x000fca0007f1e0ff */
[--C-:B----4-:R-:W-:Y:S01]  /*134c90*/  IMAD.X R17, R15, 0x1, R41.reuse, P0 ;  /* 0x000000010f117824 */ /* 0x110fe200000e0629 */
[-C--:B------:R-:W-:Y:S01]  /*134ca0*/  IADD3 R14, P0, R14, R40.reuse, RZ ;  /* 0x000000280e0e7210 */ /* 0x080fe20007f1e0ff */
[----:B------:R-:W-:Y:S04]  /*134cb0*/  STL.64 [R1+0x1f08], R22 ;  /* 0x001f081601007387 */ /* 0x000fe80000100a00 */
[----:B------:R-:W4:Y:S01]  /*134cc0*/  LDL.LU R5, [R1+0x754] ;  /* 0x0007540001057983 */ /* 0x000f220000300800 */
[--C-:B------:R-:W-:Y:S01]  /*134cd0*/  IMAD.X R15, R13, 0x1, R41.reuse, P0 ;  /* 0x000000010d0f7824 */ /* 0x100fe200000e0629 */
[-C--:B------:R-:W-:Y:S02]  /*134ce0*/  IADD3 R12, P0, R12, R40.reuse, RZ ;  /* 0x000000280c0c7210 */ /* 0x080fe40007f1e0ff */
[----:B------:R-:W-:Y:S03]  /*134cf0*/  STL.64 [R1+0x1ef8], R18 ;  /* 0x001ef81201007387 */ /* 0x000fe60000100a00 */
[----:B------:R-:W-:Y:S01]  /*134d00*/  IMAD.X R13, R11, 0x1, R41, P0 ;  /* 0x000000010b0d7824 */ /* 0x000fe200000e0629 */
[----:B------:R-:W-:Y:S04]  /*134d10*/  STL.64 [R1+0x1ef0], R16 ;  /* 0x001ef01001007387 */ /* 0x000fe80000100a00 */
[----:B------:R0:W-:Y:S04]  /*134d20*/  STL.64 [R1+0x1ee0], R12 ;  /* 0x001ee00c01007387 */ /* 0x0001e80000100a00 */
[----:B------:R-:W-:Y:S01]  /*134d30*/  STL.64 [R1+0x1ee8], R14 ;  /* 0x001ee80e01007387 */ /* 0x000fe20000100a00 */
[----:B0-----:R-:W-:-:S05]  /*134d40*/  IADD3 R12, P0, R8, R40, RZ ;  /* 0x00000028080c7210 */ /* 0x001fca0007f1e0ff */
[--C-:B------:R-:W-:Y:S02]  /*134d50*/  IMAD.X R13, R6, 0x1, R41.reuse, P0 ;  /* 0x00000001060d7824 */ /* 0x100fe400000e0629 */
[----:B------:R-:W3:Y:S04]  /*134d60*/  LDL.LU R6, [R1+0x699c] ;  /* 0x00699c0001067983 */ /* 0x000ee80000300800 */
[----:B------:R0:W-:Y:S02]  /*134d70*/  STL.64 [R1+0x1ed8], R12 ;  /* 0x001ed80c01007387 */ /* 0x0001e40000100a00 */
[----:B0-----:R-:W-:Y:S02]  /*134d80*/  IADD3 R12, P0, R7, R40, RZ ;  /* 0x00000028070c7210 */ /* 0x001fe40007f1e0ff */
[----:B------:R-:W4:Y:S03]  /*134d90*/  LDL.LU R7, [R1+0x758] ;  /* 0x0007580001077983 */ /* 0x000f260000300800 */
[----:B------:R-:W-:-:S02]  /*134da0*/  IMAD.X R13, R56, 0x1, R41, P0 ;  /* 0x00000001380d7824 */ /* 0x000fc400000e0629 */
[----:B------:R-:W3:Y:S01]  /*134db0*/  LDL.LU R56, [R1+0x6998] ;  /* 0x0069980001387983 */ /* 0x000ee20000300800 */
[----:B--2---:R-:W-:-:S05]  /*134dc0*/  IADD3 R8, P0, R9, R40, RZ ;  /* 0x0000002809087210 */ /* 0x004fca0007f1e0ff */
[----:B------:R-:W-:Y:S02]  /*134dd0*/  IMAD.X R9, R0, 0x1, R41, P0 ;  /* 0x0000000100097824 */ /* 0x000fe400000e0629 */
[----:B------:R-:W2:Y:S04]  /*134de0*/  LDL.LU R0, [R1+0x6994] ;  /* 0x0069940001007983 */ /* 0x000ea80000300800 */
[----:B------:R-:W-:Y:S04]  /*134df0*/  STL.64 [R1+0x1ed0], R12 ;  /* 0x001ed00c01007387 */ /* 0x000fe80000100a00 */
[----:B------:R0:W-:Y:S02]  /*134e00*/  STL.64 [R1+0x1ec8], R8 ;  /* 0x001ec80801007387 */ /* 0x0001e40000100a00 */
[----:B0-----:R-:W-:-:S02]  /*134e10*/  IADD3 R8, P0, R2, R40, RZ ;  /* 0x0000002802087210 */ /* 0x001fc40007f1e0ff */
[----:B------:R-:W2:Y:S03]  /*134e20*/  LDL.LU R2, [R1+0x6990] ;  /* 0x0069900001027983 */ /* 0x000ea60000300800 */
[----:B------:R-:W-:Y:S02]  /*134e30*/  IMAD.X R9, R57, 0x1, R41, P0 ;  /* 0x0000000139097824 */ /* 0x000fe400000e0629 */
[----:B------:R-:W2:Y:S04]  /*134e40*/  LDL.LU R57, [R1+0x698c] ;  /* 0x00698c0001397983 */ /* 0x000ea80000300800 */
[----:B------:R3:W-:Y:S02]  /*134e50*/  STL.64 [R1+0x1ec0], R8 ;  /* 0x001ec00801007387 */ /* 0x0007e40000100a00 */
[----:B---3--:R-:W-:-:S05]  /*134e60*/  IADD3 R8, P0, R56, R38, RZ ;  /* 0x0000002638087210 */ /* 0x008fca0007f1e0ff */
[----:B------:R-:W-:-:S05]  /*134e70*/  IMAD.X R9, R6, 0x1, R39, P0 ;  /* 0x0000000106097824 */ /* 0x000fca00000e0627 */
[----:B------:R0:W-:Y:S02]  /*134e80*/  STL.64 [R1+0x1eb8], R8 ;  /* 0x001eb80801007387 */ /* 0x0001e40000100a00 */
[----:B0-----:R-:W-:Y:S02]  /*134e90*/  IADD3 R8, P0, R56, R40, RZ ;  /* 0x0000002838087210 */ /* 0x001fe40007f1e0ff */
[----:B------:R-:W3:Y:S03]  /*134ea0*/  LDL.LU R56, [R1+0x6988] ;  /* 0x0069880001387983 */ /* 0x000ee60000300800 */
[----:B------:R-:W-:Y:S02]  /*134eb0*/  IMAD.X R9, R6, 0x1, R41, P0 ;  /* 0x0000000106097824 */ /* 0x000fe400000e0629 */
[----:B------:R-:W2:Y:S01]  /*134ec0*/  LDL.LU R6, [R1+0x75c] ;  /* 0x00075c0001067983 */ /* 0x000ea20000300800 */
[----:B------:R-:W-:-:S03]  /*134ed0*/  SHF.R.S32.HI R42, RZ, 0x1f, R4 ;  /* 0x0000001fff2a7819 */ /* 0x000fc60000011404 */
        /* <DEDUP_REMOVED lines=10> */
[----:B0-----:R-:W-:Y:S02]  /*134f80*/  IADD3 R8, P0, R4, R40, RZ ;  /* 0x0000002804087210 */ /* 0x001fe40007f1e0ff */
[----:B------:R-:W3:Y:S03]  /*134f90*/  LDL.LU R4, [R1+0x770] ;  /* 0x0007700001047983 */ /* 0x000ee60000300800 */
[----:B------:R-:W-:Y:S01]  /*134fa0*/  IMAD.X R9, R42, 0x1, R41, P0 ;  /* 0x000000012a097824 */ /* 0x000fe200000e0629 */
[----:B----4-:R-:W-:-:S04]  /*134fb0*/  SHF.R.S32.HI R42, RZ, 0x1f, R5 ;  /* 0x0000001fff2a7819 */ /* 0x010fc80000011405 */
        /* <DEDUP_REMOVED lines=26> */
[----:B------:R-:W-:-:S05]  /*135160*/  IMAD.X R9, R42, 0x1, R41, P0 ;  /* 0x000000012a097824 */ /* 0x000fca00000e0629 */
[----:B------:R0:W-:Y:S01]  /*135170*/  STL.64 [R1+0x1e50], R8 ;  /* 0x001e500801007387 */ /* 0x0001e20000100a00 */
[----:B--2---:R-:W-:Y:S02]  /*135180*/  SHF.R.S32.HI R42, RZ, 0x1f, R6 ;  /* 0x0000001fff2a7819 */ /* 0x004fe40000011406 */
        /* <DEDUP_REMOVED lines=10> */
[----:B------:R-:W2:Y:S03]  /*135230*/  LDL.LU R6, [R1+0x77c] ;  /* 0x00077c0001067983 */ /* 0x000ea60000300800 */
[----:B------:R-:W-:-:S05]  /*135240*/  IMAD.X R9, R42, 0x1, R41, P0 ;  /* 0x000000012a097824 */ /* 0x000fca00000e0629 */
[----:B------:R0:W-:Y:S01]  /*135250*/  STL.64 [R1+0x1e30], R8 ;  /* 0x001e300801007387 */ /* 0x0001e20000100a00 */
[----:B---3--:R-:W-:Y:S02]  /*135260*/  SHF.R.S32.HI R42, RZ, 0x1f, R4 ;  /* 0x0000001fff2a7819 */ /* 0x008fe40000011404 */
        /* <DEDUP_REMOVED lines=11> */
[----:B------:R-:W-:-:S05]  /*135320*/  IMAD.X R9, R42, 0x1, R41, P0 ;  /* 0x000000012a097824 */ /* 0x000fca00000e0629 */
[----:B------:R0:W-:Y:S01]  /*135330*/  STL.64 [R1+0x1e10], R8 ;  /* 0x001e100801007387 */ /* 0x0001e20000100a00 */
[----:B----4-:R-:W-:Y:S02]  /*135340*/  SHF.R.S32.HI R42, RZ, 0x1f, R5 ;  /* 0x0000001fff2a7819 */ /* 0x010fe40000011405 */
        /* <DEDUP_REMOVED lines=13> */
[----:B------:R-:W-:Y:S02]  /*135420*/  SHF.R.S32.HI R42, RZ, 0x1f, R7 ;  /* 0x0000001fff2a7819 */ /* 0x000fe40000011407 */
        /* <DEDUP_REMOVED lines=81> */
[----:B------:R0:W-:Y:S04]  /*135940*/  STL.64 [R1+0x1d30], R8 ;  /* 0x001d300801007387 */ /* 0x0001e80000100a00 */
[----:B0-----:R-:W2:Y:S01]  /*135950*/  LDL.LU R9, [R1+0x7fc] ;  /* 0x0007fc0001097983 */ /* 0x001ea20000300800 */
[----:B---3--:R-:W-:Y:S02]  /*135960*/  SHF.R.S32.HI R42, RZ, 0x1f, R4 ;  /* 0x0000001fff2a7819 */ /* 0x008fe40000011404 */
[----:B------:R-:W-:-:S05]  /*135970*/  IADD3 R12, P0, R4, R34, RZ ;  /* 0x00000022040c7210 */ /* 0x000fca0007f1e0ff */
        /* <DEDUP_REMOVED lines=8> */
[----:B------:R-:W3:Y:S01]  /*135a00*/  LDL.LU R6, [R1+0x810] ;  /* 0x0008100001067983 */ /* 0x000ee20000300800 */
[----:B0-----:R-:W-:-:S05]  /*135a10*/  IADD3 R12, P0, R4, R40, RZ ;  /* 0x00000028040c7210 */ /* 0x001fca0007f1e0ff */
        /* <DEDUP_REMOVED lines=12> */
[----:B------:R-:W4:Y:S01]  /*135ae0*/  LDL.LU R4, [R1+0x2004] ;  /* 0x0020040001047983 */ /* 0x000f220000300800 */
[----:B0-----:R-:W-:-:S05]  /*135af0*/  IADD3 R12, P0, R5, R40, RZ ;  /* 0x00000028050c7210 */ /* 0x001fca0007f1e0ff */
        /* <DEDUP_REMOVED lines=12> */
[----:B------:R0:W-:Y:S02]  /*135bc0*/  STL.64 [R1+0x1cd8], R12 ;  /* 0x001cd80c01007387 */ /* 0x0001e40000100a00 */
[----:B0-----:R-:W-:-:S05]  /*135bd0*/  IADD3 R12, P0, R7, R40, RZ ;  /* 0x00000028070c7210 */ /* 0x001fca0007f1e0ff */
[----:B------:R-:W-:-:S05]  /*135be0*/  IMAD.X R13, R42, 0x1, R41, P0 ;  /* 0x000000012a0d7824 */ /* 0x000fca00000e0629 */
[----:B------:R0:W-:Y:S01]  /*135bf0*/  STL.64 [R1+0x1cd0], R12 ;  /* 0x001cd00c01007387 */ /* 0x0001e20000100a00 */
[----:B--2---:R-:W-:Y:S02]  /*135c00*/  SHF.R.S32.HI R42, RZ, 0x1f, R9 ;  /* 0x0000001fff2a7819 */ /* 0x004fe40000011409 */
[----:B0-----:R-:W-:-:S05]  /*135c10*/  IADD3 R12, P0, R9, R34, RZ ;  /* 0x00000022090c7210 */ /* 0x001fca0007f1e0ff */
[----:B------:R-:W-:-:S05]  /*135c20*/  IMAD.X R13, R42, 0x1, R35, P0 ;  /* 0x000000012a0d7824 */ /* 0x000fca00000e0623 */
[----:B------:R0:W-:Y:S04]  /*135c30*/  STL.64 [R1+0x1cc0], R12 ;  /* 0x001cc00c01007387 */ /* 0x0001e80000100a00 */
[----:B------:R-:W2:Y:S01]  /*135c40*/  LDL.LU R7, [R1+0x200c] ;  /* 0x00200c0001077983 */ /* 0x000ea20000300800 */
[----:B0-----:R-:W-:-:S05]  /*135c50*/  IADD3 R12, P0, R9, R36, RZ ;  /* 0x00000024090c7210 */ /* 0x001fca0007f1e0ff */
[----:B------:R-:W-:-:S05]  /*135c60*/  IMAD.X R13, R42, 0x1, R37, P0 ;  /* 0x000000012a0d7824 */ /* 0x000fca00000e0625 */
[----:B------:R0:W-:Y:S02]  /*135c70*/  STL.64 [R1+0x1cc8], R12 ;  /* 0x001cc80c01007387 */ /* 0x0001e40000100a00 */
[----:B0-----:R-:W-:-:S05]  /*135c80*/  IADD3 R12, P0, R9, R38, RZ ;  /* 0x00000026090c7210 */ /* 0x001fca0007f1e0ff */
[----:B------:R-:W-:Y:S01]  /*135c90*/  IMAD.X R13, R42, 0x1, R39, P0 ;  /* 0x000000012a0d7824 */ /* 0x000fe200000e0627 */
[----:B------:R-:W-:-:S05]  /*135ca0*/  IADD3 R8, P0, R9, R40, RZ ;  /* 0x0000002809087210 */ /* 0x000fca0007f1e0ff */
[----:B------:R-:W-:Y:S01]  /*135cb0*/  IMAD.X R9, R42, 0x1, R41, P0 ;  /* 0x000000012a097824 */ /* 0x000fe200000e0629 */
[----:B------:R-:W-:Y:S01]  /*135cc0*/  STL.64 [R1+0x1cb8], R12 ;  /* 0x001cb80c01007387 */ /* 0x000fe20000100a00 */
[----:B---3--:R-:W-:-:S03]  /*135cd0*/  SHF.R.S32.HI R42, RZ, 0x1f, R6 ;  /* 0x0000001fff2a7819 */ /* 0x008fc60000011406 */
        /* <DEDUP_REMOVED lines=35> */
[----:B------:R-:W-:-:S05]  /*135f10*/  IADD3 R4, P0, R5, R40, RZ ;  /* 0x0000002805047210 */ /* 0x000fca0007f1e0ff */
[----:B------:R-:W-:Y:S01]  /*135f20*/  IMAD.X R5, R42, 0x1, R41, P0 ;  /* 0x000000012a057824 */ /* 0x000fe200000e0629 */
[----:B------:R-:W-:Y:S04]  /*135f30*/  STL.64 [R1+0x9a8], R8 ;  /* 0x0009a80801007387 */ /* 0x000fe80000100a00 */
        /* <DEDUP_REMOVED lines=12> */
[----:B------:R-:W-:Y:S02]  /*136000*/  IMAD.X R5, R42, 0x1, R41, P0 ;  /* 0x000000012a057824 */ /* 0x000fe400000e0629 */
[----:B------:R-:W-:Y:S01]  /*136010*/  VIADD R42, R3, UR6 ;  /* 0x00000006032a7c36 */ /* 0x000fe20008000000 */
[----:B------:R-:W-:Y:S02]  /*136020*/  ULDC UR6, c[0x0][0x248] ;  /* 0x0000920000067ab9 */ /* 0x000fe40000000800 */
[----:B------:R0:W-:Y:S02]  /*136030*/  STL.64 [R1+0x950], R4 ;  /* 0x0009500401007387 */ /* 0x0001e40000100a00 */
        /* <DEDUP_REMOVED lines=10> */
[C---:B0-----:R-:W-:Y:S01]  /*1360e0*/  IADD3 R4, P0, R42.reuse, R40, RZ ;  /* 0x000000282a047210 */ /* 0x041fe20007f1e0ff */
[----:B------:R-:W-:Y:S01]  /*1360f0*/  VIADD R42, R42, UR6 ;  /* 0x000000062a2a7c36 */ /* 0x000fe20008000000 */
[----:B------:R-:W-:-:S03]  /*136100*/  ULDC UR6, c[0x0][0x248] ;  /* 0x0000920000067ab9 */ /* 0x000fc60000000800 */
        /* <DEDUP_REMOVED lines=312> */
[----:B------:R-:W2:Y:S01]  /*137490*/  LDL.LU R9, [R1+0x190] ;  /* 0x0001900001097983 */ /* 0x000ea20000300800 */
[C---:B0-----:R-:W-:Y:S01]  /*1374a0*/  IADD3 R4, P0, R42.reuse, R40, RZ ;  /* 0x000000282a047210 */ /* 0x041fe20007f1e0ff */
[----:B------:R-:W-:Y:S01]  /*1374b0*/  VIADD R42, R42, UR6 ;  /* 0x000000062a2a7c36 */ /* 0x000fe20008000000 */
[----:B------:R-:W-:-:S03]  /*1374c0*/  ULDC UR6, c[0x0][0x248] ;  /* 0x0000920000067ab9 */ /* 0x000fc60000000800 */
[----:B------:R-:W-:Y:S01]  /*1374d0*/  IMAD.X R5, R43, 0x1, R41, P0 ;  /* 0x000000012b057824 */ /* 0x000fe200000e0629 */
[----:B------:R-:W-:Y:S02]  /*1374e0*/  SHF.R.S32.HI R43, RZ, 0x1f, R42 ;  /* 0x0000001fff2b7819 */ /* 0x000fe4000001142a */
[C---:B------:R-:W-:Y:S02]  /*1374f0*/  IADD3 R6, P0, R42.reuse, R34, RZ ;  /* 0x000000222a067210 */ /* 0x040fe40007f1e0ff */
[----:B------:R0:W-:Y:S03]  /*137500*/  STL.64 [R1+0x4000], R4 ;  /* 0x0040000401007387 */ /* 0x0001e60000100a00 */
[----:B------:R-:W-:Y:S01]  /*137510*/  IMAD.X R7, R43, 0x1, R35, P0 ;  /* 0x000000012b077824 */ /* 0x000fe200000e0623 */
[----:B0-----:R-:W2:Y:S04]  /*137520*/  LDL.LU R5, [R1+0x194] ;  /* 0x0001940001057983 */ /* 0x001ea80000300800 */
[----:B------:R0:W-:Y:S04]  /*137530*/  STL.64 [R1+0x3ff8], R6 ;  /* 0x003ff80601007387 */ /* 0x0001e80000100a00 */
[----:B------:R-:W3:Y:S04]  /*137540*/  LDL.LU R13, [R1+0x198] ;  /* 0x00019800010d7983 */ /* 0x000ee80000300800 */
[----:B------:R-:W3:Y:S01]  /*137550*/  LDL.LU R12, [R1+0x19c] ;  /* 0x00019c00010c7983 */ /* 0x000ee20000300800 */
[----:B0-----:R-:W-:-:S05]  /*137560*/  IADD3 R6, P0, R42, R36, RZ ;  /* 0x000000242a067210 */ /* 0x001fca0007f1e0ff */
[----:B------:R-:W-:-:S05]  /*137570*/  IMAD.X R7, R43, 0x1, R37, P0 ;  /* 0x000000012b077824 */ /* 0x000fca00000e0625 */
[----:B------:R0:W-:Y:S02]  /*137580*/  STL.64 [R1+0x3fd0], R6 ;  /* 0x003fd00601007387 */ /* 0x0001e40000100a00 */
[----:B0-----:R-:W-:-:S05]  /*137590*/  IADD3 R6, P0, R42, R38, RZ ;  /* 0x000000262a067210 */ /* 0x001fca0007f1e0ff */
[----:B------:R-:W-:-:S05]  /*1375a0*/  IMAD.X R7, R43, 0x1, R39, P0 ;  /* 0x000000012b077824 */ /* 0x000fca00000e0627 */
[----:B------:R0:W-:Y:S04]  /*1375b0*/  STL.64 [R1+0x4028], R6 ;  /* 0x0040280601007387 */ /* 0x0001e80000100a00 */
[----:B------:R-:W4:Y:S04]  /*1375c0*/  LDL.LU R23, [R1+0x1a0] ;  /* 0x0001a00001177983 */ /* 0x000f280000300800 */
[----:B------:R-:W4:Y:S01]  /*1375d0*/  LDL.LU R22, [R1+0x1a4] ;  /* 0x0001a40001167983 */ /* 0x000f220000300800 */
[----:B0-----:R-:W-:-:S03]  /*1375e0*/  IADD3 R6, P0, R42, R40, RZ ;  /* 0x000000282a067210 */ /* 0x001fc60007f1e0ff */
[----:B------:R-:W4:Y:S02]  /*1375f0*/  LDL.LU R21, [R1+0x1a8] ;  /* 0x0001a80001157983 */ /* 0x000f240000300800 */
[----:B------:R-:W-:-:S05]  /*137600*/  IMAD.X R7, R43, 0x1, R41, P0 ;  /* 0x000000012b077824 */ /* 0x000fca00000e0629 */
[----:B------:R0:W-:Y:S04]  /*137610*/  STL.64 [R1+0x4058], R6 ;  /* 0x0040580601007387 */ /* 0x0001e80000100a00 */
[----:B------:R-:W4:Y:S04]  /*137620*/  LDL.LU R20, [R1+0x1ac] ;  /* 0x0001ac0001147983 */ /* 0x000f280000300800 */
[----:B------:R-:W4:Y:S04]  /*137630*/  LDL.LU R11, [R1+0x1e0] ;  /* 0x0001e000010b7983 */ /* 0x000f280000300800 */
[----:B------:R-:W4:Y:S04]  /*137640*/  LDL.LU R8, [R1+0x1e4] ;  /* 0x0001e40001087983 */ /* 0x000f280000300800 */
[----:B0-----:R-:W4:Y:S04]  /*137650*/  LDL.LU R6, [R1+0x1e8] ;  /* 0x0001e80001067983 */ /* 0x001f280000300800 */
[----:B------:R-:W4:Y:S04]  /*137660*/  LDL.LU R3, [R1+0x1ec] ;  /* 0x0001ec0001037983 */ /* 0x000f280000300800 */
[----:B------:R-:W4:Y:S04]  /*137670*/  LDL.LU R4, [R1+0x200] ;  /* 0x0002000001047983 */ /* 0x000f280000300800 */
[----:B------:R-:W4:Y:S01]  /*137680*/  LDL.LU R7, [R1+0x204] ;  /* 0x0002040001077983 */ /* 0x000f220000300800 */
[----:B------:R-:W-:Y:S01]  /*137690*/  VIADD R42, R42, UR6 ;  /* 0x000000062a2a7c36 */ /* 0x000fe20008000000 */
[----:B------:R-:W-:-:S04]  /*1376a0*/  ULDC UR6, c[0x0][0x248] ;  /* 0x0000920000067ab9 */ /* 0x000fc80000000800 */
[----:B------:R-:W-:Y:S02]  /*1376b0*/  SHF.R.S32.HI R43, RZ, 0x1f, R42 ;  /* 0x0000001fff2b7819 */ /* 0x000fe4000001142a */
[----:B------:R-:W-:-:S05]  /*1376c0*/  IADD3 R14, P0, R42, R34, RZ ;  /* 0x000000222a0e7210 */ /* 0x000fca0007f1e0ff */
[----:B------:R-:W-:-:S05]  /*1376d0*/  IMAD.X R15, R43, 0x1, R35, P0 ;  /* 0x000000012b0f7824 */ /* 0x000fca00000e0623 */
[----:B------:R0:W-:Y:S04]  /*1376e0*/  STL.64 [R1+0x4050], R14 ;  /* 0x0040500e01007387 */ /* 0x0001e80000100a00 */
[----:B------:R-:W4:Y:S04]  /*1376f0*/  LDL.LU R19, [R1+0x208] ;  /* 0x0002080001137983 */ /* 0x000f280000300800 */
[----:B------:R-:W4:Y:S01]  /*137700*/  LDL.LU R18, [R1+0x20c] ;  /* 0x00020c0001127983 */ /* 0x000f220000300800 */
[----:B0-----:R-:W-:-:S05]  /*137710*/  IADD3 R14, P0, R42, R36, RZ ;  /* 0x000000242a0e7210 */ /* 0x001fca0007f1e0ff */
[----:B------:R-:W-:-:S05]  /*137720*/  IMAD.X R15, R43, 0x1, R37, P0 ;  /* 0x000000012b0f7824 */ /* 0x000fca00000e0625 */
[----:B------:R0:W-:Y:S02]  /*137730*/  STL.64 [R1+0x4020], R14 ;  /* 0x0040200e01007387 */ /* 0x0001e40000100a00 */
[----:B0-----:R-:W-:-:S05]  /*137740*/  IADD3 R14, P0, R42, R38, RZ ;  /* 0x000000262a0e7210 */ /* 0x001fca0007f1e0ff */
[----:B------:R-:W-:Y:S01]  /*137750*/  IMAD.X R15, R43, 0x1, R39, P0 ;  /* 0x000000012b0f7824 */ /* 0x000fe200000e0627 */
[----:B--2---:R-:W-:-:S05]  /*137760*/  F2FP.SATFINITE.E5M2.F32.PACK_AB_MERGE_C R5, R5, R9, RZ ;  /* 0x000000090505723e */ /* 0x004fca00048060ff */
[----:B------:R0:W-:Y:S04]  /*137770*/  STL [R1+0x53d0], R5 ;  /* 0x0053d00501007387 */ /* 0x0001e80000100800 */
[----:B------:R-:W2:Y:S04]  /*137780*/  LDL.LU R17, [R1+0x220] ;  /* 0x0002200001117983 */ /* 0x000ea80000300800 */
[----:B------:R-:W2:Y:S04]  /*137790*/  LDL.LU R16, [R1+0x224] ;  /* 0x0002240001107983 */ /* 0x000ea80000300800 */
[----:B------:R-:W2:Y:S04]  /*1377a0*/  LDL.LU R9, [R1+0x228] ;  /* 0x0002280001097983 */ /* 0x000ea80000300800 */
[----:B0-----:R-:W2:Y:S04]  /*1377b0*/  LDL.LU R5, [R1+0x22c] ;  /* 0x00022c0001057983 */ /* 0x001ea80000300800 */
[----:B------:R3:W-:Y:S02]  /*1377c0*/  STL.64 [R1+0x4048], R14 ;  /* 0x0040480e01007387 */ /* 0x0007e40000100a00 */
[----:B---3--:R-:W-:-:S02]  /*1377d0*/  F2FP.SATFINITE.E5M2.F32.PACK_AB_MERGE_C R14, R12, R13, RZ ;  /* 0x0000000d0c0e723e */ /* 0x008fc400048060ff */
[----:B------:R-:W-:-:S03]  /*1377e0*/  IADD3 R12, P0, R42, R40, RZ ;  /* 0x000000282a0c7210 */ /* 0x000fc60007f1e0ff */
[----:B------:R0:W-:Y:S02]  /*1377f0*/  STL [R1+0x53e0], R14 ;  /* 0x0053e00e01007387 */ /* 0x0001e40000100800 */
[----:B------:R-:W-:Y:S02]  /*137800*/  IMAD.X R13, R43, 0x1, R41, P0 ;  /* 0x000000012b0d7824 */ /* 0x000fe400000e0629 */
[----:B------:R-:W3:Y:S04]  /*137810*/  LDL.LU R15, [R1+0x230] ;  /* 0x00023000010f7983 */ /* 0x000ee80000300800 */
[----:B0-----:R-:W3:Y:S04]  /*137820*/  LDL.LU R14, [R1+0x234] ;  /* 0x00023400010e7983 */ /* 0x001ee80000300800 */
[----:B------:R0:W-:Y:S01]  /*137830*/  STL.64 [R1+0x4040], R12 ;  /* 0x0040400c01007387 */ /* 0x0001e20000100a00 */
[----:B----4-:R-:W-:Y:S01]  /*137840*/  F2FP.SATFINITE.E5M2.F32.PACK_AB_MERGE_C R22, R22, R23, RZ ;  /* 0x000000171616723e */ /* 0x010fe200048060ff */
[----:B------:R-:W-:Y:S01]  /*137850*/  VIADD R42, R42, UR6 ;  /* 0x000000062a2a7c36 */ /* 0x000fe20008000000 */
[----:B------:R-:W-:Y:S01]  /*137860*/  ULDC UR6, c[0x0][0x248] ;  /* 0x0000920000067ab9 */ /* 0x000fe20000000800 */
[----:B0-----:R-:W4:Y:S04]  /*137870*/  LDL.LU R13, [R1+0x238] ;  /* 0x00023800010d7983 */ /* 0x001f280000300800 */
[----:B------:R-:W4:Y:S01]  /*137880*/  LDL.LU R12, [R1+0x23c] ;  /* 0x00023c00010c7983 */ /* 0x000f220000300800 */
[----:B------:R-:W-:-:S03]  /*137890*/  F2FP.SATFINITE.E5M2.F32.PACK_AB_MERGE_C R20, R20, R21, RZ ;  /* 0x000000151414723e */ /* 0x000fc600048060ff */
[----:B------:R-:W-:Y:S04]  /*1378a0*/  STL [R1+0x5398], R22 ;  /* 0x0053981601007387 */ /* 0x000fe80000100800 */
[----:B------:R0:W-:Y:S01]  /*1378b0*/  STL [R1+0x53a4], R20 ;  /* 0x0053a41401007387 */ /* 0x0001e20000100800 */
[----:B------:R-:W-:Y:S02]  /*1378c0*/  SHF.R.S32.HI R43, RZ, 0x1f, R42 ;  /* 0x0000001fff2b7819 */ /* 0x000fe4000001142a */
[----:B0-----:R-:W-:Y:S02]  /*1378d0*/  F2FP.SATFINITE.E5M2.F32.PACK_AB_MERGE_C R20, R8, R11, RZ ;  /* 0x0000000b0814723e */ /* 0x001fe400048060ff */
[----:B------:R-:W4:Y:S04]  /*1378e0*/  LDL.LU R11, [R1+0x240] ;  /* 0x00024000010b7983 */ /* 0x000f280000300800 */
[----:B------:R-:W4:Y:S04]  /*1378f0*/  LDL.LU R8, [R1+0x244] ;  /* 0x0002440001087983 */ /* 0x000f280000300800 */
[----:B------:R0:W-:Y:S02]  /*137900*/  STL [R1+0x5378], R20 ;  /* 0x0053781401007387 */ /* 0x0001e40000100800 */
[----:B0-----:R-:W-:-:S05]  /*137910*/  IADD3 R20, P0, R42, R34, RZ ;  /* 0x000000222a147210 */ /* 0x001fca0007f1e0ff */
[----:B------:R-:W-:-:S05]  /*137920*/  IMAD.X R21, R43, 0x1, R35, P0 ;  /* 0x000000012b157824 */ /* 0x000fca00000e0623 */
[----:B------:R0:W-:Y:S02]  /*137930*/  STL.64 [R1+0x3fc8], R20 ;  /* 0x003fc81401007387 */ /* 0x0001e40000100a00 */
[----:B0-----:R-:W-:Y:S02]  /*137940*/  F2FP.SATFINITE.E5M2.F32.PACK_AB_MERGE_C R20, R3, R6, RZ ;  /* 0x000000060314723e */ /* 0x001fe400048060ff */
[----:B------:R-:W4:Y:S01]  /*137950*/  LDL.LU R6, [R1+0x248] ;  /* 0x0002480001067983 */ /* 0x000f220000300800 */
[----:B------:R-:W-:-:S03]  /*137960*/  F2FP.SATFINITE.E5M2.F32.PACK_AB_MERGE_C R3, R7, R4, RZ ;  /* 0x000000040703723e */ /* 0x000fc600048060ff */
[----:B------:R-:W-:Y:S04]  /*137970*/  STL [R1+0x5380], R20 ;  /* 0x0053801401007387 */ /* 0x000fe80000100800 */
[----:B------:R-:W4:Y:S04]  /*137980*/  LDL.LU R7, [R1+0x24c] ;  /* 0x00024c0001077983 */ /* 0x000f280000300800 */
[----:B------:R0:W-:Y:S04]  /*137990*/  STL [R1+0x5340], R3 ;  /* 0x0053400301007387 */ /* 0x0001e80000100800 */
[----:B0-----:R-:W4:Y:S04]  /*1379a0*/  LDL.LU R3, [R1+0x270] ;  /* 0x0002700001037983 */ /* 0x001f280000300800 */
[----:B------:R-:W4:Y:S01]  /*1379b0*/  LDL.LU R4, [R1+0x274] ;  /* 0x0002740001047983 */ /* 0x000f220000300800 */
[----:B------:R-:W-:-:S02]  /*1379c0*/  IADD3 R20, P0, R42, R36, RZ ;  /* 0x000000242a147210 */ /* 0x000fc40007f1e0ff */
[----:B------:R-:W-:-:S03]  /*1379d0*/  F2FP.SATFINITE.E5M2.F32.PACK_AB_MERGE_C R19, R18, R19, RZ ;  /* 0x000000131213723e */ /* 0x000fc600048060ff */
[----:B------:R-:W-:-:S05]  /*1379e0*/  IMAD.X R21, R43, 0x1, R37, P0 ;  /* 0x000000012b157824 */ /* 0x000fca00000e0625 */
[----:B------:R-:W-:Y:S04]  /*1379f0*/  STL.64 [R1+0x3f50], R20 ;  /* 0x003f501401007387 */ /* 0x000fe80000100a00 */
[----:B------:R-:W-:Y:S01]  /*137a00*/  STL [R1+0x5354], R19 ;  /* 0x0053541301007387 */ /* 0x000fe20000100800 */
[----:B--2---:R-:W-:Y:S02]  /*137a10*/  F2FP.SATFINITE.E5M2.F32.PACK_AB_MERGE_C R18, R16, R17, RZ ;  /* 0x000000111012723e */ /* 0x004fe400048060ff */
[----:B------:R-:W-:-:S03]  /*137a20*/  IADD3 R16, P0, R42, R38, RZ ;  /* 0x000000262a107210 */ /* 0x000fc60007f1e0ff */
[----:B------:R-:W-:Y:S02]  /*137a30*/  STL [R1+0x52d4], R18 ;  /* 0x0052d41201007387 */ /* 0x000fe40000100800 */
[----:B------:R-:W-:Y:S01]  /*137a40*/  IMAD.X R17, R43, 0x1, R39, P0 ;  /* 0x000000012b117824 */ /* 0x000fe200000e0627 */
[----:B------:R-:W-:Y:S01]  /*137a50*/  F2FP.SATFINITE.E5M2.F32.PACK_AB_MERGE_C R5, R5, R9, RZ ;  /* 0x000000090505723e */ /* 0x000fe200048060ff */
[----:B------:R-:W2:Y:S04]  /*137a60*/  LDL.LU R23, [R1+0x278] ;  /* 0x0002780001177983 */ /* 0x000ea80000300800 */
[----:B------:R-:W2:Y:S04]  /*137a70*/  LDL.LU R22, [R1+0x27c] ;  /* 0x00027c0001167983 */ /* 0x000ea80000300800 */
[----:B------:R-:W-:Y:S04]  /*137a80*/  STL.64 [R1+0x3f48], R16 ;  /* 0x003f481001007387 */ /* 0x000fe80000100a00 */
[----:B------:R0:W-:Y:S04]  /*137a90*/  STL [R1+0x52f0], R5 ;  /* 0x0052f00501007387 */ /* 0x0001e80000100800 */
[----:B------:R-:W2:Y:S04]  /*137aa0*/  LDL.LU R9, [R1+0x2a0] ;  /* 0x0002a00001097983 */ /* 0x000ea80000300800 */
[----:B0-----:R-:W2:Y:S01]  /*137ab0*/  LDL.LU R5, [R1+0x2a4] ;  /* 0x0002a40001057983 */ /* 0x001ea20000300800 */
[----:B------:R-:W-:-:S03]  /*137ac0*/  IADD3 R16, P0, R42, R40, RZ ;  /* 0x000000282a107210 */ /* 0x000fc60007f1e0ff */
[----:B------:R-:W2:Y:S02]  /*137ad0*/  LDL.LU R21, [R1+0x2a8] ;  /* 0x0002a80001157983 */ /* 0x000ea40000300800 */
[----:B------:R-:W-:Y:S01]  /*137ae0*/  IMAD.X R17, R43, 0x1, R41, P0 ;  /* 0x000000012b117824 */ /* 0x000fe200000e0629 */
[----:B---3--:R-:W-:-:S04]  /*137af0*/  F2FP.SATFINITE.E5M2.F32.PACK_AB_MERGE_C R14, R14, R15, RZ ;  /* 0x0000000f0e0e723e */ /* 0x008fc800048060ff */
[----:B------:R-:W-:Y:S04]  /*137b00*/  STL.64 [R1+0x3f40], R16 ;  /* 0x003f401001007387 */ /* 0x000fe80000100a00 */
[----:B------:R0:W-:Y:S04]  /*137b10*/  STL [R1+0x52a0], R14 ;  /* 0x0052a00e01007387 */ /* 0x0001e80000100800 */
[----:B------:R-:W3:Y:S01]  /*137b20*/  LDL.LU R20, [R1+0x2ac] ;  /* 0x0002ac0001147983 */ /* 0x000ee20000300800 */
[----:B----4-:R-:W-:-:S05]  /*137b30*/  F2FP.SATFINITE.E5M2.F32.PACK_AB_MERGE_C R12, R12, R13, RZ ;  /* 0x0000000d0c0c723e */ /* 0x010fca00048060ff */
[----:B------:R1:W-:Y:S04]  /*137b40*/  STL [R1+0x527c], R12 ;  /* 0x00527c0c01007387 */ /* 0x0003e80000100800 */
[----:B------:R-:W4:Y:S04]  /*137b50*/  LDL.LU R15, [R1+0x2d0] ;  /* 0x0002d000010f7983 */ /* 0x000f280000300800 */
[----:B0-----:R-:W4:Y:S04]  /*137b60*/  LDL.LU R14, [R1+0x2d4] ;  /* 0x0002d400010e7983 */ /* 0x001f280000300800 */
[----:B------:R-:W3:Y:S04]  /*137b70*/  LDL.LU R13, [R1+0x2d8] ;  /* 0x0002d800010d7983 */ /* 0x000ee80000300800 */
[----:B-1----:R-:W3:Y:S01]  /*137b80*/  LDL.LU R12, [R1+0x2dc] ;  /* 0x0002dc00010c7983 */ /* 0x002ee20000300800 */
[----:B------:R-:W-:Y:S01]  /*137b90*/  VIADD R42, R42, UR6 ;  /* 0x000000062a2a7c36 */ /* 0x000fe20008000000 */
[----:B------:R-:W-:-:S02]  /*137ba0*/  ULDC UR6, c[0x0][0x248] ;  /* 0x0000920000067ab9 */ /* 0x000fc40000000800 */
[----:B------:R-:W3:Y:S04]  /*137bb0*/  LDL.LU R19, [R1+0x2e0] ;  /* 0x0002e00001137983 */ /* 0x000ee80000300800 */
[----:B------:R-:W3:Y:S01]  /*137bc0*/  LDL.LU R18, [R1+0x2e4] ;  /* 0x0002e40001127983 */ /* 0x000ee20000300800 */
[----:B------:R-:W-:Y:S02]  /*137bd0*/  F2FP.SATFINITE.E5M2.F32.PACK_AB_MERGE_C R8, R8, R11, RZ ;  /* 0x0000000b0808723e */ /* 0x000fe400048060ff */
[----:B------:R-:W-:Y:S02]  /*137be0*/  SHF.R.S32.HI R43, RZ, 0x1f, R42 ;  /* 0x0000001fff2b7819 */ /* 0x000fe4000001142a */
[----:B------:R-:W-:Y:S01]  /*137bf0*/  IADD3 R16, P0, R42, R34, RZ ;  /* 0x000000222a107210 */ /* 0x000fe20007f1e0ff */
[----:B------:R0:W-:Y:S04]  /*137c00*/  STL [R1+0x5204], R8 ;  /* 0x0052040801007387 */ /* 0x0001e80000100800 */
[----:B------:R-:W-:Y:S01]  /*137c10*/  IMAD.X R17, R43, 0x1, R35, P0 ;  /* 0x000000012b117824 */ /* 0x000fe200000e0623 */
[----:B0-----:R-:W-:-:S02]  /*137c20*/  F2FP.SATFINITE.E5M2.F32.PACK_AB_MERGE_C R8, R7, R6, RZ ;  /* 0x000000060708723e */ /* 0x001fc400048060ff */
[----:B------:R-:W3:Y:S04]  /*137c30*/  LDL.LU R6, [R1+0x2e8] ;  /* 0x0002e80001067983 */ /* 0x000ee80000300800 */
[----:B------:R-:W3:Y:S04]  /*137c40*/  LDL.LU R7, [R1+0x2ec] ;  /* 0x0002ec0001077983 */ /* 0x000ee80000300800 */
[----:B------:R0:W-:Y:S04]  /*137c50*/  STL.64 [R1+0x3ec0], R16 ;  /* 0x003ec01001007387 */ /* 0x0001e80000100a00 */
[----:B------:R1:W-:Y:S01]  /*137c60*/  STL [R1+0x5224], R8 ;  /* 0x0052240801007387 */ /* 0x0003e20000100800 */
[----:B------:R-:W-:-:S03]  /*137c70*/  F2FP.SATFINITE.E5M2.F32.PACK_AB_MERGE_C R3, R4, R3, RZ ;  /* 0x000000030403723e */ /* 0x000fc600048060ff */
[----:B0-----:R-:W3:Y:S04]  /*137c80*/  LDL.LU R17, [R1+0x300] ;  /* 0x0003000001117983 */ /* 0x001ee80000300800 */
[----:B------:R-:W3:Y:S04]  /*137c90*/  LDL.LU R16, [R1+0x304] ;  /* 0x0003040001107983 */ /* 0x000ee80000300800 */
[----:B------:R0:W-:Y:S04]  /*137ca0*/  STL [R1+0x51e0], R3 ;  /* 0x0051e00301007387 */ /* 0x0001e80000100800 */
[----:B------:R-:W3:Y:S04]  /*137cb0*/  LDL.LU R11, [R1+0x308] ;  /* 0x00030800010b7983 */ /* 0x000ee80000300800 */
[----:B-1----:R-:W3:Y:S04]  /*137cc0*/  LDL.LU R8, [R1+0x30c] ;  /* 0x00030c0001087983 */ /* 0x002ee80000300800 */
[----:B0-----:R-:W3:Y:S04]  /*137cd0*/  LDL.LU R3, [R1+0x330] ;  /* 0x0003300001037983 */ /* 0x001ee80000300800 */
[----:B------:R-:W3:Y:S01]  /*137ce0*/  LDL.LU R4, [R1+0x334] ;  /* 0x0003340001047983 */ /* 0x000ee20000300800 */
[----:B------:R-:W-:-:S05]  /*137cf0*/  IADD3 R24, P0, R42, R36, RZ ;  /* 0x000000242a187210 */ /* 0x000fca0007f1e0ff */
[----:B------:R-:W-:Y:S01]  /*137d00*/  IMAD.X R25, R43, 0x1, R37, P0 ;  /* 0x000000012b197824 */ /* 0x000fe200000e0625 */
[----:B--2---:R-:W-:Y:S02]  /*137d10*/  F2FP.SATFINITE.E5M2.F32.PACK_AB_MERGE_C R23, R22, R23, RZ ;  /* 0x000000171617723e */ /* 0x004fe400048060ff */
[----:B------:R-:W-:Y:S02]  /*137d20*/  F2FP.SATFINITE.E5M2.F32.PACK_AB_MERGE_C R22, R5, R9, RZ ;  /* 0x000000090516723e */ /* 0x000fe400048060ff */
[----:B------:R-:W2:Y:S04]  /*137d30*/  LDL.LU R9, [R1+0x338] ;  /* 0x0003380001097983 */ /* 0x000ea80000300800 */
[----:B------:R-:W-:Y:S04]  /*137d40*/  STL.64 [R1+0x3e48], R24 ;  /* 0x003e481801007387 */ /* 0x000fe80000100a00 */
[----:B------:R-:W-:Y:S04]  /*137d50*/  STL [R1+0x51ec], R23 ;  /* 0x0051ec1701007387 */ /* 0x000fe80000100800 */
[----:B------:R-:W2:Y:S04]  /*137d60*/  LDL.LU R5, [R1+0x33c] ;  /* 0x00033c0001057983 */ /* 0x000ea80000300800 */
[----:B------:R0:W-:Y:S02]  /*137d70*/  STL [R1+0x51d8], R22 ;  /* 0x0051d81601007387 */ /* 0x0001e40000100800 */
[----:B0-----:R-:W-:-:S05]  /*137d80*/  IADD3 R22, P0, R42, R38, RZ ;  /* 0x000000262a167210 */ /* 0x001fca0007f1e0ff */
[----:B------:R-:W-:-:S05]  /*137d90*/  IMAD.X R23, R43, 0x1, R39, P0 ;  /* 0x000000012b177824 */ /* 0x000fca00000e0627 */
[----:B------:R3:W-:Y:S01]  /*137da0*/  STL.64 [R1+0x3e40], R22 ;  /* 0x003e401601007387 */ /* 0x0007e20000100a00 */
[----:B----4-:R-:W-:Y:S02]  /*137db0*/  F2FP.SATFINITE.E5M2.F32.PACK_AB_MERGE_C R14, R14, R15, RZ ;  /* 0x0000000f0e0e723e */ /* 0x010fe400048060ff */
[----:B---3--:R-:W-:Y:S02]  /*137dc0*/  F2FP.SATFINITE.E5M2.F32.PACK_AB_MERGE_C R22, R20, R21, RZ ;  /* 0x000000151416723e */ /* 0x008fe400048060ff */
[----:B------:R-:W-:Y:S02]  /*137dd0*/  IADD3 R20, P0, R42, R40, RZ ;  /* 0x000000282a147210 */ /* 0x000fe40007f1e0ff */
[----:B------:R-:W-:-:S03]  /*137de0*/  F2FP.SATFINITE.E5M2.F32.PACK_AB_MERGE_C R12, R12, R13, RZ ;  /* 0x0000000d0c0c723e */ /* 0x000fc600048060ff */
[----:B------:R-:W-:Y:S01]  /*137df0*/  IMAD.X R21, R43, 0x1, R41, P0 ;  /* 0x000000012b157824 */ /* 0x000fe200000e0629 */
[----:B------:R-:W-:Y:S04]  /*137e00*/  STL [R1+0x51dc], R22 ;  /* 0x0051dc1601007387 */ /* 0x000fe80000100800 */
[----:B------:R-:W3:Y:S04]  /*137e10*/  LDL.LU R15, [R1+0x350] ;  /* 0x00035000010f7983 */ /* 0x000ee80000300800 */
[----:B------:R-:W-:Y:S04]  /*137e20*/  STL.64 [R1+0x3e38], R20 ;  /* 0x003e381401007387 */ /* 0x000fe80000100a00 */
[----:B------:R0:W-:Y:S01]  /*137e30*/  STL [R1+0x51d0], R14 ;  /* 0x0051d00e01007387 */ /* 0x0001e20000100800 */
[----:B------:R-:W-:Y:S01]  /*137e40*/  VIADD R42, R42, UR6 ;  /* 0x000000062a2a7c36 */ /* 0x000fe20008000000 */
[----:B------:R-:W-:-:S02]  /*137e50*/  ULDC UR6, c[0x0][0x248] ;  /* 0x0000920000067ab9 */ /* 0x000fc40000000800 */
[----:B0-----:R-:W3:Y:S04]  /*137e60*/  LDL.LU R14, [R1+0x354] ;  /* 0x00035400010e7983 */ /* 0x001ee80000300800 */
[----:B------:R0:W-:Y:S04]  /*137e70*/  STL [R1+0x51d4], R12 ;  /* 0x0051d40c01007387 */ /* 0x0001e80000100800 */
[----:B------:R-:W4:Y:S01]  /*137e80*/  LDL.LU R13, [R1+0x358] ;  /* 0x00035800010d7983 */ /* 0x000f220000300800 */
[----:B------:R-:W-:-:S03]  /*137e90*/  F2FP.SATFINITE.E5M2.F32.PACK_AB_MERGE_C R20, R18, R19, RZ ;  /* 0x000000131214723e */ /* 0x000fc600048060ff */
[----:B0-----:R-:W4:Y:S01]  /*137ea0*/  LDL.LU R12, [R1+0x35c] ;  /* 0x00035c00010c7983 */ /* 0x001f220000300800 */
[----:B------:R-:W-:Y:S02]  /*137eb0*/  SHF.R.S32.HI R43, RZ, 0x1f, R42 ;  /* 0x0000001fff2b7819 */ /* 0x000fe4000001142a */
[----:B------:R-:W-:Y:S01]  /*137ec0*/  IADD3 R18, P0, R42, R34, RZ ;  /* 0x000000222a127210 */ /* 0x000fe20007f1e0ff */
[----:B------:R-:W-:Y:S04]  /*137ed0*/  STL [R1+0x51c8], R20 ;  /* 0x0051c81401007387 */ /* 0x000fe80000100800 */
[----:B------:R-:W-:-:S05]  /*137ee0*/  IMAD.X R19, R43, 0x1, R35, P0 ;  /* 0x000000012b137824 */ /* 0x000fca00000e0623 */
[----:B------:R0:W-:Y:S02]  /*137ef0*/  STL.64 [R1+0x3db8], R18 ;  /* 0x003db81201007387 */ /* 0x0001e40000100a00 */
[----:B0-----:R-:W-:Y:S02]  /*137f00*/  F2FP.SATFINITE.E5M2.F32.PACK_AB_MERGE_C R18, R7, R6, RZ ;  /* 0x000000060712723e */ /* 0x001fe400048060ff */
[----:B------:R-:W4:Y:S04]  /*137f10*/  LDL.LU R6, [R1+0x370] ;  /* 0x0003700001067983 */ /* 0x000f280000300800 */
[----:B------:R-:W4:Y:S04]  /*137f20*/  LDL.LU R7, [R1+0x374] ;  /* 0x0003740001077983 */ /* 0x000f280000300800 */
[----:B------:R0:W-:Y:S02]  /*137f30*/  STL [R1+0x51cc], R18 ;  /* 0x0051cc1201007387 */ /* 0x0001e40000100800 */
[----:B0-----:R-:W-:-:S02]  /*137f40*/  F2FP.SATFINITE.E5M2.F32.PACK_AB_MERGE_C R18, R16, R17, RZ ;  /* 0x000000111012723e */ /* 0x001fc400048060ff */
[----:B------:R-:W-:Y:S02]  /*137f50*/  IADD3 R16, P0, R42, R36, RZ ;  /* 0x000000242a107210 */ /* 0x000fe40007f1e0ff */
[----:B------:R-:W-:-:S03]  /*137f60*/  F2FP.SATFINITE.E5M2.F32.PACK_AB_MERGE_C R8, R8, R11, RZ ;  /* 0x0000000b0808723e */ /* 0x000fc600048060ff */
[----:B------:R-:W-:Y:S01]  /*137f70*/  IMAD.X R17, R43, 0x1, R37, P0 ;  /* 0x000000012b117824 */ /* 0x000fe200000e0625 */
[----:B------:R-:W-:Y:S01]  /*137f80*/  STL [R1+0x51c0], R18 ;  /* 0x0051c01201007387 */ /* 0x000fe20000100800 */
[----:B------:R-:W-:-:S03]  /*137f90*/  F2FP.SATFINITE.E5M2.F32.PACK_AB_MERGE_C R3, R4, R3, RZ ;  /* 0x000000030403723e */ /* 0x000fc600048060ff */
[----:B------:R-:W4:Y:S04]  /*137fa0*/  LDL.LU R11, [R1+0x378] ;  /* 0x00037800010b7983 */ /* 0x000f280000300800 */
[----:B------:R-:W-:Y:S04]  /*137fb0*/  STL.64 [R1+0x3d50], R16 ;  /* 0x003d501001007387 */ /* 0x000fe80000100a00 */
[----:B------:R0:W-:Y:S04]  /*137fc0*/  STL [R1+0x51c4], R8 ;  /* 0x0051c40801007387 */ /* 0x0001e80000100800 */
[----:B0-----:R-:W4:Y:S04]  /*137fd0*/  LDL.LU R8, [R1+0x37c] ;  /* 0x00037c0001087983 */ /* 0x001f280000300800 */
[----:B------:R0:W-:Y:S04]  /*137fe0*/  STL [R1+0x51b8], R3 ;  /* 0x0051b80301007387 */ /* 0x0001e80000100800 */
[----:B0-----:R-:W4:Y:S04]  /*137ff0*/  LDL.LU R3, [R1+0x390] ;  /* 0x0003900001037983 */ /* 0x001f280000300800 */
[----:B------:R-:W4:Y:S01]  /*138000*/  LDL.LU R4, [R1+0x394] ;  /* 0x0003940001047983 */ /* 0x000f220000300800 */
[----:B------:R-:W-:-:S05]  /*138010*/  IADD3 R16, P0, R42, R38, RZ ;  /* 0x000000262a107210 */ /* 0x000fca0007f1e0ff */
[----:B------:R-:W-:-:S05]  /*138020*/  IMAD.X R17, R43, 0x1, R39, P0 ;  /* 0x000000012b117824 */ /* 0x000fca00000e0627 */
[----:B------:R0:W-:Y:S04]  /*138030*/  STL.64 [R1+0x3d48], R16 ;  /* 0x003d481001007387 */ /* 0x0001e80000100a00 */
[----:B------:R-:W4:Y:S04]  /*138040*/  LDL.LU R23, [R1+0x398] ;  /* 0x0003980001177983 */ /* 0x000f280000300800 */
[----:B------:R-:W4:Y:S01]  /*138050*/  LDL.LU R22, [R1+0x39c] ;  /* 0x00039c0001167983 */ /* 0x000f220000300800 */
[----:B0-----:R-:W-:-:S05]  /*138060*/  IADD3 R16, P0, R42, R40, RZ ;  /* 0x000000282a107210 */ /* 0x001fca0007f1e0ff */
[----:B------:R-:W-:Y:S02]  /*138070*/  IMAD.X R17, R43, 0x1, R41, P0 ;  /* 0x000000012b117824 */ /* 0x000fe400000e0629 */
[----:B------:R-:W-:Y:S01]  /*138080*/  VIADD R42, R42, UR6 ;  /* 0x000000062a2a7c36 */ /* 0x000fe20008000000 */
[----:B------:R-:W-:-:S04]  /*138090*/  ULDC UR6, c[0x0][0x248] ;  /* 0x0000920000067ab9 */ /* 0x000fc80000000800 */
[----:B------:R-:W-:Y:S02]  /*1380a0*/  SHF.R.S32.HI R43, RZ, 0x1f, R42 ;  /* 0x0000001fff2b7819 */ /* 0x000fe4000001142a */
[----:B------:R-:W-:-:S05]  /*1380b0*/  IADD3 R24, P0, R42, R34, RZ ;  /* 0x000000222a187210 */ /* 0x000fca0007f1e0ff */
[----:B------:R-:W-:Y:S01]  /*1380c0*/  IMAD.X R25, R43, 0x1, R35, P0 ;  /* 0x000000012b197824 */ /* 0x000fe200000e0623 */
[----:B--2---:R-:W-:-:S05]  /*1380d0*/  F2FP.SATFINITE.E5M2.F32.PACK_AB_MERGE_C R5, R5, R9, RZ ;  /* 0x000000090505723e */ /* 0x004fca00048060ff */
[----:B------:R0:W-:Y:S04]  /*1380e0*/  STL [R1+0x51bc], R5 ;  /* 0x0051bc0501007387 */ /* 0x0001e80000100800 */
[----:B------:R-:W2:Y:S04]  /*1380f0*/  LDL.LU R21, [R1+0x3b0] ;  /* 0x0003b00001157983 */ /* 0x000ea80000300800 */
[----:B------:R-:W2:Y:S04]  /*138100*/  LDL.LU R20, [R1+0x3b4] ;  /* 0x0003b40001147983 */ /* 0x000ea80000300800 */
[----:B------:R-:W2:Y:S04]  /*138110*/  LDL.LU R9, [R1+0x3b8] ;  /* 0x0003b80001097983 */ /* 0x000ea80000300800 */
[----:B0-----:R-:W2:Y:S04]  /*138120*/  LDL.LU R5, [R1+0x3bc] ;  /* 0x0003bc0001057983 */ /* 0x001ea80000300800 */
[----:B------:R0:W-:Y:S04]  /*138130*/  STL.64 [R1+0x3d40], R16 ;  /* 0x003d401001007387 */ /* 0x0001e80000100a00 */
[----:B------:R-:W2:Y:S01]  /*138140*/  LDL.LU R19, [R1+0x3c0] ;  /* 0x0003c00001137983 */ /* 0x000ea20000300800 */
[----:B---3--:R-:W-:-:S05]  /*138150*/  F2FP.SATFINITE.E5M2.F32.PACK_AB_MERGE_C R14, R14, R15, RZ ;  /* 0x0000000f0e0e723e */ /* 0x008fca00048060ff */
[----:B------:R1:W-:Y:S04]  /*138160*/  STL [R1+0x51b0], R14 ;  /* 0x0051b00e01007387 */ /* 0x0003e80000100800 */
[----:B------:R-:W3:Y:S01]  /*138170*/  LDL.LU R18, [R1+0x3c4] ;  /* 0x0003c40001127983 */ /* 0x000ee20000300800 */
[----:B----4-:R-:W-:-:S05]  /*138180*/  F2FP.SATFINITE.E5M2.F32.PACK_AB_MERGE_C R12, R12, R13, RZ ;  /* 0x0000000d0c0c723e */ /* 0x010fca00048060ff */
[----:B------:R4:W-:Y:S04]  /*138190*/  STL [R1+0x51b4], R12 ;  /* 0x0051b40c01007387 */ /* 0x0009e80000100800 */
[----:B0-----:R-:W3:Y:S04]  /*1381a0*/  LDL.LU R17, [R1+0x3c8] ;  /* 0x0003c80001117983 */ /* 0x001ee80000300800 */
[----:B------:R-:W3:Y:S04]  /*1381b0*/  LDL.LU R16, [R1+0x3cc] ;  /* 0x0003cc0001107983 */ /* 0x000ee80000300800 */
[----:B------:R-:W3:Y:S04]  /*1381c0*/  LDL.LU R15, [R1+0x3e0] ;  /* 0x0003e000010f7983 */ /* 0x000ee80000300800 */
[----:B-1----:R-:W3:Y:S01]  /*1381d0*/  LDL.LU R14, [R1+0x3e4] ;  /* 0x0003e400010e7983 */ /* 0x002ee20000300800 */
[----:B----4-:R-:W-:-:S03]  /*1381e0*/  F2FP.SATFINITE.E5M2.F32.PACK_AB_MERGE_C R12, R7, R6, RZ ;  /* 0x00000006070c723e */ /* 0x010fc600048060ff */
[----:B------:R-:W4:Y:S04]  /*1381f0*/  LDL.LU R6, [R1+0x3e8] ;  /* 0x0003e80001067983 */ /* 0x000f280000300800 */
[----:B------:R-:W4:Y:S04]  /*138200*/  LDL.LU R7, [R1+0x3ec] ;  /* 0x0003ec0001077983 */ /* 0x000f280000300800 */
[----:B------:R0:W-:Y:S04]  /*138210*/  STL [R1+0x51a8], R12 ;  /* 0x0051a80c01007387 */ /* 0x0001e80000100800 */
[----:B------:R-:W4:Y:S04]  /*138220*/  LDL.LU R13, [R1+0x400] ;  /* 0x00040000010d7983 */ /* 0x000f280000300800 */
[----:B0-----:R-:W4:Y:S04]  /*138230*/  LDL.LU R12, [R1+0x404] ;  /* 0x00040400010c7983 */ /* 0x001f280000300800 */
[----:B------:R0:W-:Y:S02]  /*138240*/  STL.64 [R1+0x3cc0], R24 ;  /* 0x003cc01801007387 */ /* 0x0001e40000100a00 */
[----:B0-----:R-:W-:-:S02]  /*138250*/  F2FP.SATFINITE.E5M2.F32.PACK_AB_MERGE_C R24, R8, R11, RZ ;  /* 0x0000000b0818723e */ /* 0x001fc400048060ff */
[----:B------:R-:W4:Y:S04]  /*138260*/  LDL.LU R11, [R1+0x408] ;  /* 0x00040800010b7983 */ /* 0x000f280000300800 */
[----:B------:R-:W4:Y:S04]  /*138270*/  LDL.LU R8, [R1+0x40c] ;  /* 0x00040c0001087983 */ /* 0x000f280000300800 */
[----:B------:R0:W-:Y:S02]  /*138280*/  STL [R1+0x51ac], R24 ;  /* 0x0051ac1801007387 */ /* 0x0001e40000100800 */
[----:B0-----:R-:W-:-:S02]  /*138290*/  F2FP.SATFINITE.E5M2.F32.PACK_AB_MERGE_C R24, R4, R3, RZ ;  /* 0x000000030418723e */ /* 0x001fc400048060ff */
[----:B------:R-:W4:Y:S04]  /*1382a0*/  LDL.LU R3, [R1+0x420] ;  /* 0x0004200001037983 */ /* 0x000f280000300800 */
[----:B------:R-:W4:Y:S04]  /*1382b0*/  LDL.LU R4, [R1+0x424] ;  /* 0x0004240001047983 */ /* 0x000f280000300800 */
[----:B------:R0:W-:Y:S02]  /*1382c0*/  STL [R1+0x51a0], R24 ;  /* 0x0051a01801007387 */ /* 0x0001e40000100800 */
[----:B0-----:R-:W-:-:S02]  /*1382d0*/  IADD3 R24, P0, R42, R36, RZ ;  /* 0x000000242a187210 */ /* 0x001fc40007f1e0ff */
[----:B------:R-:W-:-:S03]  /*1382e0*/  F2FP.SATFINITE.E5M2.F32.PACK_AB_MERGE_C R23, R22, R23, RZ ;  /* 0x000000171617723e */ /* 0x000fc600048060ff */
[----:B------:R-:W-:-:S05]  /*1382f0*/  IMAD.X R25, R43, 0x1, R37, P0 ;  /* 0x000000012b197824 */ /* 0x000fca00000e0625 */
[----:B------:R-:W-:Y:S04]  /*138300*/  STL.64 [R1+0x3c40], R24 ;  /* 0x003c401801007387 */ /* 0x000fe80000100a00 */
[----:B------:R-:W-:Y:S01]  /*138310*/  STL [R1+0x51a4], R23 ;  /* 0x0051a41701007387 */ /* 0x000fe20000100800 */
[----:B--2---:R-:W-:Y:S02]  /*138320*/  F2FP.SATFINITE.E5M2.F32.PACK_AB_MERGE_C R22, R20, R21, RZ ;  /* 0x000000151416723e */ /* 0x004fe400048060ff */
[----:B------:R-:W-:-:S05]  /*138330*/  IADD3 R20, P0, R42, R38, RZ ;  /* 0x000000262a147210 */ /* 0x000fca0007f1e0ff */
[----:B------:R-:W-:Y:S01]  /*138340*/  IMAD.X R21, R43, 0x1, R39, P0 ;  /* 0x000000012b157824 */ /* 0x000fe200000e0627 */
[----:B------:R-:W-:Y:S01]  /*138350*/  STL [R1+0x519c], R22 ;  /* 0x00519c1601007387 */ /* 0x000fe20000100800 */
[----:B------:R-:W-:-:S03]  /*138360*/  F2FP.SATFINITE.E5M2.F32.PACK_AB_MERGE_C R5, R5, R9, RZ ;  /* 0x000000090505723e */ /* 0x000fc600048060ff */
[----:B------:R0:W-:Y:S04]  /*138370*/  STL.64 [R1+0x3c38], R20 ;  /* 0x003c381401007387 */ /* 0x0001e80000100a00 */
[----:B------:R1:W-:Y:S04]  /*138380*/  STL [R1+0x5198], R5 ;  /* 0x0051980501007387 */ /* 0x0003e80000100800 */
[----:B------:R-:W2:Y:S01]  /*138390*/  LDL.LU R9, [R1+0x428] ;  /* 0x0004280001097983 */ /* 0x000ea20000300800 */
[C---:B0-----:R-:W-:Y:S01]  /*1383a0*/  IADD3 R20, P0, R42.reuse, R40, RZ ;  /* 0x000000282a147210 */ /* 0x041fe20007f1e0ff */
[----:B------:R-:W-:-:S02]  /*1383b0*/  VIADD R42, R42, UR6 ;  /* 0x000000062a2a7c36 */ /* 0x000fc40008000000 */
[----:B-1----:R-:W2:Y:S01]  /*1383c0*/  LDL.LU R5, [R1+0x42c] ;  /* 0x00042c0001057983 */ /* 0x002ea20000300800 */
[----:B------:R-:W-:Y:S01]  /*1383d0*/  ULDC UR6, c[0x0][0x248] ;  /* 0x0000920000067ab9 */ /* 0x000fe20000000800 */
[----:B------:R-:W-:Y:S01]  /*1383e0*/  IMAD.X R21, R43, 0x1, R41, P0 ;  /* 0x000000012b157824 */ /* 0x000fe200000e0629 */
[----:B------:R-:W-:-:S04]  /*1383f0*/  SHF.R.S32.HI R43, RZ, 0x1f, R42 ;  /* 0x0000001fff2b7819 */ /* 0x000fc8000001142a */
[----:B------:R-:W-:Y:S01]  /*138400*/  STL.64 [R1+0x3c30], R20 ;  /* 0x003c301401007387 */ /* 0x000fe20000100a00 */
[----:B---3--:R-:W-:-:S05]  /*138410*/  F2FP.SATFINITE.E5M2.F32.PACK_AB_MERGE_C R18, R18, R19, RZ ;  /* 0x000000131212723e */ /* 0x008fca00048060ff */
[----:B------:R-:W-:Y:S01]  /*138420*/  STL [R1+0x5190], R18 ;  /* 0x0051901201007387 */ /* 0x000fe20000100800 */
[----:B------:R-:W-:-:S05]  /*138430*/  F2FP.SATFINITE.E5M2.F32.PACK_AB_MERGE_C R16, R16, R17, RZ ;  /* 0x000000111010723e */ /* 0x000fca00048060ff */
[----:B------:R0:W-:Y:S02]  /*138440*/  STL [R1+0x5194], R16 ;  /* 0x0051941001007387 */ /* 0x0001e40000100800 */
[----:B0-----:R-:W-:Y:S02]  /*138450*/  F2FP.SATFINITE.E5M2.F32.PACK_AB_MERGE_C R16, R14, R15, RZ ;  /* 0x0000000f0e10723e */ /* 0x001fe400048060ff */
[----:B------:R-:W-:-:S05]  /*138460*/  IADD3 R14, P0, R42, R34, RZ ;  /* 0x000000222a0e7210 */ /* 0x000fca0007f1e0ff */
[----:B------:R-:W-:Y:S01]  /*138470*/  IMAD.X R15, R43, 0x1, R35, P0 ;  /* 0x000000012b0f7824 */ /* 0x000fe200000e0623 */
[----:B------:R-:W-:Y:S04]  /*138480*/  STL [R1+0x5188], R16 ;  /* 0x0051881001007387 */ /* 0x000fe80000100800 */
[----:B------:R4:W-:Y:S02]  /*138490*/  STL.64 [R1+0x3bb8], R14 ;  /* 0x003bb80e01007387 */ /* 0x0009e40000100a00 */
[----:B----4-:R-:W-:Y:S02]  /*1384a0*/  F2FP.SATFINITE.E5M2.F32.PACK_AB_MERGE_C R14, R7, R6, RZ ;  /* 0x00000006070e723e */ /* 0x010fe400048060ff */
[----:B------:R-:W3:Y:S04]  /*1384b0*/  LDL.LU R6, [R1+0x440] ;  /* 0x0004400001067983 */ /* 0x000ee80000300800 */
[----:B------:R-:W3:Y:S04]  /*1384c0*/  LDL.LU R7, [R1+0x444] ;  /* 0x0004440001077983 */ /* 0x000ee80000300800 */
[----:B------:R0:W-:Y:S02]  /*1384d0*/  STL [R1+0x518c], R14 ;  /* 0x00518c0e01007387 */ /* 0x0001e40000100800 */
[----:B0-----:R-:W-:-:S02]  /*1384e0*/  F2FP.SATFINITE.E5M2.F32.PACK_AB_MERGE_C R14, R12, R13, RZ ;  /* 0x0000000d0c0e723e */ /* 0x001fc400048060ff */
[----:B------:R-:W-:-:S03]  /*1384f0*/  IADD3 R12, P0, R42, R36, RZ ;  /* 0x000000242a0c7210 */ /* 0x000fc60007f1e0ff */
[----:B------:R-:W-:Y:S02]  /*138500*/  STL [R1+0x5180], R14 ;  /* 0x0051800e01007387 */ /* 0x000fe40000100800 */
[----:B------:R-:W-:Y:S02]  /*138510*/  IMAD.X R13, R43, 0x1, R37, P0 ;  /* 0x000000012b0d7824 */ /* 0x000fe400000e0625 */
[----:B------:R-:W4:Y:S01]  /*138520*/  LDL.LU R27, [R1+0x448] ;  /* 0x00044800011b7983 */ /* 0x000f220000300800 */
[----:B------:R-:W-:-:S03]  /*138530*/  F2FP.SATFINITE.E5M2.F32.PACK_AB_MERGE_C R8, R8, R11, RZ ;  /* 0x0000000b0808723e */ /* 0x000fc600048060ff */
[----:B------:R-:W4:Y:S04]  /*138540*/  LDL.LU R26, [R1+0x44c] ;  /* 0x00044c00011a7983 */ /* 0x000f280000300800 */
[----:B------:R-:W-:Y:S04]  /*138550*/  STL.64 [R1+0x3b40], R12 ;  /* 0x003b400c01007387 */ /* 0x000fe80000100a00 */
[----:B------:R-:W4:Y:S04]  /*138560*/  LDL.LU R25, [R1+0x470] ;  /* 0x0004700001197983 */ /* 0x000f280000300800 */
[----:B------:R-:W4:Y:S01]  /*138570*/  LDL.LU R24, [R1+0x474] ;  /* 0x0004740001187983 */ /* 0x000f220000300800 */
[----:B------:R-:W-:-:S03]  /*138580*/  F2FP.SATFINITE.E5M2.F32.PACK_AB_MERGE_C R3, R4, R3, RZ ;  /* 0x000000030403723e */ /* 0x000fc600048060ff */
[----:B------:R-:W-:Y:S04]  /*138590*/  STL [R1+0x5184], R8 ;  /* 0x0051840801007387 */ /* 0x000fe80000100800 */
[----:B------:R-:W4:Y:S04]  /*1385a0*/  LDL.LU R23, [R1+0x478] ;  /* 0x0004780001177983 */ /* 0x000f280000300800 */
[----:B------:R-:W4:Y:S04]  /*1385b0*/  LDL.LU R22, [R1+0x47c] ;  /* 0x00047c0001167983 */ /* 0x000f280000300800 */
[----:B------:R0:W-:Y:S04]  /*1385c0*/  STL [R1+0x5178], R3 ;  /* 0x0051780301007387 */ /* 0x0001e80000100800 */
[----:B------:R-:W4:Y:S04]  /*1385d0*/  LDL.LU R21, [R1+0x490] ;  /* 0x0004900001157983 */ /* 0x000f280000300800 */
[----:B------:R-:W4:Y:S04]  /*1385e0*/  LDL.LU R20, [R1+0x494] ;  /* 0x0004940001147983 */ /* 0x000f280000300800 */
[----:B0-----:R-:W4:Y:S04]  /*1385f0*/  LDL.LU R3, [R1+0x498] ;  /* 0x0004980001037983 */ /* 0x001f280000300800 */
[----:B------:R-:W4:Y:S01]  /*138600*/  LDL.LU R4, [R1+0x49c] ;  /* 0x00049c0001047983 */ /* 0x000f220000300800 */
[----:B------:R-:W-:-:S03]  /*138610*/  IADD3 R12, P0, R42, R38, RZ ;  /* 0x000000262a0c7210 */ /* 0x000fc60007f1e0ff */
[----:B------:R-:W4:Y:S02]  /*138620*/  LDL.LU R19, [R1+0x4b0] ;  /* 0x0004b00001137983 */ /* 0x000f240000300800 */
[----:B------:R-:W-:Y:S02]  /*138630*/  IMAD.X R13, R43, 0x1, R39, P0 ;  /* 0x000000012b0d7824 */ /* 0x000fe400000e0627 */
[----:B------:R-:W4:Y:S04]  /*138640*/  LDL.LU R18, [R1+0x4b4] ;  /* 0x0004b40001127983 */ /* 0x000f280000300800 */
[----:B------:R-:W-:Y:S04]  /*138650*/  STL.64 [R1+0x3b38], R12 ;  /* 0x003b380c01007387 */ /* 0x000fe80000100a00 */
[----:B------:R-:W4:Y:S01]  /*138660*/  LDL.LU R17, [R1+0x4b8] ;  /* 0x0004b80001117983 */ /* 0x000f220000300800 */
[----:B--2---:R-:W-:-:S03]  /*138670*/  F2FP.SATFINITE.E5M2.F32.PACK_AB_MERGE_C R8, R5, R9, RZ ;  /* 0x000000090508723e */ /* 0x004fc600048060ff */
[----:B------:R-:W2:Y:S04]  /*138680*/  LDL.LU R5, [R1+0x4bc] ;  /* 0x0004bc0001057983 */ /* 0x000ea80000300800 */
[----:B------:R0:W-:Y:S04]  /*138690*/  STL [R1+0x517c], R8 ;  /* 0x00517c0801007387 */ /* 0x0001e80000100800 */
[----:B------:R-:W2:Y:S04]  /*1386a0*/  LDL.LU R16, [R1+0x4e0] ;  /* 0x0004e00001107983 */ /* 0x000ea80000300800 */
[----:B------:R-:W2:Y:S01]  /*1386b0*/  LDL.LU R15, [R1+0x4e4] ;  /* 0x0004e400010f7983 */ /* 0x000ea20000300800 */
[----:B0-----:R-:W-:-:S03]  /*1386c0*/  IADD3 R8, P0, R42, R40, RZ ;  /* 0x000000282a087210 */ /* 0x001fc60007f1e0ff */
[----:B------:R-:W2:Y:S02]  /*1386d0*/  LDL.LU R14, [R1+0x4e8] ;  /* 0x0004e800010e7983 */ /* 0x000ea40000300800 */
[----:B------:R-:W-:Y:S02]  /*1386e0*/  IMAD.X R9, R43, 0x1, R41, P0 ;  /* 0x000000012b097824 */ /* 0x000fe400000e0629 */
[----:B------:R-:W2:Y:S04]  /*1386f0*/  LDL.LU R13, [R1+0x4ec] ;  /* 0x0004ec00010d7983 */ /* 0x000ea80000300800 */
[----:B------:R-:W2:Y:S04]  /*138700*/  LDL.LU R12, [R1+0x530] ;  /* 0x00053000010c7983 */ /* 0x000ea80000300800 */
[----:B------:R-:W2:Y:S01]  /*138710*/  LDL.LU R11, [R1+0x534] ;  /* 0x00053400010b7983 */ /* 0x000ea20000300800 */
[----:B------:R-:W-:Y:S01]  /*138720*/  VIADD R42, R42, UR6 ;  /* 0x000000062a2a7c36 */ /* 0x000fe20008000000 */
[----:B------:R-:W-:-:S02]  /*138730*/  ULDC UR6, c[0x0][0x248] ;  /* 0x0000920000067ab9 */ /* 0x000fc40000000800 */
[----:B------:R0:W-:Y:S02]  /*138740*/  STL.64 [R1+0x3b30], R8 ;  /* 0x003b300801007387 */ /* 0x0001e40000100a00 */
[----:B------:R-:W-:Y:S02]  /*138750*/  SHF.R.S32.HI R43, RZ, 0x1f, R42 ;  /* 0x0000001fff2b7819 */ /* 0x000fe4000001142a */
[----:B0-----:R-:W2:Y:S04]  /*138760*/  LDL.LU R8, [R1+0x538] ;  /* 0x0005380001087983 */ /* 0x001ea80000300800 */
[----:B------:R-:W2:Y:S01]  /*138770*/  LDL.LU R9, [R1+0x53c] ;  /* 0x00053c0001097983 */ /* 0x000ea20000300800 */
[----:B---3--:R-:W-:-:S05]  /*138780*/  F2FP.SATFINITE.E5M2.F32.PACK_AB_MERGE_C R6, R7, R6, RZ ;  /* 0x000000060706723e */ /* 0x008fca00048060ff */
[----:B------:R0:W-:Y:S04]  /*138790*/  STL [R1+0x5170], R6 ;  /* 0x0051700601007387 */ /* 0x0001e80000100800 */
[----:B0-----:R-:W3:Y:S04]  /*1387a0*/  LDL.LU R6, [R1+0x560] ;  /* 0x0005600001067983 */ /* 0x001ee80000300800 */
[----:B------:R-:W3:Y:S01]  /*1387b0*/  LDL.LU R7, [R1+0x564] ;  /* 0x0005640001077983 */ /* 0x000ee20000300800 */
[----:B----4-:R-:W-:-:S05]  /*1387c0*/  F2FP.SATFINITE.E5M2.F32.PACK_AB_MERGE_C R26, R26, R27, RZ ;  /* 0x0000001b1a1a723e */ /* 0x010fca00048060ff */
[----:B------:R0:W-:Y:S02]  /*1387d0*/  STL [R1+0x5174], R26 ;  /* 0x0051741a01007387 */ /* 0x0001e40000100800 */
[----:B0-----:R-:W-:Y:S02]  /*1387e0*/  F2FP.SATFINITE.E5M2.F32.PACK_AB_MERGE_C R26, R24, R25, RZ ;  /* 0x00000019181a723e */ /* 0x001fe400048060ff */
[----:B------:R-:W-:-:S05]  /*1387f0*/  IADD3 R24, P0, R42, R34, RZ ;  /* 0x000000222a187210 */ /* 0x000fca0007f1e0ff */
[C---:B------:R-:W-:Y:S01]  /*138800*/  IMAD.X R25, R43.reuse, 0x1, R35, P0 ;  /* 0x000000012b197824 */ /* 0x040fe200000e0623 */
[----:B------:R-:W-:Y:S01]  /*138810*/  F2FP.SATFINITE.E5M2.F32.PACK_AB_MERGE_C R23, R22, R23, RZ ;  /* 0x000000171617723e */ /* 0x000fe200048060ff */
[----:B------:R-:W-:Y:S01]  /*138820*/  STL [R1+0x5168], R26 ;  /* 0x0051681a01007387 */ /* 0x000fe20000100800 */
[----:B------:R-:W-:Y:S02]  /*138830*/  F2FP.SATFINITE.E5M2.F32.PACK_AB_MERGE_C R22, R20, R21, RZ ;  /* 0x000000151416723e */ /* 0x000fe400048060ff */
[----:B------:R-:W-:Y:S01]  /*138840*/  IADD3 R20, P0, R42, R36, RZ ;  /* 0x000000242a147210 */ /* 0x000fe20007f1e0ff */
[----:B------:R-:W-:Y:S04]  /*138850*/  STL.64 [R1+0x3ac0], R24 ;  /* 0x003ac01801007387 */ /* 0x000fe80000100a00 */
[----:B------:R-:W-:Y:S01]  /*138860*/  IMAD.X R21, R43, 0x1, R37, P0 ;  /* 0x000000012b157824 */ /* 0x000fe200000e0625 */
[----:B------:R-:W-:Y:S04]  /*138870*/  STL [R1+0x516c], R23 ;  /* 0x00516c1701007387 */ /* 0x000fe80000100800 */
[----:B------:R-:W-:Y:S04]  /*138880*/  STL [R1+0x5160], R22 ;  /* 0x0051601601007387 */ /* 0x000fe80000100800 */
[----:B------:R0:W-:Y:S02]  /*138890*/  STL.64 [R1+0x3a48], R20 ;  /* 0x003a481401007387 */ /* 0x0001e40000100a00 */
[----:B0-----:R-:W-:-:S02]  /*1388a0*/  F2FP.SATFINITE.E5M2.F32.PACK_AB_MERGE_C R20, R4, R3, RZ ;  /* 0x000000030414723e */ /* 0x001fc400048060ff */
[----:B------:R-:W4:Y:S04]  /*1388b0*/  LDL.LU R4, [R1+0x667c] ;  /* 0x00667c0001047983 */ /* 0x000f280000300800 */
[----:B------:R-:W4:Y:S04]  /*1388c0*/  LDL.LU R3, [R1+0x6680] ;  /* 0x0066800001037983 */ /* 0x000f280000300800 */
[----:B------:R0:W-:Y:S02]  /*1388d0*/  STL [R1+0x5164], R20 ;  /* 0x0051641401007387 */ /* 0x0001e40000100800 */
[----:B0-----:R-:W-:-:S02]  /*1388e0*/  F2FP.SATFINITE.E5M2.F32.PACK_AB_MERGE_C R20, R18, R19, RZ ;  /* 0x000000131214723e */ /* 0x001fc400048060ff */
[----:B------:R-:W-:-:S05]  /*1388f0*/  IADD3 R18, P0, R42, R38, RZ ;  /* 0x000000262a127210 */ /* 0x000fca0007f1e0ff */
[----:B------:R-:W-:Y:S01]  /*138900*/  IMAD.X R19, R43, 0x1, R39, P0 ;  /* 0x000000012b137824 */ /* 0x000fe200000e0627 */
[----:B------:R-:W-:Y:S01]  /*138910*/  STL [R1+0x5158], R20 ;  /* 0x0051581401007387 */ /* 0x000fe20000100800 */
[----:B------:R-:W-:Y:S01]  /*138920*/  UMOV UR4, UR9 ;  /* 0x0000000900047c82 */ /* 0x000fe20008000000 */
[----:B------:R-:W-:Y:S01]  /*138930*/  LOP3.LUT R57, R57, 0xfff7ffff, RZ, 0xc0, !PT ;  /* 0xfff7ffff39397812 */ /* 0x000fe200078ec0ff */
[----:B------:R-:W-:Y:S01]  /*138940*/  ULDC.64 UR8, c[0x0][0x228] ;  /* 0x00008a0000087ab9 */ /* 0x000fe20000000a00 */
[----:B--2---:R-:W-:Y:S02]  /*138950*/  F2FP.SATFINITE.E5M2.F32.PACK_AB_MERGE_C R17, R5, R17, RZ ;  /* 0x000000110511723e */ /* 0x004fe400048060ff */
[----:B------:R-:W2:Y:S04]  /*138960*/  LDL.LU R5, [R1+0x6684] ;  /* 0x0066840001057983 */ /* 0x000ea80000300800 */
[----:B------:R0:W-:Y:S01]  /*138970*/  STL.64 [R1+0x3a40], R18 ;  /* 0x003a401201007387 */ /* 0x0001e20000100a00 */
[----:B------:R-:W-:-:S02]  /*138980*/  F2FP.SATFINITE.E5M2.F32.PACK_AB_MERGE_C R15, R15, R16, RZ ;  /* 0x000000100f0f723e */ /* 0x000fc400048060ff */
[C---:B0-----:R-:W-:Y:S01]  /*138990*/  IADD3 R18, P0, R42.reuse, R40, RZ ;  /* 0x000000282a127210 */ /* 0x041fe20007f1e0ff */
[----:B------:R-:W-:Y:S01]  /*1389a0*/  VIADD R42, R42, UR6 ;  /* 0x000000062a2a7c36 */ /* 0x000fe20008000000 */
[----:B------:R-:W-:Y:S01]  /*1389b0*/  F2FP.SATFINITE.E5M2.F32.PACK_AB_MERGE_C R13, R13, R14, RZ ;  /* 0x0000000e0d0d723e */ /* 0x000fe200048060ff */
[----:B------:R-:W-:Y:S01]  /*1389c0*/  STL [R1+0x515c], R17 ;  /* 0x00515c1101007387 */ /* 0x000fe20000100800 */
[----:B------:R-:W-:Y:S01]  /*1389d0*/  ULDC.64 UR6, c[0x0][0x228] ;  /* 0x00008a0000067ab9 */ /* 0x000fe20000000a00 */
[----:B------:R-:W-:Y:S01]  /*1389e0*/  IMAD.X R19, R43, 0x1, R41, P0 ;  /* 0x000000012b137824 */ /* 0x000fe200000e0629 */
[----:B------:R-:W-:Y:S02]  /*1389f0*/  SHF.R.S32.HI R43, RZ, 0x1f, R42 ;  /* 0x0000001fff2b7819 */ /* 0x000fe4000001142a */
[----:B------:R-:W-:Y:S02]  /*138a00*/  F2FP.SATFINITE.E5M2.F32.PACK_AB_MERGE_C R11, R11, R12, RZ ;  /* 0x0000000c0b0b723e */ /* 0x000fe400048060ff */
[----:B------:R-:W-:Y:S01]  /*138a10*/  IADD3 R12, P0, R42, R34, RZ ;  /* 0x000000222a0c7210 */ /* 0x000fe20007f1e0ff */
[----:B------:R-:W-:Y:S04]  /*138a20*/  STL.64 [R1+0x3a38], R18 ;  /* 0x003a381201007387 */ /* 0x000fe80000100a00 */
[----:B------:R-:W-:Y:S04]  /*138a30*/  STL [R1+0x514c], R15 ;  /* 0x00514c0f01007387 */ /* 0x000fe80000100800 */
[----:B------:R0:W-:Y:S01]  /*138a40*/  STL [R1+0x5150], R13 ;  /* 0x0051500d01007387 */ /* 0x0001e20000100800 */
[----:B------:R-:W-:Y:S01]  /*138a50*/  F2FP.SATFINITE.E5M2.F32.PACK_AB_MERGE_C R9, R9, R8, RZ ;  /* 0x000000080909723e */ /* 0x000fe200048060ff */
[----:B0-----:R-:W-:-:S02]  /*138a60*/  IMAD.X R13, R43, 0x1, R35, P0 ;  /* 0x000000012b0d7824 */ /* 0x001fc400000e0623 */
[----:B------:R-:W-:Y:S04]  /*138a70*/  STL [R1+0x513c], R11 ;  /* 0x00513c0b01007387 */ /* 0x000fe80000100800 */
[----:B------:R-:W-:Y:S04]  /*138a80*/  STL.64 [R1+0x39c0], R12 ;  /* 0x0039c00c01007387 */ /* 0x000fe80000100a00 */
[----:B------:R-:W-:Y:S01]  /*138a90*/  STL [R1+0x5140], R9 ;  /* 0x0051400901007387 */ /* 0x000fe20000100800 */
[----:B---3--:R-:W-:Y:S02]  /*138aa0*/  F2FP.SATFINITE.E5M2.F32.PACK_AB_MERGE_C R8, R7, R6, RZ ;  /* 0x000000060708723e */ /* 0x008fe400048060ff */
[----:B------:R-:W-:-:S05]  /*138ab0*/  IADD3 R6, P0, R42, R36, RZ ;  /* 0x000000242a067210 */ /* 0x000fca0007f1e0ff */
[----:B------:R-:W-:Y:S01]  /*138ac0*/  IMAD.X R7, R43, 0x1, R37, P0 ;  /* 0x000000012b077824 */ /* 0x000fe200000e0625 */
[----:B------:R-:W-:Y:S04]  /*138ad0*/  STL [R1+0x5130], R8 ;  /* 0x0051300801007387 */ /* 0x000fe80000100800 */
[----:B------:R0:W-:Y:S01]  /*138ae0*/  STL.64 [R1+0x3948], R6 ;  /* 0x0039480601007387 */ /* 0x0001e20000100a00 */
[----:B----4-:R-:W-:-:S03]  /*138af0*/  ISETP.GE.AND P2, PT, R4, UR47, PT ;  /* 0x0000002f04007c0c */ /* 0x010fc6000bf46270 */
[----:B------:R-:W3:Y:S01]  /*138b00*/  LDL.LU R4, [R1+0x6688] ;  /* 0x0066880001047983 */ /* 0x000ee20000300800 */
[----:B------:R-:W-:-:S03]  /*138b10*/  ISETP.GE.AND P1, PT, R3, UR4, PT ;  /* 0x0000000403007c0c */ /* 0x000fc6000bf26270 */
[----:B------:R-:W4:Y:S01]  /*138b20*/  LDL.LU R3, [R1+0x668c] ;  /* 0x00668c0001037983 */ /* 0x000f220000300800 */
[----:B0-----:R-:W-:-:S05]  /*138b30*/  IADD3 R6, P0, R42, R38, RZ ;  /* 0x000000262a067210 */ /* 0x001fca0007f1e0ff */
[----:B------:R-:W-:-:S05]  /*138b40*/  IMAD.X R7, R43, 0x1, R39, P0 ;  /* 0x000000012b077824 */ /* 0x000fca00000e0627 */
[----:B------:R0:W-:Y:S01]  /*138b50*/  STL.64 [R1+0x3988], R6 ;  /* 0x0039880601007387 */ /* 0x0001e20000100a00 */
[----:B------:R-:W-:-:S03]  /*138b60*/  @P2 LOP3.LUT R57, R57, 0x80000, RZ, 0xfc, !PT ;  /* 0x0008000039392812 */ /* 0x000fc600078efcff */
[----:B0-----:R-:W4:Y:S01]  /*138b70*/  LDL.LU R6, [R1+0x6690] ;  /* 0x0066900001067983 */ /* 0x001f220000300800 */
[----:B------:R-:W-:-:S03]  /*138b80*/  LOP3.LUT R57, R57, 0xfffbffff, RZ, 0xc0, !PT ;  /* 0xfffbffff39397812 */ /* 0x000fc600078ec0ff */
[----:B------:R-:W4:Y:S01]  /*138b90*/  LDL.LU R7, [R1+0x6694] ;  /* 0x0066940001077983 */ /* 0x000f220000300800 */
[----:B------:R-:W-:Y:S01]  /*138ba0*/  UMOV UR4, UR7 ;  /* 0x0000000700047c82 */ /* 0x000fe20008000000 */
[----:B------:R-:W-:Y:S02]  /*138bb0*/  @P1 LOP3.LUT R57, R57, 0x40000, RZ, 0xfc, !PT ;  /* 0x0004000039391812 */ /* 0x000fe400078efcff */
[----:B------:R-:W-:-:S05]  /*138bc0*/  IADD3 R8, P0, R42, R40, RZ ;  /* 0x000000282a087210 */ /* 0x000fca0007f1e0ff */
[----:B------:R-:W-:Y:S01]  /*138bd0*/  IMAD.X R9, R43, 0x1, R41, P0 ;  /* 0x000000012b097824 */ /* 0x000fe200000e0629 */
[----:B--2---:R-:W-:Y:S01]  /*138be0*/  ISETP.GE.AND P1, PT, R5, UR4, PT ;  /* 0x0000000405007c0c */ /* 0x004fe2000bf26270 */
[----:B------:R-:W-:Y:S01]  /*138bf0*/  ULDC.64 UR4, c[0x0][0x228] ;  /* 0x00008a0000047ab9 */ /* 0x000fe20000000a00 */
[----:B------:R-:W2:Y:S01]  /*138c00*/  LDL.LU R5, [R1+0x6698] ;  /* 0x0066980001057983 */ /* 0x000ea20000300800 */
[----:B------:R-:W-:Y:S01]  /*138c10*/  UMOV UR7, UR5 ;  /* 0x0000000500077c82 */ /* 0x000fe20008000000 */
[----:B------:R-:W-:Y:S02]  /*138c20*/  UMOV UR5, UR9 ;  /* 0x0000000900057c82 */ /* 0x000fe40008000000 */
[----:B------:R0:W-:Y:S01]  /*138c30*/  STL.64 [R1+0x39b8], R8 ;  /* 0x0039b80801007387 */ /* 0x0001e20000100a00 */
[----:B---3--:R-:W-:-:S03]  /*138c40*/  ISETP.GE.AND P0, PT, R4, UR7, PT ;  /* 0x0000000704007c0c */ /* 0x008fc6000bf06270 */
[----:B------:R-:W3:Y:S01]  /*138c50*/  LDL.LU R4, [R1+0x669c] ;  /* 0x00669c0001047983 */ /* 0x000ee20000300800 */
[----:B----4-:R-:W-:-:S03]  /*138c60*/  ISETP.GE.AND P2, PT, R3, UR5, PT ;  /* 0x0000000503007c0c */ /* 0x010fc6000bf46270 */
[----:B------:R-:W4:Y:S01]  /*138c70*/  LDL.LU R3, [R1+0x66a0] ;  /* 0x0066a00001037983 */ /* 0x000f220000300800 */
[----:B------:R-:W-:Y:S01]  /*138c80*/  LOP3.LUT R57, R57, 0xfffdffff, RZ, 0xc0, !PT ;  /* 0xfffdffff39397812 */ /* 0x000fe200078ec0ff */
[----:B------:R-:W-:Y:S01]  /*138c90*/  UMOV UR40, UR8 ;  /* 0x0000000800287c82 */ /* 0x000fe20008000000 */
[----:B------:R-:W-:Y:S02]  /*138ca0*/  ULDC.64 UR8, c[0x0][0x228] ;  /* 0x00008a0000087ab9 */ /* 0x000fe40000000a00 */
[----:B------:R-:W-:Y:S01]  /*138cb0*/  @P1 LOP3.LUT R57, R57, 0x20000, RZ, 0xfc, !PT ;  /* 0x0002000039391812 */ /* 0x000fe200078efcff */
[----:B------:R-:W-:Y:S01]  /*138cc0*/  UMOV UR61, UR4 ;  /* 0x00000004003d7c82 */ /* 0x000fe20008000000 */
[----:B------:R-:W-:Y:S02]  /*138cd0*/  UMOV UR4, UR9 ;  /* 0x0000000900047c82 */ /* 0x000fe40008000000 */
[----:B------:R-:W-:Y:S01]  /*138ce0*/  LOP3.LUT R57, R57, 0xfffeffff, RZ, 0xc0, !PT ;  /* 0xfffeffff39397812 */ /* 0x000fe200078ec0ff */
[----:B------:R-:W-:Y:S01]  /*138cf0*/  UMOV UR60, UR6 ;  /* 0x00000006003c7c82 */ /* 0x000fe20008000000 */
[----:B------:R-:W-:-:S02]  /*138d00*/  ULDC UR6, c[0x0][0x248] ;  /* 0x0000920000067ab9 */ /* 0x000fc40000000800 */
[----:B------:R-:W-:Y:S01]  /*138d10*/  @P0 LOP3.LUT R57, R57, 0x10000, RZ, 0xfc, !PT ;  /* 0x0001000039390812 */ /* 0x000fe200078efcff */
[----:B------:R-:W-:Y:S01]  /*138d20*/  VIADD R42, R42, UR6 ;  /* 0x000000062a2a7c36 */ /* 0x000fe20008000000 */
[----:B------:R-:W-:Y:S02]  /*138d30*/  ULDC.64 UR6, c[0x0][0x228] ;  /* 0x00008a0000067ab9 */ /* 0x000fe40000000a00 */
[----:B------:R-:W-:Y:S02]  /*138d40*/  LOP3.LUT R57, R57, 0xffff7fff, RZ, 0xc0, !PT ;  /* 0xffff7fff39397812 */ /* 0x000fe400078ec0ff */
[----:B------:R-:W-:Y:S02]  /*138d50*/  ISETP.GE.AND P1, PT, R6, UR4, PT ;  /* 0x0000000406007c0c */ /* 0x000fe4000bf26270 */
[----:B------:R-:W4:Y:S01]  /*138d60*/  LDL.LU R6, [R1+0x66a4] ;  /* 0x0066a40001067983 */ /* 0x000f220000300800 */
[----:B------:R-:W-:Y:S01]  /*138d70*/  @P2 LOP3.LUT R57, R57, 0x8000, RZ, 0xfc, !PT ;  /* 0x0000800039392812 */ /* 0x000fe200078efcff */
[----:B------:R-:W-:Y:S01]  /*138d80*/  UMOV UR5, UR7 ;  /* 0x0000000700057c82 */ /* 0x000fe20008000000 */
[----:B------:R-:W-:-:S02]  /*138d90*/  SHF.R.S32.HI R43, RZ, 0x1f, R42 ;  /* 0x0000001fff2b7819 */ /* 0x000fc4000001142a */
[----:B0-----:R-:W-:Y:S02]  /*138da0*/  IADD3 R8, P0, R42, R34, RZ ;  /* 0x000000222a087210 */ /* 0x001fe40007f1e0ff */
[----:B------:R-:W-:Y:S02]  /*138db0*/  ISETP.GE.AND P2, PT, R7, UR5, PT ;  /* 0x0000000507007c0c */ /* 0x000fe4000bf46270 */
[----:B------:R-:W-:Y:S01]  /*138dc0*/  LOP3.LUT R57, R57, 0xffffbfff, RZ, 0xc0, !PT ;  /* 0xffffbfff39397812 */ /* 0x000fe200078ec0ff */
[----:B------:R-:W-:Y:S01]  /*138dd0*/  UMOV UR55, UR6 ;  /* 0x0000000600377c82 */ /* 0x000fe20008000000 */
[----:B------:R-:W-:Y:S01]  /*138de0*/  ULDC.64 UR6, c[0x0][0x228] ;  /* 0x00008a0000067ab9 */ /* 0x000fe20000000a00 */
[----:B------:R-:W-:Y:S01]  /*138df0*/  IMAD.X R9, R43, 0x1, R35, P0 ;  /* 0x000000012b097824 */ /* 0x000fe200000e0623 */
[----:B------:R-:W-:Y:S01]  /*138e00*/  @P1 LOP3.LUT R57, R57, 0x4000, RZ, 0xfc, !PT ;  /* 0x0000400039391812 */ /* 0x000fe200078efcff */
[----:B------:R-:W-:-:S03]  /*138e10*/  UMOV UR4, UR7 ;  /* 0x0000000700047c82 */ /* 0x000fc60008000000 */
[----:B------:R-:W-:Y:S01]  /*138e20*/  LOP3.LUT R57, R57, 0xffffdfff, RZ, 0xc0, !PT ;  /* 0xffffdfff39397812 */ /* 0x000fe200078ec0ff */
[----:B------:R0:W-:Y:S01]  /*138e30*/  STL.64 [R1+0x39b0], R8 ;  /* 0x0039b00801007387 */ /* 0x0001e20000100a00 */
[----:B------:R-:W-:Y:S01]  /*138e40*/  UMOV UR59, UR6 ;  /* 0x00000006003b7c82 */ /* 0x000fe20008000000 */
[----:B------:R-:W-:Y:S01]  /*138e50*/  ULDC.64 UR6, c[0x0][0x228] ;  /* 0x00008a0000067ab9 */ /* 0x000fe20000000a00 */
[----:B------:R-:W-:Y:S01]  /*138e60*/  @P2 LOP3.LUT R57, R57, 0x2000, RZ, 0xfc, !PT ;  /* 0x0000200039392812 */ /* 0x000fe200078efcff */
[----:B------:R-:W-:Y:S01]  /*138e70*/  UMOV UR5, UR7 ;  /* 0x0000000700057c82 */ /* 0x000fe20008000000 */
[----:B------:R-:W-:Y:S01]  /*138e80*/  UMOV UR48, UR6 ;  /* 0x0000000600307c82 */ /* 0x000fe20008000000 */
[----:B------:R-:W-:Y:S01]  /*138e90*/  ULDC.64 UR6, c[0x0][0x228] ;  /* 0x00008a0000067ab9 */ /* 0x000fe20000000a00 */
[----:B0-----:R-:W-:Y:S02]  /*138ea0*/  IADD3 R8, P0, R42, R36, RZ ;  /* 0x000000242a087210 */ /* 0x001fe40007f1e0ff */
[----:B------:R-:W-:-:S03]  /*138eb0*/  LOP3.LUT R57, R57, 0xffffefff, RZ, 0xc0, !PT ;  /* 0xffffefff39397812 */ /* 0x000fc600078ec0ff */
[----:B------:R-:W-:-:S05]  /*138ec0*/  IMAD.X R9, R43, 0x1, R37, P0 ;  /* 0x000000012b097824 */ /* 0x000fca00000e0625 */
[----:B------:R0:W-:Y:S01]  /*138ed0*/  STL.64 [R1+0x3980], R8 ;  /* 0x0039800801007387 */ /* 0x0001e20000100a00 */
[----:B--2---:R-:W-:Y:S01]  /*138ee0*/  ISETP.GE.AND P1, PT, R5, UR4, PT ;  /* 0x0000000405007c0c */ /* 0x004fe2000bf26270 */
[----:B------:R-:W-:-:S12]  /*138ef0*/  UMOV UR4, UR7 ;  /* 0x0000000700047c82 */ /* 0x000fd80008000000 */
[----:B------:R-:W-:Y:S02]  /*138f00*/  @P1 LOP3.LUT R57, R57, 0x1000, RZ, 0xfc, !PT ;  /* 0x0000100039391812 */ /* 0x000fe400078efcff */
[----:B---3--:R-:W-:Y:S02]  /*138f10*/  ISETP.GE.AND P2, PT, R4, UR5, PT ;  /* 0x0000000504007c0c */ /* 0x008fe4000bf46270 */
[----:B------:R-:W2:Y:S01]  /*138f20*/  LDL.LU R4, [R1+0x66a8] ;  /* 0x0066a80001047983 */ /* 0x000ea20000300800 */
[----:B----4-:R-:W-:-:S03]  /*138f30*/  ISETP.GE.AND P1, PT, R3, UR4, PT ;  /* 0x0000000403007c0c */ /* 0x010fc6000bf26270 */
[----:B------:R-:W3:Y:S01]  /*138f40*/  LDL.LU R3, [R1+0x66ac] ;  /* 0x0066ac0001037983 */ /* 0x000ee20000300800 */
[----:B------:R-:W-:Y:S01]  /*138f50*/  LOP3.LUT R57, R57, 0xfffff7ff, RZ, 0xc0, !PT ;  /* 0xfffff7ff39397812 */ /* 0x000fe200078ec0ff */
[----:B------:R-:W-:Y:S01]  /*138f60*/  UMOV UR54, UR6 ;  /* 0x0000000600367c82 */ /* 0x000fe20008000000 */
[----:B0-----:R-:W-:Y:S01]  /*138f70*/  IADD3 R8, P0, R42, R38, RZ ;  /* 0x000000262a087210 */ /* 0x001fe20007f1e0ff */
[----:B------:R-:W-:Y:S01]  /*138f80*/  ULDC.64 UR6, c[0x0][0x228] ;  /* 0x00008a0000067ab9 */ /* 0x000fe20000000a00 */
[----:B------:R-:W4:Y:S02]  /*138f90*/  LDL.LU R5, [R1+0x66b0] ;  /* 0x0066b00001057983 */ /* 0x000f240000300800 */
[----:B------:R-:W-:Y:S01]  /*138fa0*/  @P2 LOP3.LUT R57, R57, 0x800, RZ, 0xfc, !PT ;  /* 0x0000080039392812 */ /* 0x000fe200078efcff */
[----:B------:R-:W-:-:S03]  /*138fb0*/  UMOV UR4, UR7 ;  /* 0x0000000700047c82 */ /* 0x000fc60008000000 */
[----:B------:R-:W-:Y:S01]  /*138fc0*/  LOP3.LUT R57, R57, 0xfffffbff, RZ, 0xc0, !PT ;  /* 0xfffffbff39397812 */ /* 0x000fe200078ec0ff */
[----:B------:R-:W-:-:S03]  /*138fd0*/  IMAD.X R9, R43, 0x1, R39, P0 ;  /* 0x000000012b097824 */ /* 0x000fc600000e0627 */
[----:B------:R-:W-:Y:S02]  /*138fe0*/  @P1 LOP3.LUT R57, R57, 0x400, RZ, 0xfc, !PT ;  /* 0x0000040039391812 */ /* 0x000fe400078efcff */
[----:B------:R-:W-:Y:S01]  /*138ff0*/  ISETP.GE.AND P1, PT, R6, UR4, PT ;  /* 0x0000000406007c0c */ /* 0x000fe2000bf26270 */
[----:B------:R-:W-:Y:S01]  /*139000*/  STL.64 [R1+0x39e0], R8 ;  /* 0x0039e00801007387 */ /* 0x000fe20000100a00 */
[----:B------:R-:W-:Y:S01]  /*139010*/  IADD3 R6, P0, R42, R40, RZ ;  /* 0x000000282a067210 */ /* 0x000fe20007f1e0ff */
[----:B------:R-:W-:Y:S01]  /*139020*/  UMOV UR45, UR8 ;  /* 0x00000008002d7c82 */ /* 0x000fe20008000000 */
[----:B------:R-:W-:Y:S01]  /*139030*/  ULDC.64 UR4, c[0x0][0x228] ;  /* 0x00008a0000047ab9 */ /* 0x000fe20000000a00 */
[----:B------:R-:W-:Y:S02]  /*139040*/  ULDC.64 UR8, c[0x0][0x228] ;  /* 0x00008a0000087ab9 */ /* 0x000fe40000000a00 */
[----:B------:R-:W-:-:S05]  /*139050*/  IMAD.X R7, R43, 0x1, R41, P0 ;  /* 0x000000012b077824 */ /* 0x000fca00000e0629 */
[----:B------:R0:W-:Y:S04]  /*139060*/  STL.64 [R1+0x3a08], R6 ;  /* 0x003a080601007387 */ /* 0x0001e80000100a00 */
[----:B0-----:R-:W4:Y:S04]  /*139070*/  LDL.LU R7, [R1+0x66b4] ;  /* 0x0066b40001077983 */ /* 0x001f280000300800 */
[----:B------:R-:W4:Y:S01]  /*139080*/  LDL.LU R6, [R1+0x66b8] ;  /* 0x0066b80001067983 */ /* 0x000f220000300800 */
[----:B------:R-:W-:Y:S01]  /*139090*/  UMOV UR7, UR5 ;  /* 0x0000000500077c82 */ /* 0x000fe20008000000 */
[----:B------:R-:W-:Y:S01]  /*1390a0*/  UMOV UR5, UR9 ;  /* 0x0000000900057c82 */ /* 0x000fe20008000000 */
[----:B--2---:R-:W-:-:S02]  /*1390b0*/  ISETP.GE.AND P0, PT, R4, UR7, PT ;  /* 0x0000000704007c0c */ /* 0x004fc4000bf06270 */
[----:B------:R-:W2:Y:S01]  /*1390c0*/  LDL.LU R4, [R1+0x66bc] ;  /* 0x0066bc0001047983 */ /* 0x000ea20000300800 */
[----:B---3--:R-:W-:-:S03]  /*1390d0*/  ISETP.GE.AND P2, PT, R3, UR5, PT ;  /* 0x0000000503007c0c */ /* 0x008fc6000bf46270 */
[----:B------:R-:W3:Y:S01]  /*1390e0*/  LDL.LU R3, [R1+0x66c0] ;  /* 0x0066c00001037983 */ /* 0x000ee20000300800 */
[----:B------:R-:W-:-:S04]  /*1390f0*/  LOP3.LUT R57, R57, 0xfffffdff, RZ, 0xc0, !PT ;  /* 0xfffffdff39397812 */ /* 0x000fc800078ec0ff */
[----:B------:R-:W-:Y:S01]  /*139100*/  @P1 LOP3.LUT R57, R57, 0x200, RZ, 0xfc, !PT ;  /* 0x0000020039391812 */ /* 0x000fe200078efcff */
[----:B------:R-:W-:Y:S01]  /*139110*/  UMOV UR49, UR8 ;  /* 0x0000000800317c82 */ /* 0x000fe20008000000 */
[----:B------:R-:W-:Y:S02]  /*139120*/  ULDC.64 UR8, c[0x0][0x228] ;  /* 0x00008a0000087ab9 */ /* 0x000fe40000000a00 */
[----:B------:R-:W-:Y:S01]  /*139130*/  LOP3.LUT R57, R57, 0xfffffeff, RZ, 0xc0, !PT ;  /* 0xfffffeff39397812 */ /* 0x000fe200078ec0ff */
[----:B------:R-:W-:Y:S01]  /*139140*/  UMOV UR41, UR4 ;  /* 0x0000000400297c82 */ /* 0x000fe20008000000 */
[----:B------:R-:W-:Y:S02]  /*139150*/  UMOV UR4, UR9 ;  /* 0x0000000900047c82 */ /* 0x000fe40008000000 */
[----:B------:R-:W-:Y:S01]  /*139160*/  @P0 LOP3.LUT R57, R57, 0x100, RZ, 0xfc, !PT ;  /* 0x0000010039390812 */ /* 0x000fe200078efcff */
[----:B------:R-:W-:Y:S01]  /*139170*/  UMOV UR53, UR6 ;  /* 0x0000000600357c82 */ /* 0x000fe20008000000 */
[----:B----4-:R-:W-:Y:S01]  /*139180*/  ISETP.GE.AND P1, PT, R5, UR4, PT ;  /* 0x0000000405007c0c */ /* 0x010fe2000bf26270 */
[----:B------:R-:W-:Y:S01]  /*139190*/  ULDC UR6, c[0x0][0x248] ;  /* 0x0000920000067ab9 */ /* 0x000fe20000000800 */
[----:B------:R-:W-:Y:S01]  /*1391a0*/  LOP3.LUT R57, R57, 0xffffff7f, RZ, 0xc0, !PT ;  /* 0xffffff7f39397812 */ /* 0x000fe200078ec0ff */
[----:B------:R-:W-:Y:S01]  /*1391b0*/  VIADD R42, R42, UR6 ;  /* 0x000000062a2a7c36 */ /* 0x000fe20008000000 */
[----:B------:R-:W-:Y:S01]  /*1391c0*/  ULDC.64 UR6, c[0x0][0x228] ;  /* 0x00008a0000067ab9 */ /* 0x000fe20000000a00 */
[----:B------:R-:W4:Y:S01]  /*1391d0*/  LDL.LU R5, [R1+0x66c4] ;  /* 0x0066c40001057983 */ /* 0x000f220000300800 */
[----:B------:R-:W-:Y:S01]  /*1391e0*/  @P2 LOP3.LUT R57, R57, 0x80, RZ, 0xfc, !PT ;  /* 0x0000008039392812 */ /* 0x000fe200078efcff */
[----:B------:R-:W-:Y:S01]  /*1391f0*/  UMOV UR5, UR7 ;  /* 0x0000000700057c82 */ /* 0x000fe20008000000 */
[----:B------:R-:W-:Y:S01]  /*139200*/  UMOV UR44, UR6 ;  /* 0x00000006002c7c82 */ /* 0x000fe20008000000 */
[----:B------:R-:W-:Y:S01]  /*139210*/  ULDC.64 UR6, c[0x0][0x228] ;  /* 0x00008a0000067ab9 */ /* 0x000fe20000000a00 */
[----:B------:R-:W-:Y:S01]  /*139220*/  LOP3.LUT R57, R57, 0xffffffbf, RZ, 0xc0, !PT ;  /* 0xffffffbf39397812 */ /* 0x000fe200078ec0ff */
[----:B------:R-:W-:Y:S01]  /*139230*/  UMOV UR4, UR7 ;  /* 0x0000000700047c82 */ /* 0x000fe20008000000 */
[----:B------:R-:W-:-:S02]  /*139240*/  SHF.R.S32.HI R43, RZ, 0x1f, R42 ;  /* 0x0000001fff2b7819 */ /* 0x000fc4000001142a */
[----:B------:R-:W-:Y:S02]  /*139250*/  IADD3 R8, P0, R42, R34, RZ ;  /* 0x000000222a087210 */ /* 0x000fe40007f1e0ff */
[----:B------:R-:W-:Y:S02]  /*139260*/  @P1 LOP3.LUT R57, R57, 0x40, RZ, 0xfc, !PT ;  /* 0x0000004039391812 */ /* 0x000fe400078efcff */
[----:B------:R-:W-:Y:S01]  /*139270*/  ISETP.GE.AND P2, PT, R7, UR5, PT ;  /* 0x0000000507007c0c */ /* 0x000fe2000bf46270 */
[----:B------:R-:W-:Y:S01]  /*139280*/  IMAD.X R9, R43, 0x1, R35, P0 ;  /* 0x000000012b097824 */ /* 0x000fe200000e0623 */
[----:B------:R-:W-:Y:S02]  /*139290*/  LOP3.LUT R57, R57, 0xffffffdf, RZ, 0xc0, !PT ;  /* 0xffffffdf39397812 */ /* 0x000fe400078ec0ff */
[----:B------:R-:W-:Y:S02]  /*1392a0*/  ISETP.GE.AND P1, PT, R6, UR4, PT ;  /* 0x0000000406007c0c */ /* 0x000fe4000bf26270 */
[----:B------:R-:W-:Y:S01]  /*1392b0*/  IADD3 R6, P0, R42, R36, RZ ;  /* 0x000000242a067210 */ /* 0x000fe20007f1e0ff */
[----:B------:R-:W-:Y:S01]  /*1392c0*/  UMOV UR47, UR6 ;  /* 0x00000006002f7c82 */ /* 0x000fe20008000000 */
[----:B------:R-:W-:-:S05]  /*1392d0*/  ULDC.64 UR6, c[0x0][0x228] ;  /* 0x00008a0000067ab9 */ /* 0x000fca0000000a00 */
[----:B------:R-:W-:Y:S01]  /*1392e0*/  @P2 LOP3.LUT R57, R57, 0x20, RZ, 0xfc, !PT ;  /* 0x0000002039392812 */ /* 0x000fe200078efcff */
[----:B------:R-:W-:Y:S01]  /*1392f0*/  IMAD.X R7, R43, 0x1, R37, P0 ;  /* 0x000000012b077824 */ /* 0x000fe200000e0625 */
[----:B------:R-:W-:Y:S01]  /*139300*/  UMOV UR5, UR7 ;  /* 0x0000000700057c82 */ /* 0x000fe20008000000 */
[----:B------:R-:W-:Y:S01]  /*139310*/  UMOV UR50, UR6 ;  /* 0x0000000600327c82 */ /* 0x000fe20008000000 */
[----:B------:R-:W-:Y:S01]  /*139320*/  LOP3.LUT R57, R57, 0xffffffef, RZ, 0xc0, !PT ;  /* 0xffffffef39397812 */ /* 0x000fe200078ec0ff */
[----:B------:R-:W-:Y:S01]  /*139330*/  ULDC.64 UR6, c[0x0][0x228] ;  /* 0x00008a0000067ab9 */ /* 0x000fe20000000a00 */
[----:B------:R-:W-:Y:S01]  /*139340*/  STL.64 [R1+0x3a00], R8 ;  /* 0x003a000801007387 */ /* 0x000fe20000100a00 */
[----:B------:R-:W-:Y:S01]  /*139350*/  UMOV UR4, UR7 ;  /* 0x0000000700047c82 */ /* 0x000fe20008000000 */
[----:B------:R-:W-:Y:S02]  /*139360*/  @P1 LOP3.LUT R57, R57, 0x10, RZ, 0xfc, !PT ;  /* 0x0000001039391812 */ /* 0x000fe400078efcff */
[----:B------:R0:W-:Y:S01]  /*139370*/  STL.64 [R1+0x39d8], R6 ;  /* 0x0039d80601007387 */ /* 0x0001e20000100a00 */
[----:B--2---:R-:W-:-:S03]  /*139380*/  ISETP.GE.AND P2, PT, R4, UR5, PT ;  /* 0x0000000504007c0c */ /* 0x004fc6000bf46270 */
[----:B------:R-:W2:Y:S01]  /*139390*/  LDL.LU R4, [R1+0x66c8] ;  /* 0x0066c80001047983 */ /* 0x000ea20000300800 */
[----:B---3--:R-:W-:-:S03]  /*1393a0*/  ISETP.GE.AND P1, PT, R3, UR4, PT ;  /* 0x0000000403007c0c */ /* 0x008fc6000bf26270 */
[----:B------:R-:W3:Y:S01]  /*1393b0*/  LDL.LU R3, [R1+0x66cc] ;  /* 0x0066cc0001037983 */ /* 0x000ee20000300800 */
[----:B0-----:R-:W-:-:S05]  /*1393c0*/  IADD3 R6, P0, R42, R38, RZ ;  /* 0x000000262a067210 */ /* 0x001fca0007f1e0ff */
[----:B------:R-:W-:-:S05]  /*1393d0*/  IMAD.X R7, R43, 0x1, R39, P0 ;  /* 0x000000012b077824 */ /* 0x000fca00000e0627 */
[----:B------:R0:W-:Y:S01]  /*1393e0*/  STL.64 [R1+0x3a30], R6 ;  /* 0x003a300601007387 */ /* 0x0001e20000100a00 */
[----:B------:R-:W-:-:S03]  /*1393f0*/  LOP3.LUT R57, R57, 0xfffffff7, RZ, 0xc0, !PT ;  /* 0xfffffff739397812 */ /* 0x000fc600078ec0ff */
[----:B0-----:R-:W3:Y:S01]  /*139400*/  LDL.LU R6, [R1+0x66d0] ;  /* 0x0066d00001067983 */ /* 0x001ee20000300800 */
[----:B------:R-:W-:Y:S01]  /*139410*/  @P2 LOP3.LUT R57, R57, 0x8, RZ, 0xfc, !PT ;  /* 0x0000000839392812 */ /* 0x000fe200078efcff */
[----:B------:R-:W-:Y:S01]  /*139420*/  UMOV UR32, UR6 ;  /* 0x0000000600207c82 */ /* 0x000fe20008000000 */
[----:B------:R-:W-:Y:S01]  /*139430*/  ULDC.64 UR6, c[0x0][0x228] ;  /* 0x00008a0000067ab9 */ /* 0x000fe20000000a00 */
[----:B------:R-:W3:Y:S01]  /*139440*/  LDL.LU R7, [R1+0x66d4] ;  /* 0x0066d40001077983 */ /* 0x000ee20000300800 */
[----:B------:R-:W-:Y:S01]  /*139450*/  LOP3.LUT R57, R57, 0xfffffffb, RZ, 0xc0, !PT ;  /* 0xfffffffb39397812 */ /* 0x000fe200078ec0ff */
[----:B------:R-:W-:-:S03]  /*139460*/  UMOV UR4, UR7 ;  /* 0x0000000700047c82 */ /* 0x000fc60008000000 */
[----:B------:R-:W-:Y:S02]  /*139470*/  @P1 LOP3.LUT R57, R57, 0x4, RZ, 0xfc, !PT ;  /* 0x0000000439391812 */ /* 0x000fe400078efcff */
[----:B----4-:R-:W-:Y:S01]  /*139480*/  ISETP.GE.AND P1, PT, R5, UR4, PT ;  /* 0x0000000405007c0c */ /* 0x010fe2000bf26270 */
[----:B------:R-:W-:Y:S01]  /*139490*/  UMOV UR51, UR8 ;  /* 0x0000000800337c82 */ /* 0x000fe20008000000 */
[----:B------:R-:W4:Y:S01]  /*1394a0*/  LDL.LU R5, [R1+0x66d8] ;  /* 0x0066d80001057983 */ /* 0x000f220000300800 */
[----:B------:R-:W-:Y:S01]  /*1394b0*/  IADD3 R8, P0, R42, R40, RZ ;  /* 0x000000282a087210 */ /* 0x000fe20007f1e0ff */
[----:B------:R-:W-:Y:S01]  /*1394c0*/  ULDC.64 UR4, c[0x0][0x228] ;  /* 0x00008a0000047ab9 */ /* 0x000fe20000000a00 */
[----:B------:R-:W-:-:S03]  /*1394d0*/  ULDC.64 UR8, c[0x0][0x228] ;  /* 0x00008a0000087ab9 */ /* 0x000fc60000000a00 */
[----:B------:R-:W-:Y:S01]  /*1394e0*/  IMAD.X R9, R43, 0x1, R41, P0 ;  /* 0x000000012b097824 */ /* 0x000fe200000e0629 */
[----:B------:R-:W-:Y:S01]  /*1394f0*/  UMOV UR7, UR5 ;  /* 0x0000000500077c82 */ /* 0x000fe20008000000 */
[----:B------:R-:W-:-:S03]  /*139500*/  UMOV UR5, UR9 ;  /* 0x0000000900057c82 */ /* 0x000fc60008000000 */
[----:B------:R0:W-:Y:S01]  /*139510*/  STL.64 [R1+0x3a70], R8 ;  /* 0x003a700801007387 */ /* 0x0001e20000100a00 */
[----:B--2---:R-:W-:-:S03]  /*139520*/  ISETP.GE.AND P0, PT, R4, UR7, PT ;  /* 0x0000000704007c0c */ /* 0x004fc6000bf06270 */
[----:B------:R-:W2:Y:S01]  /*139530*/  LDL.LU R4, [R1+0x66dc] ;  /* 0x0066dc0001047983 */ /* 0x000ea20000300800 */
[----:B---3--:R-:W-:-:S03]  /*139540*/  ISETP.GE.AND P2, PT, R3, UR5, PT ;  /* 0x0000000503007c0c */ /* 0x008fc6000bf46270 */
[----:B------:R-:W3:Y:S01]  /*139550*/  LDL.LU R3, [R1+0x66e0] ;  /* 0x0066e00001037983 */ /* 0x000ee20000300800 */
[----:B------:R-:W-:Y:S01]  /*139560*/  LOP3.LUT R57, R57, 0xfffffffd, RZ, 0xc0, !PT ;  /* 0xfffffffd39397812 */ /* 0x000fe200078ec0ff */
[----:B------:R-:W-:Y:S01]  /*139570*/  UMOV UR57, UR8 ;  /* 0x0000000800397c82 */ /* 0x000fe20008000000 */
[----:B------:R-:W-:Y:S01]  /*139580*/  ULDC.64 UR8, c[0x0][0x228] ;  /* 0x00008a0000087ab9 */ /* 0x000fe20000000a00 */
[----:B------:R-:W-:Y:S01]  /*139590*/  UMOV UR56, UR4 ;  /* 0x0000000400387c82 */ /* 0x000fe20008000000 */
[----:B------:R-:W-:Y:S01]  /*1395a0*/  UMOV UR4, UR9 ;  /* 0x0000000900047c82 */ /* 0x000fe20008000000 */
[----:B------:R-:W-:Y:S01]  /*1395b0*/  @P1 LOP3.LUT R57, R57, 0x2, RZ, 0xfc, !PT ;  /* 0x0000000239391812 */ /* 0x000fe200078efcff */
[----:B------:R-:W-:Y:S01]  /*1395c0*/  UMOV UR42, UR6 ;  /* 0x00000006002a7c82 */ /* 0x000fe20008000000 */
[----:B------:R-:W-:Y:S01]  /*1395d0*/  ULDC UR6, c[0x0][0x248] ;  /* 0x0000920000067ab9 */ /* 0x000fe20000000800 */
[----:B------:R-:W-:Y:S01]  /*1395e0*/  LOP3.LUT R53, R53, 0x7fffffff, RZ, 0xc0, !PT ;  /* 0x7fffffff35357812 */ /* 0x000fe200078ec0ff */
[----:B------:R-:W-:Y:S01]  /*1395f0*/  VIADD R42, R42, UR6 ;  /* 0x000000062a2a7c36 */ /* 0x000fe20008000000 */
[----:B------:R-:W-:Y:S01]  /*139600*/  LOP3.LUT R57, R57, 0xfffffffe, RZ, 0xc0, !PT ;  /* 0xfffffffe39397812 */ /* 0x000fe200078ec0ff */
[----:B------:R-:W-:Y:S01]  /*139610*/  ULDC.64 UR6, c[0x0][0x228] ;  /* 0x00008a0000067ab9 */ /* 0x000fe20000000a00 */
[----:B------:R-:W-:-:S02]  /*139620*/  @P2 LOP3.LUT R53, R53, 0x80000000, RZ, 0xfc, !PT ;  /* 0x8000000035352812 */ /* 0x000fc400078efcff */
[----:B------:R-:W-:Y:S02]  /*139630*/  ISETP.GE.AND P1, PT, R6, UR4, PT ;  /* 0x0000000406007c0c */ /* 0x000fe4000bf26270 */
[----:B------:R-:W3:Y:S01]  /*139640*/  LDL.LU R6, [R1+0x66e4] ;  /* 0x0066e40001067983 */ /* 0x000ee20000300800 */
[----:B------:R-:W-:Y:S01]  /*139650*/  @P0 LOP3.LUT R57, R57, 0x1, RZ, 0xfc, !PT ;  /* 0x0000000139390812 */ /* 0x000fe200078efcff */
[----:B------:R-:W-:Y:S01]  /*139660*/  UMOV UR5, UR7 ;  /* 0x0000000700057c82 */ /* 0x000fe20008000000 */
[----:B------:R-:W-:Y:S02]  /*139670*/  SHF.R.S32.HI R43, RZ, 0x1f, R42 ;  /* 0x0000001fff2b7819 */ /* 0x000fe4000001142a */
[----:B0-----:R-:W-:Y:S02]  /*139680*/  IADD3 R8, P0, R42, R34, RZ ;  /* 0x000000222a087210 */ /* 0x001fe40007f1e0ff */
[----:B------:R-:W-:Y:S02]  /*139690*/  ISETP.GE.AND P2, PT, R7, UR5, PT ;  /* 0x0000000507007c0c */ /* 0x000fe4000bf46270 */
[----:B------:R-:W-:Y:S01]  /*1396a0*/  LOP3.LUT R53, R53, 0xbfffffff, RZ, 0xc0, !PT ;  /* 0xbfffffff35357812 */ /* 0x000fe200078ec0ff */
[----:B------:R-:W-:Y:S01]  /*1396b0*/  UMOV UR43, UR6 ;  /* 0x00000006002b7c82 */ /* 0x000fe20008000000 */
[----:B------:R-:W-:Y:S01]  /*1396c0*/  IMAD.X R9, R43, 0x1, R35, P0 ;  /* 0x000000012b097824 */ /* 0x000fe200000e0623 */
[----:B------:R-:W-:Y:S01]  /*1396d0*/  ULDC.64 UR6, c[0x0][0x228] ;  /* 0x00008a0000067ab9 */ /* 0x000fe20000000a00 */
[----:B------:R-:W-:Y:S01]  /*1396e0*/  @P1 LOP3.LUT R53, R53, 0x40000000, RZ, 0xfc, !PT ;  /* 0x4000000035351812 */ /* 0x000fe200078efcff */
[----:B------:R-:W-:-:S02]  /*1396f0*/  UMOV UR4, UR7 ;  /* 0x0000000700047c82 */ /* 0x000fc40008000000 */
[----:B----4-:R-:W-:Y:S01]  /*139700*/  ISETP.GE.AND P1, PT, R5, UR4, PT ;  /* 0x0000000405007c0c */ /* 0x010fe2000bf26270 */
[----:B------:R0:W-:Y:S01]  /*139710*/  STL.64 [R1+0x3a68], R8 ;  /* 0x003a680801007387 */ /* 0x0001e20000100a00 */
[----:B------:R-:W-:Y:S01]  /*139720*/  LOP3.LUT R53, R53, 0xdfffffff, RZ, 0xc0, !PT ;  /* 0xdfffffff35357812 */ /* 0x000fe200078ec0ff */
[----:B------:R-:W-:Y:S01]  /*139730*/  UMOV UR46, UR6 ;  /* 0x00000006002e7c82 */ /* 0x000fe20008000000 */
[----:B------:R-:W-:Y:S02]  /*139740*/  ULDC.64 UR6, c[0x0][0x228] ;  /* 0x00008a0000067ab9 */ /* 0x000fe40000000a00 */
[----:B------:R-:W-:Y:S02]  /*139750*/  @P2 LOP3.LUT R53, R53, 0x20000000, RZ, 0xfc, !PT ;  /* 0x2000000035352812 */ /* 0x000fe400078efcff */
[----:B0-----:R-:W-:Y:S01]  /*139760*/  IADD3 R8, P0, R42, R36, RZ ;  /* 0x000000242a087210 */ /* 0x001fe20007f1e0ff */
[----:B------:R-:W-:Y:S01]  /*139770*/  UMOV UR5, UR7 ;  /* 0x0000000700057c82 */ /* 0x000fe20008000000 */
[----:B------:R-:W-:Y:S01]  /*139780*/  LOP3.LUT R53, R53, 0xefffffff, RZ, 0xc0, !PT ;  /* 0xefffffff35357812 */ /* 0x000fe200078ec0ff */
[----:B------:R-:W-:Y:S01]  /*139790*/  UMOV UR58, UR6 ;  /* 0x00000006003a7c82 */ /* 0x000fe20008000000 */
[----:B------:R-:W-:Y:S01]  /*1397a0*/  ULDC.64 UR6, c[0x0][0x228] ;  /* 0x00008a0000067ab9 */ /* 0x000fe20000000a00 */
[----:B------:R-:W-:Y:S01]  /*1397b0*/  IMAD.X R9, R43, 0x1, R37, P0 ;  /* 0x000000012b097824 */ /* 0x000fe200000e0625 */
[----:B------:R-:W-:Y:S01]  /*1397c0*/  UMOV UR4, UR7 ;  /* 0x0000000700047c82 */ /* 0x000fe20008000000 */
[----:B------:R-:W-:-:S03]  /*1397d0*/  @P1 LOP3.LUT R53, R53, 0x10000000, RZ, 0xfc, !PT ;  /* 0x1000000035351812 */ /* 0x000fc600078efcff */
[----:B------:R0:W-:Y:S04]  /*1397e0*/  STL.64 [R1+0x3a28], R8 ;  /* 0x003a280801007387 */ /* 0x0001e80000100a00 */
[----:B------:R-:W4:Y:S01]  /*1397f0*/  LDL.LU R5, [R1+0x66e8] ;  /* 0x0066e80001057983 */ /* 0x000f220000300800 */
[----:B--2---:R-:W-:-:S03]  /*139800*/  ISETP.GE.AND P2, PT, R4, UR5, PT ;  /* 0x0000000504007c0c */ /* 0x004fc6000bf46270 */
[----:B------:R-:W2:Y:S01]  /*139810*/  LDL.LU R4, [R1+0x66ec] ;  /* 0x0066ec0001047983 */ /* 0x000ea20000300800 */
[----:B---3--:R-:W-:Y:S01]  /*139820*/  ISETP.GE.AND P1, PT, R3, UR4, PT ;  /* 0x0000000403007c0c */ /* 0x008fe2000bf26270 */
[----:B------:R-:W-:Y:S02]  /*139830*/  ULDC.64 UR4, c[0x0][0x228] ;  /* 0x00008a0000047ab9 */ /* 0x000fe40000000a00 */
[----:B------:R-:W3:Y:S01]  /*139840*/  LDL.LU R3, [R1+0x66f0] ;  /* 0x0066f00001037983 */ /* 0x000ee20000300800 */
[----:B------:R-:W-:Y:S02]  /*139850*/  LOP3.LUT R53, R53, 0xf7ffffff, RZ, 0xc0, !PT ;  /* 0xf7ffffff35357812 */ /* 0x000fe400078ec0ff */
[----:B0-----:R-:W-:-:S03]  /*139860*/  IADD3 R8, P0, R42, R38, RZ ;  /* 0x000000262a087210 */ /* 0x001fc60007f1e0ff */
[----:B------:R-:W-:Y:S01]  /*139870*/  @P2 LOP3.LUT R53, R53, 0x8000000, RZ, 0xfc, !PT ;  /* 0x0800000035352812 */ /* 0x000fe200078efcff */
[----:B------:R-:W-:-:S03]  /*139880*/  IMAD.U32 R7, RZ, RZ, UR4 ;  /* 0x00000004ff077e24 */ /* 0x000fc6000f8e00ff */
[----:B------:R-:W-:Y:S01]  /*139890*/  LOP3.LUT R53, R53, 0xfbffffff, RZ, 0xc0, !PT ;  /* 0xfbffffff35357812 */ /* 0x000fe200078ec0ff */
[----:B------:R-:W-:Y:S01]  /*1398a0*/  UMOV UR4, UR5 ;  /* 0x0000000500047c82 */ /* 0x000fe20008000000 */
[----:B------:R-:W-:Y:S02]  /*1398b0*/  IMAD.X R9, R43, 0x1, R39, P0 ;  /* 0x000000012b097824 */ /* 0x000fe400000e0627 */
[----:B------:R-:W-:Y:S02]  /*1398c0*/  @P1 LOP3.LUT R53, R53, 0x4000000, RZ, 0xfc, !PT ;  /* 0x0400000035351812 */ /* 0x000fe400078efcff */
[----:B------:R-:W-:Y:S01]  /*1398d0*/  ISETP.GE.AND P1, PT, R6, UR4, PT ;  /* 0x0000000406007c0c */ /* 0x000fe2000bf26270 */
[----:B------:R-:W-:Y:S01]  /*1398e0*/  STL.64 [R1+0x3a88], R8 ;  /* 0x003a880801007387 */ /* 0x000fe20000100a00 */
[----:B------:R-:W-:Y:S01]  /*1398f0*/  IADD3 R6, P0, R42, R40, RZ ;  /* 0x000000282a067210 */ /* 0x000fe20007f1e0ff */
[----:B------:R-:W-:Y:S02]  /*139900*/  ULDC.64 UR4, c[0x0][0x228] ;  /* 0x00008a0000047ab9 */ /* 0x000fe40000000a00 */
[----:B------:R0:W-:Y:S02]  /*139910*/  STL [R1+0x188], R7 ;  /* 0x0001880701007387 */ /* 0x0001e40000100800 */
[----:B0-----:R-:W-:-:S05]  /*139920*/  IMAD.X R7, R43, 0x1, R41, P0 ;  /* 0x000000012b077824 */ /* 0x001fca00000e0629 */
[----:B------:R0:W-:Y:S01]  /*139930*/  STL.64 [R1+0x3ab8], R6 ;  /* 0x003ab80601007387 */ /* 0x0001e20000100a00 */
[----:B------:R-:W-:Y:S01]  /*139940*/  IMAD.U32 R8, RZ, RZ, UR4 ;  /* 0x00000004ff087e24 */ /* 0x000fe2000f8e00ff */
[----:B------:R-:W-:Y:S01]  /*139950*/  UMOV UR7, UR5 ;  /* 0x0000000500077c82 */ /* 0x000fe20008000000 */
[----:B------:R-:W-:Y:S01]  /*139960*/  ULDC.64 UR4, c[0x0][0x228] ;  /* 0x00008a0000047ab9 */ /* 0x000fe20000000a00 */
[----:B0-----:R-:W4:Y:S04]  /*139970*/  LDL.LU R7, [R1+0x66f4] ;  /* 0x0066f40001077983 */ /* 0x001f280000300800 */
[----:B------:R-:W4:Y:S04]  /*139980*/  LDL.LU R6, [R1+0x66f8] ;  /* 0x0066f80001067983 */ /* 0x000f280000300800 */
[----:B------:R0:W-:Y:S01]  /*139990*/  STL [R1+0x184], R8 ;  /* 0x0001840801007387 */ /* 0x0001e20000100800 */
[----:B------:R-:W-:Y:S01]  /*1399a0*/  UMOV UR30, UR8 ;  /* 0x00000008001e7c82 */ /* 0x000fe20008000000 */
[----:B------:R-:W-:Y:S01]  /*1399b0*/  ULDC.64 UR8, c[0x0][0x228] ;  /* 0x00008a0000087ab9 */ /* 0x000fe20000000a00 */
[----:B------:R-:W-:Y:S01]  /*1399c0*/  LOP3.LUT R53, R53, 0xfdffffff, RZ, 0xc0, !PT ;  /* 0xfdffffff35357812 */ /* 0x000fe200078ec0ff */
[----:B0-----:R-:W-:-:S05]  /*1399d0*/  IMAD.U32 R8, RZ, RZ, UR4 ;  /* 0x00000004ff087e24 */ /* 0x001fca000f8e00ff */
[----:B------:R0:W-:Y:S01]  /*1399e0*/  STL [R1+0x180], R8 ;  /* 0x0001800801007387 */ /* 0x0001e20000100800 */
[----:B------:R-:W-:Y:S01]  /*1399f0*/  UMOV UR4, UR9 ;  /* 0x0000000900047c82 */ /* 0x000fe20008000000 */
[----:B------:R-:W-:Y:S01]  /*139a00*/  @P1 LOP3.LUT R53, R53, 0x2000000, RZ, 0xfc, !PT ;  /* 0x0200000035351812 */ /* 0x000fe200078efcff */
[----:B0-----:R-:W-:Y:S01]  /*139a10*/  IMAD.U32 R8, RZ, RZ, UR8 ;  /* 0x00000008ff087e24 */ /* 0x001fe2000f8e00ff */
[----:B--2---:R-:W-:-:S04]  /*139a20*/  ISETP.GE.AND P2, PT, R4, UR5, PT ;  /* 0x0000000504007c0c */ /* 0x004fc8000bf46270 */
[----:B------:R0:W-:Y:S01]  /*139a30*/  STL [R1+0x17c], R8 ;  /* 0x00017c0801007387 */ /* 0x0001e20000100800 */
[----:B---3--:R-:W-:-:S03]  /*139a40*/  ISETP.GE.AND P1, PT, R3, UR4, PT ;  /* 0x0000000403007c0c */ /* 0x008fc6000bf26270 */
[----:B------:R-:W2:Y:S01]  /*139a50*/  LDL.LU R4, [R1+0x66fc] ;  /* 0x0066fc0001047983 */ /* 0x000ea20000300800 */
[----:B----4-:R-:W-:Y:S01]  /*139a60*/  ISETP.GE.AND P0, PT, R5, UR7, PT ;  /* 0x0000000705007c0c */ /* 0x010fe2000bf06270 */
[----:B------:R-:W-:Y:S01]  /*139a70*/  UMOV UR31, UR6 ;  /* 0x00000006001f7c82 */ /* 0x000fe20008000000 */
[----:B------:R-:W-:Y:S01]  /*139a80*/  ULDC UR6, c[0x0][0x248] ;  /* 0x0000920000067ab9 */ /* 0x000fe20000000800 */
[----:B------:R-:W3:Y:S01]  /*139a90*/  LDL.LU R3, [R1+0x6700] ;  /* 0x0067000001037983 */ /* 0x000ee20000300800 */
[----:B------:R-:W-:Y:S01]  /*139aa0*/  LOP3.LUT R53, R53, 0xfeffffff, RZ, 0xc0, !PT ;  /* 0xfeffffff35357812 */ /* 0x000fe200078ec0ff */
[----:B------:R-:W-:Y:S01]  /*139ab0*/  VIADD R42, R42, UR6 ;  /* 0x000000062a2a7c36 */ /* 0x000fe20008000000 */
[----:B------:R-:W-:Y:S01]  /*139ac0*/  ULDC.64 UR4, c[0x0][0x228] ;  /* 0x00008a0000047ab9 */ /* 0x000fe20000000a00 */
[----:B------:R-:W-:Y:S01]  /*139ad0*/  ULDC.64 UR6, c[0x0][0x228] ;  /* 0x00008a0000067ab9 */ /* 0x000fe20000000a00 */
[----:B------:R-:W-:Y:S02]  /*139ae0*/  ULDC.64 UR8, c[0x0][0x228] ;  /* 0x00008a0000087ab9 */ /* 0x000fe40000000a00 */
[----:B------:R-:W-:-:S03]  /*139af0*/  SHF.R.S32.HI R43, RZ, 0x1f, R42 ;  /* 0x0000001fff2b7819 */ /* 0x000fc6000001142a */
[----:B------:R-:W-:Y:S02]  /*139b00*/  @P0 LOP3.LUT R53, R53, 0x1000000, RZ, 0xfc, !PT ;  /* 0x0100000035350812 */ /* 0x000fe400078efcff */
[----:B0-----:R-:W-:Y:S02]  /*139b10*/  IADD3 R8, P0, R42, R34, RZ ;  /* 0x000000222a087210 */ /* 0x001fe40007f1e0ff */
[----:B------:R-:W-:Y:S01]  /*139b20*/  LOP3.LUT R53, R53, 0xff7fffff, RZ, 0xc0, !PT ;  /* 0xff7fffff35357812 */ /* 0x000fe200078ec0ff */
[----:B------:R-:W-:Y:S02]  /*139b30*/  IMAD.U32 R5, RZ, RZ, UR4 ;  /* 0x00000004ff057e24 */ /* 0x000fe4000f8e00ff */
[----:B------:R-:W-:Y:S01]  /*139b40*/  IMAD.X R9, R43, 0x1, R35, P0 ;  /* 0x000000012b097824 */ /* 0x000fe200000e0623 */
[----:B------:R-:W-:Y:S01]  /*139b50*/  @P2 LOP3.LUT R53, R53, 0x800000, RZ, 0xfc, !PT ;  /* 0x0080000035352812 */ /* 0x000fe200078efcff */
[----:B------:R-:W-:-:S03]  /*139b60*/  UMOV UR4, UR7 ;  /* 0x0000000700047c82 */ /* 0x000fc60008000000 */
[----:B------:R-:W-:Y:S01]  /*139b70*/  LOP3.LUT R53, R53, 0xffbfffff, RZ, 0xc0, !PT ;  /* 0xffbfffff35357812 */ /* 0x000fe200078ec0ff */
[----:B------:R-:W-:Y:S04]  /*139b80*/  STL.64 [R1+0x3ae0], R8 ;  /* 0x003ae00801007387 */ /* 0x000fe80000100a00 */
[----:B------:R0:W-:Y:S01]  /*139b90*/  STL [R1+0x178], R5 ;  /* 0x0001780501007387 */ /* 0x0001e20000100800 */
[----:B------:R-:W-:-:S03]  /*139ba0*/  @P1 LOP3.LUT R53, R53, 0x400000, RZ, 0xfc, !PT ;  /* 0x0040000035351812 */ /* 0x000fc600078efcff */
[----:B0-----:R-:W4:Y:S01]  /*139bb0*/  LDL.LU R5, [R1+0x6704] ;  /* 0x0067040001057983 */ /* 0x001f220000300800 */
[----:B------:R-:W-:Y:S01]  /*139bc0*/  IMAD.U32 R8, RZ, RZ, UR6 ;  /* 0x00000006ff087e24 */ /* 0x000fe2000f8e00ff */
[----:B------:R-:W-:Y:S01]  /*139bd0*/  LOP3.LUT R53, R53, 0xffdfffff, RZ, 0xc0, !PT ;  /* 0xffdfffff35357812 */ /* 0x000fe200078ec0ff */
[----:B------:R-:W-:Y:S01]  /*139be0*/  ULDC.64 UR6, c[0x0][0x228] ;  /* 0x00008a0000067ab9 */ /* 0x000fe20000000a00 */
[----:B------:R-:W-:Y:S02]  /*139bf0*/  ISETP.GE.AND P2, PT, R7, UR5, PT ;  /* 0x0000000507007c0c */ /* 0x000fe4000bf46270 */
[----:B------:R-:W-:Y:S01]  /*139c00*/  ISETP.GE.AND P1, PT, R6, UR4, PT ;  /* 0x0000000406007c0c */ /* 0x000fe2000bf26270 */
[----:B------:R-:W-:Y:S01]  /*139c10*/  ULDC.64 UR4, c[0x0][0x228] ;  /* 0x00008a0000047ab9 */ /* 0x000fe20000000a00 */
[----:B------:R-:W-:Y:S01]  /*139c20*/  IADD3 R6, P0, R42, R36, RZ ;  /* 0x000000242a067210 */ /* 0x000fe20007f1e0ff */
[----:B------:R-:W-:Y:S04]  /*139c30*/  STL [R1+0x174], R8 ;  /* 0x0001740801007387 */ /* 0x000fe80000100800 */
[----:B------:R-:W-:-:S04]  /*139c40*/  IMAD.X R7, R43, 0x1, R37, P0 ;  /* 0x000000012b077824 */ /* 0x000fc800000e0625 */
[----:B------:R-:W-:Y:S01]  /*139c50*/  @P2 LOP3.LUT R53, R53, 0x200000, RZ, 0xfc, !PT ;  /* 0x0020000035352812 */ /* 0x000fe200078efcff */
[----:B------:R-:W-:Y:S01]  /*139c60*/  IMAD.U32 R11, RZ, RZ, UR4 ;  /* 0x00000004ff0b7e24 */ /* 0x000fe2000f8e00ff */
[----:B------:R0:W-:Y:S02]  /*139c70*/  STL.64 [R1+0x3ab0], R6 ;  /* 0x003ab00601007387 */ /* 0x0001e40000100a00 */
[----:B------:R-:W-:Y:S01]  /*139c80*/  LOP3.LUT R53, R53, 0xffefffff, RZ, 0xc0, !PT ;  /* 0xffefffff35357812 */ /* 0x000fe200078ec0ff */
[----:B------:R-:W-:Y:S01]  /*139c90*/  UMOV UR4, UR7 ;  /* 0x0000000700047c82 */ /* 0x000fe20008000000 */
[----:B------:R-:W-:Y:S02]  /*139ca0*/  STL.64 [R1+0x6980], R10 ;  /* 0x0069800a01007387 */ /* 0x000fe40000100a00 */
[----:B------:R-:W-:Y:S01]  /*139cb0*/  @P1 LOP3.LUT R53, R53, 0x100000, RZ, 0xfc, !PT ;  /* 0x0010000035351812 */ /* 0x000fe200078efcff */
[----:B0-----:R-:W-:Y:S01]  /*139cc0*/  IMAD.U32 R6, RZ, RZ, UR6 ;  /* 0x00000006ff067e24 */ /* 0x001fe2000f8e00ff */
[----:B--2---:R-:W-:-:S04]  /*139cd0*/  ISETP.GE.AND P2, PT, R4, UR5, PT ;  /* 0x0000000504007c0c */ /* 0x004fc8000bf46270 */
[----:B------:R0:W-:Y:S01]  /*139ce0*/  STL [R1+0x16c], R6 ;  /* 0x00016c0601007387 */ /* 0x0001e20000100800 */
[----:B---3--:R-:W-:-:S03]  /*139cf0*/  ISETP.GE.AND P1, PT, R3, UR4, PT ;  /* 0x0000000403007c0c */ /* 0x008fc6000bf26270 */
[----:B------:R-:W2:Y:S01]  /*139d00*/  LDL.LU R4, [R1+0x6708] ;  /* 0x0067080001047983 */ /* 0x000ea20000300800 */
[----:B------:R-:W-:Y:S01]  /*139d10*/  LOP3.LUT R53, R53, 0xfff7ffff, RZ, 0xc0, !PT ;  /* 0xfff7ffff35357812 */ /* 0x000fe200078ec0ff */
[----:B------:R-:W-:Y:S01]  /*139d20*/  ULDC.64 UR4, c[0x0][0x228] ;  /* 0x00008a0000047ab9 */ /* 0x000fe20000000a00 */
[----:B------:R-:W-:Y:S01]  /*139d30*/  ULDC UR6, c[0x0][0x248] ;  /* 0x0000920000067ab9 */ /* 0x000fe20000000800 */
[----:B------:R-:W3:Y:S01]  /*139d40*/  LDL.LU R3, [R1+0x670c] ;  /* 0x00670c0001037983 */ /* 0x000ee20000300800 */
[----:B0-----:R-:W-:-:S05]  /*139d50*/  IADD3 R6, P0, R42, R38, RZ ;  /* 0x000000262a067210 */ /* 0x001fca0007f1e0ff */
[----:B------:R-:W-:Y:S01]  /*139d60*/  IMAD.X R7, R43, 0x1, R39, P0 ;  /* 0x000000012b077824 */ /* 0x000fe200000e0627 */
[----:B------:R-:W-:-:S04]  /*139d70*/  IADD3 R8, P0, R42, R40, RZ ;  /* 0x000000282a087210 */ /* 0x000fc80007f1e0ff */
[----:B------:R0:W-:Y:S01]  /*139d80*/  STL.64 [R1+0x3b08], R6 ;  /* 0x003b080601007387 */ /* 0x0001e20000100a00 */
[----:B------:R-:W-:Y:S01]  /*139d90*/  @P2 LOP3.LUT R53, R53, 0x80000, RZ, 0xfc, !PT ;  /* 0x0008000035352812 */ /* 0x000fe200078efcff */
[----:B------:R-:W-:-:S03]  /*139da0*/  IMAD.X R9, R43, 0x1, R41, P0 ;  /* 0x000000012b097824 */ /* 0x000fc600000e0629 */
[----:B------:R-:W-:Y:S01]  /*139db0*/  LOP3.LUT R53, R53, 0xfffbffff, RZ, 0xc0, !PT ;  /* 0xfffbffff35357812 */ /* 0x000fe200078ec0ff */
[----:B0-----:R-:W3:Y:S01]  /*139dc0*/  LDL.LU R6, [R1+0x6710] ;  /* 0x0067100001067983 */ /* 0x001ee20000300800 */
[----:B------:R-:W-:Y:S01]  /*139dd0*/  IMAD.U32 R7, RZ, RZ, UR4 ;  /* 0x00000004ff077e24 */ /* 0x000fe2000f8e00ff */
[----:B------:R-:W-:Y:S01]  /*139de0*/  UMOV UR4, UR5 ;  /* 0x0000000500047c82 */ /* 0x000fe20008000000 */
[----:B------:R-:W-:-:S03]  /*139df0*/  @P1 LOP3.LUT R53, R53, 0x40000, RZ, 0xfc, !PT ;  /* 0x0004000035351812 */ /* 0x000fc600078efcff */
[----:B------:R0:W-:Y:S01]  /*139e00*/  STL [R1+0x168], R7 ;  /* 0x0001680701007387 */ /* 0x0001e20000100800 */
[----:B----4-:R-:W-:Y:S01]  /*139e10*/  ISETP.GE.AND P1, PT, R5, UR4, PT ;  /* 0x0000000405007c0c */ /* 0x010fe2000bf26270 */
[----:B------:R-:W-:Y:S02]  /*139e20*/  ULDC.64 UR4, c[0x0][0x228] ;  /* 0x00008a0000047ab9 */ /* 0x000fe40000000a00 */
[----:B------:R1:W-:Y:S04]  /*139e30*/  STL.64 [R1+0x3b28], R8 ;  /* 0x003b280801007387 */ /* 0x0003e80000100a00 */
[----:B0-----:R-:W4:Y:S01]  /*139e40*/  LDL.LU R7, [R1+0x6714] ;  /* 0x0067140001077983 */ /* 0x001f220000300800 */
[----:B------:R-:W-:-:S03]  /*139e50*/  UMOV UR7, UR5 ;  /* 0x0000000500077c82 */ /* 0x000fc60008000000 */
[----:B------:R-:W4:Y:S01]  /*139e60*/  LDL.LU R5, [R1+0x6718] ;  /* 0x0067180001057983 */ /* 0x000f220000300800 */
[----:B-1----:R-:W-:Y:S01]  /*139e70*/  IMAD.U32 R8, RZ, RZ, UR4 ;  /* 0x00000004ff087e24 */ /* 0x002fe2000f8e00ff */
[----:B------:R-:W-:-:S04]  /*139e80*/  ULDC.64 UR4, c[0x0][0x228] ;  /* 0x00008a0000047ab9 */ /* 0x000fc80000000a00 */
[----:B------:R0:W-:Y:S02]  /*139e90*/  STL [R1+0x164], R8 ;  /* 0x0001640801007387 */ /* 0x0001e40000100800 */
[----:B0-----:R-:W-:-:S05]  /*139ea0*/  IMAD.U32 R8, RZ, RZ, UR4 ;  /* 0x00000004ff087e24 */ /* 0x001fca000f8e00ff */
[----:B------:R0:W-:Y:S02]  /*139eb0*/  STL [R1+0x160], R8 ;  /* 0x0001600801007387 */ /* 0x0001e40000100800 */
[----:B0-----:R-:W-:-:S05]  /*139ec0*/  IMAD.U32 R8, RZ, RZ, UR8 ;  /* 0x00000008ff087e24 */ /* 0x001fca000f8e00ff */
[----:B------:R0:W-:Y:S01]  /*139ed0*/  STL [R1+0x14c], R8 ;  /* 0x00014c0801007387 */ /* 0x0001e20000100800 */
[----:B--2---:R-:W-:-:S03]  /*139ee0*/  ISETP.GE.AND P0, PT, R4, UR7, PT ;  /* 0x0000000704007c0c */ /* 0x004fc6000bf06270 */
[----:B------:R-:W2:Y:S01]  /*139ef0*/  LDL.LU R4, [R1+0x671c] ;  /* 0x00671c0001047983 */ /* 0x000ea20000300800 */
[----:B---3--:R-:W-:-:S03]  /*139f00*/  ISETP.GE.AND P2, PT, R3, UR5, PT ;  /* 0x0000000503007c0c */ /* 0x008fc6000bf46270 */
[----:B------:R-:W3:Y:S01]  /*139f10*/  LDL.LU R3, [R1+0x6720] ;  /* 0x0067200001037983 */ /* 0x000ee20000300800 */
[----:B------:R-:W-:-:S04]  /*139f20*/  LOP3.LUT R53, R53, 0xfffdffff, RZ, 0xc0, !PT ;  /* 0xfffdffff35357812 */ /* 0x000fc800078ec0ff */
[----:B------:R-:W-:Y:S01]  /*139f30*/  @P1 LOP3.LUT R53, R53, 0x20000, RZ, 0xfc, !PT ;  /* 0x0002000035351812 */ /* 0x000fe200078efcff */
[----:B------:R-:W-:Y:S01]  /*139f40*/  VIADD R42, R42, UR6 ;  /* 0x000000062a2a7c36 */ /* 0x000fe20008000000 */
[----:B------:R-:W-:Y:S01]  /*139f50*/  UMOV UR4, UR9 ;  /* 0x0000000900047c82 */ /* 0x000fe20008000000 */
[----:B------:R-:W-:Y:S01]  /*139f60*/  ULDC.64 UR6, c[0x0][0x228] ;  /* 0x00008a0000067ab9 */ /* 0x000fe20000000a00 */
[----:B------:R-:W-:Y:S01]  /*139f70*/  LOP3.LUT R53, R53, 0xfffeffff, RZ, 0xc0, !PT ;  /* 0xfffeffff35357812 */ /* 0x000fe200078ec0ff */
[----:B------:R-:W-:Y:S01]  /*139f80*/  ULDC.64 UR8, c[0x0][0x228] ;  /* 0x00008a0000087ab9 */ /* 0x000fe20000000a00 */
[----:B------:R-:W-:Y:S02]  /*139f90*/  SHF.R.S32.HI R43, RZ, 0x1f, R42 ;  /* 0x0000001fff2b7819 */ /* 0x000fe4000001142a */
[----:B------:R-:W-:Y:S02]  /*139fa0*/  @P0 LOP3.LUT R53, R53, 0x10000, RZ, 0xfc, !PT ;  /* 0x0001000035350812 */ /* 0x000fe400078efcff */
[----:B0-----:R-:W-:-:S05]  /*139fb0*/  IADD3 R8, P0, R42, R34, RZ ;  /* 0x000000222a087210 */ /* 0x001fca0007f1e0ff */
[----:B------:R-:W-:Y:S01]  /*139fc0*/  IMAD.X R9, R43, 0x1, R35, P0 ;  /* 0x000000012b097824 */ /* 0x000fe200000e0623 */
[----:B------:R-:W-:Y:S01]  /*139fd0*/  ISETP.GE.AND P1, PT, R6, UR4, PT ;  /* 0x0000000406007c0c */ /* 0x000fe2000bf26270 */
[----:B------:R-:W-:-:S03]  /*139fe0*/  ULDC.64 UR4, c[0x0][0x228] ;  /* 0x00008a0000047ab9 */ /* 0x000fc60000000a00 */
[----:B------:R0:W-:Y:S01]  /*139ff0*/  STL.64 [R1+0x3b20], R8 ;  /* 0x003b200801007387 */ /* 0x0001e20000100a00 */
[----:B------:R-:W-:-:S03]  /*13a000*/  LOP3.LUT R53, R53, 0xffff7fff, RZ, 0xc0, !PT ;  /* 0xffff7fff35357812 */ /* 0x000fc600078ec0ff */
[----:B------:R-:W2:Y:S01]  /*13a010*/  LDL.LU R6, [R1+0x6724] ;  /* 0x0067240001067983 */ /* 0x000ea20000300800 */
[----:B------:R-:W-:-:S04]  /*13a020*/  @P2 LOP3.LUT R53, R53, 0x8000, RZ, 0xfc, !PT ;  /* 0x0000800035352812 */ /* 0x000fc800078efcff */
[----:B------:R-:W-:Y:S01]  /*13a030*/  LOP3.LUT R53, R53, 0xffffbfff, RZ, 0xc0, !PT ;  /* 0xffffbfff35357812 */ /* 0x000fe200078ec0ff */
[----:B0-----:R-:W-:Y:S01]  /*13a040*/  IMAD.U32 R8, RZ, RZ, UR4 ;  /* 0x00000004ff087e24 */ /* 0x001fe2000f8e00ff */
[----:B----4-:R-:W-:Y:S01]  /*13a050*/  ISETP.GE.AND P2, PT, R7, UR5, PT ;  /* 0x0000000507007c0c */ /* 0x010fe2000bf46270 */
[----:B------:R-:W-:Y:S01]  /*13a060*/  UMOV UR4, UR7 ;  /* 0x0000000700047c82 */ /* 0x000fe20008000000 */
[----:B------:R-:W-:Y:S02]  /*13a070*/  @P1 LOP3.LUT R53, R53, 0x4000, RZ, 0xfc, !PT ;  /* 0x0000400035351812 */ /* 0x000fe400078efcff */
[----:B------:R0:W-:Y:S01]  /*13a080*/  STL [R1+0x148], R8 ;  /* 0x0001480801007387 */ /* 0x0001e20000100800 */
[----:B------:R-:W-:Y:S01]  /*13a090*/  ISETP.GE.AND P1, PT, R5, UR4, PT ;  /* 0x0000000405007c0c */ /* 0x000fe2000bf26270 */
[----:B------:R-:W-:Y:S01]  /*13a0a0*/  ULDC.64 UR4, c[0x0][0x228] ;  /* 0x00008a0000047ab9 */ /* 0x000fe20000000a00 */
[----:B------:R-:W-:Y:S01]  /*13a0b0*/  LOP3.LUT R53, R53, 0xffffdfff, RZ, 0xc0, !PT ;  /* 0xffffdfff35357812 */ /* 0x000fe200078ec0ff */
[----:B0-----:R-:W-:-:S05]  /*13a0c0*/  IMAD.U32 R8, RZ, RZ, UR6 ;  /* 0x00000006ff087e24 */ /* 0x001fca000f8e00ff */
[----:B------:R-:W-:Y:S01]  /*13a0d0*/  @P2 LOP3.LUT R53, R53, 0x2000, RZ, 0xfc, !PT ;  /* 0x0000200035352812 */ /* 0x000fe200078efcff */
[----:B------:R-:W-:Y:S01]  /*13a0e0*/  ULDC.64 UR6, c[0x0][0x228] ;  /* 0x00008a0000067ab9 */ /* 0x000fe20000000a00 */
[----:B------:R0:W-:Y:S01]  /*13a0f0*/  STL [R1+0x144], R8 ;  /* 0x0001440801007387 */ /* 0x0001e20000100800 */
[----:B------:R-:W-:Y:S01]  /*13a100*/  IMAD.U32 R5, RZ, RZ, UR6 ;  /* 0x00000006ff057e24 */ /* 0x000fe2000f8e00ff */
[----:B------:R-:W-:Y:S01]  /*13a110*/  LOP3.LUT R53, R53, 0xffffefff, RZ, 0xc0, !PT ;  /* 0xffffefff35357812 */ /* 0x000fe200078ec0ff */
[----:B------:R-:W-:Y:S01]  /*13a120*/  IMAD.U32 R12, RZ, RZ, UR4 ;  /* 0x00000004ff0c7e24 */ /* 0x000fe2000f8e00ff */
[----:B0-----:R-:W-:Y:S01]  /*13a130*/  IADD3 R8, P0, R42, R36, RZ ;  /* 0x000000242a087210 */ /* 0x001fe20007f1e0ff */
[----:B------:R-:W-:-:S04]  /*13a140*/  ULDC UR6, c[0x0][0x248] ;  /* 0x0000920000067ab9 */ /* 0x000fc80000000800 */
[----:B------:R-:W-:Y:S01]  /*13a150*/  IMAD.X R9, R43, 0x1, R37, P0 ;  /* 0x000000012b097824 */ /* 0x000fe200000e0625 */
[----:B------:R-:W-:Y:S01]  /*13a160*/  UMOV UR4, UR7 ;  /* 0x0000000700047c82 */ /* 0x000fe20008000000 */
[----:B------:R-:W-:-:S03]  /*13a170*/  @P1 LOP3.LUT R53, R53, 0x1000, RZ, 0xfc, !PT ;  /* 0x0000100035351812 */ /* 0x000fc600078efcff */
[----:B------:R-:W-:Y:S04]  /*13a180*/  STL.64 [R1+0x3b00], R8 ;  /* 0x003b000801007387 */ /* 0x000fe80000100a00 */
[----:B------:R0:W-:Y:S04]  /*13a190*/  STL [R1+0x12c], R5 ;  /* 0x00012c0501007387 */ /* 0x0001e80000100800 */
[----:B0-----:R-:W4:Y:S01]  /*13a1a0*/  LDL.LU R5, [R1+0x6728] ;  /* 0x0067280001057983 */ /* 0x001f220000300800 */
[----:B---3--:R-:W-:-:S03]  /*13a1b0*/  ISETP.GE.AND P1, PT, R3, UR4, PT ;  /* 0x0000000403007c0c */ /* 0x008fc6000bf26270 */
[----:B------:R-:W3:Y:S01]  /*13a1c0*/  LDL.LU R3, [R1+0x672c] ;  /* 0x00672c0001037983 */ /* 0x000ee20000300800 */
[----:B--2---:R-:W-:Y:S01]  /*13a1d0*/  ISETP.GE.AND P2, PT, R4, UR5, PT ;  /* 0x0000000504007c0c */ /* 0x004fe2000bf46270 */
[----:B------:R-:W-:Y:S01]  /*13a1e0*/  ULDC.64 UR4, c[0x0][0x228] ;  /* 0x00008a0000047ab9 */ /* 0x000fe20000000a00 */
[----:B------:R-:W-:Y:S02]  /*13a1f0*/  LOP3.LUT R53, R53, 0xfffff7ff, RZ, 0xc0, !PT ;  /* 0xfffff7ff35357812 */ /* 0x000fe400078ec0ff */
[----:B------:R-:W-:Y:S01]  /*13a200*/  IADD3 R8, P0, R42, R38, RZ ;  /* 0x000000262a087210 */ /* 0x000fe20007f1e0ff */
[----:B------:R-:W-:Y:S01]  /*13a210*/  IMAD.U32 R7, RZ, RZ, UR4 ;  /* 0x00000004ff077e24 */ /* 0x000fe2000f8e00ff */
[----:B------:R-:W-:Y:S01]  /*13a220*/  UMOV UR4, UR5 ;  /* 0x0000000500047c82 */ /* 0x000fe20008000000 */
[----:B------:R-:W2:Y:S06]  /*13a230*/  LDL.LU R4, [R1+0x6730] ;  /* 0x0067300001047983 */ /* 0x000eac0000300800 */
[----:B------:R-:W-:-:S04]  /*13a240*/  @P2 LOP3.LUT R53, R53, 0x800, RZ, 0xfc, !PT ;  /* 0x0000080035352812 */ /* 0x000fc800078efcff */
[----:B------:R-:W-:Y:S01]  /*13a250*/  LOP3.LUT R53, R53, 0xfffffbff, RZ, 0xc0, !PT ;  /* 0xfffffbff35357812 */ /* 0x000fe200078ec0ff */
[----:B------:R-:W-:-:S03]  /*13a260*/  IMAD.X R9, R43, 0x1, R39, P0 ;  /* 0x000000012b097824 */ /* 0x000fc600000e0627 */
        /* <DEDUP_REMOVED lines=11> */
[----:B0-----:R-:W2:Y:S04]  /*13a320*/  LDL.LU R7, [R1+0x6734] ;  /* 0x0067340001077983 */ /* 0x001ea80000300800 */
[----:B------:R-:W2:Y:S04]  /*13a330*/  LDL.LU R6, [R1+0x6738] ;  /* 0x0067380001067983 */ /* 0x000ea80000300800 */
[----:B------:R0:W-:Y:S02]  /*13a340*/  STL [R1+0x124], R8 ;  /* 0x0001240801007387 */ /* 0x0001e40000100800 */
[----:B0-----:R-:W-:-:S05]  /*13a350*/  IMAD.U32 R8, RZ, RZ, UR4 ;  /* 0x00000004ff087e24 */ /* 0x001fca000f8e00ff */
[----:B------:R0:W-:Y:S02]  /*13a360*/  STL [R1+0x120], R8 ;  /* 0x0001200801007387 */ /* 0x0001e40000100800 */
[----:B0-----:R-:W-:Y:S01]  /*13a370*/  IMAD.U32 R8, RZ, RZ, UR8 ;  /* 0x00000008ff087e24 */ /* 0x001fe2000f8e00ff */
[----:B----4-:R-:W-:-:S04]  /*13a380*/  ISETP.GE.AND P0, PT, R5, UR7, PT ;  /* 0x0000000705007c0c */ /* 0x010fc8000bf06270 */
[----:B------:R0:W-:Y:S04]  /*13a390*/  STL [R1+0x11c], R8 ;  /* 0x00011c0801007387 */ /* 0x0001e80000100800 */
[----:B------:R-:W4:Y:S01]  /*13a3a0*/  LDL.LU R5, [R1+0x673c] ;  /* 0x00673c0001057983 */ /* 0x000f220000300800 */
        /* <DEDUP_REMOVED lines=8> */
[----:B------:R-:W-:-:S03]  /*13a430*/  ULDC.64 UR8, c[0x0][0x228] ;  /* 0x00008a0000087ab9 */ /* 0x000fc60000000a00 */
[----:B------:R-:W-:Y:S02]  /*13a440*/  @P0 LOP3.LUT R53, R53, 0x100, RZ, 0xfc, !PT ;  /* 0x0000010035350812 */ /* 0x000fe400078efcff */
[----:B------:R-:W-:Y:S02]  /*13a450*/  SHF.R.S32.HI R43, RZ, 0x1f, R42 ;  /* 0x0000001fff2b7819 */ /* 0x000fe4000001142a */
[----:B--2---:R-:W-:Y:S01]  /*13a460*/  ISETP.GE.AND P1, PT, R4, UR4, PT ;  /* 0x0000000404007c0c */ /* 0x004fe2000bf26270 */
[----:B------:R-:W-:Y:S01]  /*13a470*/  ULDC.64 UR4, c[0x0][0x228] ;  /* 0x00008a0000047ab9 */ /* 0x000fe20000000a00 */
[----:B0-----:R-:W-:Y:S02]  /*13a480*/  IADD3 R8, P0, R42, R34, RZ ;  /* 0x000000222a087210 */ /* 0x001fe40007f1e0ff */
[----:B------:R-:W-:-:S03]  /*13a490*/  LOP3.LUT R53, R53, 0xffffff7f, RZ, 0xc0, !PT ;  /* 0xffffff7f35357812 */ /* 0x000fc600078ec0ff */
[----:B------:R-:W-:Y:S01]  /*13a4a0*/  IMAD.X R9, R43, 0x1, R35, P0 ;  /* 0x000000012b097824 */ /* 0x000fe200000e0623 */
[----:B------:R-:W-:-:S04]  /*13a4b0*/  @P2 LOP3.LUT R53, R53, 0x80, RZ, 0xfc, !PT ;  /* 0x0000008035352812 */ /* 0x000fc800078efcff */
[----:B------:R-:W-:Y:S01]  /*13a4c0*/  LOP3.LUT R53, R53, 0xffffffbf, RZ, 0xc0, !PT ;  /* 0xffffffbf35357812 */ /* 0x000fe200078ec0ff */
[----:B------:R0:W-:Y:S03]  /*13a4d0*/  STL.64 [R1+0x3b80], R8 ;  /* 0x003b800801007387 */ /* 0x0001e60000100a00 */
[----:B------:R-:W-:Y:S01]  /*13a4e0*/  @P1 LOP3.LUT R53, R53, 0x40, RZ, 0xfc, !PT ;  /* 0x0000004035351812 */ /* 0x000fe200078efcff */
[----:B------:R-:W2:Y:S01]  /*13a4f0*/  LDL.LU R4, [R1+0x6744] ;  /* 0x0067440001047983 */ /* 0x000ea20000300800 */
[----:B0-----:R-:W-:Y:S01]  /*13a500*/  IMAD.U32 R8, RZ, RZ, UR4 ;  /* 0x00000004ff087e24 */ /* 0x001fe2000f8e00ff */
[----:B------:R-:W-:Y:S01]  /*13a510*/  UMOV UR4, UR7 ;  /* 0x0000000700047c82 */ /* 0x000fe20008000000 */
[----:B------:R-:W-:-:S03]  /*13a520*/  LOP3.LUT R53, R53, 0xffffffdf, RZ, 0xc0, !PT ;  /* 0xffffffdf35357812 */ /* 0x000fc600078ec0ff */
[----:B------:R0:W-:Y:S01]  /*13a530*/  STL [R1+0x118], R8 ;  /* 0x0001180801007387 */ /* 0x0001e20000100800 */
[----:B------:R-:W-:Y:S02]  /*13a540*/  ISETP.GE.AND P2, PT, R7, UR5, PT ;  /* 0x0000000507007c0c */ /* 0x000fe4000bf46270 */
[----:B------:R-:W-:Y:S01]  /*13a550*/  ISETP.GE.AND P1, PT, R6, UR4, PT ;  /* 0x0000000406007c0c */ /* 0x000fe2000bf26270 */
[----:B0-----:R-:W-:Y:S01]  /*13a560*/  IMAD.U32 R8, RZ, RZ, UR6 ;  /* 0x00000006ff087e24 */ /* 0x001fe2000f8e00ff */
[----:B------:R-:W-:Y:S01]  /*13a570*/  IADD3 R6, P0, R42, R36, RZ ;  /* 0x000000242a067210 */ /* 0x000fe20007f1e0ff */
[----:B------:R-:W-:Y:S01]  /*13a580*/  ULDC.64 UR6, c[0x0][0x228] ;  /* 0x00008a0000067ab9 */ /* 0x000fe20000000a00 */
[----:B------:R-:W-:-:S03]  /*13a590*/  ULDC.64 UR4, c[0x0][0x228] ;  /* 0x00008a0000047ab9 */ /* 0x000fc60000000a00 */
[----:B------:R-:W-:Y:S01]  /*13a5a0*/  IMAD.X R7, R43, 0x1, R37, P0 ;  /* 0x000000012b077824 */ /* 0x000fe200000e0625 */
[----:B------:R-:W-:Y:S03]  /*13a5b0*/  STL [R1+0x114], R8 ;  /* 0x0001140801007387 */ /* 0x000fe60000100800 */
[----:B------:R-:W-:Y:S01]  /*13a5c0*/  @P2 LOP3.LUT R53, R53, 0x20, RZ, 0xfc, !PT ;  /* 0x0000002035352812 */ /* 0x000fe200078efcff */
[----:B------:R0:W-:Y:S03]  /*13a5d0*/  STL.64 [R1+0x3b58], R6 ;  /* 0x003b580601007387 */ /* 0x0001e60000100a00 */
[----:B------:R-:W-:Y:S01]  /*13a5e0*/  LOP3.LUT R53, R53, 0xffffffef, RZ, 0xc0, !PT ;  /* 0xffffffef35357812 */ /* 0x000fe200078ec0ff */
[----:B------:R-:W-:Y:S01]  /*13a5f0*/  IMAD.U32 R13, RZ, RZ, UR4 ;  /* 0x00000004ff0d7e24 */ /* 0x000fe2000f8e00ff */
[----:B------:R-:W-:-:S02]  /*13a600*/  UMOV UR4, UR7 ;  /* 0x0000000700047c82 */ /* 0x000fc40008000000 */
[----:B------:R-:W-:Y:S01]  /*13a610*/  @P1 LOP3.LUT R53, R53, 0x10, RZ, 0xfc, !PT ;  /* 0x0000001035351812 */ /* 0x000fe200078efcff */
[----:B0-----:R-:W-:Y:S01]  /*13a620*/  IMAD.U32 R6, RZ, RZ, UR6 ;  /* 0x00000006ff067e24 */ /* 0x001fe2000f8e00ff */
[----:B----4-:R-:W-:-:S04]  /*13a630*/  ISETP.GE.AND P2, PT, R5, UR5, PT ;  /* 0x0000000505007c0c */ /* 0x010fc8000bf46270 */
[----:B------:R0:W-:Y:S01]  /*13a640*/  STL [R1+0x10c], R6 ;  /* 0x00010c0601007387 */ /* 0x0001e20000100800 */
[----:B---3--:R-:W-:-:S03]  /*13a650*/  ISETP.GE.AND P1, PT, R3, UR4, PT ;  /* 0x0000000403007c0c */ /* 0x008fc6000bf26270 */
[----:B------:R-:W3:Y:S01]  /*13a660*/  LDL.LU R5, [R1+0x6748] ;  /* 0x0067480001057983 */ /* 0x000ee20000300800 */
[----:B0-----:R-:W-:Y:S01]  /*13a670*/  IADD3 R6, P0, R42, R38, RZ ;  /* 0x000000262a067210 */ /* 0x001fe20007f1e0ff */
[----:B------:R-:W-:Y:S01]  /*13a680*/  ULDC.64 UR4, c[0x0][0x228] ;  /* 0x00008a0000047ab9 */ /* 0x000fe20000000a00 */
[----:B------:R-:W-:Y:S01]  /*13a690*/  LOP3.LUT R53, R53, 0xfffffff7, RZ, 0xc0, !PT ;  /* 0xfffffff735357812 */ /* 0x000fe200078ec0ff */
[----:B------:R-:W4:Y:S01]  /*13a6a0*/  LDL.LU R3, [R1+0x674c] ;  /* 0x00674c0001037983 */ /* 0x000f220000300800 */
[----:B------:R-:W-:Y:S01]  /*13a6b0*/  ULDC UR6, c[0x0][0x248] ;  /* 0x0000920000067ab9 */ /* 0x000fe20000000800 */
[----:B------:R-:W-:-:S05]  /*13a6c0*/  IMAD.X R7, R43, 0x1, R39, P0 ;  /* 0x000000012b077824 */ /* 0x000fca00000e0627 */
[----:B------:R0:W-:Y:S01]  /*13a6d0*/  STL.64 [R1+0x3bb0], R6 ;  /* 0x003bb00601007387 */ /* 0x0001e20000100a00 */
[----:B------:R-:W-:Y:S02]  /*13a6e0*/  IADD3 R8, P0, R42, R40, RZ ;  /* 0x000000282a087210 */ /* 0x000fe40007f1e0ff */
[----:B------:R-:W-:Y:S01]  /*13a6f0*/  @P2 LOP3.LUT R53, R53, 0x8, RZ, 0xfc, !PT ;  /* 0x0000000835352812 */ /* 0x000fe200078efcff */
[----:B0-----:R-:W4:Y:S01]  /*13a700*/  LDL.LU R6, [R1+0x6750] ;  /* 0x0067500001067983 */ /* 0x001f220000300800 */
[----:B------:R-:W-:Y:S02]  /*13a710*/  IMAD.U32 R7, RZ, RZ, UR4 ;  /* 0x00000004ff077e24 */ /* 0x000fe4000f8e00ff */
[----:B------:R-:W-:Y:S01]  /*13a720*/  LOP3.LUT R53, R53, 0xfffffffb, RZ, 0xc0, !PT ;  /* 0xfffffffb35357812 */ /* 0x000fe200078ec0ff */
[----:B------:R-:W-:Y:S01]  /*13a730*/  IMAD.X R9, R43, 0x1, R41, P0 ;  /* 0x000000012b097824 */ /* 0x000fe200000e0629 */
[----:B------:R-:W-:Y:S01]  /*13a740*/  UMOV UR4, UR5 ;  /* 0x0000000500047c82 */ /* 0x000fe20008000000 */
[----:B------:R0:W-:Y:S01]  /*13a750*/  STL [R1+0x108], R7 ;  /* 0x0001080701007387 */ /* 0x0001e20000100800 */
[----:B------:R-:W-:-:S03]  /*13a760*/  @P1 LOP3.LUT R53, R53, 0x4, RZ, 0xfc, !PT ;  /* 0x0000000435351812 */ /* 0x000fc600078efcff */
[----:B------:R1:W-:Y:S01]  /*13a770*/  STL.64 [R1+0x3be8], R8 ;  /* 0x003be80801007387 */ /* 0x0003e20000100a00 */
[----:B--2---:R-:W-:Y:S01]  /*13a780*/  ISETP.GE.AND P1, PT, R4, UR4, PT ;  /* 0x0000000404007c0c */ /* 0x004fe2000bf26270 */
[----:B------:R-:W-:Y:S02]  /*13a790*/  ULDC.64 UR4, c[0x0][0x228] ;  /* 0x00008a0000047ab9 */ /* 0x000fe40000000a00 */
[----:B0-----:R-:W2:Y:S01]  /*13a7a0*/  LDL.LU R7, [R1+0x6754] ;  /* 0x0067540001077983 */ /* 0x001ea20000300800 */
[----:B------:R-:W-:-:S03]  /*13a7b0*/  UMOV UR7, UR5 ;  /* 0x0000000500077c82 */ /* 0x000fc60008000000 */
[----:B------:R-:W2:Y:S01]  /*13a7c0*/  LDL.LU R4, [R1+0x6758] ;  /* 0x0067580001047983 */ /* 0x000ea20000300800 */
[----:B-1----:R-:W-:Y:S01]  /*13a7d0*/  IMAD.U32 R8, RZ, RZ, UR4 ;  /* 0x00000004ff087e24 */ /* 0x002fe2000f8e00ff */
[----:B------:R-:W-:-:S04]  /*13a7e0*/  ULDC.64 UR4, c[0x0][0x228] ;  /* 0x00008a0000047ab9 */ /* 0x000fc80000000a00 */
[----:B------:R0:W-:Y:S02]  /*13a7f0*/  STL [R1+0x104], R8 ;  /* 0x0001040801007387 */ /* 0x0001e40000100800 */
[----:B0-----:R-:W-:-:S05]  /*13a800*/  IMAD.U32 R8, RZ, RZ, UR4 ;  /* 0x00000004ff087e24 */ /* 0x001fca000f8e00ff */
[----:B------:R0:W-:Y:S02]  /*13a810*/  STL [R1+0x100], R8 ;  /* 0x0001000801007387 */ /* 0x0001e40000100800 */
[----:B0-----:R-:W-:-:S05]  /*13a820*/  IMAD.U32 R8, RZ, RZ, UR8 ;  /* 0x00000008ff087e24 */ /* 0x001fca000f8e00ff */
[----:B------:R0:W-:Y:S01]  /*13a830*/  STL [R1+0xfc], R8 ;  /* 0x0000fc0801007387 */ /* 0x0001e20000100800 */
[----:B---3--:R-:W-:-:S03]  /*13a840*/  ISETP.GE.AND P0, PT, R5, UR7, PT ;  /* 0x0000000705007c0c */ /* 0x008fc6000bf06270 */
[----:B------:R-:W3:Y:S01]  /*13a850*/  LDL.LU R5, [R1+0x675c] ;  /* 0x00675c0001057983 */ /* 0x000ee20000300800 */
[----:B----4-:R-:W-:-:S03]  /*13a860*/  ISETP.GE.AND P2, PT, R3, UR5, PT ;  /* 0x0000000503007c0c */ /* 0x010fc6000bf46270 */
[----:B------:R-:W4:Y:S01]  /*13a870*/  LDL.LU R3, [R1+0x6760] ;  /* 0x0067600001037983 */ /* 0x000f220000300800 */
[----:B------:R-:W-:-:S04]  /*13a880*/  LOP3.LUT R53, R53, 0xfffffffd, RZ, 0xc0, !PT ;  /* 0xfffffffd35357812 */ /* 0x000fc800078ec0ff */
[----:B------:R-:W-:Y:S01]  /*13a890*/  @P1 LOP3.LUT R53, R53, 0x2, RZ, 0xfc, !PT ;  /* 0x0000000235351812 */ /* 0x000fe200078efcff */
[----:B------:R-:W-:Y:S01]  /*13a8a0*/  VIADD R42, R42, UR6 ;  /* 0x000000062a2a7c36 */ /* 0x000fe20008000000 */
[----:B------:R-:W-:Y:S01]  /*13a8b0*/  UMOV UR4, UR9 ;  /* 0x0000000900047c82 */ /* 0x000fe20008000000 */
[----:B------:R-:W-:Y:S01]  /*13a8c0*/  LOP3.LUT R52, R52, 0x7fffffff, RZ, 0xc0, !PT ;  /* 0x7fffffff34347812 */ /* 0x000fe200078ec0ff */
        /* <DEDUP_REMOVED lines=9> */
[----:B------:R0:W-:Y:S04]  /*13a960*/  STL.64 [R1+0x3be0], R8 ;  /* 0x003be00801007387 */ /* 0x0001e80000100a00 */
[----:B------:R-:W3:Y:S01]  /*13a970*/  LDL.LU R6, [R1+0x6764] ;  /* 0x0067640001067983 */ /* 0x000ee20000300800 */
[----:B------:R-:W-:Y:S02]  /*13a980*/  @P2 LOP3.LUT R52, R52, 0x80000000, RZ, 0xfc, !PT ;  /* 0x8000000034342812 */ /* 0x000fe400078efcff */
[----:B--2---:R-:W-:Y:S01]  /*13a990*/  ISETP.GE.AND P2, PT, R7, UR5, PT ;  /* 0x0000000507007c0c */ /* 0x004fe2000bf46270 */
[----:B0-----:R-:W-:Y:S01]  /*13a9a0*/  IMAD.U32 R8, RZ, RZ, UR4 ;  /* 0x00000004ff087e24 */ /* 0x001fe2000f8e00ff */
[----:B------:R-:W-:-:S04]  /*13a9b0*/  LOP3.LUT R52, R52, 0xbfffffff, RZ, 0xc0, !PT ;  /* 0xbfffffff34347812 */ /* 0x000fc800078ec0ff */
[----:B------:R0:W-:Y:S01]  /*13a9c0*/  STL [R1+0xf8], R8 ;  /* 0x0000f80801007387 */ /* 0x0001e20000100800 */
[----:B------:R-:W-:Y:S01]  /*13a9d0*/  @P1 LOP3.LUT R52, R52, 0x40000000, RZ, 0xfc, !PT ;  /* 0x4000000034341812 */ /* 0x000fe200078efcff */
[----:B------:R-:W-:Y:S02]  /*13a9e0*/  UMOV UR4, UR7 ;  /* 0x0000000700047c82 */ /* 0x000fe40008000000 */
[----:B------:R-:W-:Y:S01]  /*13a9f0*/  ISETP.GE.AND P1, PT, R4, UR4, PT ;  /* 0x0000000404007c0c */ /* 0x000fe2000bf26270 */
[----:B------:R-:W-:Y:S01]  /*13aa00*/  ULDC.64 UR4, c[0x0][0x228] ;  /* 0x00008a0000047ab9 */ /* 0x000fe20000000a00 */
[----:B0-----:R-:W-:Y:S01]  /*13aa10*/  IMAD.U32 R8, RZ, RZ, UR6 ;  /* 0x00000006ff087e24 */ /* 0x001fe2000f8e00ff */
[----:B------:R-:W-:Y:S01]  /*13aa20*/  LOP3.LUT R52, R52, 0xdfffffff, RZ, 0xc0, !PT ;  /* 0xdfffffff34347812 */ /* 0x000fe200078ec0ff */
[----:B------:R-:W-:-:S03]  /*13aa30*/  ULDC.64 UR6, c[0x0][0x228] ;  /* 0x00008a0000067ab9 */ /* 0x000fc60000000a00 */
[----:B------:R0:W-:Y:S04]  /*13aa40*/  STL [R1+0xf4], R8 ;  /* 0x0000f40801007387 */ /* 0x0001e80000100800 */
[----:B------:R-:W2:Y:S01]  /*13aa50*/  LDL.LU R4, [R1+0x6768] ;  /* 0x0067680001047983 */ /* 0x000ea20000300800 */
[----:B------:R-:W-:Y:S02]  /*13aa60*/  @P2 LOP3.LUT R52, R52, 0x20000000, RZ, 0xfc, !PT ;  /* 0x2000000034342812 */ /* 0x000fe400078efcff */
[----:B0-----:R-:W-:Y:S01]  /*13aa70*/  IADD3 R8, P0, R42, R36, RZ ;  /* 0x000000242a087210 */ /* 0x001fe20007f1e0ff */
[----:B------:R-:W-:Y:S01]  /*13aa80*/  IMAD.U32 R7, RZ, RZ, UR6 ;  /* 0x00000006ff077e24 */ /* 0x000fe2000f8e00ff */
[----:B------:R-:W-:Y:S01]  /*13aa90*/  LOP3.LUT R52, R52, 0xefffffff, RZ, 0xc0, !PT ;  /* 0xefffffff34347812 */ /* 0x000fe200078ec0ff */
[----:B------:R-:W-:-:S02]  /*13aaa0*/  IMAD.U32 R14, RZ, RZ, UR4 ;  /* 0x00000004ff0e7e24 */ /* 0x000fc4000f8e00ff */
[----:B------:R-:W-:Y:S01]  /*13aab0*/  IMAD.X R9, R43, 0x1, R37, P0 ;  /* 0x000000012b097824 */ /* 0x000fe200000e0625 */
[----:B------:R-:W-:Y:S01]  /*13aac0*/  UMOV UR4, UR7 ;  /* 0x0000000700047c82 */ /* 0x000fe20008000000 */
[----:B------:R-:W-:Y:S01]  /*13aad0*/  @P1 LOP3.LUT R52, R52, 0x10000000, RZ, 0xfc, !PT ;  /* 0x1000000034341812 */ /* 0x000fe200078efcff */
[----:B------:R-:W-:Y:S02]  /*13aae0*/  ULDC UR6, c[0x0][0x248] ;  /* 0x0000920000067ab9 */ /* 0x000fe40000000800 */
[----:B------:R0:W-:Y:S04]  /*13aaf0*/  STL.64 [R1+0x3ba8], R8 ;  /* 0x003ba80801007387 */ /* 0x0001e80000100a00 */
[----:B------:R1:W-:Y:S01]  /*13ab00*/  STL [R1+0xec], R7 ;  /* 0x0000ec0701007387 */ /* 0x0003e20000100800 */
[----:B----4-:R-:W-:-:S03]  /*13ab10*/  ISETP.GE.AND P1, PT, R3, UR4, PT ;  /* 0x0000000403007c0c */ /* 0x010fc6000bf26270 */
[----:B------:R-:W4:Y:S01]  /*13ab20*/  LDL.LU R3, [R1+0x676c] ;  /* 0x00676c0001037983 */ /* 0x000f220000300800 */
[----:B---3--:R-:W-:Y:S01]  /*13ab30*/  ISETP.GE.AND P2, PT, R5, UR5, PT ;  /* 0x0000000505007c0c */ /* 0x008fe2000bf46270 */
[----:B------:R-:W-:Y:S01]  /*13ab40*/  ULDC.64 UR4, c[0x0][0x228] ;  /* 0x00008a0000047ab9 */ /* 0x000fe20000000a00 */
[----:B------:R-:W-:Y:S02]  /*13ab50*/  LOP3.LUT R52, R52, 0xf7ffffff, RZ, 0xc0, !PT ;  /* 0xf7ffffff34347812 */ /* 0x000fe400078ec0ff */
[----:B0-----:R-:W-:Y:S01]  /*13ab60*/  IADD3 R8, P0, R42, R38, RZ ;  /* 0x000000262a087210 */ /* 0x001fe20007f1e0ff */
[----:B-1----:R-:W-:Y:S01]  /*13ab70*/  IMAD.U32 R7, RZ, RZ, UR4 ;  /* 0x00000004ff077e24 */ /* 0x002fe2000f8e00ff */
[----:B------:R-:W-:Y:S01]  /*13ab80*/  UMOV UR4, UR5 ;  /* 0x0000000500047c82 */ /* 0x000fe20008000000 */
[----:B------:R-:W3:Y:S06]  /*13ab90*/  LDL.LU R5, [R1+0x6770] ;  /* 0x0067700001057983 */ /* 0x000eec0000300800 */
[----:B------:R-:W-:-:S04]  /*13aba0*/  @P2 LOP3.LUT R52, R52, 0x8000000, RZ, 0xfc, !PT ;  /* 0x0800000034342812 */ /* 0x000fc800078efcff */
[----:B------:R-:W-:Y:S01]  /*13abb0*/  LOP3.LUT R52, R52, 0xfbffffff, RZ, 0xc0, !PT ;  /* 0xfbffffff34347812 */ /* 0x000fe200078ec0ff */
[----:B------:R-:W-:-:S03]  /*13abc0*/  IMAD.X R9, R43, 0x1, R39, P0 ;  /* 0x000000012b097824 */ /* 0x000fc600000e0627 */
[----:B------:R-:W-:Y:S02]  /*13abd0*/  @P1 LOP3.LUT R52, R52, 0x4000000, RZ, 0xfc, !PT ;  /* 0x0400000034341812 */ /* 0x000fe400078efcff */
[----:B------:R-:W-:Y:S01]  /*13abe0*/  STL.64 [R1+0x3c08], R8 ;  /* 0x003c080801007387 */ /* 0x000fe20000100a00 */
[----:B------:R-:W-:-:S03]  /*13abf0*/  ISETP.GE.AND P1, PT, R6, UR4, PT ;  /* 0x0000000406007c0c */ /* 0x000fc6000bf26270 */
[----:B------:R0:W-:Y:S01]  /*13ac00*/  STL [R1+0xe8], R7 ;  /* 0x0000e80701007387 */ /* 0x0001e20000100800 */
[----:B------:R-:W-:Y:S01]  /*13ac10*/  IADD3 R6, P0, R42, R40, RZ ;  /* 0x000000282a067210 */ /* 0x000fe20007f1e0ff */
[----:B------:R-:W-:-:S04]  /*13ac20*/  ULDC.64 UR4, c[0x0][0x228] ;  /* 0x00008a0000047ab9 */ /* 0x000fc80000000a00 */
[----:B0-----:R-:W-:-:S05]  /*13ac30*/  IMAD.X R7, R43, 0x1, R41, P0 ;  /* 0x000000012b077824 */ /* 0x001fca00000e0629 */
[----:B------:R0:W-:Y:S01]  /*13ac40*/  STL.64 [R1+0x3c28], R6 ;  /* 0x003c280601007387 */ /* 0x0001e20000100a00 */
[----:B------:R-:W-:Y:S01]  /*13ac50*/  IMAD.U32 R8, RZ, RZ, UR4 ;  /* 0x00000004ff087e24 */ /* 0x000fe2000f8e00ff */
[----:B------:R-:W-:Y:S02]  /*13ac60*/  UMOV UR4, UR5 ;  /* 0x0000000500047c82 */ /* 0x000fe40008000000 */
[----:B0-----:R-:W3:Y:S04]  /*13ac70*/  LDL.LU R7, [R1+0x6774] ;  /* 0x0067740001077983 */ /* 0x001ee80000300800 */
[----:B------:R-:W3:Y:S01]  /*13ac80*/  LDL.LU R6, [R1+0x6778] ;  /* 0x0067780001067983 */ /* 0x000ee20000300800 */
[----:B--2---:R-:W-:Y:S01]  /*13ac90*/  ISETP.GE.AND P0, PT, R4, UR4, PT ;  /* 0x0000000404007c0c */ /* 0x004fe2000bf06270 */
[----:B------:R-:W-:-:S02]  /*13aca0*/  ULDC.64 UR4, c[0x0][0x228] ;  /* 0x00008a0000047ab9 */ /* 0x000fc40000000a00 */
[----:B------:R-:W-:Y:S01]  /*13acb0*/  IMAD.U32 R4, RZ, RZ, UR4 ;  /* 0x00000004ff047e24 */ /* 0x000fe2000f8e00ff */
[----:B------:R-:W-:Y:S01]  /*13acc0*/  STL [R1+0xe4], R8 ;  /* 0x0000e40801007387 */ /* 0x000fe20000100800 */
[----:B------:R-:W-:Y:S01]  /*13acd0*/  VIADD R42, R42, UR6 ;  /* 0x000000062a2a7c36 */ /* 0x000fe20008000000 */
[----:B------:R-:W-:Y:S02]  /*13ace0*/  ULDC.64 UR6, c[0x0][0x228] ;  /* 0x00008a0000067ab9 */ /* 0x000fe40000000a00 */
[----:B------:R0:W-:Y:S02]  /*13acf0*/  STL [R1+0xe0], R4 ;  /* 0x0000e00401007387 */ /* 0x0001e40000100800 */
[----:B0-----:R-:W-:-:S05]  /*13ad00*/  IMAD.U32 R4, RZ, RZ, UR6 ;  /* 0x00000006ff047e24 */ /* 0x001fca000f8e00ff */
[----:B------:R0:W-:Y:S04]  /*13ad10*/  STL [R1+0xdc], R4 ;  /* 0x0000dc0401007387 */ /* 0x0001e80000100800 */
[----:B0-----:R-:W2:Y:S01]  /*13ad20*/  LDL.LU R4, [R1+0x677c] ;  /* 0x00677c0001047983 */ /* 0x001ea20000300800 */
[----:B----4-:R-:W-:-:S03]  /*13ad30*/  ISETP.GE.AND P2, PT, R3, UR5, PT ;  /* 0x0000000503007c0c */ /* 0x010fc6000bf46270 */
[----:B------:R-:W4:Y:S01]  /*13ad40*/  LDL.LU R3, [R1+0x6780] ;  /* 0x0067800001037983 */ /* 0x000f220000300800 */
[----:B------:R-:W-:-:S04]  /*13ad50*/  LOP3.LUT R52, R52, 0xfdffffff, RZ, 0xc0, !PT ;  /* 0xfdffffff34347812 */ /* 0x000fc800078ec0ff */
[----:B------:R-:W-:-:S04]  /*13ad60*/  @P1 LOP3.LUT R52, R52, 0x2000000, RZ, 0xfc, !PT ;  /* 0x0200000034341812 */ /* 0x000fc800078efcff */
[----:B------:R-:W-:Y:S01]  /*13ad70*/  LOP3.LUT R52, R52, 0xfeffffff, RZ, 0xc0, !PT ;  /* 0xfeffffff34347812 */ /* 0x000fe200078ec0ff */
[----:B------:R-:W-:Y:S01]  /*13ad80*/  UMOV UR4, UR7 ;  /* 0x0000000700047c82 */ /* 0x000fe20008000000 */
[----:B------:R-:W-:Y:S01]  /*13ad90*/  SHF.R.S32.HI R43, RZ, 0x1f, R42 ;  /* 0x0000001fff2b7819 */ /* 0x000fe2000001142a */
[----:B------:R-:W-:Y:S01]  /*13ada0*/  ULDC.64 UR6, c[0x0][0x228] ;  /* 0x00008a0000067ab9 */ /* 0x000fe20000000a00 */
[----:B------:R-:W-:Y:S02]  /*13adb0*/  @P0 LOP3.LUT R52, R52, 0x1000000, RZ, 0xfc, !PT ;  /* 0x0100000034340812 */ /* 0x000fe400078efcff */
[----:B---3--:R-:W-:Y:S01]  /*13adc0*/  ISETP.GE.AND P1, PT, R5, UR4, PT ;  /* 0x0000000405007c0c */ /* 0x008fe2000bf26270 */
[----:B------:R-:W-:Y:S01]  /*13add0*/  ULDC.64 UR4, c[0x0][0x228] ;  /* 0x00008a0000047ab9 */ /* 0x000fe20000000a00 */
[----:B------:R-:W-:Y:S02]  /*13ade0*/  IADD3 R8, P0, R42, R34, RZ ;  /* 0x000000222a087210 */ /* 0x000fe40007f1e0ff */
[----:B------:R-:W-:-:S03]  /*13adf0*/  LOP3.LUT R52, R52, 0xff7fffff, RZ, 0xc0, !PT ;  /* 0xff7fffff34347812 */ /* 0x000fc600078ec0ff */
[----:B------:R-:W-:Y:S01]  /*13ae00*/  IMAD.X R9, R43, 0x1, R35, P0 ;  /* 0x000000012b097824 */ /* 0x000fe200000e0623 */
[----:B------:R-:W-:-:S04]  /*13ae10*/  @P2 LOP3.LUT R52, R52, 0x800000, RZ, 0xfc, !PT ;  /* 0x0080000034342812 */ /* 0x000fc800078efcff */
[----:B------:R-:W-:Y:S01]  /*13ae20*/  LOP3.LUT R52, R52, 0xffbfffff, RZ, 0xc0, !PT ;  /* 0xffbfffff34347812 */ /* 0x000fe200078ec0ff */
[----:B------:R0:W-:Y:S03]  /*13ae30*/  STL.64 [R1+0x3c20], R8 ;  /* 0x003c200801007387 */ /* 0x0001e60000100a00 */
[----:B------:R-:W-:Y:S01]  /*13ae40*/  @P1 LOP3.LUT R52, R52, 0x400000, RZ, 0xfc, !PT ;  /* 0x0040000034341812 */ /* 0x000fe200078efcff */
[----:B------:R-:W3:Y:S01]  /*13ae50*/  LDL.LU R5, [R1+0x6784] ;  /* 0x0067840001057983 */ /* 0x000ee20000300800 */
[----:B0-----:R-:W-:Y:S01]  /*13ae60*/  IMAD.U32 R8, RZ, RZ, UR4 ;  /* 0x00000004ff087e24 */ /* 0x001fe2000f8e00ff */
[----:B------:R-:W-:-:S04]  /*13ae70*/  UMOV UR4, UR7 ;  /* 0x0000000700047c82 */ /* 0x000fc80008000000 */
[----:B------:R0:W-:Y:S01]  /*13ae80*/  STL [R1+0xd8], R8 ;  /* 0x0000d80801007387 */ /* 0x0001e20000100800 */
[----:B------:R-:W-:Y:S02]  /*13ae90*/  ISETP.GE.AND P2, PT, R7, UR5, PT ;  /* 0x0000000507007c0c */ /* 0x000fe4000bf46270 */
[----:B------:R-:W-:Y:S01]  /*13aea0*/  ISETP.GE.AND P1, PT, R6, UR4, PT ;  /* 0x0000000406007c0c */ /* 0x000fe2000bf26270 */
[----:B0-----:R-:W-:Y:S01]  /*13aeb0*/  IMAD.U32 R8, RZ, RZ, UR6 ;  /* 0x00000006ff087e24 */ /* 0x001fe2000f8e00ff */
[----:B------:R-:W-:Y:S01]  /*13aec0*/  IADD3 R6, P0, R42, R36, RZ ;  /* 0x000000242a067210 */ /* 0x000fe20007f1e0ff */
[----:B------:R-:W-:Y:S01]  /*13aed0*/  ULDC.64 UR6, c[0x0][0x228] ;  /* 0x00008a0000067ab9 */ /* 0x000fe20000000a00 */
[----:B------:R-:W-:Y:S01]  /*13aee0*/  LOP3.LUT R52, R52, 0xffdfffff, RZ, 0xc0, !PT ;  /* 0xffdfffff34347812 */ /* 0x000fe200078ec0ff */
[----:B------:R-:W-:Y:S02]  /*13aef0*/  ULDC.64 UR4, c[0x0][0x228] ;  /* 0x00008a0000047ab9 */ /* 0x000fe40000000a00 */
[----:B------:R-:W-:Y:S01]  /*13af00*/  IMAD.X R7, R43, 0x1, R37, P0 ;  /* 0x000000012b077824 */ /* 0x000fe200000e0625 */
[----:B------:R-:W-:Y:S04]  /*13af10*/  STL [R1+0xd4], R8 ;  /* 0x0000d40801007387 */ /* 0x000fe80000100800 */
[----:B------:R0:W-:Y:S01]  /*13af20*/  STL.64 [R1+0x3c00], R6 ;  /* 0x003c000601007387 */ /* 0x0001e20000100a00 */
[----:B------:R-:W-:-:S03]  /*13af30*/  @P2 LOP3.LUT R52, R52, 0x200000, RZ, 0xfc, !PT ;  /* 0x0020000034342812 */ /* 0x000fc600078efcff */
[----:B0-----:R-:W3:Y:S01]  /*13af40*/  LDL.LU R6, [R1+0x6788] ;  /* 0x0067880001067983 */ /* 0x001ee20000300800 */
[----:B------:R-:W-:Y:S01]  /*13af50*/  LOP3.LUT R52, R52, 0xffefffff, RZ, 0xc0, !PT ;  /* 0xffefffff34347812 */ /* 0x000fe200078ec0ff */
[----:B------:R-:W-:Y:S02]  /*13af60*/  IMAD.U32 R7, RZ, RZ, UR6 ;  /* 0x00000006ff077e24 */ /* 0x000fe4000f8e00ff */
[----:B------:R-:W-:Y:S01]  /*13af70*/  IMAD.U32 R15, RZ, RZ, UR4 ;  /* 0x00000004ff0f7e24 */ /* 0x000fe2000f8e00ff */
[----:B------:R-:W-:Y:S01]  /*13af80*/  UMOV UR4, UR7 ;  /* 0x0000000700047c82 */ /* 0x000fe20008000000 */
[----:B------:R-:W-:Y:S01]  /*13af90*/  @P1 LOP3.LUT R52, R52, 0x100000, RZ, 0xfc, !PT ;  /* 0x0010000034341812 */ /* 0x000fe200078efcff */
[----:B------:R0:W-:Y:S01]  /*13afa0*/  STL [R1+0xcc], R7 ;  /* 0x0000cc0701007387 */ /* 0x0001e20000100800 */
[----:B------:R-:W-:Y:S01]  /*13afb0*/  IADD3 R8, P0, R42, R38, RZ ;  /* 0x000000262a087210 */ /* 0x000fe20007f1e0ff */
[----:B------:R-:W-:Y:S01]  /*13afc0*/  ULDC UR6, c[0x0][0x248] ;  /* 0x0000920000067ab9 */ /* 0x000fe20000000800 */
[----:B----4-:R-:W-:-:S02]  /*13afd0*/  ISETP.GE.AND P1, PT, R3, UR4, PT ;  /* 0x0000000403007c0c */ /* 0x010fc4000bf26270 */
[----:B------:R-:W4:Y:S01]  /*13afe0*/  LDL.LU R3, [R1+0x678c] ;  /* 0x00678c0001037983 */ /* 0x000f220000300800 */
[----:B--2---:R-:W-:Y:S01]  /*13aff0*/  ISETP.GE.AND P2, PT, R4, UR5, PT ;  /* 0x0000000504007c0c */ /* 0x004fe2000bf46270 */
[----:B------:R-:W-:Y:S01]  /*13b000*/  IMAD.X R9, R43, 0x1, R39, P0 ;  /* 0x000000012b097824 */ /* 0x000fe200000e0627 */
[----:B------:R-:W-:Y:S01]  /*13b010*/  LOP3.LUT R52, R52, 0xfff7ffff, RZ, 0xc0, !PT ;  /* 0xfff7ffff34347812 */ /* 0x000fe200078ec0ff */
[----:B------:R-:W2:Y:S01]  /*13b020*/  LDL.LU R4, [R1+0x6790] ;  /* 0x0067900001047983 */ /* 0x000ea20000300800 */
[----:B------:R-:W-:-:S03]  /*13b030*/  ULDC.64 UR4, c[0x0][0x228] ;  /* 0x00008a0000047ab9 */ /* 0x000fc60000000a00 */
[----:B------:R1:W-:Y:S01]  /*13b040*/  STL.64 [R1+0x3c68], R8 ;  /* 0x003c680801007387 */ /* 0x0003e20000100a00 */
[----:B0-----:R-:W-:-:S05]  /*13b050*/  IMAD.U32 R7, RZ, RZ, UR4 ;  /* 0x00000004ff077e24 */ /* 0x001fca000f8e00ff */
[----:B------:R-:W-:Y:S02]  /*13b060*/  @P2 LOP3.LUT R52, R52, 0x80000, RZ, 0xfc, !PT ;  /* 0x0008000034342812 */ /* 0x000fe400078efcff */
[----:B-1----:R-:W-:Y:S02]  /*13b070*/  IADD3 R8, P0, R42, R40, RZ ;  /* 0x000000282a087210 */ /* 0x002fe40007f1e0ff */
[----:B------:R-:W-:Y:S01]  /*13b080*/  LOP3.LUT R52, R52, 0xfffbffff, RZ, 0xc0, !PT ;  /* 0xfffbffff34347812 */ /* 0x000fe200078ec0ff */
[----:B------:R-:W-:Y:S02]  /*13b090*/  UMOV UR4, UR5 ;  /* 0x0000000500047c82 */ /* 0x000fe40008000000 */
[----:B------:R-:W-:Y:S01]  /*13b0a0*/  IMAD.X R9, R43, 0x1, R41, P0 ;  /* 0x000000012b097824 */ /* 0x000fe200000e0629 */
[----:B------:R-:W-:Y:S01]  /*13b0b0*/  @P1 LOP3.LUT R52, R52, 0x40000, RZ, 0xfc, !PT ;  /* 0x0004000034341812 */ /* 0x000fe200078efcff */
[----:B------:R0:W-:Y:S01]  /*13b0c0*/  STL [R1+0xc8], R7 ;  /* 0x0000c80701007387 */ /* 0x0001e20000100800 */
[----:B---3--:R-:W-:Y:S01]  /*13b0d0*/  ISETP.GE.AND P1, PT, R5, UR4, PT ;  /* 0x0000000405007c0c */ /* 0x008fe2000bf26270 */
[----:B------:R-:W-:-:S02]  /*13b0e0*/  ULDC.64 UR4, c[0x0][0x228] ;  /* 0x00008a0000047ab9 */ /* 0x000fc40000000a00 */
[----:B0-----:R-:W3:Y:S04]  /*13b0f0*/  LDL.LU R7, [R1+0x6794] ;  /* 0x0067940001077983 */ /* 0x001ee80000300800 */
[----:B------:R-:W3:Y:S04]  /*13b100*/  LDL.LU R5, [R1+0x6798] ;  /* 0x0067980001057983 */ /* 0x000ee80000300800 */
[----:B------:R0:W-:Y:S01]  /*13b110*/  STL.64 [R1+0x3c90], R8 ;  /* 0x003c900801007387 */ /* 0x0001e20000100a00 */
[----:B------:R-:W-:Y:S01]  /*13b120*/  VIADD R42, R42, UR6 ;  /* 0x000000062a2a7c36 */ /* 0x000fe20008000000 */
[----:B------:R-:W-:Y:S01]  /*13b130*/  ULDC.64 UR6, c[0x0][0x228] ;  /* 0x00008a0000067ab9 */ /* 0x000fe20000000a00 */
[----:B0-----:R-:W-:Y:S01]  /*13b140*/  IMAD.U32 R8, RZ, RZ, UR4 ;  /* 0x00000004ff087e24 */ /* 0x001fe2000f8e00ff */
[----:B------:R-:W-:-:S04]  /*13b150*/  UMOV UR4, UR5 ;  /* 0x0000000500047c82 */ /* 0x000fc80008000000 */
[----:B------:R-:W-:Y:S01]  /*13b160*/  STL [R1+0xc4], R8 ;  /* 0x0000c40801007387 */ /* 0x000fe20000100800 */
[----:B------:R-:W-:Y:S01]  /*13b170*/  ISETP.GE.AND P0, PT, R6, UR4, PT ;  /* 0x0000000406007c0c */ /* 0x000fe2000bf06270 */
[----:B------:R-:W-:Y:S02]  /*13b180*/  ULDC.64 UR4, c[0x0][0x228] ;  /* 0x00008a0000047ab9 */ /* 0x000fe40000000a00 */
[----:B------:R-:W-:-:S05]  /*13b190*/  IMAD.U32 R6, RZ, RZ, UR4 ;  /* 0x00000004ff067e24 */ /* 0x000fca000f8e00ff */
[----:B------:R0:W-:Y:S02]  /*13b1a0*/  STL [R1+0xc0], R6 ;  /* 0x0000c00601007387 */ /* 0x0001e40000100800 */
[----:B0-----:R-:W-:-:S05]  /*13b1b0*/  IMAD.U32 R6, RZ, RZ, UR6 ;  /* 0x00000006ff067e24 */ /* 0x001fca000f8e00ff */
[----:B------:R0:W-:Y:S04]  /*13b1c0*/  STL [R1+0xbc], R6 ;  /* 0x0000bc0601007387 */ /* 0x0001e80000100800 */
[----:B0-----:R-:W3:Y:S01]  /*13b1d0*/  LDL.LU R6, [R1+0x679c] ;  /* 0x00679c0001067983 */ /* 0x001ee20000300800 */
[----:B----4-:R-:W-:-:S03]  /*13b1e0*/  ISETP.GE.AND P2, PT, R3, UR5, PT ;  /* 0x0000000503007c0c */ /* 0x010fc6000bf46270 */
[----:B------:R-:W4:Y:S01]  /*13b1f0*/  LDL.LU R3, [R1+0x67a0] ;  /* 0x0067a00001037983 */ /* 0x000f220000300800 */
[----:B------:R-:W-:-:S04]  /*13b200*/  LOP3.LUT R52, R52, 0xfffdffff, RZ, 0xc0, !PT ;  /* 0xfffdffff34347812 */ /* 0x000fc800078ec0ff */
[----:B------:R-:W-:-:S04]  /*13b210*/  @P1 LOP3.LUT R52, R52, 0x20000, RZ, 0xfc, !PT ;  /* 0x0002000034341812 */ /* 0x000fc800078efcff */
[----:B------:R-:W-:Y:S02]  /*13b220*/  LOP3.LUT R52, R52, 0xfffeffff, RZ, 0xc0, !PT ;  /* 0xfffeffff34347812 */ /* 0x000fe400078ec0ff */
[----:B------:R-:W-:Y:S02]  /*13b230*/  SHF.R.S32.HI R43, RZ, 0x1f, R42 ;  /* 0x0000001fff2b7819 */ /* 0x000fe4000001142a */
[----:B------:R-:W-:Y:S02]  /*13b240*/  @P0 LOP3.LUT R52, R52, 0x10000, RZ, 0xfc, !PT ;  /* 0x0001000034340812 */ /* 0x000fe400078efcff */
[----:B------:R-:W-:Y:S01]  /*13b250*/  IADD3 R8, P0, R42, R34, RZ ;  /* 0x000000222a087210 */ /* 0x000fe20007f1e0ff */
[----:B------:R-:W-:Y:S01]  /*13b260*/  UMOV UR4, UR7 ;  /* 0x0000000700047c82 */ /* 0x000fe20008000000 */
[----:B------:R-:W-:Y:S01]  /*13b270*/  LOP3.LUT R52, R52, 0xffff7fff, RZ, 0xc0, !PT ;  /* 0xffff7fff34347812 */ /* 0x000fe200078ec0ff */
[----:B------:R-:W-:Y:S02]  /*13b280*/  ULDC.64 UR6, c[0x0][0x228] ;  /* 0x00008a0000067ab9 */ /* 0x000fe40000000a00 */
[----:B------:R-:W-:Y:S01]  /*13b290*/  IMAD.X R9, R43, 0x1, R35, P0 ;  /* 0x000000012b097824 */ /* 0x000fe200000e0623 */
[----:B--2---:R-:W-:Y:S01]  /*13b2a0*/  ISETP.GE.AND P1, PT, R4, UR4, PT ;  /* 0x0000000404007c0c */ /* 0x004fe2000bf26270 */
[----:B------:R-:W-:Y:S01]  /*13b2b0*/  ULDC.64 UR4, c[0x0][0x228] ;  /* 0x00008a0000047ab9 */ /* 0x000fe20000000a00 */
[----:B------:R-:W-:-:S02]  /*13b2c0*/  @P2 LOP3.LUT R52, R52, 0x8000, RZ, 0xfc, !PT ;  /* 0x0000800034342812 */ /* 0x000fc400078efcff */
[----:B------:R0:W-:Y:S02]  /*13b2d0*/  STL.64 [R1+0x3c88], R8 ;  /* 0x003c880801007387 */ /* 0x0001e40000100a00 */
[----:B------:R-:W-:Y:S02]  /*13b2e0*/  LOP3.LUT R52, R52, 0xffffbfff, RZ, 0xc0, !PT ;  /* 0xffffbfff34347812 */ /* 0x000fe400078ec0ff */
[----:B------:R-:W2:Y:S01]  /*13b2f0*/  LDL.LU R4, [R1+0x67a4] ;  /* 0x0067a40001047983 */ /* 0x000ea20000300800 */
[----:B0-----:R-:W-:Y:S01]  /*13b300*/  IMAD.U32 R8, RZ, RZ, UR4 ;  /* 0x00000004ff087e24 */ /* 0x001fe2000f8e00ff */
[----:B---3--:R-:W-:-:S04]  /*13b310*/  ISETP.GE.AND P2, PT, R7, UR5, PT ;  /* 0x0000000507007c0c */ /* 0x008fc8000bf46270 */
        /* <DEDUP_REMOVED lines=9> */
[----:B------:R-:W3:Y:S01]  /*13b3b0*/  LDL.LU R5, [R1+0x67a8] ;  /* 0x0067a80001057983 */ /* 0x000ee20000300800 */
        /* <DEDUP_REMOVED lines=9> */
[----:B------:R-:W-:Y:S04]  /*13b450*/  STL.64 [R1+0x3c60], R8 ;  /* 0x003c600801007387 */ /* 0x000fe80000100a00 */
[----:B------:R0:W-:Y:S01]  /*13b460*/  STL [R1+0xac], R7 ;  /* 0x0000ac0701007387 */ /* 0x0001e20000100800 */
[----:B----4-:R-:W-:-:S03]  /*13b470*/  ISETP.GE.AND P1, PT, R3, UR4, PT ;  /* 0x0000000403007c0c */ /* 0x010fc6000bf26270 */
[----:B------:R-:W4:Y:S01]  /*13b480*/  LDL.LU R3, [R1+0x67ac] ;  /* 0x0067ac0001037983 */ /* 0x000f220000300800 */
[----:B------:R-:W-:Y:S01]  /*13b490*/  ISETP.GE.AND P2, PT, R6, UR5, PT ;  /* 0x0000000506007c0c */ /* 0x000fe2000bf46270 */
[----:B------:R-:W-:Y:S01]  /*13b4a0*/  ULDC.64 UR4, c[0x0][0x228] ;  /* 0x00008a0000047ab9 */ /* 0x000fe20000000a00 */
[----:B------:R-:W-:-:S05]  /*13b4b0*/  IADD3 R6, P0, R42, R38, RZ ;  /* 0x000000262a067210 */ /* 0x000fca0007f1e0ff */
[----:B0-----:R-:W-:Y:S01]  /*13b4c0*/  IMAD.X R7, R43, 0x1, R39, P0 ;  /* 0x000000012b077824 */ /* 0x001fe200000e0627 */
[----:B------:R-:W-:-:S04]  /*13b4d0*/  LOP3.LUT R52, R52, 0xfffff7ff, RZ, 0xc0, !PT ;  /* 0xfffff7ff34347812 */ /* 0x000fc800078ec0ff */
[----:B------:R0:W-:Y:S01]  /*13b4e0*/  STL.64 [R1+0x3cb8], R6 ;  /* 0x003cb80601007387 */ /* 0x0001e20000100a00 */
[----:B------:R-:W-:Y:S02]  /*13b4f0*/  @P2 LOP3.LUT R52, R52, 0x800, RZ, 0xfc, !PT ;  /* 0x0000080034342812 */ /* 0x000fe400078efcff */
[----:B------:R-:W-:Y:S01]  /*13b500*/  IADD3 R8, P0, R42, R40, RZ ;  /* 0x000000282a087210 */ /* 0x000fe20007f1e0ff */
[----:B0-----:R-:W4:Y:S01]  /*13b510*/  LDL.LU R6, [R1+0x67b0] ;  /* 0x0067b00001067983 */ /* 0x001f220000300800 */
[----:B------:R-:W-:Y:S01]  /*13b520*/  IMAD.U32 R7, RZ, RZ, UR4 ;  /* 0x00000004ff077e24 */ /* 0x000fe2000f8e00ff */
[----:B------:R-:W-:Y:S02]  /*13b530*/  LOP3.LUT R52, R52, 0xfffffbff, RZ, 0xc0, !PT ;  /* 0xfffffbff34347812 */ /* 0x000fe400078ec0ff */
[----:B------:R-:W-:Y:S01]  /*13b540*/  IMAD.X R9, R43, 0x1, R41, P0 ;  /* 0x000000012b097824 */ /* 0x000fe200000e0629 */
[----:B------:R-:W-:Y:S01]  /*13b550*/  UMOV UR4, UR5 ;  /* 0x0000000500047c82 */ /* 0x000fe20008000000 */
[----:B------:R-:W-:Y:S01]  /*13b560*/  @P1 LOP3.LUT R52, R52, 0x400, RZ, 0xfc, !PT ;  /* 0x0000040034341812 */ /* 0x000fe200078efcff */
[----:B------:R0:W-:Y:S01]  /*13b570*/  STL [R1+0xa8], R7 ;  /* 0x0000a80701007387 */ /* 0x0001e20000100800 */
[----:B--2---:R-:W-:Y:S01]  /*13b580*/  ISETP.GE.AND P1, PT, R4, UR4, PT ;  /* 0x0000000404007c0c */ /* 0x004fe2000bf26270 */
[----:B------:R-:W-:-:S02]  /*13b590*/  ULDC.64 UR4, c[0x0][0x228] ;  /* 0x00008a0000047ab9 */ /* 0x000fc40000000a00 */
[----:B0-----:R-:W2:Y:S04]  /*13b5a0*/  LDL.LU R7, [R1+0x67b4] ;  /* 0x0067b40001077983 */ /* 0x001ea80000300800 */
[----:B------:R-:W2:Y:S04]  /*13b5b0*/  LDL.LU R4, [R1+0x67b8] ;  /* 0x0067b80001047983 */ /* 0x000ea80000300800 */
[----:B------:R0:W-:Y:S01]  /*13b5c0*/  STL.64 [R1+0x3ce0], R8 ;  /* 0x003ce00801007387 */ /* 0x0001e20000100a00 */
[----:B------:R-:W-:Y:S01]  /*13b5d0*/  VIADD R42, R42, UR6 ;  /* 0x000000062a2a7c36 */ /* 0x000fe20008000000 */
[----:B------:R-:W-:Y:S01]  /*13b5e0*/  ULDC.64 UR6, c[0x0][0x228] ;  /* 0x00008a0000067ab9 */ /* 0x000fe20000000a00 */
[----:B0-----:R-:W-:Y:S01]  /*13b5f0*/  IMAD.U32 R8, RZ, RZ, UR4 ;  /* 0x00000004ff087e24 */ /* 0x001fe2000f8e00ff */
[----:B------:R-:W-:-:S02]  /*13b600*/  UMOV UR4, UR5 ;  /* 0x0000000500047c82 */ /* 0x000fc40008000000 */
[----:B---3--:R-:W-:Y:S01]  /*13b610*/  ISETP.GE.AND P0, PT, R5, UR4, PT ;  /* 0x0000000405007c0c */ /* 0x008fe2000bf06270 */
[----:B------:R-:W-:Y:S02]  /*13b620*/  ULDC.64 UR4, c[0x0][0x228] ;  /* 0x00008a0000047ab9 */ /* 0x000fe40000000a00 */
[----:B------:R-:W-:Y:S01]  /*13b630*/  IMAD.U32 R5, RZ, RZ, UR4 ;  /* 0x00000004ff057e24 */ /* 0x000fe2000f8e00ff */
[----:B------:R-:W-:Y:S04]  /*13b640*/  STL [R1+0xa4], R8 ;  /* 0x0000a40801007387 */ /* 0x000fe80000100800 */
        /* <DEDUP_REMOVED lines=16> */
[----:B------:R-:W-:Y:S01]  /*13b750*/  ISETP.GE.AND P1, PT, R6, UR4, PT ;  /* 0x0000000406007c0c */ /* 0x000fe2000bf26270 */
[----:B------:R-:W-:-:S03]  /*13b760*/  ULDC.64 UR4, c[0x0][0x228] ;  /* 0x00008a0000047ab9 */ /* 0x000fc60000000a00 */
[----:B------:R0:W-:Y:S04]  /*13b770*/  STL.64 [R1+0x3cd8], R8 ;  /* 0x003cd80801007387 */ /* 0x0001e80000100a00 */
[----:B------:R-:W3:Y:S01]  /*13b780*/  LDL.LU R6, [R1+0x67c4] ;  /* 0x0067c40001067983 */ /* 0x000ee20000300800 */
[----:B------:R-:W-:Y:S01]  /*13b790*/  @P2 LOP3.LUT R52, R52, 0x80, RZ, 0xfc, !PT ;  /* 0x0000008034342812 */ /* 0x000fe200078efcff */
[----:B0-----:R-:W-:-:S03]  /*13b7a0*/  IMAD.U32 R8, RZ, RZ, UR4 ;  /* 0x00000004ff087e24 */ /* 0x001fc6000f8e00ff */
[----:B------:R-:W-:Y:S02]  /*13b7b0*/  LOP3.LUT R52, R52, 0xffffffbf, RZ, 0xc0, !PT ;  /* 0xffffffbf34347812 */ /* 0x000fe400078ec0ff */
[----:B--2---:R-:W-:Y:S01]  /*13b7c0*/  ISETP.GE.AND P2, PT, R7, UR5, PT ;  /* 0x0000000507007c0c */ /* 0x004fe2000bf46270 */
        /* <DEDUP_REMOVED lines=58> */
[----:B------:R-:W-:Y:S01]  /*13bb70*/  @P1 LOP3.LUT R52, R52, 0x2, RZ, 0xfc, !PT ;  /* 0x0000000234341812 */ /* 0x000fe200078efcff */
[----:B------:R-:W-:Y:S01]  /*13bb80*/  UMOV UR4, UR7 ;  /* 0x0000000700047c82 */ /* 0x000fe20008000000 */
[----:B------:R-:W-:Y:S01]  /*13bb90*/  SHF.R.S32.HI R43, RZ, 0x1f, R42 ;  /* 0x0000001fff2b7819 */ /* 0x000fe2000001142a */
[----:B------:R-:W-:Y:S01]  /*13bba0*/  ULDC.64 UR6, c[0x0][0x228] ;  /* 0x00008a0000067ab9 */ /* 0x000fe20000000a00 */
[----:B------:R-:W-:Y:S02]  /*13bbb0*/  LOP3.LUT R52, R52, 0xfffffffe, RZ, 0xc0, !PT ;  /* 0xfffffffe34347812 */ /* 0x000fe400078ec0ff */
[----:B---3--:R-:W-:Y:S01]  /*13bbc0*/  ISETP.GE.AND P1, PT, R5, UR4, PT ;  /* 0x0000000405007c0c */ /* 0x008fe2000bf26270 */
[----:B------:R-:W-:Y:S01]  /*13bbd0*/  ULDC.64 UR4, c[0x0][0x228] ;  /* 0x00008a0000047ab9 */ /* 0x000fe20000000a00 */
[----:B------:R-:W-:Y:S02]  /*13bbe0*/  @P0 LOP3.LUT R52, R52, 0x1, RZ, 0xfc, !PT ;  /* 0x0000000134340812 */ /* 0x000fe400078efcff */
[----:B------:R-:W-:-:S02]  /*13bbf0*/  IADD3 R8, P0, R42, R34, RZ ;  /* 0x000000222a087210 */ /* 0x000fc40007f1e0ff */
        /* <DEDUP_REMOVED lines=10> */
[----:B------:R-:W-:Y:S01]  /*13bca0*/  LOP3.LUT R51, R51, 0xdfffffff, RZ, 0xc0, !PT ;  /* 0xdfffffff33337812 */ /* 0x000fe200078ec0ff */
[----:B0-----:R-:W-:Y:S01]  /*13bcb0*/  IMAD.U32 R8, RZ, RZ, UR6 ;  /* 0x00000006ff087e24 */ /* 0x001fe2000f8e00ff */
[----:B------:R-:W-:Y:S01]  /*13bcc0*/  ULDC.64 UR6, c[0x0][0x228] ;  /* 0x00008a0000067ab9 */ /* 0x000fe20000000a00 */
[----:B------:R-:W-:Y:S02]  /*13bcd0*/  ISETP.GE.AND P2, PT, R7, UR5, PT ;  /* 0x0000000507007c0c */ /* 0x000fe4000bf46270 */
[----:B------:R-:W-:Y:S01]  /*13bce0*/  ISETP.GE.AND P1, PT, R6, UR4, PT ;  /* 0x0000000406007c0c */ /* 0x000fe2000bf26270 */
[----:B------:R-:W-:Y:S01]  /*13bcf0*/  STL [R1+0x74], R8 ;  /* 0x0000740801007387 */ /* 0x000fe20000100800 */
[----:B------:R-:W-:Y:S01]  /*13bd00*/  IADD3 R6, P0, R42, R36, RZ ;  /* 0x000000242a067210 */ /* 0x000fe20007f1e0ff */
[----:B------:R-:W-:-:S04]  /*13bd10*/  ULDC.64 UR4, c[0x0][0x228] ;  /* 0x00008a0000047ab9 */ /* 0x000fc80000000a00 */
[----:B------:R-:W-:-:S05]  /*13bd20*/  IMAD.X R7, R43, 0x1, R37, P0 ;  /* 0x000000012b077824 */ /* 0x000fca00000e0625 */
[----:B------:R0:W-:Y:S01]  /*13bd30*/  STL.64 [R1+0x3d08], R6 ;  /* 0x003d080601007387 */ /* 0x0001e20000100a00 */
[----:B------:R-:W-:-:S03]  /*13bd40*/  @P2 LOP3.LUT R51, R51, 0x20000000, RZ, 0xfc, !PT ;  /* 0x2000000033332812 */ /* 0x000fc600078efcff */
[----:B0-----:R-:W3:Y:S01]  /*13bd50*/  LDL.LU R6, [R1+0x67e8] ;  /* 0x0067e80001067983 */ /* 0x001ee20000300800 */
[----:B------:R-:W-:Y:S01]  /*13bd60*/  IMAD.U32 R7, RZ, RZ, UR6 ;  /* 0x00000006ff077e24 */ /* 0x000fe2000f8e00ff */
[----:B------:R-:W-:Y:S01]  /*13bd70*/  LOP3.LUT R51, R51, 0xefffffff, RZ, 0xc0, !PT ;  /* 0xefffffff33337812 */ /* 0x000fe200078ec0ff */
[----:B------:R-:W-:Y:S01]  /*13bd80*/  IMAD.U32 R18, RZ, RZ, UR4 ;  /* 0x00000004ff127e24 */ /* 0x000fe2000f8e00ff */
[----:B------:R-:W-:Y:S01]  /*13bd90*/  UMOV UR4, UR7 ;  /* 0x0000000700047c82 */ /* 0x000fe20008000000 */
[----:B------:R-:W-:Y:S01]  /*13bda0*/  IADD3 R8, P0, R42, R38, RZ ;  /* 0x000000262a087210 */ /* 0x000fe20007f1e0ff */
[----:B------:R0:W-:Y:S01]  /*13bdb0*/  STL [R1+0x6c], R7 ;  /* 0x00006c0701007387 */ /* 0x0001e20000100800 */
[----:B------:R-:W-:Y:S01]  /*13bdc0*/  @P1 LOP3.LUT R51, R51, 0x10000000, RZ, 0xfc, !PT ;  /* 0x1000000033331812 */ /* 0x000fe200078efcff */
[----:B------:R-:W-:Y:S01]  /*13bdd0*/  ULDC UR6, c[0x0][0x248] ;  /* 0x0000920000067ab9 */ /* 0x000fe20000000800 */
[----:B--2---:R-:W-:Y:S02]  /*13bde0*/  ISETP.GE.AND P2, PT, R4, UR5, PT ;  /* 0x0000000504007c0c */ /* 0x004fe4000bf46270 */
[----:B------:R-:W2:Y:S01]  /*13bdf0*/  LDL.LU R4, [R1+0x67ec] ;  /* 0x0067ec0001047983 */ /* 0x000ea20000300800 */
[----:B----4-:R-:W-:Y:S01]  /*13be00*/  ISETP.GE.AND P1, PT, R3, UR4, PT ;  /* 0x0000000403007c0c */ /* 0x010fe2000bf26270 */
[----:B------:R-:W-:-:S02]  /*13be10*/  IMAD.X R9, R43, 0x1, R39, P0 ;  /* 0x000000012b097824 */ /* 0x000fc400000e0627 */
[----:B------:R-:W4:Y:S01]  /*13be20*/  LDL.LU R3, [R1+0x67f0] ;  /* 0x0067f00001037983 */ /* 0x000f220000300800 */
[----:B------:R-:W-:Y:S01]  /*13be30*/  LOP3.LUT R51, R51, 0xf7ffffff, RZ, 0xc0, !PT ;  /* 0xf7ffffff33337812 */ /* 0x000fe200078ec0ff */
[----:B------:R-:W-:Y:S02]  /*13be40*/  ULDC.64 UR4, c[0x0][0x228] ;  /* 0x00008a0000047ab9 */ /* 0x000fe40000000a00 */
[----:B------:R1:W-:Y:S03]  /*13be50*/  STL.64 [R1+0x3d70], R8 ;  /* 0x003d700801007387 */ /* 0x0003e60000100a00 */
[----:B------:R-:W-:Y:S01]  /*13be60*/  @P2 LOP3.LUT R51, R51, 0x8000000, RZ, 0xfc, !PT ;  /* 0x0800000033332812 */ /* 0x000fe200078efcff */
[----:B0-----:R-:W-:-:S03]  /*13be70*/  IMAD.U32 R7, RZ, RZ, UR4 ;  /* 0x00000004ff077e24 */ /* 0x001fc6000f8e00ff */
[----:B------:R-:W-:Y:S01]  /*13be80*/  LOP3.LUT R51, R51, 0xfbffffff, RZ, 0xc0, !PT ;  /* 0xfbffffff33337812 */ /* 0x000fe200078ec0ff */
[----:B------:R-:W-:Y:S01]  /*13be90*/  UMOV UR4, UR5 ;  /* 0x0000000500047c82 */ /* 0x000fe20008000000 */
[----:B-1----:R-:W-:Y:S01]  /*13bea0*/  IADD3 R8, P0, R42, R40, RZ ;  /* 0x000000282a087210 */ /* 0x002fe20007f1e0ff */
[----:B------:R0:W-:Y:S01]  /*13beb0*/  STL [R1+0x68], R7 ;  /* 0x0000680701007387 */ /* 0x0001e20000100800 */
[----:B------:R-:W-:-:S03]  /*13bec0*/  @P1 LOP3.LUT R51, R51, 0x4000000, RZ, 0xfc, !PT ;  /* 0x0400000033331812 */ /* 0x000fc600078efcff */
[----:B------:R-:W-:Y:S01]  /*13bed0*/  IMAD.X R9, R43, 0x1, R41, P0 ;  /* 0x000000012b097824 */ /* 0x000fe200000e0629 */
[----:B0-----:R-:W4:Y:S01]  /*13bee0*/  LDL.LU R7, [R1+0x67f4] ;  /* 0x0067f40001077983 */ /* 0x001f220000300800 */
[----:B---3--:R-:W-:Y:S01]  /*13bef0*/  ISETP.GE.AND P1, PT, R5, UR4, PT ;  /* 0x0000000405007c0c */ /* 0x008fe2000bf26270 */
[----:B------:R-:W-:Y:S02]  /*13bf00*/  ULDC.64 UR4, c[0x0][0x228] ;  /* 0x00008a0000047ab9 */ /* 0x000fe40000000a00 */
[----:B------:R-:W3:Y:S04]  /*13bf10*/  LDL.LU R5, [R1+0x67f8] ;  /* 0x0067f80001057983 */ /* 0x000ee80000300800 */
[----:B------:R0:W-:Y:S01]  /*13bf20*/  STL.64 [R1+0x3d90], R8 ;  /* 0x003d900801007387 */ /* 0x0001e20000100a00 */
[----:B------:R-:W-:Y:S01]  /*13bf30*/  VIADD R42, R42, UR6 ;  /* 0x000000062a2a7c36 */ /* 0x000fe20008000000 */
[----:B------:R-:W-:Y:S01]  /*13bf40*/  ULDC.64 UR6, c[0x0][0x228] ;  /* 0x00008a0000067ab9 */ /* 0x000fe20000000a00 */
[----:B0-----:R-:W-:Y:S01]  /*13bf50*/  IMAD.U32 R8, RZ, RZ, UR4 ;  /* 0x00000004ff087e24 */ /* 0x001fe2000f8e00ff */
[----:B------:R-:W-:Y:S01]  /*13bf60*/  UMOV UR4, UR5 ;  /* 0x0000000500047c82 */ /* 0x000fe20008000000 */
[----:B------:R-:W-:-:S03]  /*13bf70*/  LOP3.LUT R51, R51, 0xfdffffff, RZ, 0xc0, !PT ;  /* 0xfdffffff33337812 */ /* 0x000fc600078ec0ff */
[----:B------:R-:W-:Y:S01]  /*13bf80*/  STL [R1+0x64], R8 ;  /* 0x0000640801007387 */ /* 0x000fe20000100800 */
[----:B------:R-:W-:Y:S02]  /*13bf90*/  @P1 LOP3.LUT R51, R51, 0x2000000, RZ, 0xfc, !PT ;  /* 0x0200000033331812 */ /* 0x000fe400078efcff */
[----:B------:R-:W-:Y:S01]  /*13bfa0*/  ISETP.GE.AND P0, PT, R6, UR4, PT ;  /* 0x0000000406007c0c */ /* 0x000fe2000bf06270 */
[----:B------:R-:W-:Y:S02]  /*13bfb0*/  ULDC.64 UR4, c[0x0][0x228] ;  /* 0x00008a0000047ab9 */ /* 0x000fe40000000a00 */
[----:B------:R-:W-:-:S05]  /*13bfc0*/  IMAD.U32 R6, RZ, RZ, UR4 ;  /* 0x00000004ff067e24 */ /* 0x000fca000f8e00ff */
[----:B------:R0:W-:Y:S01]  /*13bfd0*/  STL [R1+0x60], R6 ;  /* 0x0000600601007387 */ /* 0x0001e20000100800 */
[----:B------:R-:W-:Y:S01]  /*13bfe0*/  UMOV UR4, UR7 ;  /* 0x0000000700047c82 */ /* 0x000fe20008000000 */
[----:B--2---:R-:W-:Y:S01]  /*13bff0*/  ISETP.GE.AND P2, PT, R4, UR5, PT ;  /* 0x0000000504007c0c */ /* 0x004fe2000bf46270 */
[----:B0-----:R-:W-:Y:S01]  /*13c000*/  IMAD.U32 R6, RZ, RZ, UR6 ;  /* 0x00000006ff067e24 */ /* 0x001fe2000f8e00ff */
[----:B------:R-:W-:Y:S01]  /*13c010*/  LOP3.LUT R51, R51, 0xfeffffff, RZ, 0xc0, !PT ;  /* 0xfeffffff33337812 */ /* 0x000fe200078ec0ff */
[----:B------:R-:W-:-:S03]  /*13c020*/  ULDC.64 UR6, c[0x0][0x228] ;  /* 0x00008a0000067ab9 */ /* 0x000fc60000000a00 */
[----:B------:R0:W-:Y:S04]  /*13c030*/  STL [R1+0x5c], R6 ;  /* 0x00005c0601007387 */ /* 0x0001e80000100800 */
[----:B------:R-:W2:Y:S01]  /*13c040*/  LDL.LU R4, [R1+0x67fc] ;  /* 0x0067fc0001047983 */ /* 0x000ea20000300800 */
[----:B----4-:R-:W-:Y:S01]  /*13c050*/  ISETP.GE.AND P1, PT, R3, UR4, PT ;  /* 0x0000000403007c0c */ /* 0x010fe2000bf26270 */
[----:B------:R-:W-:Y:S02]  /*13c060*/  ULDC.64 UR4, c[0x0][0x228] ;  /* 0x00008a0000047ab9 */ /* 0x000fe40000000a00 */
[----:B------:R-:W4:Y:S01]  /*13c070*/  LDL.LU R3, [R1+0x6800] ;  /* 0x0068000001037983 */ /* 0x000f220000300800 */
[----:B------:R-:W-:Y:S02]  /*13c080*/  @P0 LOP3.LUT R51, R51, 0x1000000, RZ, 0xfc, !PT ;  /* 0x0100000033330812 */ /* 0x000fe400078efcff */
[----:B------:R-:W-:-:S02]  /*13c090*/  SHF.R.S32.HI R43, RZ, 0x1f, R42 ;  /* 0x0000001fff2b7819 */ /* 0x000fc4000001142a */
[----:B------:R-:W-:Y:S01]  /*13c0a0*/  IADD3 R8, P0, R42, R34, RZ ;  /* 0x000000222a087210 */ /* 0x000fe20007f1e0ff */
[----:B0-----:R-:W-:-:S04]  /*13c0b0*/  IMAD.U32 R6, RZ, RZ, UR4 ;  /* 0x00000004ff067e24 */ /* 0x001fc8000f8e00ff */
[----:B------:R-:W-:-:S05]  /*13c0c0*/  IMAD.X R9, R43, 0x1, R35, P0 ;  /* 0x000000012b097824 */ /* 0x000fca00000e0623 */
[----:B------:R-:W-:Y:S04]  /*13c0d0*/  STL.64 [R1+0x3d88], R8 ;  /* 0x003d880801007387 */ /* 0x000fe80000100a00 */
[----:B------:R0:W-:Y:S01]  /*13c0e0*/  STL [R1+0x58], R6 ;  /* 0x0000580601007387 */ /* 0x0001e20000100800 */
[----:B------:R-:W-:-:S03]  /*13c0f0*/  LOP3.LUT R51, R51, 0xff7fffff, RZ, 0xc0, !PT ;  /* 0xff7fffff33337812 */ /* 0x000fc600078ec0ff */
[----:B0-----:R-:W4:Y:S01]  /*13c100*/  LDL.LU R6, [R1+0x6804] ;  /* 0x0068040001067983 */ /* 0x001f220000300800 */
[----:B------:R-:W-:Y:S02]  /*13c110*/  @P2 LOP3.LUT R51, R51, 0x800000, RZ, 0xfc, !PT ;  /* 0x0080000033332812 */ /* 0x000fe400078efcff */
[----:B------:R-:W-:Y:S02]  /*13c120*/  ISETP.GE.AND P2, PT, R7, UR5, PT ;  /* 0x0000000507007c0c */ /* 0x000fe4000bf46270 */
[----:B------:R-:W-:Y:S01]  /*13c130*/  LOP3.LUT R51, R51, 0xffbfffff, RZ, 0xc0, !PT ;  /* 0xffbfffff33337812 */ /* 0x000fe200078ec0ff */
[----:B------:R-:W-:Y:S01]  /*13c140*/  IMAD.U32 R8, RZ, RZ, UR6 ;  /* 0x00000006ff087e24 */ /* 0x000fe2000f8e00ff */
[----:B------:R-:W-:Y:S01]  /*13c150*/  UMOV UR4, UR7 ;  /* 0x0000000700047c82 */ /* 0x000fe20008000000 */
[----:B------:R-:W-:Y:S01]  /*13c160*/  ULDC.64 UR6, c[0x0][0x228] ;  /* 0x00008a0000067ab9 */ /* 0x000fe20000000a00 */
[----:B------:R-:W-:Y:S02]  /*13c170*/  @P1 LOP3.LUT R51, R51, 0x400000, RZ, 0xfc, !PT ;  /* 0x0040000033331812 */ /* 0x000fe400078efcff */
[----:B---3--:R-:W-:Y:S01]  /*13c180*/  ISETP.GE.AND P1, PT, R5, UR4, PT ;  /* 0x0000000405007c0c */ /* 0x008fe2000bf26270 */
[----:B------:R0:W-:Y:S01]  /*13c190*/  STL [R1+0x54], R8 ;  /* 0x0000540801007387 */ /* 0x0001e20000100800 */
[----:B------:R-:W-:Y:S01]  /*13c1a0*/  LOP3.LUT R51, R51, 0xffdfffff, RZ, 0xc0, !PT ;  /* 0xffdfffff33337812 */ /* 0x000fe200078ec0ff */
[----:B------:R-:W-:-:S02]  /*13c1b0*/  ULDC.64 UR4, c[0x0][0x228] ;  /* 0x00008a0000047ab9 */ /* 0x000fc40000000a00 */
[----:B------:R-:W3:Y:S01]  /*13c1c0*/  LDL.LU R5, [R1+0x6808] ;  /* 0x0068080001057983 */ /* 0x000ee20000300800 */
[----:B------:R-:W-:Y:S02]  /*13c1d0*/  @P2 LOP3.LUT R51, R51, 0x200000, RZ, 0xfc, !PT ;  /* 0x0020000033332812 */ /* 0x000fe400078efcff */
[----:B0-----:R-:W-:Y:S01]  /*13c1e0*/  IADD3 R8, P0, R42, R36, RZ ;  /* 0x000000242a087210 */ /* 0x001fe20007f1e0ff */
[----:B------:R-:W-:Y:S01]  /*13c1f0*/  IMAD.U32 R19, RZ, RZ, UR4 ;  /* 0x00000004ff137e24 */ /* 0x000fe2000f8e00ff */
[----:B------:R-:W-:-:S03]  /*13c200*/  LOP3.LUT R51, R51, 0xffefffff, RZ, 0xc0, !PT ;  /* 0xffefffff33337812 */ /* 0x000fc600078ec0ff */
[----:B------:R-:W-:Y:S01]  /*13c210*/  IMAD.X R9, R43, 0x1, R37, P0 ;  /* 0x000000012b097824 */ /* 0x000fe200000e0625 */
[----:B------:R-:W-:Y:S01]  /*13c220*/  UMOV UR4, UR7 ;  /* 0x0000000700047c82 */ /* 0x000fe20008000000 */
[----:B------:R-:W-:-:S03]  /*13c230*/  @P1 LOP3.LUT R51, R51, 0x100000, RZ, 0xfc, !PT ;  /* 0x0010000033331812 */ /* 0x000fc600078efcff */
[----:B------:R0:W-:Y:S04]  /*13c240*/  STL.64 [R1+0x3d68], R8 ;  /* 0x003d680801007387 */ /* 0x0001e80000100a00 */
[----:B------:R-:W-:Y:S01]  /*13c250*/  STL [R1+0x6950], R19 ;  /* 0x0069501301007387 */ /* 0x000fe20000100800 */
[----:B--2---:R-:W-:Y:S02]  /*13c260*/  ISETP.GE.AND P2, PT, R4, UR5, PT ;  /* 0x0000000504007c0c */ /* 0x004fe4000bf46270 */
[----:B----4-:R-:W-:Y:S01]  /*13c270*/  ISETP.GE.AND P1, PT, R3, UR4, PT ;  /* 0x0000000403007c0c */ /* 0x010fe2000bf26270 */
[----:B------:R-:W-:Y:S01]  /*13c280*/  ULDC.64 UR4, c[0x0][0x228] ;  /* 0x00008a0000047ab9 */ /* 0x000fe20000000a00 */
[----:B------:R-:W2:Y:S04]  /*13c290*/  LDL.LU R3, [R1+0x680c] ;  /* 0x00680c0001037983 */ /* 0x000ea80000300800 */
[----:B------:R-:W4:Y:S01]  /*13c2a0*/  LDL.LU R4, [R1+0x6810] ;  /* 0x0068100001047983 */ /* 0x000f220000300800 */
[----:B------:R-:W-:-:S04]  /*13c2b0*/  LOP3.LUT R51, R51, 0xfff7ffff, RZ, 0xc0, !PT ;  /* 0xfff7ffff33337812 */ /* 0x000fc800078ec0ff */
[----:B------:R-:W-:Y:S02]  /*13c2c0*/  @P2 LOP3.LUT R51, R51, 0x80000, RZ, 0xfc, !PT ;  /* 0x0008000033332812 */ /* 0x000fe400078efcff */
[----:B0-----:R-:W-:Y:S02]  /*13c2d0*/  IADD3 R8, P0, R42, R38, RZ ;  /* 0x000000262a087210 */ /* 0x001fe40007f1e0ff */
[----:B------:R-:W-:Y:S01]  /*13c2e0*/  LOP3.LUT R51, R51, 0xfffbffff, RZ, 0xc0, !PT ;  /* 0xfffbffff33337812 */ /* 0x000fe200078ec0ff */
[----:B------:R-:W-:Y:S01]  /*13c2f0*/  IMAD.U32 R33, RZ, RZ, UR4 ;  /* 0x00000004ff217e24 */ /* 0x000fe2000f8e00ff */
[----:B------:R-:W-:Y:S01]  /*13c300*/  UMOV UR4, UR5 ;  /* 0x0000000500047c82 */ /* 0x000fe20008000000 */
[----:B------:R-:W-:Y:S01]  /*13c310*/  IMAD.X R9, R43, 0x1, R39, P0 ;  /* 0x000000012b097824 */ /* 0x000fe200000e0627 */
[----:B------:R-:W-:Y:S02]  /*13c320*/  @P1 LOP3.LUT R51, R51, 0x40000, RZ, 0xfc, !PT ;  /* 0x0004000033331812 */ /* 0x000fe400078efcff */
[----:B------:R-:W-:-:S02]  /*13c330*/  ISETP.GE.AND P1, PT, R6, UR4, PT ;  /* 0x0000000406007c0c */ /* 0x000fc4000bf26270 */
[----:B------:R-:W-:Y:S01]  /*13c340*/  STL.64 [R1+0x3db0], R8 ;  /* 0x003db00801007387 */ /* 0x000fe20000100a00 */
[----:B------:R-:W-:Y:S01]  /*13c350*/  IADD3 R6, P0, R42, R40, RZ ;  /* 0x000000282a067210 */ /* 0x000fe20007f1e0ff */
[----:B------:R-:W-:-:S04]  /*13c360*/  ULDC.64 UR4, c[0x0][0x228] ;  /* 0x00008a0000047ab9 */ /* 0x000fc80000000a00 */
[----:B------:R-:W-:-:S05]  /*13c370*/  IMAD.X R7, R43, 0x1, R41, P0 ;  /* 0x000000012b077824 */ /* 0x000fca00000e0629 */
[----:B------:R0:W-:Y:S04]  /*13c380*/  STL.64 [R1+0x3de0], R6 ;  /* 0x003de00601007387 */ /* 0x0001e80000100a00 */
[----:B0-----:R-:W4:Y:S04]  /*13c390*/  LDL.LU R7, [R1+0x6814] ;  /* 0x0068140001077983 */ /* 0x001f280000300800 */
[----:B------:R-:W4:Y:S01]  /*13c3a0*/  LDL.LU R6, [R1+0x6818] ;  /* 0x0068180001067983 */ /* 0x000f220000300800 */
[----:B------:R-:W-:Y:S01]  /*13c3b0*/  IMAD.U32 R32, RZ, RZ, UR4 ;  /* 0x00000004ff207e24 */ /* 0x000fe2000f8e00ff */
[----:B------:R-:W-:-:S02]  /*13c3c0*/  UMOV UR4, UR5 ;  /* 0x0000000500047c82 */ /* 0x000fc40008000000 */
[----:B---3--:R-:W-:Y:S01]  /*13c3d0*/  ISETP.GE.AND P0, PT, R5, UR4, PT ;  /* 0x0000000405007c0c */ /* 0x008fe2000bf06270 */
[----:B------:R-:W-:Y:S01]  /*13c3e0*/  ULDC.64 UR4, c[0x0][0x228] ;  /* 0x00008a0000047ab9 */ /* 0x000fe20000000a00 */
[----:B------:R-:W3:Y:S01]  /*13c3f0*/  LDL.LU R5, [R1+0x681c] ;  /* 0x00681c0001057983 */ /* 0x000ee20000300800 */
[----:B------:R-:W-:Y:S01]  /*13c400*/  IMAD.U32 R55, RZ, RZ, UR6 ;  /* 0x00000006ff377e24 */ /* 0x000fe2000f8e00ff */
[----:B------:R-:W-:Y:S01]  /*13c410*/  ULDC UR6, c[0x0][0x248] ;  /* 0x0000920000067ab9 */ /* 0x000fe20000000800 */
[----:B------:R-:W-:Y:S01]  /*13c420*/  LOP3.LUT R51, R51, 0xfffdffff, RZ, 0xc0, !PT ;  /* 0xfffdffff33337812 */ /* 0x000fe200078ec0ff */
[----:B------:R-:W-:Y:S01]  /*13c430*/  VIADD R42, R42, UR6 ;  /* 0x000000062a2a7c36 */ /* 0x000fe20008000000 */
[----:B------:R-:W-:Y:S01]  /*13c440*/  ULDC.64 UR6, c[0x0][0x228] ;  /* 0x00008a0000067ab9 */ /* 0x000fe20000000a00 */
[----:B------:R-:W-:Y:S01]  /*13c450*/  IMAD.U32 R31, RZ, RZ, UR4 ;  /* 0x00000004ff1f7e24 */ /* 0x000fe2000f8e00ff */
[----:B------:R-:W-:Y:S01]  /*13c460*/  UMOV UR4, UR7 ;  /* 0x0000000700047c82 */ /* 0x000fe20008000000 */
[----:B------:R-:W-:-:S02]  /*13c470*/  @P1 LOP3.LUT R51, R51, 0x20000, RZ, 0xfc, !PT ;  /* 0x0002000033331812 */ /* 0x000fc400078efcff */
[----:B--2---:R-:W-:Y:S02]  /*13c480*/  ISETP.GE.AND P2, PT, R3, UR5, PT ;  /* 0x0000000503007c0c */ /* 0x004fe4000bf46270 */
[----:B------:R-:W2:Y:S01]  /*13c490*/  LDL.LU R3, [R1+0x6820] ;  /* 0x0068200001037983 */ /* 0x000ea20000300800 */
[----:B----4-:R-:W-:Y:S01]  /*13c4a0*/  ISETP.GE.AND P1, PT, R4, UR4, PT ;  /* 0x0000000404007c0c */ /* 0x010fe2000bf26270 */
[----:B------:R-:W-:Y:S02]  /*13c4b0*/  ULDC.64 UR4, c[0x0][0x228] ;  /* 0x00008a0000047ab9 */ /* 0x000fe40000000a00 */
[----:B------:R-:W4:Y:S01]  /*13c4c0*/  LDL.LU R4, [R1+0x6824] ;  /* 0x0068240001047983 */ /* 0x000f220000300800 */
[----:B------:R-:W-:-:S04]  /*13c4d0*/  LOP3.LUT R51, R51, 0xfffeffff, RZ, 0xc0, !PT ;  /* 0xfffeffff33337812 */ /* 0x000fc800078ec0ff */
[----:B------:R-:W-:-:S04]  /*13c4e0*/  @P0 LOP3.LUT R51, R51, 0x10000, RZ, 0xfc, !PT ;  /* 0x0001000033330812 */ /* 0x000fc800078efcff */
[----:B------:R-:W-:-:S04]  /*13c4f0*/  LOP3.LUT R51, R51, 0xffff7fff, RZ, 0xc0, !PT ;  /* 0xffff7fff33337812 */ /* 0x000fc800078ec0ff */
[----:B------:R-:W-:Y:S01]  /*13c500*/  @P2 LOP3.LUT R51, R51, 0x8000, RZ, 0xfc, !PT ;  /* 0x0000800033332812 */ /* 0x000fe200078efcff */
[----:B------:R-:W-:Y:S01]  /*13c510*/  IMAD.U32 R30, RZ, RZ, UR6 ;  /* 0x00000006ff1e7e24 */ /* 0x000fe2000f8e00ff */
[----:B------:R-:W-:Y:S01]  /*13c520*/  SHF.R.S32.HI R43, RZ, 0x1f, R42 ;  /* 0x0000001fff2b7819 */ /* 0x000fe2000001142a */
[----:B------:R-:W-:Y:S01]  /*13c530*/  ULDC.64 UR6, c[0x0][0x228] ;  /* 0x00008a0000067ab9 */ /* 0x000fe20000000a00 */
[----:B------:R-:W-:Y:S02]  /*13c540*/  LOP3.LUT R51, R51, 0xffffbfff, RZ, 0xc0, !PT ;  /* 0xffffbfff33337812 */ /* 0x000fe400078ec0ff */
[----:B------:R-:W-:Y:S01]  /*13c550*/  IADD3 R8, P0, R42, R34, RZ ;  /* 0x000000222a087210 */ /* 0x000fe20007f1e0ff */
[----:B------:R-:W-:Y:S01]  /*13c560*/  IMAD.U32 R29, RZ, RZ, UR4 ;  /* 0x00000004ff1d7e24 */ /* 0x000fe2000f8e00ff */
[----:B------:R-:W-:Y:S01]  /*13c570*/  @P1 LOP3.LUT R51, R51, 0x4000, RZ, 0xfc, !PT ;  /* 0x0000400033331812 */ /* 0x000fe200078efcff */
[----:B------:R-:W-:Y:S02]  /*13c580*/  UMOV UR4, UR7 ;  /* 0x0000000700047c82 */ /* 0x000fe40008000000 */
[----:B------:R-:W-:Y:S01]  /*13c590*/  IMAD.X R9, R43, 0x1, R35, P0 ;  /* 0x000000012b097824 */ /* 0x000fe200000e0623 */
[----:B------:R-:W-:Y:S01]  /*13c5a0*/  LOP3.LUT R51, R51, 0xffffdfff, RZ, 0xc0, !PT ;  /* 0xffffdfff33337812 */ /* 0x000fe200078ec0ff */
[----:B------:R-:W-:Y:S01]  /*13c5b0*/  IMAD.U32 R28, RZ, RZ, UR6 ;  /* 0x00000006ff1c7e24 */ /* 0x000fe2000f8e00ff */
[----:B------:R-:W-:Y:S01]  /*13c5c0*/  ULDC.64 UR6, c[0x0][0x228] ;  /* 0x00008a0000067ab9 */ /* 0x000fe20000000a00 */
[----:B------:R-:W-:-:S02]  /*13c5d0*/  ISETP.GE.AND P2, PT, R7, UR5, PT ;  /* 0x0000000507007c0c */ /* 0x000fc4000bf46270 */
[----:B------:R-:W-:Y:S01]  /*13c5e0*/  ISETP.GE.AND P1, PT, R6, UR4, PT ;  /* 0x0000000406007c0c */ /* 0x000fe2000bf26270 */
[----:B------:R-:W-:Y:S01]  /*13c5f0*/  ULDC.64 UR4, c[0x0][0x228] ;  /* 0x00008a0000047ab9 */ /* 0x000fe20000000a00 */
[----:B------:R-:W-:Y:S01]  /*13c600*/  IADD3 R6, P0, R42, R36, RZ ;  /* 0x000000242a067210 */ /* 0x000fe20007f1e0ff */
[----:B------:R-:W-:Y:S04]  /*13c610*/  STL.64 [R1+0x3dd8], R8 ;  /* 0x003dd80801007387 */ /* 0x000fe80000100a00 */
[----:B------:R-:W-:-:S04]  /*13c620*/  IMAD.X R7, R43, 0x1, R37, P0 ;  /* 0x000000012b077824 */ /* 0x000fc800000e0625 */
[----:B------:R-:W-:Y:S01]  /*13c630*/  @P2 LOP3.LUT R51, R51, 0x2000, RZ, 0xfc, !PT ;  /* 0x0000200033332812 */ /* 0x000fe200078efcff */
[----:B------:R-:W-:-:S03]  /*13c640*/  IMAD.U32 R20, RZ, RZ, UR4 ;  /* 0x00000004ff147e24 */ /* 0x000fc6000f8e00ff */
[----:B------:R-:W-:Y:S01]  /*13c650*/  LOP3.LUT R51, R51, 0xffffefff, RZ, 0xc0, !PT ;  /* 0xffffefff33337812 */ /* 0x000fe200078ec0ff */
[----:B------:R0:W-:Y:S01]  /*13c660*/  STL.64 [R1+0x3da8], R6 ;  /* 0x003da80601007387 */ /* 0x0001e20000100a00 */
[----:B------:R-:W-:Y:S02]  /*13c670*/  UMOV UR4, UR7 ;  /* 0x0000000700047c82 */ /* 0x000fe40008000000 */
[----:B------:R-:W-:Y:S01]  /*13c680*/  @P1 LOP3.LUT R51, R51, 0x1000, RZ, 0xfc, !PT ;  /* 0x0000100033331812 */ /* 0x000fe200078efcff */
[----:B0-----:R-:W4:Y:S01]  /*13c690*/  LDL.LU R7, [R1+0x6828] ;  /* 0x0068280001077983 */ /* 0x001f220000300800 */
[----:B---3--:R-:W-:Y:S02]  /*13c6a0*/  ISETP.GE.AND P2, PT, R5, UR5, PT ;  /* 0x0000000505007c0c */ /* 0x008fe4000bf46270 */
[----:B------:R-:W-:Y:S02]  /*13c6b0*/  LOP3.LUT R51, R51, 0xfffff7ff, RZ, 0xc0, !PT ;  /* 0xfffff7ff33337812 */ /* 0x000fe400078ec0ff */
[----:B------:R-:W-:-:S05]  /*13c6c0*/  IADD3 R8, P0, R42, R38, RZ ;  /* 0x000000262a087210 */ /* 0x000fca0007f1e0ff */
[----:B------:R-:W-:-:S04]  /*13c6d0*/  IMAD.X R9, R43, 0x1, R39, P0 ;  /* 0x000000012b097824 */ /* 0x000fc800000e0627 */
[----:B------:R-:W-:-:S04]  /*13c6e0*/  @P2 LOP3.LUT R51, R51, 0x800, RZ, 0xfc, !PT ;  /* 0x0000080033332812 */ /* 0x000fc800078efcff */
[----:B------:R-:W-:Y:S02]  /*13c6f0*/  LOP3.LUT R51, R51, 0xfffffbff, RZ, 0xc0, !PT ;  /* 0xfffffbff33337812 */ /* 0x000fe400078ec0ff */
[----:B--2---:R-:W-:Y:S01]  /*13c700*/  ISETP.GE.AND P1, PT, R3, UR4, PT ;  /* 0x0000000403007c0c */ /* 0x004fe2000bf26270 */
[----:B------:R-:W-:Y:S01]  /*13c710*/  ULDC.64 UR4, c[0x0][0x228] ;  /* 0x00008a0000047ab9 */ /* 0x000fe20000000a00 */
[----:B------:R-:W2:Y:S04]  /*13c720*/  LDL.LU R3, [R1+0x682c] ;  /* 0x00682c0001037983 */ /* 0x000ea80000300800 */
[----:B------:R-:W3:Y:S01]  /*13c730*/  LDL.LU R5, [R1+0x6830] ;  /* 0x0068300001057983 */ /* 0x000ee20000300800 */
[----:B------:R-:W-:Y:S01]  /*13c740*/  IMAD.U32 R26, RZ, RZ, UR4 ;  /* 0x00000004ff1a7e24 */ /* 0x000fe2000f8e00ff */
[----:B------:R-:W-:-:S02]  /*13c750*/  UMOV UR4, UR5 ;  /* 0x0000000500047c82 */ /* 0x000fc40008000000 */
[----:B------:R0:W-:Y:S03]  /*13c760*/  STL.64 [R1+0x3e10], R8 ;  /* 0x003e100801007387 */ /* 0x0001e60000100a00 */
[----:B------:R-:W-:Y:S01]  /*13c770*/  @P1 LOP3.LUT R51, R51, 0x400, RZ, 0xfc, !PT ;  /* 0x0000040033331812 */ /* 0x000fe200078efcff */
[----:B------:R-:W3:Y:S01]  /*13c780*/  LDL.LU R6, [R1+0x6834] ;  /* 0x0068340001067983 */ /* 0x000ee20000300800 */
[----:B----4-:R-:W-:Y:S01]  /*13c790*/  ISETP.GE.AND P1, PT, R4, UR4, PT ;  /* 0x0000000404007c0c */ /* 0x010fe2000bf26270 */
[----:B------:R-:W-:Y:S02]  /*13c7a0*/  ULDC.64 UR4, c[0x0][0x228] ;  /* 0x00008a0000047ab9 */ /* 0x000fe40000000a00 */
[----:B------:R-:W4:Y:S01]  /*13c7b0*/  LDL.LU R4, [R1+0x6838] ;  /* 0x0068380001047983 */ /* 0x000f220000300800 */
[----:B0-----:R-:W-:Y:S01]  /*13c7c0*/  IADD3 R8, P0, R42, R40, RZ ;  /* 0x000000282a087210 */ /* 0x001fe20007f1e0ff */
[----:B------:R-:W-:Y:S01]  /*13c7d0*/  IMAD.U32 R25, RZ, RZ, UR4 ;  /* 0x00000004ff197e24 */ /* 0x000fe2000f8e00ff */
[----:B------:R-:W-:-:S03]  /*13c7e0*/  UMOV UR4, UR5 ;  /* 0x0000000500047c82 */ /* 0x000fc60008000000 */
[----:B------:R-:W-:-:S05]  /*13c7f0*/  IMAD.X R9, R43, 0x1, R41, P0 ;  /* 0x000000012b097824 */ /* 0x000fca00000e0629 */
[----:B------:R0:W-:Y:S04]  /*13c800*/  STL.64 [R1+0x3e30], R8 ;  /* 0x003e300801007387 */ /* 0x0001e80000100a00 */
[----:B0-----:R-:W4:Y:S01]  /*13c810*/  LDL.LU R8, [R1+0x683c] ;  /* 0x00683c0001087983 */ /* 0x001f220000300800 */
[----:B------:R-:W-:Y:S01]  /*13c820*/  ISETP.GE.AND P0, PT, R7, UR4, PT ;  /* 0x0000000407007c0c */ /* 0x000fe2000bf06270 */
[----:B------:R-:W-:Y:S01]  /*13c830*/  ULDC.64 UR4, c[0x0][0x228] ;  /* 0x00008a0000047ab9 */ /* 0x000fe20000000a00 */
[----:B------:R-:W-:Y:S01]  /*13c840*/  LOP3.LUT R51, R51, 0xfffffdff, RZ, 0xc0, !PT ;  /* 0xfffffdff33337812 */ /* 0x000fe200078ec0ff */
[----:B------:R-:W-:Y:S01]  /*13c850*/  IMAD.U32 R27, RZ, RZ, UR6 ;  /* 0x00000006ff1b7e24 */ /* 0x000fe2000f8e00ff */
[----:B------:R-:W-:Y:S02]  /*13c860*/  ULDC UR6, c[0x0][0x248] ;  /* 0x0000920000067ab9 */ /* 0x000fe40000000800 */
[----:B------:R-:W-:Y:S01]  /*13c870*/  @P1 LOP3.LUT R51, R51, 0x200, RZ, 0xfc, !PT ;  /* 0x0000020033331812 */ /* 0x000fe200078efcff */
[----:B------:R-:W-:Y:S01]  /*13c880*/  VIADD R42, R42, UR6 ;  /* 0x000000062a2a7c36 */ /* 0x000fe20008000000 */
[----:B------:R-:W-:-:S02]  /*13c890*/  ULDC.64 UR6, c[0x0][0x228] ;  /* 0x00008a0000067ab9 */ /* 0x000fc40000000a00 */
[----:B------:R-:W-:Y:S01]  /*13c8a0*/  LOP3.LUT R51, R51, 0xfffffeff, RZ, 0xc0, !PT ;  /* 0xfffffeff33337812 */ /* 0x000fe200078ec0ff */
[----:B------:R-:W-:Y:S01]  /*13c8b0*/  IMAD.U32 R24, RZ, RZ, UR4 ;  /* 0x00000004ff187e24 */ /* 0x000fe2000f8e00ff */
[----:B------:R-:W-:Y:S02]  /*13c8c0*/  UMOV UR4, UR7 ;  /* 0x0000000700047c82 */ /* 0x000fe40008000000 */
[----:B------:R-:W-:-:S04]  /*13c8d0*/  @P0 LOP3.LUT R51, R51, 0x100, RZ, 0xfc, !PT ;  /* 0x0000010033330812 */ /* 0x000fc800078efcff */
[----:B------:R-:W-:Y:S02]  /*13c8e0*/  LOP3.LUT R51, R51, 0xffffff7f, RZ, 0xc0, !PT ;  /* 0xffffff7f33337812 */ /* 0x000fe400078ec0ff */
[----:B------:R-:W-:Y:S02]  /*13c8f0*/  SHF.R.S32.HI R43, RZ, 0x1f, R42 ;  /* 0x0000001fff2b7819 */ /* 0x000fe4000001142a */
[----:B------:R-:W-:Y:S01]  /*13c900*/  IADD3 R10, P0, R42, R34, RZ ;  /* 0x000000222a0a7210 */ /* 0x000fe20007f1e0ff */
[----:B------:R-:W-:Y:S01]  /*13c910*/  IMAD.U32 R23, RZ, RZ, UR6 ;  /* 0x00000006ff177e24 */ /* 0x000fe2000f8e00ff */
[----:B------:R-:W-:-:S03]  /*13c920*/  ULDC.64 UR6, c[0x0][0x228] ;  /* 0x00008a0000067ab9 */ /* 0x000fc60000000a00 */
[----:B------:R-:W-:Y:S01]  /*13c930*/  IMAD.X R11, R43, 0x1, R35, P0 ;  /* 0x000000012b0b7824 */ /* 0x000fe200000e0623 */
[----:B--2---:R-:W-:Y:S02]  /*13c940*/  ISETP.GE.AND P2, PT, R3, UR5, PT ;  /* 0x0000000503007c0c */ /* 0x004fe4000bf46270 */
[----:B------:R-:W2:Y:S01]  /*13c950*/  LDL.LU R3, [R1+0x6840] ;  /* 0x0068400001037983 */ /* 0x000ea20000300800 */
[----:B---3--:R-:W-:Y:S01]  /*13c960*/  ISETP.GE.AND P1, PT, R5, UR4, PT ;  /* 0x0000000405007c0c */ /* 0x008fe2000bf26270 */
[----:B------:R-:W-:Y:S02]  /*13c970*/  ULDC.64 UR4, c[0x0][0x228] ;  /* 0x00008a0000047ab9 */ /* 0x000fe40000000a00 */
[----:B------:R-:W3:Y:S01]  /*13c980*/  LDL.LU R5, [R1+0x6844] ;  /* 0x0068440001057983 */ /* 0x000ee20000300800 */
[----:B------:R-:W-:-:S06]  /*13c990*/  IMAD.U32 R22, RZ, RZ, UR4 ;  /* 0x00000004ff167e24 */ /* 0x000fcc000f8e00ff */
[----:B------:R-:W-:Y:S01]  /*13c9a0*/  @P2 LOP3.LUT R51, R51, 0x80, RZ, 0xfc, !PT ;  /* 0x0000008033332812 */ /* 0x000fe200078efcff */
[----:B------:R-:W-:-:S03]  /*13c9b0*/  UMOV UR4, UR7 ;  /* 0x0000000700047c82 */ /* 0x000fc60008000000 */
[----:B------:R-:W-:Y:S01]  /*13c9c0*/  LOP3.LUT R51, R51, 0xffffffbf, RZ, 0xc0, !PT ;  /* 0xffffffbf33337812 */ /* 0x000fe200078ec0ff */
[----:B------:R-:W-:Y:S03]  /*13c9d0*/  STL.64 [R1+0x3e28], R10 ;  /* 0x003e280a01007387 */ /* 0x000fe60000100a00 */
[----:B------:R-:W-:Y:S02]  /*13c9e0*/  @P1 LOP3.LUT R51, R51, 0x40, RZ, 0xfc, !PT ;  /* 0x0000004033331812 */ /* 0x000fe400078efcff */
[----:B----4-:R-:W-:Y:S02]  /*13c9f0*/  ISETP.GE.AND P1, PT, R4, UR4, PT ;  /* 0x0000000404007c0c */ /* 0x010fe4000bf26270 */
[----:B------:R-:W4:Y:S01]  /*13ca00*/  LDL.LU R4, [R1+0x6848] ;  /* 0x0068480001047983 */ /* 0x000f220000300800 */
[----:B------:R-:W-:Y:S01]  /*13ca10*/  ISETP.GE.AND P2, PT, R6, UR5, PT ;  /* 0x0000000506007c0c */ /* 0x000fe2000bf46270 */
[----:B------:R-:W-:Y:S01]  /*13ca20*/  IMAD.U32 R21, RZ, RZ, UR6 ;  /* 0x00000006ff157e24 */ /* 0x000fe2000f8e00ff */
[----:B------:R-:W-:Y:S01]  /*13ca30*/  IADD3 R6, P0, R42, R36, RZ ;  /* 0x000000242a067210 */ /* 0x000fe20007f1e0ff */
[----:B------:R-:W-:Y:S01]  /*13ca40*/  ULDC.64 UR4, c[0x0][0x228] ;  /* 0x00008a0000047ab9 */ /* 0x000fe20000000a00 */
[----:B------:R-:W-:Y:S01]  /*13ca50*/  LOP3.LUT R51, R51, 0xffffffdf, RZ, 0xc0, !PT ;  /* 0xffffffdf33337812 */ /* 0x000fe200078ec0ff */
[----:B------:R-:W-:-:S02]  /*13ca60*/  ULDC.64 UR6, c[0x0][0x228] ;  /* 0x00008a0000067ab9 */ /* 0x000fc40000000a00 */
[----:B------:R-:W-:-:S06]  /*13ca70*/  IMAD.X R7, R43, 0x1, R37, P0 ;  /* 0x000000012b077824 */ /* 0x000fcc00000e0625 */
[----:B------:R-:W-:Y:S01]  /*13ca80*/  @P2 LOP3.LUT R51, R51, 0x20, RZ, 0xfc, !PT ;  /* 0x0000002033332812 */ /* 0x000fe200078efcff */
[----:B------:R0:W-:Y:S03]  /*13ca90*/  STL.64 [R1+0x3e08], R6 ;  /* 0x003e080601007387 */ /* 0x0001e60000100a00 */
[----:B------:R-:W-:Y:S02]  /*13caa0*/  LOP3.LUT R51, R51, 0xffffffef, RZ, 0xc0, !PT ;  /* 0xffffffef33337812 */ /* 0x000fe400078ec0ff */
[----:B------:R-:W-:Y:S02]  /*13cab0*/  ISETP.GE.AND P2, PT, R8, UR5, PT ;  /* 0x0000000508007c0c */ /* 0x000fe4000bf46270 */
[----:B------:R-:W-:Y:S01]  /*13cac0*/  @P1 LOP3.LUT R51, R51, 0x10, RZ, 0xfc, !PT ;  /* 0x0000001033331812 */ /* 0x000fe200078efcff */
[----:B0-----:R-:W-:Y:S01]  /*13cad0*/  IMAD.U32 R6, RZ, RZ, UR4 ;  /* 0x00000004ff067e24 */ /* 0x001fe2000f8e00ff */
[----:B------:R-:W-:Y:S01]  /*13cae0*/  UMOV UR4, UR7 ;  /* 0x0000000700047c82 */ /* 0x000fe20008000000 */
[----:B------:R-:W-:-:S05]  /*13caf0*/  IADD3 R8, P0, R42, R38, RZ ;  /* 0x000000262a087210 */ /* 0x000fca0007f1e0ff */
[----:B------:R-:W-:Y:S01]  /*13cb00*/  IMAD.X R9, R43, 0x1, R39, P0 ;  /* 0x000000012b097824 */ /* 0x000fe200000e0627 */
[----:B------:R-:W-:-:S04]  /*13cb10*/  LOP3.LUT R51, R51, 0xfffffff7, RZ, 0xc0, !PT ;  /* 0xfffffff733337812 */ /* 0x000fc800078ec0ff */
[----:B------:R-:W-:Y:S02]  /*13cb20*/  @P2 LOP3.LUT R51, R51, 0x8, RZ, 0xfc, !PT ;  /* 0x0000000833332812 */ /* 0x000fe400078efcff */
[----:B------:R-:W-:Y:S02]  /*13cb30*/  IADD3 R10, P0, R42, R40, RZ ;  /* 0x000000282a0a7210 */ /* 0x000fe40007f1e0ff */
[----:B------:R-:W-:-:S03]  /*13cb40*/  LOP3.LUT R51, R51, 0xfffffffb, RZ, 0xc0, !PT ;  /* 0xfffffffb33337812 */ /* 0x000fc600078ec0ff */
[----:B------:R-:W-:Y:S01]  /*13cb50*/  IMAD.X R11, R43, 0x1, R41, P0 ;  /* 0x000000012b0b7824 */ /* 0x000fe200000e0629 */
[----:B--2---:R-:W-:Y:S01]  /*13cb60*/  ISETP.GE.AND P1, PT, R3, UR4, PT ;  /* 0x0000000403007c0c */ /* 0x004fe2000bf26270 */
[----:B------:R-:W-:Y:S01]  /*13cb70*/  ULDC.64 UR4, c[0x0][0x228] ;  /* 0x00008a0000047ab9 */ /* 0x000fe20000000a00 */
[----:B------:R-:W2:Y:S04]  /*13cb80*/  LDL.LU R3, [R1+0x684c] ;  /* 0x00684c0001037983 */ /* 0x000ea80000300800 */
[----:B------:R0:W-:Y:S04]  /*13cb90*/  STL.64 [R1+0x3e68], R8 ;  /* 0x003e680801007387 */ /* 0x0001e80000100a00 */
[----:B0-----:R-:W2:Y:S04]  /*13cba0*/  LDL.LU R9, [R1+0x6850] ;  /* 0x0068500001097983 */ /* 0x001ea80000300800 */
[----:B------:R-:W2:Y:S01]  /*13cbb0*/  LDL.LU R8, [R1+0x6854] ;  /* 0x0068540001087983 */ /* 0x000ea20000300800 */
[----:B------:R-:W-:Y:S01]  /*13cbc0*/  IMAD.U32 R61, RZ, RZ, UR4 ;  /* 0x00000004ff3d7e24 */ /* 0x000fe2000f8e00ff */
[----:B------:R-:W-:Y:S01]  /*13cbd0*/  UMOV UR4, UR5 ;  /* 0x0000000500047c82 */ /* 0x000fe20008000000 */
[----:B------:R-:W-:-:S02]  /*13cbe0*/  @P1 LOP3.LUT R51, R51, 0x4, RZ, 0xfc, !PT ;  /* 0x0000000433331812 */ /* 0x000fc400078efcff */
[----:B---3--:R-:W-:Y:S01]  /*13cbf0*/  ISETP.GE.AND P1, PT, R5, UR4, PT ;  /* 0x0000000405007c0c */ /* 0x008fe2000bf26270 */
[----:B------:R-:W-:Y:S01]  /*13cc00*/  ULDC.64 UR4, c[0x0][0x228] ;  /* 0x00008a0000047ab9 */ /* 0x000fe20000000a00 */
[----:B------:R-:W3:Y:S01]  /*13cc10*/  LDL.LU R5, [R1+0x6858] ;  /* 0x0068580001057983 */ /* 0x000ee20000300800 */
[----:B------:R-:W-:Y:S01]  /*13cc20*/  IMAD.U32 R60, RZ, RZ, UR4 ;  /* 0x00000004ff3c7e24 */ /* 0x000fe2000f8e00ff */
[----:B------:R-:W-:Y:S02]  /*13cc30*/  UMOV UR4, UR5 ;  /* 0x0000000500047c82 */ /* 0x000fe40008000000 */
[----:B------:R0:W-:Y:S01]  /*13cc40*/  STL.64 [R1+0x3e90], R10 ;  /* 0x003e900a01007387 */ /* 0x0001e20000100a00 */
[----:B----4-:R-:W-:Y:S01]  /*13cc50*/  ISETP.GE.AND P0, PT, R4, UR4, PT ;  /* 0x0000000404007c0c */ /* 0x010fe2000bf06270 */
[----:B------:R-:W-:Y:S01]  /*13cc60*/  IMAD.U32 R7, RZ, RZ, UR6 ;  /* 0x00000006ff077e24 */ /* 0x000fe2000f8e00ff */
[----:B------:R-:W-:Y:S01]  /*13cc70*/  LOP3.LUT R51, R51, 0xfffffffd, RZ, 0xc0, !PT ;  /* 0xfffffffd33337812 */ /* 0x000fe200078ec0ff */
[----:B------:R-:W4:Y:S01]  /*13cc80*/  LDL.LU R4, [R1+0x685c] ;  /* 0x00685c0001047983 */ /* 0x000f220000300800 */
[----:B------:R-:W-:Y:S01]  /*13cc90*/  ULDC UR6, c[0x0][0x248] ;  /* 0x0000920000067ab9 */ /* 0x000fe20000000800 */
[----:B------:R-:W-:Y:S01]  /*13cca0*/  ULDC.64 UR4, c[0x0][0x228] ;  /* 0x00008a0000047ab9 */ /* 0x000fe20000000a00 */
[----:B------:R-:W-:Y:S01]  /*13ccb0*/  @P1 LOP3.LUT R51, R51, 0x2, RZ, 0xfc, !PT ;  /* 0x0000000233331812 */ /* 0x000fe200078efcff */
[----:B------:R-:W-:Y:S01]  /*13ccc0*/  VIADD R42, R42, UR6 ;  /* 0x000000062a2a7c36 */ /* 0x000fe20008000000 */
[----:B------:R-:W-:-:S02]  /*13ccd0*/  ULDC.64 UR6, c[0x0][0x228] ;  /* 0x00008a0000067ab9 */ /* 0x000fc40000000a00 */
[----:B------:R-:W-:Y:S02]  /*13cce0*/  LOP3.LUT R51, R51, 0xfffffffe, RZ, 0xc0, !PT ;  /* 0xfffffffe33337812 */ /* 0x000fe400078ec0ff */
[----:B------:R-:W-:Y:S02]  /*13ccf0*/  SHF.R.S32.HI R43, RZ, 0x1f, R42 ;  /* 0x0000001fff2b7819 */ /* 0x000fe4000001142a */
[----:B------:R-:W-:Y:S02]  /*13cd00*/  @P0 LOP3.LUT R51, R51, 0x1, RZ, 0xfc, !PT ;  /* 0x0000000133330812 */ /* 0x000fe400078efcff */
[----:B0-----:R-:W-:Y:S01]  /*13cd10*/  IADD3 R10, P0, R42, R34, RZ ;  /* 0x000000222a0a7210 */ /* 0x001fe20007f1e0ff */
[----:B------:R-:W-:Y:S01]  /*13cd20*/  IMAD.U32 R59, RZ, RZ, UR4 ;  /* 0x00000004ff3b7e24 */ /* 0x000fe2000f8e00ff */
[----:B------:R-:W-:Y:S01]  /*13cd30*/  UMOV UR4, UR7 ;  /* 0x0000000700047c82 */ /* 0x000fe20008000000 */
[----:B------:R-:W-:Y:S02]  /*13cd40*/  LOP3.LUT R50, R50, 0x7fffffff, RZ, 0xc0, !PT ;  /* 0x7fffffff32327812 */ /* 0x000fe400078ec0ff */
[----:B------:R-:W-:-:S02]  /*13cd50*/  IMAD.X R11, R43, 0x1, R35, P0 ;  /* 0x000000012b0b7824 */ /* 0x000fc400000e0623 */
[----:B------:R-:W-:Y:S01]  /*13cd60*/  IMAD.U32 R58, RZ, RZ, UR6 ;  /* 0x00000006ff3a7e24 */ /* 0x000fe2000f8e00ff */
[----:B------:R-:W-:Y:S01]  /*13cd70*/  ULDC.64 UR6, c[0x0][0x228] ;  /* 0x00008a0000067ab9 */ /* 0x000fe20000000a00 */
[----:B--2---:R-:W-:Y:S02]  /*13cd80*/  ISETP.GE.AND P2, PT, R3, UR5, PT ;  /* 0x0000000503007c0c */ /* 0x004fe4000bf46270 */
[----:B------:R-:W2:Y:S04]  /*13cd90*/  LDL.LU R3, [R1+0x6860] ;  /* 0x0068600001037983 */ /* 0x000ea80000300800 */
[----:B------:R0:W-:Y:S07]  /*13cda0*/  STL.64 [R1+0x3e88], R10 ;  /* 0x003e880a01007387 */ /* 0x0001ee0000100a00 */
[----:B------:R-:W-:-:S02]  /*13cdb0*/  @P2 LOP3.LUT R50, R50, 0x80000000, RZ, 0xfc, !PT ;  /* 0x8000000032322812 */ /* 0x000fc400078efcff */
[----:B------:R-:W-:Y:S01]  /*13cdc0*/  ISETP.GE.AND P1, PT, R9, UR4, PT ;  /* 0x0000000409007c0c */ /* 0x000fe2000bf26270 */
[----:B------:R-:W-:Y:S02]  /*13cdd0*/  ULDC.64 UR4, c[0x0][0x228] ;  /* 0x00008a0000047ab9 */ /* 0x000fe40000000a00 */
[----:B------:R-:W-:Y:S02]  /*13cde0*/  ISETP.GE.AND P2, PT, R8, UR5, PT ;  /* 0x0000000508007c0c */ /* 0x000fe4000bf46270 */
[----:B------:R-:W2:Y:S01]  /*13cdf0*/  LDL.LU R8, [R1+0x6864] ;  /* 0x0068640001087983 */ /* 0x000ea20000300800 */
[----:B0-----:R-:W-:Y:S02]  /*13ce00*/  IADD3 R10, P0, R42, R36, RZ ;  /* 0x000000242a0a7210 */ /* 0x001fe40007f1e0ff */
[----:B------:R-:W-:Y:S01]  /*13ce10*/  LOP3.LUT R50, R50, 0xbfffffff, RZ, 0xc0, !PT ;  /* 0xbfffffff32327812 */ /* 0x000fe200078ec0ff */
[----:B------:R-:W-:Y:S02]  /*13ce20*/  IMAD.U32 R54, RZ, RZ, UR4 ;  /* 0x00000004ff367e24 */ /* 0x000fe4000f8e00ff */
[----:B------:R-:W-:-:S02]  /*13ce30*/  IMAD.X R11, R43, 0x1, R37, P0 ;  /* 0x000000012b0b7824 */ /* 0x000fc400000e0625 */
[----:B------:R-:W-:Y:S01]  /*13ce40*/  @P1 LOP3.LUT R50, R50, 0x40000000, RZ, 0xfc, !PT ;  /* 0x4000000032321812 */ /* 0x000fe200078efcff */
[----:B------:R-:W-:Y:S02]  /*13ce50*/  UMOV UR4, UR7 ;  /* 0x0000000700047c82 */ /* 0x000fe40008000000 */
[----:B---3--:R-:W-:Y:S01]  /*13ce60*/  ISETP.GE.AND P1, PT, R5, UR4, PT ;  /* 0x0000000405007c0c */ /* 0x008fe2000bf26270 */
[----:B------:R0:W-:Y:S01]  /*13ce70*/  STL.64 [R1+0x3e60], R10 ;  /* 0x003e600a01007387 */ /* 0x0001e20000100a00 */
[----:B------:R-:W-:Y:S01]  /*13ce80*/  LOP3.LUT R50, R50, 0xdfffffff, RZ, 0xc0, !PT ;  /* 0xdfffffff32327812 */ /* 0x000fe200078ec0ff */
[----:B------:R-:W-:Y:S02]  /*13ce90*/  ULDC.64 UR4, c[0x0][0x228] ;  /* 0x00008a0000047ab9 */ /* 0x000fe40000000a00 */
[----:B------:R-:W3:Y:S01]  /*13cea0*/  LDL.LU R5, [R1+0x6868] ;  /* 0x0068680001057983 */ /* 0x000ee20000300800 */
[----:B------:R-:W-:Y:S02]  /*13ceb0*/  @P2 LOP3.LUT R50, R50, 0x20000000, RZ, 0xfc, !PT ;  /* 0x2000000032322812 */ /* 0x000fe400078efcff */
[----:B----4-:R-:W-:-:S02]  /*13cec0*/  ISETP.GE.AND P2, PT, R4, UR5, PT ;  /* 0x0000000504007c0c */ /* 0x010fc4000bf46270 */
[----:B------:R-:W4:Y:S01]  /*13ced0*/  LDL.LU R4, [R1+0x686c] ;  /* 0x00686c0001047983 */ /* 0x000f220000300800 */
[----:B------:R-:W-:Y:S01]  /*13cee0*/  LOP3.LUT R50, R50, 0xefffffff, RZ, 0xc0, !PT ;  /* 0xefffffff32327812 */ /* 0x000fe200078ec0ff */
[----:B------:R-:W-:Y:S01]  /*13cef0*/  IMAD.U32 R49, RZ, RZ, UR6 ;  /* 0x00000006ff317e24 */ /* 0x000fe2000f8e00ff */
[----:B------:R-:W-:Y:S01]  /*13cf00*/  ULDC.64 UR6, c[0x0][0x228] ;  /* 0x00008a0000067ab9 */ /* 0x000fe20000000a00 */
[----:B------:R-:W-:Y:S01]  /*13cf10*/  IMAD.U32 R48, RZ, RZ, UR4 ;  /* 0x00000004ff307e24 */ /* 0x000fe2000f8e00ff */
[----:B------:R-:W-:Y:S01]  /*13cf20*/  @P1 LOP3.LUT R50, R50, 0x10000000, RZ, 0xfc, !PT ;  /* 0x1000000032321812 */ /* 0x000fe200078efcff */
[----:B------:R-:W-:-:S03]  /*13cf30*/  UMOV UR4, UR7 ;  /* 0x0000000700047c82 */ /* 0x000fc60008000000 */
[----:B------:R-:W-:-:S04]  /*13cf40*/  LOP3.LUT R50, R50, 0xf7ffffff, RZ, 0xc0, !PT ;  /* 0xf7ffffff32327812 */ /* 0x000fc800078ec0ff */
[----:B------:R-:W-:Y:S02]  /*13cf50*/  @P2 LOP3.LUT R50, R50, 0x8000000, RZ, 0xfc, !PT ;  /* 0x0800000032322812 */ /* 0x000fe400078efcff */
[----:B0-----:R-:W-:Y:S02]  /*13cf60*/  IADD3 R10, P0, R42, R38, RZ ;  /* 0x000000262a0a7210 */ /* 0x001fe40007f1e0ff */
[----:B------:R-:W-:-:S03]  /*13cf70*/  LOP3.LUT R50, R50, 0xfbffffff, RZ, 0xc0, !PT ;  /* 0xfbffffff32327812 */ /* 0x000fc600078ec0ff */
[----:B------:R-:W-:Y:S02]  /*13cf80*/  IMAD.X R11, R43, 0x1, R39, P0 ;  /* 0x000000012b0b7824 */ /* 0x000fe400000e0627 */
[----:B------:R-:W-:Y:S01]  /*13cf90*/  IMAD.U32 R47, RZ, RZ, UR6 ;  /* 0x00000006ff2f7e24 */ /* 0x000fe2000f8e00ff */
[----:B------:R-:W-:Y:S01]  /*13cfa0*/  ULDC UR6, c[0x0][0x248] ;  /* 0x0000920000067ab9 */ /* 0x000fe20000000800 */
[----:B--2---:R-:W-:Y:S01]  /*13cfb0*/  ISETP.GE.AND P1, PT, R3, UR4, PT ;  /* 0x0000000403007c0c */ /* 0x004fe2000bf26270 */
[----:B------:R-:W-:Y:S01]  /*13cfc0*/  ULDC.64 UR4, c[0x0][0x228] ;  /* 0x00008a0000047ab9 */ /* 0x000fe20000000a00 */
[----:B------:R-:W2:Y:S01]  /*13cfd0*/  LDL.LU R3, [R1+0x6870] ;  /* 0x0068700001037983 */ /* 0x000ea20000300800 */
[----:B------:R-:W-:Y:S01]  /*13cfe0*/  IMAD.U32 R46, RZ, RZ, UR4 ;  /* 0x00000004ff2e7e24 */ /* 0x000fe2000f8e00ff */
[----:B------:R-:W-:-:S09]  /*13cff0*/  UMOV UR4, UR5 ;  /* 0x0000000500047c82 */ /* 0x000fd20008000000 */
[----:B------:R-:W-:Y:S02]  /*13d000*/  @P1 LOP3.LUT R50, R50, 0x4000000, RZ, 0xfc, !PT ;  /* 0x0400000032321812 */ /* 0x000fe400078efcff */
[----:B------:R-:W-:Y:S01]  /*13d010*/  ISETP.GE.AND P1, PT, R8, UR4, PT ;  /* 0x0000000408007c0c */ /* 0x000fe2000bf26270 */
[----:B------:R-:W-:Y:S01]  /*13d020*/  STL.64 [R1+0x3eb8], R10 ;  /* 0x003eb80a01007387 */ /* 0x000fe20000100a00 */
[----:B------:R-:W-:Y:S01]  /*13d030*/  IADD3 R8, P0, R42, R40, RZ ;  /* 0x000000282a087210 */ /* 0x000fe20007f1e0ff */
[----:B------:R-:W-:-:S04]  /*13d040*/  ULDC.64 UR4, c[0x0][0x228] ;  /* 0x00008a0000047ab9 */ /* 0x000fc80000000a00 */
[----:B------:R-:W-:-:S05]  /*13d050*/  IMAD.X R9, R43, 0x1, R41, P0 ;  /* 0x000000012b097824 */ /* 0x000fca00000e0629 */
[----:B------:R0:W-:Y:S04]  /*13d060*/  STL.64 [R1+0x3ee8], R8 ;  /* 0x003ee80801007387 */ /* 0x0001e80000100a00 */
[----:B0-----:R-:W2:Y:S01]  /*13d070*/  LDL.LU R8, [R1+0x6874] ;  /* 0x0068740001087983 */ /* 0x001ea20000300800 */
[----:B------:R-:W-:Y:S01]  /*13d080*/  IMAD.U32 R45, RZ, RZ, UR4 ;  /* 0x00000004ff2d7e24 */ /* 0x000fe2000f8e00ff */
[----:B------:R-:W-:Y:S02]  /*13d090*/  UMOV UR4, UR5 ;  /* 0x0000000500047c82 */ /* 0x000fe40008000000 */
[----:B---3--:R-:W-:Y:S01]  /*13d0a0*/  ISETP.GE.AND P0, PT, R5, UR4, PT ;  /* 0x0000000405007c0c */ /* 0x008fe2000bf06270 */
[----:B------:R-:W-:Y:S01]  /*13d0b0*/  ULDC.64 UR4, c[0x0][0x228] ;  /* 0x00008a0000047ab9 */ /* 0x000fe20000000a00 */
[----:B------:R-:W-:Y:S01]  /*13d0c0*/  VIADD R42, R42, UR6 ;  /* 0x000000062a2a7c36 */ /* 0x000fe20008000000 */
[----:B------:R-:W-:Y:S01]  /*13d0d0*/  UMOV UR6, UR5 ;  /* 0x0000000500067c82 */ /* 0x000fe20008000000 */
[----:B------:R-:W3:Y:S01]  /*13d0e0*/  LDL.LU R5, [R1+0x6878] ;  /* 0x0068780001057983 */ /* 0x000ee20000300800 */
[----:B----4-:R-:W-:-:S02]  /*13d0f0*/  ISETP.GE.AND P2, PT, R4, UR6, PT ;  /* 0x0000000604007c0c */ /* 0x010fc4000bf46270 */
[----:B------:R-:W-:Y:S01]  /*13d100*/  LOP3.LUT R50, R50, 0xfdffffff, RZ, 0xc0, !PT ;  /* 0xfdffffff32327812 */ /* 0x000fe200078ec0ff */
[----:B------:R-:W4:Y:S01]  /*13d110*/  LDL.LU R4, [R1+0x687c] ;  /* 0x00687c0001047983 */ /* 0x000f220000300800 */
[----:B------:R-:W-:Y:S01]  /*13d120*/  IMAD.U32 R44, RZ, RZ, UR4 ;  /* 0x00000004ff2c7e24 */ /* 0x000fe2000f8e00ff */
[----:B------:R-:W-:Y:S01]  /*13d130*/  SHF.R.S32.HI R43, RZ, 0x1f, R42 ;  /* 0x0000001fff2b7819 */ /* 0x000fe2000001142a */
[----:B------:R-:W-:Y:S01]  /*13d140*/  ULDC.64 UR6, c[0x0][0x228] ;  /* 0x00008a0000067ab9 */ /* 0x000fe20000000a00 */
[----:B------:R-:W-:-:S04]  /*13d150*/  @P1 LOP3.LUT R50, R50, 0x2000000, RZ, 0xfc, !PT ;  /* 0x0200000032321812 */ /* 0x000fc800078efcff */
[----:B------:R-:W-:-:S04]  /*13d160*/  LOP3.LUT R50, R50, 0xfeffffff, RZ, 0xc0, !PT ;  /* 0xfeffffff32327812 */ /* 0x000fc800078ec0ff */
[----:B------:R-:W-:Y:S01]  /*13d170*/  @P0 LOP3.LUT R50, R50, 0x1000000, RZ, 0xfc, !PT ;  /* 0x0100000032320812 */ /* 0x000fe200078efcff */
[----:B------:R-:W-:Y:S01]  /*13d180*/  UMOV UR4, UR9 ;  /* 0x0000000900047c82 */ /* 0x000fe20008000000 */
[----:B------:R-:W-:Y:S02]  /*13d190*/  IADD3 R10, P0, R42, R34, RZ ;  /* 0x000000222a0a7210 */ /* 0x000fe40007f1e0ff */
[----:B------:R-:W-:Y:S01]  /*13d1a0*/  LOP3.LUT R50, R50, 0xff7fffff, RZ, 0xc0, !PT ;  /* 0xff7fffff32327812 */ /* 0x000fe200078ec0ff */
[----:B------:R-:W-:Y:S01]  /*13d1b0*/  UMOV UR5, UR8 ;  /* 0x0000000800057c82 */ /* 0x000fe20008000000 */
[----:B------:R-:W-:Y:S01]  /*13d1c0*/  UMOV UR8, UR7 ;  /* 0x0000000700087c82 */ /* 0x000fe20008000000 */
[----:B------:R-:W-:Y:S01]  /*13d1d0*/  IMAD.X R11, R43, 0x1, R35, P0 ;  /* 0x000000012b0b7824 */ /* 0x000fe200000e0623 */
[----:B------:R-:W-:-:S04]  /*13d1e0*/  @P2 LOP3.LUT R50, R50, 0x800000, RZ, 0xfc, !PT ;  /* 0x0080000032322812 */ /* 0x000fc800078efcff */
[----:B------:R-:W-:Y:S02]  /*13d1f0*/  LOP3.LUT R50, R50, 0xffbfffff, RZ, 0xc0, !PT ;  /* 0xffbfffff32327812 */ /* 0x000fe400078ec0ff */
[----:B--2---:R-:W-:Y:S02]  /*13d200*/  ISETP.GE.AND P1, PT, R3, UR4, PT ;  /* 0x0000000403007c0c */ /* 0x004fe4000bf26270 */
[----:B------:R-:W2:Y:S04]  /*13d210*/  LDL.LU R3, [R1+0x6880] ;  /* 0x0068800001037983 */ /* 0x000ea80000300800 */
[----:B------:R-:W-:Y:S01]  /*13d220*/  STL.64 [R1+0x3ee0], R10 ;  /* 0x003ee00a01007387 */ /* 0x000fe20000100a00 */
[----:B------:R-:W-:Y:S01]  /*13d230*/  ISETP.GE.AND P2, PT, R8, UR8, PT ;  /* 0x0000000808007c0c */ /* 0x000fe2000bf46270 */
[----:B------:R-:W-:Y:S01]  /*13d240*/  UMOV UR4, UR6 ;  /* 0x0000000600047c82 */ /* 0x000fe20008000000 */
[----:B------:R-:W-:Y:S01]  /*13d250*/  IADD3 R8, P0, R42, R36, RZ ;  /* 0x000000242a087210 */ /* 0x000fe20007f1e0ff */
[----:B------:R-:W-:-:S03]  /*13d260*/  ULDC.64 UR6, c[0x0][0x228] ;  /* 0x00008a0000067ab9 */ /* 0x000fc60000000a00 */
[----:B------:R-:W-:Y:S01]  /*13d270*/  @P1 LOP3.LUT R50, R50, 0x400000, RZ, 0xfc, !PT ;  /* 0x0040000032321812 */ /* 0x000fe200078efcff */
[----:B------:R-:W-:Y:S01]  /*13d280*/  ULDC.64 UR8, c[0x0][0x228] ;  /* 0x00008a0000087ab9 */ /* 0x000fe20000000a00 */
[----:B------:R-:W-:-:S05]  /*13d290*/  IMAD.X R9, R43, 0x1, R37, P0 ;  /* 0x000000012b097824 */ /* 0x000fca00000e0625 */
[----:B------:R0:W-:Y:S04]  /*13d2a0*/  STL.64 [R1+0x3eb0], R8 ;  /* 0x003eb00801007387 */ /* 0x0001e80000100a00 */
[----:B0-----:R-:W2:Y:S01]  /*13d2b0*/  LDL.LU R8, [R1+0x6884] ;  /* 0x0068840001087983 */ /* 0x001ea20000300800 */
[----:B------:R-:W-:Y:S02]  /*13d2c0*/  LOP3.LUT R50, R50, 0xffdfffff, RZ, 0xc0, !PT ;  /* 0xffdfffff32327812 */ /* 0x000fe400078ec0ff */
[----:B---3--:R-:W-:Y:S01]  /*13d2d0*/  ISETP.GE.AND P1, PT, R5, UR7, PT ;  /* 0x0000000705007c0c */ /* 0x008fe2000bf26270 */
[----:B------:R-:W-:Y:S01]  /*13d2e0*/  ULDC UR7, c[0x0][0x248] ;  /* 0x0000920000077ab9 */ /* 0x000fe20000000800 */
[----:B------:R-:W-:Y:S01]  /*13d2f0*/  @P2 LOP3.LUT R50, R50, 0x200000, RZ, 0xfc, !PT ;  /* 0x0020000032322812 */ /* 0x000fe200078efcff */
[----:B------:R-:W3:Y:S01]  /*13d300*/  LDL.LU R5, [R1+0x6888] ;  /* 0x0068880001057983 */ /* 0x000ee20000300800 */
[----:B----4-:R-:W-:-:S03]  /*13d310*/  ISETP.GE.AND P2, PT, R4, UR9, PT ;  /* 0x0000000904007c0c */ /* 0x010fc6000bf46270 */
[----:B------:R-:W4:Y:S01]  /*13d320*/  LDL.LU R4, [R1+0x688c] ;  /* 0x00688c0001047983 */ /* 0x000f220000300800 */
[----:B------:R-:W-:-:S05]  /*13d330*/  LOP3.LUT R50, R50, 0xffefffff, RZ, 0xc0, !PT ;  /* 0xffefffff32327812 */ /* 0x000fca00078ec0ff */
[----:B------:R-:W-:-:S04]  /*13d340*/  @P1 LOP3.LUT R50, R50, 0x100000, RZ, 0xfc, !PT ;  /* 0x0010000032321812 */ /* 0x000fc800078efcff */
[----:B------:R-:W-:-:S04]  /*13d350*/  LOP3.LUT R50, R50, 0xfff7ffff, RZ, 0xc0, !PT ;  /* 0xfff7ffff32327812 */ /* 0x000fc800078ec0ff */
[----:B------:R-:W-:Y:S02]  /*13d360*/  @P2 LOP3.LUT R50, R50, 0x80000, RZ, 0xfc, !PT ;  /* 0x0008000032322812 */ /* 0x000fe400078efcff */
[----:B------:R-:W-:Y:S02]  /*13d370*/  IADD3 R10, P0, R42, R38, RZ ;  /* 0x000000262a0a7210 */ /* 0x000fe40007f1e0ff */
[----:B------:R-:W-:-:S03]  /*13d380*/  LOP3.LUT R50, R50, 0xfffbffff, RZ, 0xc0, !PT ;  /* 0xfffbffff32327812 */ /* 0x000fc600078ec0ff */
[----:B------:R-:W-:Y:S01]  /*13d390*/  IMAD.X R11, R43, 0x1, R39, P0 ;  /* 0x000000012b0b7824 */ /* 0x000fe200000e0627 */
[----:B--2---:R-:W-:Y:S02]  /*13d3a0*/  ISETP.GE.AND P1, PT, R3, UR11, PT ;  /* 0x0000000b03007c0c */ /* 0x004fe4000bf26270 */
[----:B------:R-:W2:Y:S11]  /*13d3b0*/  LDL.LU R3, [R1+0x6890] ;  /* 0x0068900001037983 */ /* 0x000eb60000300800 */
[----:B------:R-:W-:Y:S01]  /*13d3c0*/  @P1 LOP3.LUT R50, R50, 0x40000, RZ, 0xfc, !PT ;  /* 0x0004000032321812 */ /* 0x000fe200078efcff */
[----:B------:R-:W-:Y:S01]  /*13d3d0*/  STL.64 [R1+0x3f10], R10 ;  /* 0x003f100a01007387 */ /* 0x000fe20000100a00 */
[----:B------:R-:W-:-:S02]  /*13d3e0*/  ISETP.GE.AND P1, PT, R8, UR13, PT ;  /* 0x0000000d08007c0c */ /* 0x000fc4000bf26270 */
[----:B------:R-:W-:-:S05]  /*13d3f0*/  IADD3 R8, P0, R42, R40, RZ ;  /* 0x000000282a087210 */ /* 0x000fca0007f1e0ff */
[----:B------:R-:W-:-:S05]  /*13d400*/  IMAD.X R9, R43, 0x1, R41, P0 ;  /* 0x000000012b097824 */ /* 0x000fca00000e0629 */
[----:B------:R0:W-:Y:S04]  /*13d410*/  STL.64 [R1+0x3f38], R8 ;  /* 0x003f380801007387 */ /* 0x0001e80000100a00 */
[----:B0-----:R-:W2:Y:S01]  /*13d420*/  LDL.LU R8, [R1+0x6894] ;  /* 0x0068940001087983 */ /* 0x001ea20000300800 */
[----:B---3--:R-:W-:Y:S02]  /*13d430*/  ISETP.GE.AND P0, PT, R5, UR15, PT ;  /* 0x0000000f05007c0c */ /* 0x008fe4000bf06270 */
[----:B----4-:R-:W-:Y:S01]  /*13d440*/  ISETP.GE.AND P2, PT, R4, UR17, PT ;  /* 0x0000001104007c0c */ /* 0x010fe2000bf46270 */
[----:B------:R-:W3:Y:S04]  /*13d450*/  LDL.LU R5, [R1+0x6898] ;  /* 0x0068980001057983 */ /* 0x000ee80000300800 */
[----:B------:R-:W4:Y:S01]  /*13d460*/  LDL.LU R4, [R1+0x689c] ;  /* 0x00689c0001047983 */ /* 0x000f220000300800 */
[----:B------:R-:W-:-:S04]  /*13d470*/  LOP3.LUT R50, R50, 0xfffdffff, RZ, 0xc0, !PT ;  /* 0xfffdffff32327812 */ /* 0x000fc800078ec0ff */
[----:B------:R-:W-:Y:S01]  /*13d480*/  @P1 LOP3.LUT R50, R50, 0x20000, RZ, 0xfc, !PT ;  /* 0x0002000032321812 */ /* 0x000fe200078efcff */
[----:B------:R-:W-:Y:S01]  /*13d490*/  VIADD R42, R42, UR7 ;  /* 0x000000072a2a7c36 */ /* 0x000fe20008000000 */
[----:B------:R-:W-:Y:S01]  /*13d4a0*/  UMOV UR13, UR31 ;  /* 0x0000001f000d7c82 */ /* 0x000fe20008000000 */
[----:B------:R-:W-:Y:S01]  /*13d4b0*/  ULDC UR7, c[0x0][0x248] ;  /* 0x0000920000077ab9 */ /* 0x000fe20000000800 */
[----:B------:R-:W-:-:S04]  /*13d4c0*/  LOP3.LUT R50, R50, 0xfffeffff, RZ, 0xc0, !PT ;  /* 0xfffeffff32327812 */ /* 0x000fc800078ec0ff */
[----:B------:R-:W-:Y:S02]  /*13d4d0*/  @P0 LOP3.LUT R50, R50, 0x10000, RZ, 0xfc, !PT ;  /* 0x0001000032320812 */ /* 0x000fe400078efcff */
[----:B------:R-:W-:Y:S02]  /*13d4e0*/  SHF.R.S32.HI R43, RZ, 0x1f, R42 ;  /* 0x0000001fff2b7819 */ /* 0x000fe4000001142a */
[----:B------:R-:W-:Y:S02]  /*13d4f0*/  IADD3 R10, P0, R42, R34, RZ ;  /* 0x000000222a0a7210 */ /* 0x000fe40007f1e0ff */
[----:B------:R-:W-:-:S03]  /*13d500*/  LOP3.LUT R50, R50, 0xffff7fff, RZ, 0xc0, !PT ;  /* 0xffff7fff32327812 */ /* 0x000fc600078ec0ff */
[----:B------:R-:W-:Y:S01]  /*13d510*/  IMAD.X R11, R43, 0x1, R35, P0 ;  /* 0x000000012b0b7824 */ /* 0x000fe200000e0623 */
[----:B------:R-:W-:-:S04]  /*13d520*/  @P2 LOP3.LUT R50, R50, 0x8000, RZ, 0xfc, !PT ;  /* 0x0000800032322812 */ /* 0x000fc800078efcff */
[----:B------:R-:W-:Y:S02]  /*13d530*/  LOP3.LUT R50, R50, 0xffffbfff, RZ, 0xc0, !PT ;  /* 0xffffbfff32327812 */ /* 0x000fe400078ec0ff */
[----:B--2---:R-:W-:Y:S02]  /*13d540*/  ISETP.GE.AND P1, PT, R3, UR19, PT ;  /* 0x0000001303007c0c */ /* 0x004fe4000bf26270 */
[----:B------:R-:W2:Y:S04]  /*13d550*/  LDL.LU R3, [R1+0x68a0] ;  /* 0x0068a00001037983 */ /* 0x000ea80000300800 */
[----:B------:R-:W-:Y:S07]  /*13d560*/  STL.64 [R1+0x3f30], R10 ;  /* 0x003f300a01007387 */ /* 0x000fee0000100a00 */
[----:B------:R-:W-:-:S04]  /*13d570*/  @P1 LOP3.LUT R50, R50, 0x4000, RZ, 0xfc, !PT ;  /* 0x0000400032321812 */ /* 0x000fc800078efcff */
[----:B------:R-:W-:Y:S02]  /*13d580*/  LOP3.LUT R50, R50, 0xffffdfff, RZ, 0xc0, !PT ;  /* 0xffffdfff32327812 */ /* 0x000fe400078ec0ff */
[----:B------:R-:W-:Y:S02]  /*13d590*/  ISETP.GE.AND P2, PT, R8, UR21, PT ;  /* 0x0000001508007c0c */ /* 0x000fe4000bf46270 */
[----:B------:R-:W-:-:S05]  /*13d5a0*/  IADD3 R8, P0, R42, R36, RZ ;  /* 0x000000242a087210 */ /* 0x000fca0007f1e0ff */
[----:B------:R-:W-:-:S05]  /*13d5b0*/  IMAD.X R9, R43, 0x1, R37, P0 ;  /* 0x000000012b097824 */ /* 0x000fca00000e0625 */
[----:B------:R0:W-:Y:S04]  /*13d5c0*/  STL.64 [R1+0x3f08], R8 ;  /* 0x003f080801007387 */ /* 0x0001e80000100a00 */
[----:B0-----:R-:W2:Y:S01]  /*13d5d0*/  LDL.LU R8, [R1+0x68a4] ;  /* 0x0068a40001087983 */ /* 0x001ea20000300800 */
[----:B------:R-:W-:Y:S02]  /*13d5e0*/  @P2 LOP3.LUT R50, R50, 0x2000, RZ, 0xfc, !PT ;  /* 0x0000200032322812 */ /* 0x000fe400078efcff */
[----:B----4-:R-:W-:Y:S02]  /*13d5f0*/  ISETP.GE.AND P2, PT, R4, UR25, PT ;  /* 0x0000001904007c0c */ /* 0x010fe4000bf46270 */
[----:B------:R-:W4:Y:S01]  /*13d600*/  LDL.LU R4, [R1+0x68a8] ;  /* 0x0068a80001047983 */ /* 0x000f220000300800 */
[----:B---3--:R-:W-:-:S02]  /*13d610*/  ISETP.GE.AND P1, PT, R5, UR23, PT ;  /* 0x0000001705007c0c */ /* 0x008fc4000bf26270 */
[----:B------:R-:W-:Y:S01]  /*13d620*/  LOP3.LUT R50, R50, 0xffffefff, RZ, 0xc0, !PT ;  /* 0xffffefff32327812 */ /* 0x000fe200078ec0ff */
[----:B------:R-:W3:Y:S01]  /*13d630*/  LDL.LU R5, [R1+0x68ac] ;  /* 0x0068ac0001057983 */ /* 0x000ee20000300800 */
[----:B------:R-:W-:-:S09]  /*13d640*/  IADD3 R10, P0, R42, R38, RZ ;  /* 0x000000262a0a7210 */ /* 0x000fd20007f1e0ff */
[----:B------:R-:W-:-:S04]  /*13d650*/  @P1 LOP3.LUT R50, R50, 0x1000, RZ, 0xfc, !PT ;  /* 0x0000100032321812 */ /* 0x000fc800078efcff */
[----:B------:R-:W-:Y:S01]  /*13d660*/  LOP3.LUT R50, R50, 0xfffff7ff, RZ, 0xc0, !PT ;  /* 0xfffff7ff32327812 */ /* 0x000fe200078ec0ff */
[----:B------:R-:W-:-:S03]  /*13d670*/  IMAD.X R11, R43, 0x1, R39, P0 ;  /* 0x000000012b0b7824 */ /* 0x000fc600000e0627 */
[----:B------:R-:W-:-:S04]  /*13d680*/  @P2 LOP3.LUT R50, R50, 0x800, RZ, 0xfc, !PT ;  /* 0x0000080032322812 */ /* 0x000fc800078efcff */
[----:B------:R-:W-:Y:S01]  /*13d690*/  LOP3.LUT R50, R50, 0xfffffbff, RZ, 0xc0, !PT ;  /* 0xfffffbff32327812 */ /* 0x000fe200078ec0ff */
[----:B------:R-:W-:Y:S01]  /*13d6a0*/  UMOV UR21, UR30 ;  /* 0x0000001e00157c82 */ /* 0x000fe20008000000 */
[----:B------:R-:W-:Y:S01]  /*13d6b0*/  ULDC.64 UR30, c[0x0][0x228] ;  /* 0x00008a00001e7ab9 */ /* 0x000fe20000000a00 */
[----:B--2---:R-:W-:Y:S02]  /*13d6c0*/  ISETP.GE.AND P1, PT, R3, UR27, PT ;  /* 0x0000001b03007c0c */ /* 0x004fe4000bf26270 */
[----:B------:R-:W2:Y:S11]  /*13d6d0*/  LDL.LU R3, [R1+0x68b0] ;  /* 0x0068b00001037983 */ /* 0x000eb60000300800 */
[----:B------:R-:W-:-:S04]  /*13d6e0*/  @P1 LOP3.LUT R50, R50, 0x400, RZ, 0xfc, !PT ;  /* 0x0000040032321812 */ /* 0x000fc800078efcff */
[----:B------:R-:W-:Y:S01]  /*13d6f0*/  LOP3.LUT R50, R50, 0xfffffdff, RZ, 0xc0, !PT ;  /* 0xfffffdff32327812 */ /* 0x000fe200078ec0ff */
[----:B------:R-:W-:Y:S01]  /*13d700*/  STL.64 [R1+0x3f78], R10 ;  /* 0x003f780a01007387 */ /* 0x000fe20000100a00 */
[----:B------:R-:W-:-:S13]  /*13d710*/  ISETP.GE.AND P0, PT, R8, UR29, PT ;  /* 0x0000001d08007c0c */ /* 0x000fda000bf06270 */
[----:B------:R-:W-:Y:S02]  /*13d720*/  @P0 LOP3.LUT R50, R50, 0x200, RZ, 0xfc, !PT ;  /* 0x0000020032320812 */ /* 0x000fe400078efcff */
[----:B------:R-:W-:-:S05]  /*13d730*/  IADD3 R8, P0, R42, R40, RZ ;  /* 0x000000282a087210 */ /* 0x000fca0007f1e0ff */
[----:B------:R-:W-:Y:S01]  /*13d740*/  IMAD.X R9, R43, 0x1, R41, P0 ;  /* 0x000000012b097824 */ /* 0x000fe200000e0629 */
[----:B----4-:R-:W-:-:S04]  /*13d750*/  ISETP.GE.AND P0, PT, R4, UR31, PT ;  /* 0x0000001f04007c0c */ /* 0x010fc8000bf06270 */
[----:B------:R0:W-:Y:S04]  /*13d760*/  STL.64 [R1+0x3fa0], R8 ;  /* 0x003fa00801007387 */ /* 0x0001e80000100a00 */
[----:B0-----:R-:W4:Y:S04]  /*13d770*/  LDL.LU R8, [R1+0x68b4] ;  /* 0x0068b40001087983 */ /* 0x001f280000300800 */
[----:B------:R-:W4:Y:S01]  /*13d780*/  LDL.LU R4, [R1+0x68b8] ;  /* 0x0068b80001047983 */ /* 0x000f220000300800 */
[----:B------:R-:W-:Y:S01]  /*13d790*/  UMOV UR29, UR32 ;  /* 0x00000020001d7c82 */ /* 0x000fe20008000000 */
[----:B------:R-:W-:-:S02]  /*13d7a0*/  ULDC.64 UR32, c[0x0][0x228] ;  /* 0x00008a0000207ab9 */ /* 0x000fc40000000a00 */
[----:B---3--:R-:W-:Y:S02]  /*13d7b0*/  ISETP.GE.AND P2, PT, R5, UR33, PT ;  /* 0x0000002105007c0c */ /* 0x008fe4000bf46270 */
[----:B------:R-:W3:Y:S01]  /*13d7c0*/  LDL.LU R5, [R1+0x68bc] ;  /* 0x0068bc0001057983 */ /* 0x000ee20000300800 */
[----:B------:R-:W-:Y:S01]  /*13d7d0*/  LOP3.LUT R50, R50, 0xfffffeff, RZ, 0xc0, !PT ;  /* 0xfffffeff32327812 */ /* 0x000fe200078ec0ff */
[----:B------:R-:W-:Y:S01]  /*13d7e0*/  VIADD R42, R42, UR7 ;  /* 0x000000072a2a7c36 */ /* 0x000fe20008000000 */
[----:B--2---:R-:W-:Y:S01]  /*13d7f0*/  ISETP.GE.AND P1, PT, R3, UR35, PT ;  /* 0x0000002303007c0c */ /* 0x004fe2000bf26270 */
[----:B------:R-:W-:Y:S01]  /*13d800*/  UMOV UR17, UR43 ;  /* 0x0000002b00117c82 */ /* 0x000fe20008000000 */
[----:B------:R-:W2:Y:S01]  /*13d810*/  LDL.LU R3, [R1+0x68c0] ;  /* 0x0068c00001037983 */ /* 0x000ea20000300800 */
[----:B------:R-:W-:Y:S01]  /*13d820*/  @P0 LOP3.LUT R50, R50, 0x100, RZ, 0xfc, !PT ;  /* 0x0000010032320812 */ /* 0x000fe200078efcff */
[----:B------:R-:W-:Y:S01]  /*13d830*/  UMOV UR27, UR42 ;  /* 0x0000002a001b7c82 */ /* 0x000fe20008000000 */
[----:B------:R-:W-:Y:S01]  /*13d840*/  SHF.R.S32.HI R43, RZ, 0x1f, R42 ;  /* 0x0000001fff2b7819 */ /* 0x000fe2000001142a */
[----:B------:R-:W-:Y:S01]  /*13d850*/  ULDC.64 UR42, c[0x0][0x228] ;  /* 0x00008a00002a7ab9 */ /* 0x000fe20000000a00 */
[----:B------:R-:W-:Y:S01]  /*13d860*/  LOP3.LUT R50, R50, 0xffffff7f, RZ, 0xc0, !PT ;  /* 0xffffff7f32327812 */ /* 0x000fe200078ec0ff */
[----:B------:R-:W-:Y:S01]  /*13d870*/  UMOV UR33, UR41 ;  /* 0x0000002900217c82 */ /* 0x000fe20008000000 */
[----:B------:R-:W-:Y:S01]  /*13d880*/  IADD3 R10, P0, R42, R34, RZ ;  /* 0x000000222a0a7210 */ /* 0x000fe20007f1e0ff */
[----:B------:R-:W-:Y:S01]  /*13d890*/  UMOV UR25, UR45 ;  /* 0x0000002d00197c82 */ /* 0x000fe20008000000 */
[----:B------:R-:W-:Y:S01]  /*13d8a0*/  @P2 LOP3.LUT R50, R50, 0x80, RZ, 0xfc, !PT ;  /* 0x0000008032322812 */ /* 0x000fe200078efcff */
[----:B------:R-:W-:Y:S01]  /*13d8b0*/  UMOV UR31, UR44 ;  /* 0x0000002c001f7c82 */ /* 0x000fe20008000000 */
[----:B------:R-:W-:Y:S01]  /*13d8c0*/  UMOV UR35, UR40 ;  /* 0x0000002800237c82 */ /* 0x000fe20008000000 */
[----:B------:R-:W-:Y:S01]  /*13d8d0*/  IMAD.X R11, R43, 0x1, R35, P0 ;  /* 0x000000012b0b7824 */ /* 0x000fe200000e0623 */
[----:B------:R-:W-:Y:S01]  /*13d8e0*/  LOP3.LUT R50, R50, 0xffffffbf, RZ, 0xc0, !PT ;  /* 0xffffffbf32327812 */ /* 0x000fe200078ec0ff */
[----:B------:R-:W-:Y:S01]  /*13d8f0*/  ULDC.64 UR40, c[0x0][0x228] ;  /* 0x00008a0000287ab9 */ /* 0x000fe20000000a00 */
[----:B------:R-:W-:Y:S01]  /*13d900*/  ULDC.64 UR44, c[0x0][0x228] ;  /* 0x00008a00002c7ab9 */ /* 0x000fe20000000a00 */
[----:B------:R-:W-:Y:S01]  /*13d910*/  UMOV UR23, UR47 ;  /* 0x0000002f00177c82 */ /* 0x000fe20008000000 */
[----:B------:R-:W-:Y:S01]  /*13d920*/  @P1 LOP3.LUT R50, R50, 0x40, RZ, 0xfc, !PT ;  /* 0x0000004032321812 */ /* 0x000fe200078efcff */
[----:B------:R-:W-:Y:S01]  /*13d930*/  STL.64 [R1+0x3f98], R10 ;  /* 0x003f980a01007387 */ /* 0x000fe20000100a00 */
[----:B------:R-:W-:Y:S01]  /*13d940*/  UMOV UR15, UR46 ;  /* 0x0000002e000f7c82 */ /* 0x000fe20008000000 */
[----:B------:R-:W-:Y:S01]  /*13d950*/  ULDC.64 UR46, c[0x0][0x228] ;  /* 0x00008a00002e7ab9 */ /* 0x000fe20000000a00 */
[----:B------:R-:W-:Y:S01]  /*13d960*/  ULDC UR7, c[0x0][0x248] ;  /* 0x0000920000077ab9 */ /* 0x000fe20000000800 */
[----:B----4-:R-:W-:-:S02]  /*13d970*/  ISETP.GE.AND P1, PT, R4, UR39, PT ;  /* 0x0000002704007c0c */ /* 0x010fc4000bf26270 */
[----:B------:R-:W4:Y:S01]  /*13d980*/  LDL.LU R4, [R1+0x68c4] ;  /* 0x0068c40001047983 */ /* 0x000f220000300800 */
[----:B------:R-:W-:Y:S02]  /*13d990*/  ISETP.GE.AND P0, PT, R8, UR37, PT ;  /* 0x0000002508007c0c */ /* 0x000fe4000bf06270 */
[----:B------:R-:W-:-:S11]  /*13d9a0*/  LOP3.LUT R50, R50, 0xffffffdf, RZ, 0xc0, !PT ;  /* 0xffffffdf32327812 */ /* 0x000fd600078ec0ff */
[----:B------:R-:W-:Y:S02]  /*13d9b0*/  @P0 LOP3.LUT R50, R50, 0x20, RZ, 0xfc, !PT ;  /* 0x0000002032320812 */ /* 0x000fe400078efcff */
[----:B------:R-:W-:Y:S02]  /*13d9c0*/  IADD3 R8, P0, R42, R36, RZ ;  /* 0x000000242a087210 */ /* 0x000fe40007f1e0ff */
[----:B------:R-:W-:-:S03]  /*13d9d0*/  LOP3.LUT R50, R50, 0xffffffef, RZ, 0xc0, !PT ;  /* 0xffffffef32327812 */ /* 0x000fc600078ec0ff */
[----:B------:R-:W-:Y:S01]  /*13d9e0*/  IMAD.X R9, R43, 0x1, R37, P0 ;  /* 0x000000012b097824 */ /* 0x000fe200000e0625 */
[----:B------:R-:W-:Y:S02]  /*13d9f0*/  @P1 LOP3.LUT R50, R50, 0x10, RZ, 0xfc, !PT ;  /* 0x0000001032321812 */ /* 0x000fe400078efcff */
[----:B---3--:R-:W-:Y:S02]  /*13da00*/  ISETP.GE.AND P2, PT, R5, UR41, PT ;  /* 0x0000002905007c0c */ /* 0x008fe4000bf46270 */
[----:B------:R0:W-:Y:S01]  /*13da10*/  STL.64 [R1+0x3f70], R8 ;  /* 0x003f700801007387 */ /* 0x0001e20000100a00 */
[----:B------:R-:W-:Y:S02]  /*13da20*/  LOP3.LUT R50, R50, 0xfffffff7, RZ, 0xc0, !PT ;  /* 0xfffffff732327812 */ /* 0x000fe400078ec0ff */
[----:B0-----:R-:W-:-:S05]  /*13da30*/  IADD3 R8, P0, R42, R38, RZ ;  /* 0x000000262a087210 */ /* 0x001fca0007f1e0ff */
[----:B------:R-:W-:-:S03]  /*13da40*/  IMAD.X R9, R43, 0x1, R39, P0 ;  /* 0x000000012b097824 */ /* 0x000fc600000e0627 */
[----:B------:R-:W-:-:S04]  /*13da50*/  @P2 LOP3.LUT R50, R50, 0x8, RZ, 0xfc, !PT ;  /* 0x0000000832322812 */ /* 0x000fc800078efcff */
[----:B------:R-:W-:Y:S02]  /*13da60*/  LOP3.LUT R50, R50, 0xfffffffb, RZ, 0xc0, !PT ;  /* 0xfffffffb32327812 */ /* 0x000fe400078ec0ff */
[----:B--2---:R-:W-:Y:S02]  /*13da70*/  ISETP.GE.AND P1, PT, R3, UR43, PT ;  /* 0x0000002b03007c0c */ /* 0x004fe4000bf26270 */
[----:B------:R-:W2:Y:S04]  /*13da80*/  LDL.LU R3, [R1+0x68c8] ;  /* 0x0068c80001037983 */ /* 0x000ea80000300800 */
[----:B------:R0:W-:Y:S04]  /*13da90*/  STL.64 [R1+0x3fc0], R8 ;  /* 0x003fc00801007387 */ /* 0x0001e80000100a00 */
[----:B0-----:R-:W3:Y:S04]  /*13daa0*/  LDL.LU R9, [R1+0x68cc] ;  /* 0x0068cc0001097983 */ /* 0x001ee80000300800 */
[----:B------:R-:W3:Y:S01]  /*13dab0*/  LDL.LU R8, [R1+0x68d0] ;  /* 0x0068d00001087983 */ /* 0x000ee20000300800 */
[----:B------:R-:W-:-:S03]  /*13dac0*/  @P1 LOP3.LUT R50, R50, 0x4, RZ, 0xfc, !PT ;  /* 0x0000000432321812 */ /* 0x000fc600078efcff */
[----:B------:R-:W3:Y:S01]  /*13dad0*/  LDL.LU R5, [R1+0xc] ;  /* 0x00000c0001057983 */ /* 0x000ee20000300800 */
[----:B----4-:R-:W-:-:S03]  /*13dae0*/  ISETP.GE.AND P1, PT, R4, UR45, PT ;  /* 0x0000002d04007c0c */ /* 0x010fc6000bf26270 */
[----:B------:R-:W4:Y:S01]  /*13daf0*/  LDL.LU R4, [R1+0x68d4] ;  /* 0x0068d40001047983 */ /* 0x000f220000300800 */
[----:B------:R-:W-:-:S05]  /*13db00*/  IADD3 R10, P0, R42, R40, RZ ;  /* 0x000000282a0a7210 */ /* 0x000fca0007f1e0ff */
[----:B------:R-:W-:-:S05]  /*13db10*/  IMAD.X R11, R43, 0x1, R41, P0 ;  /* 0x000000012b0b7824 */ /* 0x000fca00000e0629 */
[----:B------:R-:W-:Y:S01]  /*13db20*/  STL.64 [R1+0x3ff0], R10 ;  /* 0x003ff00a01007387 */ /* 0x000fe20000100a00 */
[----:B------:R-:W-:Y:S01]  /*13db30*/  LOP3.LUT R50, R50, 0xfffffffd, RZ, 0xc0, !PT ;  /* 0xfffffffd32327812 */ /* 0x000fe200078ec0ff */
[----:B------:R-:W-:Y:S01]  /*13db40*/  VIADD R42, R42, UR7 ;  /* 0x000000072a2a7c36 */ /* 0x000fe20008000000 */
[----:B------:R-:W-:Y:S01]  /*13db50*/  UMOV UR37, UR51 ;  /* 0x0000003300257c82 */ /* 0x000fe20008000000 */
[----:B------:R-:W-:Y:S01]  /*13db60*/  UMOV UR11, UR50 ;  /* 0x00000032000b7c82 */ /* 0x000fe20008000000 */
[----:B------:R-:W-:Y:S01]  /*13db70*/  @P1 LOP3.LUT R50, R50, 0x2, RZ, 0xfc, !PT ;  /* 0x0000000232321812 */ /* 0x000fe200078efcff */
[----:B------:R-:W-:Y:S01]  /*13db80*/  ULDC.64 UR50, c[0x0][0x228] ;  /* 0x00008a0000327ab9 */ /* 0x000fe20000000a00 */
[----:B------:R-:W-:Y:S01]  /*13db90*/  SHF.R.S32.HI R43, RZ, 0x1f, R42 ;  /* 0x0000001fff2b7819 */ /* 0x000fe2000001142a */
[----:B------:R-:W-:Y:S01]  /*13dba0*/  UMOV UR19, UR49 ;  /* 0x0000003100137c82 */ /* 0x000fe20008000000 */
[----:B------:R-:W-:Y:S01]  /*13dbb0*/  LOP3.LUT R50, R50, 0xfffffffe, RZ, 0xc0, !PT ;  /* 0xfffffffe32327812 */ /* 0x000fe200078ec0ff */
[----:B------:R-:W-:Y:S01]  /*13dbc0*/  UMOV UR43, UR53 ;  /* 0x00000035002b7c82 */ /* 0x000fe20008000000 */
[----:B------:R-:W-:Y:S01]  /*13dbd0*/  UMOV UR9, UR52 ;  /* 0x0000003400097c82 */ /* 0x000fe20008000000 */
[----:B------:R-:W-:Y:S01]  /*13dbe0*/  ULDC.64 UR52, c[0x0][0x228] ;  /* 0x00008a0000347ab9 */ /* 0x000fe20000000a00 */
[----:B------:R-:W-:Y:S01]  /*13dbf0*/  UMOV UR45, UR54 ;  /* 0x00000036002d7c82 */ /* 0x000fe20008000000 */
[----:B------:R-:W-:Y:S01]  /*13dc00*/  UMOV UR41, UR33 ;  /* 0x0000002100297c82 */ /* 0x000fe20008000000 */
[----:B------:R-:W-:Y:S01]  /*13dc10*/  LOP3.LUT R56, R56, 0xfffff7ff, RZ, 0xc0, !PT ;  /* 0xfffff7ff38387812 */ /* 0x000fe200078ec0ff */
[----:B------:R-:W-:Y:S01]  /*13dc20*/  ULDC UR7, c[0x0][0x228] ;  /* 0x00008a0000077ab9 */ /* 0x000fe20000000800 */
[----:B--2---:R-:W-:-:S02]  /*13dc30*/  ISETP.GE.AND P0, PT, R3, UR47, PT ;  /* 0x0000002f03007c0c */ /* 0x004fc4000bf06270 */
[----:B------:R-:W2:Y:S01]  /*13dc40*/  LDL.LU R3, [R1+0x68d8] ;  /* 0x0068d80001037983 */ /* 0x000ea20000300800 */
[----:B------:R-:W-:Y:S01]  /*13dc50*/  UMOV UR47, UR48 ;  /* 0x00000030002f7c82 */ /* 0x000fe20008000000 */
[----:B------:R-:W-:-:S09]  /*13dc60*/  ULDC.64 UR48, c[0x0][0x228] ;  /* 0x00008a0000307ab9 */ /* 0x000fd20000000a00 */
[----:B------:R-:W-:Y:S02]  /*13dc70*/  @P0 LOP3.LUT R50, R50, 0x1, RZ, 0xfc, !PT ;  /* 0x0000000132320812 */ /* 0x000fe400078efcff */
[----:B---3--:R-:W-:Y:S02]  /*13dc80*/  ISETP.GE.AND P1, PT, R8, UR51, PT ;  /* 0x0000003308007c0c */ /* 0x008fe4000bf26270 */
[----:B------:R-:W-:Y:S02]  /*13dc90*/  IADD3 R8, P2, R42, R34, RZ ;  /* 0x000000222a087210 */ /* 0x000fe40007f5e0ff */
[----:B------:R-:W-:-:S03]  /*13dca0*/  ISETP.GE.AND P0, PT, R9, UR49, PT ;  /* 0x0000003109007c0c */ /* 0x000fc6000bf06270 */
[----:B------:R-:W-:-:S05]  /*13dcb0*/  IMAD.X R9, R43, 0x1, R35, P2 ;  /* 0x000000012b097824 */ /* 0x000fca00010e0623 */
[----:B------:R0:W-:Y:S01]  /*13dcc0*/  STL.64 [R1+0x3fe8], R8 ;  /* 0x003fe80801007387 */ /* 0x0001e20000100a00 */
[----:B----4-:R-:W-:-:S03]  /*13dcd0*/  ISETP.GE.AND P2, PT, R4, UR53, PT ;  /* 0x0000003504007c0c */ /* 0x010fc6000bf46270 */
[----:B------:R-:W3:Y:S04]  /*13dce0*/  LDL.LU R4, [R1+0x68dc] ;  /* 0x0068dc0001047983 */ /* 0x000ee80000300800 */
[----:B0-----:R-:W4:Y:S04]  /*13dcf0*/  LDL.LU R9, [R1+0x68e0] ;  /* 0x0068e00001097983 */ /* 0x001f280000300800 */
[----:B------:R-:W4:Y:S01]  /*13dd00*/  LDL.LU R8, [R1+0x68e4] ;  /* 0x0068e40001087983 */ /* 0x000f220000300800 */
[----:B------:R-:W-:Y:S01]  /*13dd10*/  UMOV UR51, UR55 ;  /* 0x0000003700337c82 */ /* 0x000fe20008000000 */
[----:B------:R-:W-:Y:S01]  /*13dd20*/  ULDC.64 UR54, c[0x0][0x228] ;  /* 0x00008a0000367ab9 */ /* 0x000fe20000000a00 */
[----:B------:R-:W-:Y:S01]  /*13dd30*/  IADD3 R10, P4, R42, R36, RZ ;  /* 0x000000242a0a7210 */ /* 0x000fe20007f9e0ff */
[----:B------:R-:W-:Y:S01]  /*13dd40*/  UMOV UR53, UR25 ;  /* 0x0000001900357c82 */ /* 0x000fe20008000000 */
[----:B------:R-:W-:Y:S01]  /*13dd50*/  UMOV UR33, UR23 ;  /* 0x0000001700217c82 */ /* 0x000fe20008000000 */
[----:B------:R-:W-:-:S02]  /*13dd60*/  UMOV UR23, UR57 ;  /* 0x0000003900177c82 */ /* 0x000fc40008000000 */
[----:B------:R-:W-:Y:S01]  /*13dd70*/  IMAD.X R11, R43, 0x1, R37, P4 ;  /* 0x000000012b0b7824 */ /* 0x000fe200020e0625 */
[----:B------:R-:W-:Y:S01]  /*13dd80*/  UMOV UR25, UR56 ;  /* 0x0000003800197c82 */ /* 0x000fe20008000000 */
[----:B------:R-:W-:Y:S01]  /*13dd90*/  ULDC.64 UR56, c[0x0][0x228] ;  /* 0x00008a0000387ab9 */ /* 0x000fe20000000a00 */
[----:B------:R-:W-:-:S04]  /*13dda0*/  LOP3.LUT R5, R5, 0xfeffffff, RZ, 0xc0, !PT ;  /* 0xfeffffff05057812 */ /* 0x000fc800078ec0ff */
[----:B------:R-:W-:-:S04]  /*13ddb0*/  @P0 LOP3.LUT R5, R5, 0x1000000, RZ, 0xfc, !PT ;  /* 0x0100000005050812 */ /* 0x000fc800078efcff */
[----:B------:R-:W-:-:S04]  /*13ddc0*/  LOP3.LUT R5, R5, 0xff7fffff, RZ, 0xc0, !PT ;  /* 0xff7fffff05057812 */ /* 0x000fc800078ec0ff */
[----:B------:R-:W-:-:S04]  /*13ddd0*/  @P1 LOP3.LUT R5, R5, 0x800000, RZ, 0xfc, !PT ;  /* 0x0080000005051812 */ /* 0x000fc800078efcff */
[----:B------:R-:W-:Y:S01]  /*13dde0*/  LOP3.LUT R5, R5, 0xfdffffff, RZ, 0xc0, !PT ;  /* 0xfdffffff05057812 */ /* 0x000fe200078ec0ff */
[----:B------:R-:W-:Y:S01]  /*13ddf0*/  UMOV UR39, UR19 ;  /* 0x0000001300277c82 */ /* 0x000fe20008000000 */
[----:B------:R-:W-:Y:S01]  /*13de00*/  UMOV UR49, UR59 ;  /* 0x0000003b00317c82 */ /* 0x000fe20008000000 */
[----:B------:R-:W-:Y:S01]  /*13de10*/  UMOV UR19, UR58 ;  /* 0x0000003a00137c82 */ /* 0x000fe20008000000 */
[----:B------:R-:W-:Y:S01]  /*13de20*/  @P2 LOP3.LUT R5, R5, 0x2000000, RZ, 0xfc, !PT ;  /* 0x0200000005052812 */ /* 0x000fe200078efcff */
[----:B------:R-:W-:-:S03]  /*13de30*/  ULDC.64 UR58, c[0x0][0x228] ;  /* 0x00008a00003a7ab9 */ /* 0x000fc60000000a00 */
[----:B------:R-:W-:Y:S02]  /*13de40*/  LOP3.LUT R5, R5, 0xfbffffff, RZ, 0xc0, !PT ;  /* 0xfbffffff05057812 */ /* 0x000fe400078ec0ff */
[----:B--2---:R-:W-:Y:S02]  /*13de50*/  ISETP.GE.AND P3, PT, R3, UR55, PT ;  /* 0x0000003703007c0c */ /* 0x004fe4000bf66270 */
[----:B------:R-:W2:Y:S04]  /*13de60*/  LDL R3, [R1+0x284] ;  /* 0x0002840001037983 */ /* 0x000ea80000100800 */
[----:B------:R0:W-:Y:S02]  /*13de70*/  STL.64 [R1+0x3fb8], R10 ;  /* 0x003fb80a01007387 */ /* 0x0001e40000100a00 */
[----:B0-----:R-:W-:-:S05]  /*13de80*/  IADD3 R10, P6, R42, R38, RZ ;  /* 0x000000262a0a7210 */ /* 0x001fca0007fde0ff */
[----:B------:R-:W-:Y:S01]  /*13de90*/  @P3 LOP3.LUT R5, R5, 0x4000000, RZ, 0xfc, !PT ;  /* 0x0400000005053812 */ /* 0x000fe200078efcff */
[----:B------:R-:W-:Y:S01]  /*13dea0*/  IMAD.X R11, R43, 0x1, R39, P6 ;  /* 0x000000012b0b7824 */ /* 0x000fe200030e0627 */
[----:B---3--:R-:W-:Y:S02]  /*13deb0*/  ISETP.GE.AND P4, PT, R4, UR57, PT ;  /* 0x0000003904007c0c */ /* 0x008fe4000bf86270 */
[----:B------:R-:W3:Y:S01]  /*13dec0*/  LDL R4, [R1+0x280] ;  /* 0x0002800001047983 */ /* 0x000ee20000100800 */
[----:B------:R-:W-:Y:S01]  /*13ded0*/  UMOV UR57, UR61 ;  /* 0x0000003d00397c82 */ /* 0x000fe20008000000 */
[----:B----4-:R-:W-:Y:S01]  /*13dee0*/  ISETP.GE.AND P5, PT, R9, UR59, PT ;  /* 0x0000003b09007c0c */ /* 0x010fe2000bfa6270 */
[----:B------:R-:W-:Y:S01]  /*13def0*/  UMOV UR59, UR60 ;  /* 0x0000003c003b7c82 */ /* 0x000fe20008000000 */
[----:B------:R-:W-:Y:S02]  /*13df00*/  ULDC.64 UR60, c[0x0][0x228] ;  /* 0x00008a00003c7ab9 */ /* 0x000fe40000000a00 */
[----:B------:R-:W-:-:S02]  /*13df10*/  ISETP.GE.AND P6, PT, R8, UR61, PT ;  /* 0x0000003d08007c0c */ /* 0x000fc4000bfc6270 */
[----:B------:R-:W-:Y:S01]  /*13df20*/  IADD3 R8, P3, R42, R40, RZ ;  /* 0x000000282a087210 */ /* 0x000fe20007f7e0ff */
[----:B------:R0:W-:Y:S04]  /*13df30*/  STL.64 [R1+0x4018], R10 ;  /* 0x0040180a01007387 */ /* 0x0001e80000100a00 */
[----:B------:R-:W-:Y:S01]  /*13df40*/  IMAD.X R9, R43, 0x1, R41, P3 ;  /* 0x000000012b097824 */ /* 0x000fe200018e0629 */
[----:B0-----:R-:W4:Y:S04]  /*13df50*/  LDL.LU.64 R10, [R1+0x6980] ;  /* 0x00698000010a7983 */ /* 0x001f280000300a00 */
[----:B------:R0:W-:Y:S04]  /*13df60*/  STL.64 [R1+0x4038], R8 ;  /* 0x0040380801007387 */ /* 0x0001e80000100a00 */
[----:B0-----:R-:W4:Y:S01]  /*13df70*/  LDL.LU.64 R8, [R1+0x6978] ;  /* 0x0069780001087983 */ /* 0x001f220000300a00 */
[----:B------:R-:W-:Y:S01]  /*13df80*/  UMOV UR55, UR35 ;  /* 0x0000002300377c82 */ /* 0x000fe20008000000 */
[----:B------:R-:W-:Y:S01]  /*13df90*/  LOP3.LUT R5, R5, 0xf7ffffff, RZ, 0xc0, !PT ;  /* 0xf7ffffff05057812 */ /* 0x000fe200078ec0ff */
[----:B------:R-:W-:Y:S01]  /*13dfa0*/  UMOV UR35, UR31 ;  /* 0x0000001f00237c82 */ /* 0x000fe20008000000 */
[----:B------:R-:W-:Y:S01]  /*13dfb0*/  LOP3.LUT P2, RZ, R57, 0x100000, RZ, 0xc0, !PT ;  /* 0x0010000039ff7812 */ /* 0x000fe2000784c0ff */
[----:B------:R-:W-:Y:S01]  /*13dfc0*/  UMOV UR31, UR11 ;  /* 0x0000000b001f7c82 */ /* 0x000fe20008000000 */
[----:B------:R-:W-:Y:S01]  /*13dfd0*/  ULDC UR11, c[0x0][0x228] ;  /* 0x00008a00000b7ab9 */ /* 0x000fe20000000800 */
[----:B------:R-:W-:Y:S01]  /*13dfe0*/  @P4 LOP3.LUT R5, R5, 0x8000000, RZ, 0xfc, !PT ;  /* 0x0800000005054812 */ /* 0x000fe200078efcff */
[----:B------:R-:W-:Y:S01]  /*13dff0*/  UMOV UR61, UR9 ;  /* 0x00000009003d7c82 */ /* 0x000fe20008000000 */
[----:B------:R-:W-:Y:S01]  /*13e000*/  ULDC UR9, c[0x0][0x228] ;  /* 0x00008a0000097ab9 */ /* 0x000fe20000000800 */
[C---:B------:R-:W-:Y:S01]  /*13e010*/  LOP3.LUT P1, RZ, R57.reuse, 0x80000, RZ, 0xc0, !PT ;  /* 0x0008000039ff7812 */ /* 0x040fe2000782c0ff */
[----:B------:R-:W4:Y:S01]  /*13e020*/  LDL.LU R43, [R1+0x188] ;  /* 0x00018800012b7983 */ /* 0x000f220000300800 */
[----:B------:R-:W-:Y:S01]  /*13e030*/  ISETP.LT.AND P3, PT, R2, UR9, !P2 ;  /* 0x0000000902007c0c */ /* 0x000fe2000d761270 */
[----:B------:R-:W-:Y:S01]  /*13e040*/  ULDC UR9, c[0x0][0x228] ;  /* 0x00008a0000097ab9 */ /* 0x000fe20000000800 */
[----:B------:R-:W-:Y:S01]  /*13e050*/  LOP3.LUT P0, RZ, R57, 0x40000, RZ, 0xc0, !PT ;  /* 0x0004000039ff7812 */ /* 0x000fe2000780c0ff */
[----:B------:R-:W4:Y:S01]  /*13e060*/  LDL.LU R19, [R1+0x184] ;  /* 0x0001840001137983 */ /* 0x000f220000300800 */
[----:B--2---:R-:W-:Y:S01]  /*13e070*/  ISETP.LT.AND P4, PT, R3, UR11, !P2 ;  /* 0x0000000b03007c0c */ /* 0x004fe2000d781270 */
[----:B------:R-:W-:Y:S01]  /*13e080*/  ULDC UR11, c[0x0][0x228] ;  /* 0x00008a00000b7ab9 */ /* 0x000fe20000000800 */
[----:B------:R-:W-:Y:S01]  /*13e090*/  ISETP.LT.AND P2, PT, R0, UR7, !P2 ;  /* 0x0000000700007c0c */ /* 0x000fe2000d741270 */
[----:B------:R-:W-:-:S10]  /*13e0a0*/  ULDC UR7, c[0x0][0x228] ;  /* 0x00008a0000077ab9 */ /* 0x000fd40000000800 */
[----:B------:R-:W-:-:S04]  /*13e0b0*/  @P4 LOP3.LUT R56, R56, 0x800, RZ, 0xfc, !PT ;  /* 0x0000080038384812 */ /* 0x000fc800078efcff */
[----:B------:R-:W-:-:S04]  /*13e0c0*/  LOP3.LUT R56, R56, 0xfffffbff, RZ, 0xc0, !PT ;  /* 0xfffffbff38387812 */ /* 0x000fc800078ec0ff */
[----:B------:R-:W-:-:S04]  /*13e0d0*/  @P3 LOP3.LUT R56, R56, 0x400, RZ, 0xfc, !PT ;  /* 0x0000040038383812 */ /* 0x000fc800078efcff */
[----:B------:R-:W-:-:S04]  /*13e0e0*/  LOP3.LUT R56, R56, 0xfffffdff, RZ, 0xc0, !PT ;  /* 0xfffffdff38387812 */ /* 0x000fc800078ec0ff */
[----:B------:R-:W-:Y:S02]  /*13e0f0*/  @P2 LOP3.LUT R56, R56, 0x200, RZ, 0xfc, !PT ;  /* 0x0000020038382812 */ /* 0x000fe400078efcff */
[----:B------:R-:W-:Y:S01]  /*13e100*/  ISETP.LT.AND P4, PT, R3, UR11, !P1 ;  /* 0x0000000b03007c0c */ /* 0x000fe2000cf81270 */
[----:B------:R-:W-:Y:S01]  /*13e110*/  ULDC UR11, c[0x0][0x228] ;  /* 0x00008a00000b7ab9 */ /* 0x000fe20000000800 */
[----:B------:R-:W-:Y:S02]  /*13e120*/  LOP3.LUT R56, R56, 0xfffffeff, RZ, 0xc0, !PT ;  /* 0xfffffeff38387812 */ /* 0x000fe400078ec0ff */
[----:B------:R-:W-:Y:S02]  /*13e130*/  LOP3.LUT P2, RZ, R57, 0x20000, RZ, 0xc0, !PT ;  /* 0x0002000039ff7812 */ /* 0x000fe4000784c0ff */
[----:B---3--:R-:W-:Y:S01]  /*13e140*/  ISETP.LT.AND P3, PT, R4, UR61, !P1 ;  /* 0x0000003d04007c0c */ /* 0x008fe2000cf61270 */
[----:B------:R-:W-:-:S12]  /*13e150*/  ULDC UR61, c[0x0][0x228] ;  /* 0x00008a00003d7ab9 */ /* 0x000fd80000000800 */
[----:B------:R-:W-:Y:S02]  /*13e160*/  @P3 LOP3.LUT R56, R56, 0x100, RZ, 0xfc, !PT ;  /* 0x0000010038383812 */ /* 0x000fe400078efcff */
[----:B------:R-:W-:Y:S01]  /*13e170*/  ISETP.LT.AND P3, PT, R2, UR9, !P1 ;  /* 0x0000000902007c0c */ /* 0x000fe2000cf61270 */
[----:B------:R-:W-:Y:S01]  /*13e180*/  ULDC UR9, c[0x0][0x228] ;  /* 0x00008a0000097ab9 */ /* 0x000fe20000000800 */
[----:B------:R-:W-:-:S04]  /*13e190*/  LOP3.LUT R56, R56, 0xffffff7f, RZ, 0xc0, !PT ;  /* 0xffffff7f38387812 */ /* 0x000fc800078ec0ff */
[----:B------:R-:W-:Y:S02]  /*13e1a0*/  @P4 LOP3.LUT R56, R56, 0x80, RZ, 0xfc, !PT ;  /* 0x0000008038384812 */ /* 0x000fe400078efcff */
[----:B------:R-:W-:Y:S01]  /*13e1b0*/  ISETP.LT.AND P1, PT, R0, UR7, !P1 ;  /* 0x0000000700007c0c */ /* 0x000fe2000cf21270 */
[----:B------:R-:W-:Y:S01]  /*13e1c0*/  ULDC UR7, c[0x0][0x228] ;  /* 0x00008a0000077ab9 */ /* 0x000fe20000000800 */
[----:B------:R-:W-:-:S04]  /*13e1d0*/  LOP3.LUT R56, R56, 0xffffffbf, RZ, 0xc0, !PT ;  /* 0xffffffbf38387812 */ /* 0x000fc800078ec0ff */
[----:B------:R-:W-:Y:S02]  /*13e1e0*/  @P3 LOP3.LUT R56, R56, 0x40, RZ, 0xfc, !PT ;  /* 0x0000004038383812 */ /* 0x000fe400078efcff */
[----:B------:R-:W-:Y:S02]  /*13e1f0*/  ISETP.LT.AND P3, PT, R4, UR59, !P0 ;  /* 0x0000003b04007c0c */ /* 0x000fe4000c761270 */
[----:B------:R-:W-:-:S04]  /*13e200*/  LOP3.LUT R56, R56, 0xffffffdf, RZ, 0xc0, !PT ;  /* 0xffffffdf38387812 */ /* 0x000fc800078ec0ff */
        /* <DEDUP_REMOVED lines=14> */
[----:B------:R-:W-:Y:S02]  /*13e2f0*/  LOP3.LUT R56, R56, 0xfffffffd, RZ, 0xc0, !PT ;  /* 0xfffffffd38387812 */ /* 0x000fe400078ec0ff */
[----:B------:R-:W-:Y:S01]  /*13e300*/  ISETP.LT.AND P4, PT, R3, UR11, !P2 ;  /* 0x0000000b03007c0c */ /* 0x000fe2000d781270 */
[----:B------:R-:W-:Y:S01]  /*13e310*/  ULDC UR11, c[0x0][0x228] ;  /* 0x00008a00000b7ab9 */ /* 0x000fe20000000800 */
[----:B------:R-:W-:-:S04]  /*13e320*/  @P0 LOP3.LUT R56, R56, 0x2, RZ, 0xfc, !PT ;  /* 0x0000000238380812 */ /* 0x000fc800078efcff */
[----:B------:R-:W-:Y:S02]  /*13e330*/  LOP3.LUT R56, R56, 0xfffffffe, RZ, 0xc0, !PT ;  /* 0xfffffffe38387812 */ /* 0x000fe400078ec0ff */
[----:B----4-:R-:W-:Y:S02]  /*13e340*/  LOP3.LUT R8, R8, 0x7fffffff, RZ, 0xc0, !PT ;  /* 0x7fffffff08087812 */ /* 0x010fe400078ec0ff */
[----:B------:R-:W-:Y:S02]  /*13e350*/  @P3 LOP3.LUT R56, R56, 0x1, RZ, 0xfc, !PT ;  /* 0x0000000138383812 */ /* 0x000fe400078efcff */
[----:B------:R-:W-:Y:S01]  /*13e360*/  ISETP.LT.AND P3, PT, R2, UR9, !P2 ;  /* 0x0000000902007c0c */ /* 0x000fe2000d761270 */
[----:B------:R-:W-:Y:S01]  /*13e370*/  ULDC UR9, c[0x0][0x228] ;  /* 0x00008a0000097ab9 */ /* 0x000fe20000000800 */
[----:B------:R-:W-:Y:S02]  /*13e380*/  @P4 LOP3.LUT R8, R8, 0x80000000, RZ, 0xfc, !PT ;  /* 0x8000000008084812 */ /* 0x000fe400078efcff */
[----:B------:R-:W-:Y:S01]  /*13e390*/  ISETP.LT.AND P2, PT, R0, UR7, !P2 ;  /* 0x0000000700007c0c */ /* 0x000fe2000d741270 */
[----:B------:R-:W-:Y:S01]  /*13e3a0*/  ULDC UR7, c[0x0][0x228] ;  /* 0x00008a0000077ab9 */ /* 0x000fe20000000800 */
[----:B------:R-:W-:-:S02]  /*13e3b0*/  LOP3.LUT R8, R8, 0xbfffffff, RZ, 0xc0, !PT ;  /* 0xbfffffff08087812 */ /* 0x000fc400078ec0ff */
[----:B------:R-:W-:-:S05]  /*13e3c0*/  LOP3.LUT P1, RZ, R57, 0x10000, RZ, 0xc0, !PT ;  /* 0x0001000039ff7812 */ /* 0x000fca000782c0ff */
[----:B------:R-:W-:-:S04]  /*13e3d0*/  @P3 LOP3.LUT R8, R8, 0x40000000, RZ, 0xfc, !PT ;  /* 0x4000000008083812 */ /* 0x000fc800078efcff */
[----:B------:R-:W-:-:S04]  /*13e3e0*/  LOP3.LUT R8, R8, 0xdfffffff, RZ, 0xc0, !PT ;  /* 0xdfffffff08087812 */ /* 0x000fc800078ec0ff */
[----:B------:R-:W-:Y:S02]  /*13e3f0*/  @P2 LOP3.LUT R8, R8, 0x20000000, RZ, 0xfc, !PT ;  /* 0x2000000008082812 */ /* 0x000fe400078efcff */
[----:B------:R-:W-:Y:S02]  /*13e400*/  ISETP.LT.AND P2, PT, R4, UR55, !P1 ;  /* 0x0000003704007c0c */ /* 0x000fe4000cf41270 */
[----:B------:R-:W-:Y:S01]  /*13e410*/  ISETP.LT.AND P4, PT, R3, UR11, !P1 ;  /* 0x0000000b03007c0c */ /* 0x000fe2000cf81270 */
[----:B------:R-:W-:Y:S01]  /*13e420*/  ULDC UR11, c[0x0][0x228] ;  /* 0x00008a00000b7ab9 */ /* 0x000fe20000000800 */
[----:B------:R-:W-:-:S09]  /*13e430*/  LOP3.LUT R8, R8, 0xefffffff, RZ, 0xc0, !PT ;  /* 0xefffffff08087812 */ /* 0x000fd200078ec0ff */
        /* <DEDUP_REMOVED lines=9> */
[----:B------:R-:W-:Y:S02]  /*13e4d0*/  LOP3.LUT P0, RZ, R57, 0x8000, RZ, 0xc0, !PT ;  /* 0x0000800039ff7812 */ /* 0x000fe4000780c0ff */
[----:B------:R-:W-:-:S04]  /*13e4e0*/  LOP3.LUT R8, R8, 0xfdffffff, RZ, 0xc0, !PT ;  /* 0xfdffffff08087812 */ /* 0x000fc800078ec0ff */
[----:B------:R-:W-:Y:S02]  /*13e4f0*/  @P1 LOP3.LUT R8, R8, 0x2000000, RZ, 0xfc, !PT ;  /* 0x0200000008081812 */ /* 0x000fe400078efcff */
[----:B------:R-:W-:Y:S01]  /*13e500*/  ISETP.LT.AND P1, PT, R4, UR53, !P0 ;  /* 0x0000003504007c0c */ /* 0x000fe2000c721270 */
[----:B------:R-:W-:Y:S01]  /*13e510*/  ULDC UR53, c[0x0][0x228] ;  /* 0x00008a0000357ab9 */ /* 0x000fe20000000800 */
        /* <DEDUP_REMOVED lines=10> */
[----:B------:R-:W-:Y:S02]  /*13e5c0*/  LOP3.LUT R8, R8, 0xffbfffff, RZ, 0xc0, !PT ;  /* 0xffbfffff08087812 */ /* 0x000fe400078ec0ff */
[----:B------:R-:W-:Y:S02]  /*13e5d0*/  LOP3.LUT P3, RZ, R57, 0x4000, RZ, 0xc0, !PT ;  /* 0x0000400039ff7812 */ /* 0x000fe4000786c0ff */
[----:B------:R-:W-:Y:S02]  /*13e5e0*/  @P1 LOP3.LUT R8, R8, 0x400000, RZ, 0xfc, !PT ;  /* 0x0040000008081812 */ /* 0x000fe400078efcff */
[----:B------:R-:W-:-:S02]  /*13e5f0*/  ISETP.LT.AND P1, PT, R4, UR51, !P3 ;  /* 0x0000003304007c0c */ /* 0x000fc4000df21270 */
[----:B------:R-:W-:Y:S02]  /*13e600*/  LOP3.LUT R8, R8, 0xffdfffff, RZ, 0xc0, !PT ;  /* 0xffdfffff08087812 */ /* 0x000fe400078ec0ff */
[----:B------:R-:W-:Y:S02]  /*13e610*/  LOP3.LUT R5, R5, 0xefffffff, RZ, 0xc0, !PT ;  /* 0xefffffff05057812 */ /* 0x000fe400078ec0ff */
[----:B------:R-:W-:Y:S02]  /*13e620*/  @P0 LOP3.LUT R8, R8, 0x200000, RZ, 0xfc, !PT ;  /* 0x0020000008080812 */ /* 0x000fe400078efcff */
        /* <DEDUP_REMOVED lines=76> */
[----:B------:R-:W-:Y:S02]  /*13eaf0*/  LOP3.LUT R8, R8, 0xfffffffb, RZ, 0xc0, !PT ;  /* 0xfffffffb08087812 */ /* 0x000fe400078ec0ff */
[----:B------:R-:W-:Y:S02]  /*13eb00*/  LOP3.LUT P2, RZ, R57, 0x200, RZ, 0xc0, !PT ;  /* 0x0000020039ff7812 */ /* 0x000fe4000784c0ff */
[----:B------:R-:W-:-:S02]  /*13eb10*/  @P6 LOP3.LUT R5, R5, 0x20000000, RZ, 0xfc, !PT ;  /* 0x2000000005056812 */ /* 0x000fc400078efcff */
[----:B------:R-:W-:Y:S02]  /*13eb20*/  @P4 LOP3.LUT R8, R8, 0x4, RZ, 0xfc, !PT ;  /* 0x0000000408084812 */ /* 0x000fe400078efcff */
[----:B------:R-:W-:Y:S01]  /*13eb30*/  ISETP.LT.AND P6, PT, R3, UR11, !P2 ;  /* 0x0000000b03007c0c */ /* 0x000fe2000d7c1270 */
[----:B------:R-:W-:Y:S01]  /*13eb40*/  ULDC UR11, c[0x0][0x228] ;  /* 0x00008a00000b7ab9 */ /* 0x000fe20000000800 */
[----:B------:R-:W-:Y:S02]  /*13eb50*/  ISETP.LT.AND P4, PT, R4, UR37, !P2 ;  /* 0x0000002504007c0c */ /* 0x000fe4000d781270 */
[----:B------:R-:W-:Y:S02]  /*13eb60*/  LOP3.LUT R8, R8, 0xfffffffd, RZ, 0xc0, !PT ;  /* 0xfffffffd08087812 */ /* 0x000fe400078ec0ff */
[----:B------:R-:W-:Y:S01]  /*13eb70*/  ISETP.LT.AND P5, PT, R2, UR9, !P2 ;  /* 0x0000000902007c0c */ /* 0x000fe2000d7a1270 */
[----:B------:R-:W-:Y:S01]  /*13eb80*/  ULDC UR9, c[0x0][0x228] ;  /* 0x00008a0000097ab9 */ /* 0x000fe20000000800 */
[----:B------:R-:W-:-:S02]  /*13eb90*/  @P3 LOP3.LUT R8, R8, 0x2, RZ, 0xfc, !PT ;  /* 0x0000000208083812 */ /* 0x000fc400078efcff */
        /* <DEDUP_REMOVED lines=11> */
[----:B------:R-:W-:Y:S02]  /*13ec50*/  ISETP.LT.AND P4, PT, R4, UR35, !P0 ;  /* 0x0000002304007c0c */ /* 0x000fe4000c781270 */
[----:B------:R-:W-:Y:S01]  /*13ec60*/  ISETP.LT.AND P6, PT, R3, UR11, !P0 ;  /* 0x0000000b03007c0c */ /* 0x000fe2000c7c1270 */
[----:B------:R-:W-:Y:S01]  /*13ec70*/  ULDC UR11, c[0x0][0x228] ;  /* 0x00008a00000b7ab9 */ /* 0x000fe20000000800 */
[----:B------:R-:W-:Y:S02]  /*13ec80*/  LOP3.LUT R9, R9, 0xefffffff, RZ, 0xc0, !PT ;  /* 0xefffffff09097812 */ /* 0x000fe400078ec0ff */
        /* <DEDUP_REMOVED lines=29> */
[----:B------:R-:W-:Y:S01]  /*13ee60*/  LOP3.LUT R10, R10, 0x7fffffff, RZ, 0xc0, !PT ;  /* 0x7fffffff0a0a7812 */ /* 0x000fe200078ec0ff */
[----:B------:R0:W-:Y:S01]  /*13ee70*/  STL [R1+0xc], R5 ;  /* 0x00000c0501007387 */ /* 0x0001e20000100800 */
[----:B------:R-:W-:Y:S01]  /*13ee80*/  ISETP.LT.AND P6, PT, R3, UR11, !P3 ;  /* 0x0000000b03007c0c */ /* 0x000fe2000dfc1270 */
[----:B------:R-:W-:Y:S01]  /*13ee90*/  ULDC UR11, c[0x0][0x228] ;  /* 0x00008a00000b7ab9 */ /* 0x000fe20000000800 */
[----:B------:R-:W-:Y:S01]  /*13eea0*/  LOP3.LUT R9, R9, 0xffefffff, RZ, 0xc0, !PT ;  /* 0xffefffff09097812 */ /* 0x000fe200078ec0ff */
[----:B------:R-:W-:Y:S01]  /*13eeb0*/  ULDC UR31, c[0x0][0x228] ;  /* 0x00008a00001f7ab9 */ /* 0x000fe20000000800 */
[----:B------:R-:W-:Y:S01]  /*13eec0*/  ISETP.LT.AND P5, PT, R2, UR9, !P3 ;  /* 0x0000000902007c0c */ /* 0x000fe2000dfa1270 */
[----:B------:R-:W-:-:S04]  /*13eed0*/  ULDC UR9, c[0x0][0x228] ;  /* 0x00008a0000097ab9 */ /* 0x000fc80000000800 */
        /* <DEDUP_REMOVED lines=72> */
[----:B------:R-:W-:Y:S02]  /*13f360*/  LOP3.LUT R9, R9, 0xfffffffd, RZ, 0xc0, !PT ;  /* 0xfffffffd09097812 */ /* 0x000fe400078ec0ff */
[----:B------:R-:W-:Y:S01]  /*13f370*/  ISETP.LT.AND P6, PT, R3, UR11, !P2 ;  /* 0x0000000b03007c0c */ /* 0x000fe2000d7c1270 */
[----:B------:R-:W-:Y:S01]  /*13f380*/  ULDC UR11, c[0x0][0x228] ;  /* 0x00008a00000b7ab9 */ /* 0x000fe20000000800 */
[----:B------:R-:W-:Y:S02]  /*13f390*/  @P4 LOP3.LUT R9, R9, 0x2, RZ, 0xfc, !PT ;  /* 0x0000000209094812 */ /* 0x000fe400078efcff */
[----:B------:R-:W-:-:S02]  /*13f3a0*/  ISETP.LT.AND P4, PT, R4, UR21, !P2 ;  /* 0x0000001504007c0c */ /* 0x000fc4000d781270 */
[----:B------:R-:W-:Y:S01]  /*13f3b0*/  ISETP.LT.AND P5, PT, R2, UR9, !P2 ;  /* 0x0000000902007c0c */ /* 0x000fe2000d7a1270 */
[----:B------:R-:W-:Y:S01]  /*13f3c0*/  ULDC UR9, c[0x0][0x228] ;  /* 0x00008a0000097ab9 */ /* 0x000fe20000000800 */
[----:B------:R-:W-:-:S05]  /*13f3d0*/  LOP3.LUT R9, R9, 0xfffffffe, RZ, 0xc0, !PT ;  /* 0xfffffffe09097812 */ /* 0x000fca00078ec0ff */
[----:B------:R-:W-:-:S04]  /*13f3e0*/  @P6 LOP3.LUT R10, R10, 0x80000000, RZ, 0xfc, !PT ;  /* 0x800000000a0a6812 */ /* 0x000fc800078efcff */
        /* <DEDUP_REMOVED lines=23> */
[----:B------:R-:W-:Y:S02]  /*13f560*/  R2UR UR17, R43 ;  /* 0x000000002b1172ca */ /* 0x000fe400000e0000 */
[----:B------:R-:W-:Y:S01]  /*13f570*/  @P4 LOP3.LUT R10, R10, 0x2000000, RZ, 0xfc, !PT ;  /* 0x020000000a0a4812 */ /* 0x000fe200078efcff */
[----:B------:R-:W2:Y:S01]  /*13f580*/  LDL.LU R43, [R1+0x180] ;  /* 0x00018000012b7983 */ /* 0x000ea20000300800 */
[----:B------:R-:W-:-:S02]  /*13f590*/  ISETP.LT.AND P4, PT, R4, UR15, !P1 ;  /* 0x0000000f04007c0c */ /* 0x000fc4000cf81270 */
[----:B------:R-:W-:Y:S02]  /*13f5a0*/  R2UR UR15, R19 ;  /* 0x00000000130f72ca */ /* 0x000fe400000e0000 */
[----:B------:R-:W3:Y:S01]  /*13f5b0*/  LDL.LU R19, [R1+0x17c] ;  /* 0x00017c0001137983 */ /* 0x000ee20000300800 */
[----:B------:R-:W-:Y:S01]  /*13f5c0*/  ISETP.LT.AND P6, PT, R3, UR11, !P1 ;  /* 0x0000000b03007c0c */ /* 0x000fe2000cfc1270 */
[----:B------:R-:W-:Y:S01]  /*13f5d0*/  ULDC UR11, c[0x0][0x228] ;  /* 0x00008a00000b7ab9 */ /* 0x000fe20000000800 */
[----:B------:R-:W-:Y:S02]  /*13f5e0*/  LOP3.LUT R10, R10, 0xfeffffff, RZ, 0xc0, !PT ;  /* 0xfeffffff0a0a7812 */ /* 0x000fe400078ec0ff */
[----:B------:R-:W-:Y:S01]  /*13f5f0*/  ISETP.LT.AND P5, PT, R2, UR9, !P1 ;  /* 0x0000000902007c0c */ /* 0x000fe2000cfa1270 */
[----:B------:R-:W-:-:S03]  /*13f600*/  ULDC UR9, c[0x0][0x228] ;  /* 0x00008a0000097ab9 */ /* 0x000fc60000000800 */
        /* <DEDUP_REMOVED lines=27> */
[----:B--2---:R-:W-:Y:S02]  /*13f7c0*/  R2UR UR19, R43 ;  /* 0x000000002b1372ca */ /* 0x004fe400000e0000 */
[----:B------:R-:W2:Y:S01]  /*13f7d0*/  LDL.LU R43, [R1+0x178] ;  /* 0x00017800012b7983 */ /* 0x000ea20000300800 */
[----:B---3--:R-:W-:-:S03]  /*13f7e0*/  R2UR UR13, R19 ;  /* 0x00000000130d72ca */ /* 0x008fc600000e0000 */
[----:B------:R-:W3:Y:S01]  /*13f7f0*/  LDL.LU R19, [R1+0x174] ;  /* 0x0001740001137983 */ /* 0x000ee20000300800 */
        /* <DEDUP_REMOVED lines=37> */
[----:B------:R-:W-:Y:S02]  /*13fa50*/  @P4 LOP3.LUT R10, R10, 0x100, RZ, 0xfc, !PT ;  /* 0x000001000a0a4812 */ /* 0x000fe400078efcff */
[----:B---3--:R-:W-:Y:S02]  /*13fa60*/  R2UR UR15, R19 ;  /* 0x00000000130f72ca */ /* 0x008fe400000e0000 */
[----:B------:R-:W3:Y:S01]  /*13fa70*/  LDL.LU R19, [R1+0x16c] ;  /* 0x00016c0001137983 */ /* 0x000ee20000300800 */
        /* <DEDUP_REMOVED lines=10> */
[----:B------:R-:W-:Y:S02]  /*13fb20*/  R2UR UR19, R11 ;  /* 0x000000000b1372ca */ /* 0x000fe400000e0000 */
[----:B------:R-:W4:Y:S01]  /*13fb30*/  LDL.LU R11, [R1+0x6970] ;  /* 0x00697000010b7983 */ /* 0x000f220000300800 */
        /* <DEDUP_REMOVED lines=14> */
[----:B--2---:R-:W-:Y:S02]  /*13fc20*/  R2UR UR17, R43 ;  /* 0x000000002b1172ca */ /* 0x004fe400000e0000 */
[----:B------:R-:W-:Y:S01]  /*13fc30*/  @P4 LOP3.LUT R10, R10, 0x2, RZ, 0xfc, !PT ;  /* 0x000000020a0a4812 */ /* 0x000fe200078efcff */
[----:B------:R-:W2:Y:S01]  /*13fc40*/  LDL.LU R43, [R1+0x168] ;  /* 0x00016800012b7983 */ /* 0x000ea20000300800 */
[----:B------:R-:W-:-:S02]  /*13fc50*/  ISETP.LT.AND P4, PT, R4, UR13, !P2 ;  /* 0x0000000d04007c0c */ /* 0x000fc4000d781270 */
[----:B------:R-:W-:Y:S01]  /*13fc60*/  ISETP.LT.AND P6, PT, R3, UR11, !P2 ;  /* 0x0000000b03007c0c */ /* 0x000fe2000d7c1270 */
[----:B------:R-:W-:Y:S01]  /*13fc70*/  ULDC UR11, c[0x0][0x228] ;  /* 0x00008a00000b7ab9 */ /* 0x000fe20000000800 */
[----:B---3--:R-:W-:Y:S02]  /*13fc80*/  R2UR UR13, R19 ;  /* 0x00000000130d72ca */ /* 0x008fe400000e0000 */
[----:B------:R-:W3:Y:S01]  /*13fc90*/  LDL.LU R19, [R1+0x164] ;  /* 0x0001640001137983 */ /* 0x000ee20000300800 */
[----:B------:R-:W-:Y:S01]  /*13fca0*/  ISETP.LT.AND P5, PT, R2, UR9, !P2 ;  /* 0x0000000902007c0c */ /* 0x000fe2000d7a1270 */
[----:B------:R-:W-:Y:S01]  /*13fcb0*/  ULDC UR9, c[0x0][0x228] ;  /* 0x00008a0000097ab9 */ /* 0x000fe20000000800 */
[----:B------:R-:W-:-:S04]  /*13fcc0*/  LOP3.LUT R10, R10, 0xfffffffe, RZ, 0xc0, !PT ;  /* 0xfffffffe0a0a7812 */ /* 0x000fc800078ec0ff */
[----:B------:R-:W-:Y:S02]  /*13fcd0*/  @P4 LOP3.LUT R10, R10, 0x1, RZ, 0xfc, !PT ;  /* 0x000000010a0a4812 */ /* 0x000fe400078efcff */
[----:B------:R-:W-:Y:S01]  /*13fce0*/  ISETP.LT.AND P4, PT, R0, UR7, !P2 ;  /* 0x0000000700007c0c */ /* 0x000fe2000d781270 */
[----:B------:R-:W-:Y:S01]  /*13fcf0*/  ULDC UR7, c[0x0][0x228] ;  /* 0x00008a0000077ab9 */ /* 0x000fe20000000800 */
[----:B----4-:R-:W-:-:S04]  /*13fd00*/  LOP3.LUT R11, R11, 0x7fffffff, RZ, 0xc0, !PT ;  /* 0x7fffffff0b0b7812 */ /* 0x010fc800078ec0ff */
[----:B------:R-:W-:-:S04]  /*13fd10*/  @P6 LOP3.LUT R11, R11, 0x80000000, RZ, 0xfc, !PT ;  /* 0x800000000b0b6812 */ /* 0x000fc800078efcff */
        /* <DEDUP_REMOVED lines=24> */
[----:B---3--:R-:W-:Y:S02]  /*13fea0*/  R2UR UR15, R19 ;  /* 0x00000000130f72ca */ /* 0x008fe400000e0000 */
[----:B------:R-:W3:Y:S01]  /*13feb0*/  LDL.LU R19, [R1+0x14c] ;  /* 0x00014c0001137983 */ /* 0x000ee20000300800 */
[----:B------:R-:W-:Y:S01]  /*13fec0*/  ISETP.LT.AND P6, PT, R3, UR11, !P1 ;  /* 0x0000000b03007c0c */ /* 0x000fe2000cfc1270 */
[----:B------:R-:W-:Y:S01]  /*13fed0*/  ULDC UR11, c[0x0][0x228] ;  /* 0x00008a00000b7ab9 */ /* 0x000fe20000000800 */
[----:B------:R-:W-:-:S06]  /*13fee0*/  LOP3.LUT R11, R11, 0xfeffffff, RZ, 0xc0, !PT ;  /* 0xfeffffff0b0b7812 */ /* 0x000fcc00078ec0ff */
        /* <DEDUP_REMOVED lines=808> */
[----:B--2---:R-:W-:-:S02]  /*143170*/  R2UR UR17, R43 ;  /* 0x000000002b1172ca */ /* 0x004fc400000e0000 */
[----:B------:R-:W-:Y:S01]  /*143180*/  ISETP.LT.AND P5, PT, R2, UR9, !P3 ;  /* 0x0000000902007c0c */ /* 0x000fe2000dfa1270 */
[----:B------:R-:W2:Y:S01]  /*143190*/  LDL.LU R43, [R1+0x88] ;  /* 0x00008800012b7983 */ /* 0x000ea20000300800 */
[----:B------:R-:W-:Y:S01]  /*1431a0*/  @P4 LOP3.LUT R16, R16, 0x10, RZ, 0xfc, !PT ;  /* 0x0000001010104812 */ /* 0x000fe200078efcff */
[----:B------:R-:W-:-:S03]  /*1431b0*/  ULDC UR9, c[0x0][0x228] ;  /* 0x00008a0000097ab9 */ /* 0x000fc60000000800 */
        /* <DEDUP_REMOVED lines=31> */
[----:B--2---:R-:W-:Y:S02]  /*1433b0*/  R2UR UR17, R43 ;  /* 0x000000002b1172ca */ /* 0x004fe400000e0000 */
[----:B------:R-:W-:Y:S01]  /*1433c0*/  ISETP.LT.AND P5, PT, R2, UR9, !P0 ;  /* 0x0000000902007c0c */ /* 0x000fe2000c7a1270 */
[----:B------:R-:W2:Y:S01]  /*1433d0*/  LDL.LU R43, [R1+0x80] ;  /* 0x00008000012b7983 */ /* 0x000ea20000300800 */
[----:B------:R-:W-:Y:S01]  /*1433e0*/  LOP3.LUT P1, RZ, R52, 0x80, RZ, 0xc0, !PT ;  /* 0x0000008034ff7812 */ /* 0x000fe2000782c0ff */
[----:B------:R-:W-:-:S02]  /*1433f0*/  ULDC UR9, c[0x0][0x228] ;  /* 0x00008a0000097ab9 */ /* 0x000fc40000000800 */
        /* <DEDUP_REMOVED lines=9> */
[----:B------:R-:W-:Y:S02]  /*143490*/  ISETP.LT.AND P4, PT, R4, UR15, !P1 ;  /* 0x0000000f04007c0c */ /* 0x000fe4000cf81270 */
        /* <DEDUP_REMOVED lines=24> */
[----:B------:R-:W-:Y:S02]  /*143620*/  LOP3.LUT R17, R17, 0xfff7ffff, RZ, 0xc0, !PT ;  /* 0xfff7ffff11117812 */ /* 0x000fe400078ec0ff */
[----:B--2---:R-:W-:Y:S02]  /*143630*/  R2UR UR19, R43 ;  /* 0x000000002b1372ca */ /* 0x004fe400000e0000 */
[----:B------:R-:W2:Y:S01]  /*143640*/  LDL.LU R43, [R1+0x78] ;  /* 0x00007800012b7983 */ /* 0x000ea20000300800 */
        /* <DEDUP_REMOVED lines=21> */
[----:B---3--:R-:W-:Y:S02]  /*1437a0*/  R2UR UR13, R19 ;  /* 0x00000000130d72ca */ /* 0x008fe400000e0000 */
[----:B------:R-:W3:Y:S01]  /*1437b0*/  LDL.LU R19, [R1+0x74] ;  /* 0x0000740001137983 */ /* 0x000ee20000300800 */
[----:B------:R-:W-:Y:S02]  /*1437c0*/  LOP3.LUT R17, R17, 0xffffdfff, RZ, 0xc0, !PT ;  /* 0xffffdfff11117812 */ /* 0x000fe400078ec0ff */
[----:B------:R-:W-:Y:S02]  /*1437d0*/  LOP3.LUT P0, RZ, R52, 0x10, RZ, 0xc0, !PT ;  /* 0x0000001034ff7812 */ /* 0x000fe4000780c0ff */
[----:B------:R-:W-:Y:S02]  /*1437e0*/  @P4 LOP3.LUT R17, R17, 0x2000, RZ, 0xfc, !PT ;  /* 0x0000200011114812 */ /* 0x000fe400078efcff */
[----:B------:R-:W-:-:S02]  /*1437f0*/  ISETP.LT.AND P4, PT, R4, UR17, !P0 ;  /* 0x0000001104007c0c */ /* 0x000fc4000c781270 */
        /* <DEDUP_REMOVED lines=34> */
[----:B------:R-:W-:Y:S02]  /*143a20*/  R2UR UR19, R18 ;  /* 0x00000000121372ca */ /* 0x000fe400000e0000 */
[----:B------:R-:W4:Y:S01]  /*143a30*/  LDL.LU R18, [R1+0x6954] ;  /* 0x0069540001127983 */ /* 0x000f220000300800 */
        /* <DEDUP_REMOVED lines=22> */
[----:B------:R-:W-:-:S09]  /*143ba0*/  LOP3.LUT R17, R17, 0xfffffffe, RZ, 0xc0, !PT ;  /* 0xfffffffe11117812 */ /* 0x000fd200078ec0ff */
[----:B------:R-:W-:Y:S02]  /*143bb0*/  @P4 LOP3.LUT R17, R17, 0x1, RZ, 0xfc, !PT ;  /* 0x0000000111114812 */ /* 0x000fe400078efcff */
[----:B------:R-:W-:Y:S01]  /*143bc0*/  ISETP.LT.AND P4, PT, R0, UR7, !P2 ;  /* 0x0000000700007c0c */ /* 0x000fe2000d781270 */
[----:B------:R-:W-:Y:S01]  /*143bd0*/  ULDC UR7, c[0x0][0x228] ;  /* 0x00008a0000077ab9 */ /* 0x000fe20000000800 */
[----:B------:R-:W-:Y:S02]  /*143be0*/  LOP3.LUT P0, RZ, R52, 0x1, RZ, 0xc0, !PT ;  /* 0x0000000134ff7812 */ /* 0x000fe4000780c0ff */
[----:B----4-:R-:W-:-:S04]  /*143bf0*/  LOP3.LUT R18, R18, 0x7fffffff, RZ, 0xc0, !PT ;  /* 0x7fffffff12127812 */ /* 0x010fc800078ec0ff */
[----:B------:R-:W-:-:S04]  /*143c00*/  @P6 LOP3.LUT R18, R18, 0x80000000, RZ, 0xfc, !PT ;  /* 0x8000000012126812 */ /* 0x000fc800078efcff */
[----:B------:R-:W-:-:S04]  /*143c10*/  LOP3.LUT R18, R18, 0xbfffffff, RZ, 0xc0, !PT ;  /* 0xbfffffff12127812 */ /* 0x000fc800078ec0ff */
[----:B------:R-:W-:-:S04]  /*143c20*/  @P5 LOP3.LUT R18, R18, 0x40000000, RZ, 0xfc, !PT ;  /* 0x4000000012125812 */ /* 0x000fc800078efcff */
[----:B------:R-:W-:Y:S02]  /*143c30*/  LOP3.LUT R18, R18, 0xdfffffff, RZ, 0xc0, !PT ;  /* 0xdfffffff12127812 */ /* 0x000fe400078ec0ff */
[----:B--2---:R-:W-:Y:S02]  /*143c40*/  R2UR UR13, R43 ;  /* 0x000000002b0d72ca */ /* 0x004fe400000e0000 */
[----:B------:R-:W-:Y:S01]  /*143c50*/  @P4 LOP3.LUT R18, R18, 0x20000000, RZ, 0xfc, !PT ;  /* 0x2000000012124812 */ /* 0x000fe200078efcff */
[----:B------:R-:W2:Y:S01]  /*143c60*/  LDL.LU R43, [R1+0x64] ;  /* 0x00006400012b7983 */ /* 0x000ea20000300800 */
        /* <DEDUP_REMOVED lines=134> */
[----:B--2---:R-:W-:Y:S02]  /*1444d0*/  R2UR UR15, R43 ;  /* 0x000000002b0f72ca */ /* 0x004fe400000e0000 */
[C---:B------:R-:W-:Y:S02]  /*1444e0*/  LOP3.LUT P1, RZ, R51.reuse, 0x800000, RZ, 0xc0, !PT ;  /* 0x0080000033ff7812 */ /* 0x040fe4000782c0ff */
[----:B------:R-:W-:-:S02]  /*1444f0*/  LOP3.LUT P3, RZ, R51, 0x400000, RZ, 0xc0, !PT ;  /* 0x0040000033ff7812 */ /* 0x000fc4000786c0ff */
[----:B------:R-:W-:Y:S02]  /*144500*/  R2UR UR13, R55 ;  /* 0x00000000370d72ca */ /* 0x000fe400000e0000 */
[----:B------:R-:W-:Y:S01]  /*144510*/  LOP3.LUT P2, RZ, R51, 0x200000, RZ, 0xc0, !PT ;  /* 0x0020000033ff7812 */ /* 0x000fe2000784c0ff */
[----:B------:R-:W2:Y:S01]  /*144520*/  LDL.LU R55, [R1+0x6948] ;  /* 0x0069480001377983 */ /* 0x000ea20000300800 */
[----:B------:R-:W-:Y:S02]  /*144530*/  R2UR UR23, R20 ;  /* 0x00000000141772ca */ /* 0x000fe400000e0000 */
[----:B---3--:R-:W-:-:S04]  /*144540*/  LOP3.LUT R19, R19, 0x7fffffff, RZ, 0xc0, !PT ;  /* 0x7fffffff13137812 */ /* 0x008fc800078ec0ff */
[----:B------:R-:W-:-:S04]  /*144550*/  @P6 LOP3.LUT R19, R19, 0x80000000, RZ, 0xfc, !PT ;  /* 0x8000000013136812 */ /* 0x000fc800078efcff */
[----:B------:R-:W-:-:S04]  /*144560*/  LOP3.LUT R19, R19, 0xbfffffff, RZ, 0xc0, !PT ;  /* 0xbfffffff13137812 */ /* 0x000fc800078ec0ff */
[----:B------:R-:W-:-:S04]  /*144570*/  @P5 LOP3.LUT R19, R19, 0x40000000, RZ, 0xfc, !PT ;  /* 0x4000000013135812 */ /* 0x000fc800078efcff */
        /* <DEDUP_REMOVED lines=58> */
[----:B------:R-:W-:Y:S02]  /*144920*/  R2UR UR17, R33 ;  /* 0x00000000211172ca */ /* 0x000fe400000e0000 */
[----:B------:R-:W-:Y:S01]  /*144930*/  LOP3.LUT R19, R19, 0xffffbfff, RZ, 0xc0, !PT ;  /* 0xffffbfff13137812 */ /* 0x000fe200078ec0ff */
[----:B------:R-:W3:Y:S03]  /*144940*/  LDL.LU R33, [R1+0x6944] ;  /* 0x0069440001217983 */ /* 0x000ee60000300800 */
[----:B------:R-:W-:-:S02]  /*144950*/  @P5 LOP3.LUT R19, R19, 0x4000, RZ, 0xfc, !PT ;  /* 0x0000400013135812 */ /* 0x000fc400078efcff */
        /* <DEDUP_REMOVED lines=16> */
[----:B------:R-:W4:Y:S03]  /*144a60*/  LDL.LU R32, [R1+0x6940] ;  /* 0x0069400001207983 */ /* 0x000f260000300800 */
[----:B------:R-:W-:-:S02]  /*144a70*/  @P5 LOP3.LUT R19, R19, 0x400, RZ, 0xfc, !PT ;  /* 0x0000040013135812 */ /* 0x000fc400078efcff */
[----:B------:R-:W-:Y:S02]  /*144a80*/  LOP3.LUT P1, RZ, R51, 0x80000, RZ, 0xc0, !PT ;  /* 0x0008000033ff7812 */ /* 0x000fe4000782c0ff */
[----:B------:R-:W-:Y:S02]  /*144a90*/  LOP3.LUT R19, R19, 0xfffffdff, RZ, 0xc0, !PT ;  /* 0xfffffdff13137812 */ /* 0x000fe400078ec0ff */
[----:B------:R-:W-:Y:S02]  /*144aa0*/  R2UR UR19, R31 ;  /* 0x000000001f1372ca */ /* 0x000fe400000e0000 */
[----:B------:R-:W2:Y:S01]  /*144ab0*/  LDL.LU R31, [R1+0x693c] ;  /* 0x00693c00011f7983 */ /* 0x000ea20000300800 */
[----:B------:R-:W-:Y:S02]  /*144ac0*/  R2UR UR13, R30 ;  /* 0x000000001e0d72ca */ /* 0x000fe400000e0000 */
[----:B------:R-:W-:Y:S01]  /*144ad0*/  @P4 LOP3.LUT R19, R19, 0x200, RZ, 0xfc, !PT ;  /* 0x0000020013134812 */ /* 0x000fe200078efcff */
[----:B------:R-:W3:Y:S01]  /*144ae0*/  LDL.LU R30, [R1+0x6938] ;  /* 0x00693800011e7983 */ /* 0x000ee20000300800 */
[----:B------:R-:W-:-:S02]  /*144af0*/  R2UR UR17, R29 ;  /* 0x000000001d1172ca */ /* 0x000fc400000e0000 */
[----:B------:R-:W-:Y:S01]  /*144b00*/  ISETP.LT.AND P4, PT, R4, UR15, !P1 ;  /* 0x0000000f04007c0c */ /* 0x000fe2000cf81270 */
[----:B------:R-:W4:Y:S01]  /*144b10*/  LDL.LU R29, [R1+0x6934] ;  /* 0x00693400011d7983 */ /* 0x000f220000300800 */
[----:B------:R-:W-:-:S03]  /*144b20*/  R2UR UR15, R28 ;  /* 0x000000001c0f72ca */ /* 0x000fc600000e0000 */
[----:B------:R-:W2:Y:S04]  /*144b30*/  LDL.LU R28, [R1+0x6930] ;  /* 0x00693000011c7983 */ /* 0x000ea80000300800 */
        /* <DEDUP_REMOVED lines=30> */
[----:B------:R-:W-:Y:S02]  /*144d20*/  R2UR UR19, R27 ;  /* 0x000000001b1372ca */ /* 0x000fe400000e0000 */
[----:B------:R-:W-:Y:S01]  /*144d30*/  LOP3.LUT R19, R19, 0xfffffffd, RZ, 0xc0, !PT ;  /* 0xfffffffd13137812 */ /* 0x000fe200078ec0ff */
[----:B------:R-:W4:Y:S01]  /*144d40*/  LDL.LU R27, [R1+0x6928] ;  /* 0x00692800011b7983 */ /* 0x000f220000300800 */
[----:B------:R-:W-:Y:S02]  /*144d50*/  R2UR UR21, R26 ;  /* 0x000000001a1572ca */ /* 0x000fe400000e0000 */
[----:B------:R-:W-:Y:S01]  /*144d60*/  R2UR UR25, R25 ;  /* 0x00000000191972ca */ /* 0x000fe200000e0000 */
[----:B------:R-:W2:Y:S01]  /*144d70*/  LDL.LU R26, [R1+0x6924] ;  /* 0x00692400011a7983 */ /* 0x000ea20000300800 */
[----:B------:R-:W-:-:S02]  /*144d80*/  R2UR UR29, R24 ;  /* 0x00000000181d72ca */ /* 0x000fc400000e0000 */
[----:B------:R-:W-:Y:S01]  /*144d90*/  ISETP.LT.AND P6, PT, R3, UR11, !P2 ;  /* 0x0000000b03007c0c */ /* 0x000fe2000d7c1270 */
[----:B------:R-:W4:Y:S01]  /*144da0*/  LDL.LU R25, [R1+0x6920] ;  /* 0x0069200001197983 */ /* 0x000f220000300800 */
[----:B------:R-:W-:Y:S01]  /*144db0*/  R2UR UR35, R23 ;  /* 0x00000000172372ca */ /* 0x000fe200000e0000 */
[----:B------:R-:W-:Y:S01]  /*144dc0*/  ULDC UR11, c[0x0][0x228] ;  /* 0x00008a00000b7ab9 */ /* 0x000fe20000000800 */
[----:B------:R-:W-:Y:S01]  /*144dd0*/  @P4 LOP3.LUT R19, R19, 0x2, RZ, 0xfc, !PT ;  /* 0x0000000213134812 */ /* 0x000fe200078efcff */
[----:B------:R-:W2:Y:S01]  /*144de0*/  LDL.LU R24, [R1+0x691c] ;  /* 0x00691c0001187983 */ /* 0x000ea20000300800 */
[----:B------:R-:W-:Y:S02]  /*144df0*/  R2UR UR37, R22 ;  /* 0x00000000162572ca */ /* 0x000fe400000e0000 */
[----:B------:R-:W-:Y:S01]  /*144e00*/  ISETP.LT.AND P4, PT, R4, UR13, !P2 ;  /* 0x0000000d04007c0c */ /* 0x000fe2000d781270 */
[----:B------:R-:W4:Y:S01]  /*144e10*/  LDL.LU R23, [R1+0x6918] ;  /* 0x0069180001177983 */ /* 0x000f220000300800 */
[----:B------:R-:W-:Y:S01]  /*144e20*/  R2UR UR27, R21 ;  /* 0x00000000151b72ca */ /* 0x000fe200000e0000 */
[----:B------:R-:W-:-:S02]  /*144e30*/  ULDC UR13, c[0x0][0x228] ;  /* 0x00008a00000d7ab9 */ /* 0x000fc40000000800 */
[----:B------:R-:W2:Y:S04]  /*144e40*/  LDL.LU R22, [R1+0x6914] ;  /* 0x0069140001167983 */ /* 0x000ea80000300800 */
[----:B------:R-:W4:Y:S01]  /*144e50*/  LDL.LU R21, [R1+0x6910] ;  /* 0x0069100001157983 */ /* 0x000f220000300800 */
[----:B------:R-:W-:Y:S01]  /*144e60*/  ISETP.LT.AND P5, PT, R2, UR7, !P2 ;  /* 0x0000000702007c0c */ /* 0x000fe2000d7a1270 */
[----:B------:R-:W-:Y:S01]  /*144e70*/  ULDC UR7, c[0x0][0x228] ;  /* 0x00008a0000077ab9 */ /* 0x000fe20000000800 */
[----:B------:R-:W-:-:S04]  /*144e80*/  LOP3.LUT R19, R19, 0xfffffffe, RZ, 0xc0, !PT ;  /* 0xfffffffe13137812 */ /* 0x000fc800078ec0ff */
[----:B------:R-:W-:Y:S02]  /*144e90*/  @P4 LOP3.LUT R19, R19, 0x1, RZ, 0xfc, !PT ;  /* 0x0000000113134812 */ /* 0x000fe400078efcff */
[----:B------:R-:W-:Y:S01]  /*144ea0*/  ISETP.LT.AND P4, PT, R0, UR9, !P2 ;  /* 0x0000000900007c0c */ /* 0x000fe2000d781270 */
[----:B------:R-:W-:Y:S01]  /*144eb0*/  ULDC UR9, c[0x0][0x228] ;  /* 0x00008a0000097ab9 */ /* 0x000fe20000000800 */
[C---:B------:R-:W-:Y:S02]  /*144ec0*/  LOP3.LUT P0, RZ, R51.reuse, 0x10000, RZ, 0xc0, !PT ;  /* 0x0001000033ff7812 */ /* 0x040fe4000780c0ff */
[C---:B------:R-:W-:Y:S02]  /*144ed0*/  LOP3.LUT P1, RZ, R51.reuse, 0x8000, RZ, 0xc0, !PT ;  /* 0x0000800033ff7812 */ /* 0x040fe4000782c0ff */
[C---:B------:R-:W-:Y:S02]  /*144ee0*/  LOP3.LUT P3, RZ, R51.reuse, 0x4000, RZ, 0xc0, !PT ;  /* 0x0000400033ff7812 */ /* 0x040fe4000786c0ff */
[----:B------:R-:W-:-:S02]  /*144ef0*/  LOP3.LUT P2, RZ, R51, 0x2000, RZ, 0xc0, !PT ;  /* 0x0000200033ff7812 */ /* 0x000fc4000784c0ff */
[----:B---3--:R-:W-:-:S04]  /*144f00*/  LOP3.LUT R20, R20, 0x7fffffff, RZ, 0xc0, !PT ;  /* 0x7fffffff14147812 */ /* 0x008fc800078ec0ff */
[----:B------:R-:W-:-:S04]  /*144f10*/  @P6 LOP3.LUT R20, R20, 0x80000000, RZ, 0xfc, !PT ;  /* 0x8000000014146812 */ /* 0x000fc800078efcff */
[----:B------:R-:W-:-:S04]  /*144f20*/  LOP3.LUT R20, R20, 0xbfffffff, RZ, 0xc0, !PT ;  /* 0xbfffffff14147812 */ /* 0x000fc800078ec0ff */
[----:B------:R-:W-:-:S04]  /*144f30*/  @P5 LOP3.LUT R20, R20, 0x40000000, RZ, 0xfc, !PT ;  /* 0x4000000014145812 */ /* 0x000fc800078efcff */
[----:B------:R-:W-:-:S04]  /*144f40*/  LOP3.LUT R20, R20, 0xdfffffff, RZ, 0xc0, !PT ;  /* 0xdfffffff14147812 */ /* 0x000fc800078ec0ff */
[----:B------:R-:W-:Y:S02]  /*144f50*/  @P4 LOP3.LUT R20, R20, 0x20000000, RZ, 0xfc, !PT ;  /* 0x2000000014144812 */ /* 0x000fe400078efcff */
[----:B------:R-:W-:Y:S01]  /*144f60*/  ISETP.LT.AND P4, PT, R4, UR17, !P0 ;  /* 0x0000001104007c0c */ /* 0x000fe2000c781270 */
[----:B------:R-:W-:Y:S01]  /*144f70*/  ULDC UR17, c[0x0][0x228] ;  /* 0x00008a0000117ab9 */ /* 0x000fe20000000800 */
        /* <DEDUP_REMOVED lines=116> */
[----:B------:R-:W-:Y:S01]  /*1456c0*/  ISETP.LT.AND P4, PT, R4, UR35, !P2 ;  /* 0x0000002304007c0c */ /* 0x000fe2000d781270 */
[----:B------:R-:W-:Y:S01]  /*1456d0*/  ULDC UR35, c[0x0][0x228] ;  /* 0x00008a0000237ab9 */ /* 0x000fe20000000800 */
[----:B------:R-:W-:Y:S01]  /*1456e0*/  ISETP.LT.AND P5, PT, R2, UR17, !P2 ;  /* 0x0000001102007c0c */ /* 0x000fe2000d7a1270 */
[----:B------:R-:W-:Y:S01]  /*1456f0*/  ULDC UR17, c[0x0][0x228] ;  /* 0x00008a0000117ab9 */ /* 0x000fe20000000800 */
[----:B----4-:R-:W-:-:S02]  /*145700*/  LOP3.LUT R21, R21, 0x7fffffff, RZ, 0xc0, !PT ;  /* 0x7fffffff15157812 */ /* 0x010fc400078ec0ff */
[----:B------:R-:W-:-:S03]  /*145710*/  LOP3.LUT R20, R20, 0xfffffffe, RZ, 0xc0, !PT ;  /* 0xfffffffe14147812 */ /* 0x000fc600078ec0ff */
        /* <DEDUP_REMOVED lines=59> */
[----:B------:R-:W-:Y:S01]  /*145ad0*/  @P5 LOP3.LUT R21, R21, 0x40000, RZ, 0xfc, !PT ;  /* 0x0004000015155812 */ /* 0x000fe200078efcff */
[----:B------:R-:W4:Y:S01]  /*145ae0*/  LDL.LU R43, [R1+0x471c] ;  /* 0x00471c00012b7983 */ /* 0x000f220000300800 */
[----:B------:R-:W-:-:S02]  /*145af0*/  LOP3.LUT P2, RZ, R51, 0x20, RZ, 0xc0, !PT ;  /* 0x0000002033ff7812 */ /* 0x000fc4000784c0ff */
        /* <DEDUP_REMOVED lines=77> */
[----:B--2---:R-:W-:-:S02]  /*145fd0*/  LOP3.LUT R22, R22, 0x7fffffff, RZ, 0xc0, !PT ;  /* 0x7fffffff16167812 */ /* 0x004fc400078ec0ff */
[----:B------:R-:W-:-:S03]  /*145fe0*/  LOP3.LUT R21, R21, 0xfffffffe, RZ, 0xc0, !PT ;  /* 0xfffffffe15157812 */ /* 0x000fc600078ec0ff */
[----:B------:R-:W-:Y:S02]  /*145ff0*/  @P6 LOP3.LUT R22, R22, 0x80000000, RZ, 0xfc, !PT ;  /* 0x8000000016166812 */ /* 0x000fe400078efcff */
[----:B------:R-:W-:Y:S02]  /*146000*/  R2UR UR41, R54 ;  /* 0x00000000362972ca */ /* 0x000fe400000e0000 */
        /* <DEDUP_REMOVED lines=15> */
[----:B------:R-:W-:Y:S02]  /*146100*/  @P4 LOP3.LUT R22, R22, 0x10000000, RZ, 0xfc, !PT ;  /* 0x1000000016164812 */ /* 0x000fe400078efcff */
[----:B------:R-:W-:Y:S02]  /*146110*/  R2UR UR45, R49 ;  /* 0x00000000312d72ca */ /* 0x000fe400000e0000 */
        /* <DEDUP_REMOVED lines=54> */
[----:B------:R-:W-:Y:S02]  /*146480*/  R2UR UR57, R46 ;  /* 0x000000002e3972ca */ /* 0x000fe400000e0000 */
[----:B------:R-:W-:Y:S02]  /*146490*/  @P6 LOP3.LUT R22, R22, 0x8000, RZ, 0xfc, !PT ;  /* 0x0000800016166812 */ /* 0x000fe400078efcff */
[----:B------:R-:W-:Y:S01]  /*1464a0*/  ISETP.LT.AND P2, PT, R0, UR27, !P2 ;  /* 0x0000001b00007c0c */ /* 0x000fe2000d741270 */
[----:B------:R-:W-:Y:S01]  /*1464b0*/  ULDC UR27, c[0x0][0x228] ;  /* 0x00008a00001b7ab9 */ /* 0x000fe20000000800 */
[----:B------:R-:W-:-:S02]  /*1464c0*/  LOP3.LUT R22, R22, 0xffffbfff, RZ, 0xc0, !PT ;  /* 0xffffbfff16167812 */ /* 0x000fc400078ec0ff */
[----:B------:R-:W-:Y:S02]  /*1464d0*/  LOP3.LUT P0, RZ, R50, 0x10000000, RZ, 0xc0, !PT ;  /* 0x1000000032ff7812 */ /* 0x000fe4000780c0ff */
[----:B------:R-:W-:-:S03]  /*1464e0*/  @P5 LOP3.LUT R22, R22, 0x4000, RZ, 0xfc, !PT ;  /* 0x0000400016165812 */ /* 0x000fc600078efcff */
        /* <DEDUP_REMOVED lines=60> */
[----:B------:R-:W-:Y:S02]  /*1468b0*/  LOP3.LUT R23, R23, 0x7fffffff, RZ, 0xc0, !PT ;  /* 0x7fffffff17177812 */ /* 0x000fe400078ec0ff */
        /* <DEDUP_REMOVED lines=125> */
[----:B------:R-:W-:Y:S02]  /*147090*/  LOP3.LUT R23, R23, 0xfffffffd, RZ, 0xc0, !PT ;  /* 0xfffffffd17177812 */ /* 0x000fe400078ec0ff */
[----:B------:R-:W-:-:S09]  /*1470a0*/  LOP3.LUT P3, RZ, R50, 0x20000, RZ, 0xc0, !PT ;  /* 0x0002000032ff7812 */ /* 0x000fd2000786c0ff */
[----:B------:R-:W-:Y:S02]  /*1470b0*/  @P6 LOP3.LUT R23, R23, 0x2, RZ, 0xfc, !PT ;  /* 0x0000000217176812 */ /* 0x000fe400078efcff */
[----:B------:R-:W-:Y:S01]  /*1470c0*/  ISETP.LT.AND P6, PT, R4, UR18, !P3 ;  /* 0x0000001204007c0c */ /* 0x000fe2000dfc1270 */
[----:B------:R-:W-:Y:S01]  /*1470d0*/  ULDC UR18, c[0x0][0x228] ;  /* 0x00008a0000127ab9 */ /* 0x000fe20000000800 */
[----:B------:R-:W-:-:S11]  /*1470e0*/  LOP3.LUT R23, R23, 0xfffffffe, RZ, 0xc0, !PT ;  /* 0xfffffffe17177812 */ /* 0x000fd600078ec0ff */
[----:B------:R-:W-:Y:S02]  /*1470f0*/  @P6 LOP3.LUT R23, R23, 0x1, RZ, 0xfc, !PT ;  /* 0x0000000117176812 */ /* 0x000fe400078efcff */
[----:B------:R-:W-:Y:S01]  /*147100*/  ISETP.LT.AND P6, PT, R3, UR57, !P3 ;  /* 0x0000003903007c0c */ /* 0x000fe2000dfc1270 */
[----:B------:R-:W-:Y:S01]  /*147110*/  ULDC UR57, c[0x0][0x228] ;  /* 0x00008a0000397ab9 */ /* 0x000fe20000000800 */
[----:B------:R-:W-:-:S11]  /*147120*/  LOP3.LUT R24, R24, 0x7fffffff, RZ, 0xc0, !PT ;  /* 0x7fffffff18187812 */ /* 0x000fd600078ec0ff */
[----:B------:R-:W-:Y:S02]  /*147130*/  @P6 LOP3.LUT R24, R24, 0x80000000, RZ, 0xfc, !PT ;  /* 0x8000000018186812 */ /* 0x000fe400078efcff */
[----:B------:R-:W-:Y:S01]  /*147140*/  ISETP.LT.AND P6, PT, R2, UR61, !P3 ;  /* 0x0000003d02007c0c */ /* 0x000fe2000dfc1270 */
[----:B------:R-:W-:Y:S01]  /*147150*/  ULDC UR61, c[0x0][0x228] ;  /* 0x00008a00003d7ab9 */ /* 0x000fe20000000800 */
[----:B------:R-:W-:Y:S01]  /*147160*/  ISETP.LT.AND P3, PT, R0, UR59, !P3 ;  /* 0x0000003b00007c0c */ /* 0x000fe2000df61270 */
[----:B------:R-:W-:Y:S01]  /*147170*/  ULDC UR59, c[0x0][0x228] ;  /* 0x00008a00003b7ab9 */ /* 0x000fe20000000800 */
[----:B------:R-:W-:Y:S02]  /*147180*/  LOP3.LUT R24, R24, 0xbfffffff, RZ, 0xc0, !PT ;  /* 0xbfffffff18187812 */ /* 0x000fe400078ec0ff */
[----:B------:R-:W-:-:S07]  /*147190*/  LOP3.LUT P2, RZ, R50, 0x10000, RZ, 0xc0, !PT ;  /* 0x0001000032ff7812 */ /* 0x000fce000784c0ff */
[----:B------:R-:W-:-:S04]  /*1471a0*/  @P6 LOP3.LUT R24, R24, 0x40000000, RZ, 0xfc, !PT ;  /* 0x4000000018186812 */ /* 0x000fc800078efcff */
[----:B------:R-:W-:-:S04]  /*1471b0*/  LOP3.LUT R24, R24, 0xdfffffff, RZ, 0xc0, !PT ;  /* 0xdfffffff18187812 */ /* 0x000fc800078ec0ff */
        /* <DEDUP_REMOVED lines=139> */
[----:B------:R-:W-:Y:S01]  /*147a70*/  ISETP.LT.AND P4, PT, R3, UR49, !P1 ;  /* 0x0000003103007c0c */ /* 0x000fe2000cf81270 */
[----:B------:R-:W-:Y:S01]  /*147a80*/  ULDC UR49, c[0x0][0x228] ;  /* 0x00008a0000317ab9 */ /* 0x000fe20000000800 */
[----:B------:R-:W-:-:S09]  /*147a90*/  LOP3.LUT R25, R25, 0xefffffff, RZ, 0xc0, !PT ;  /* 0xefffffff19197812 */ /* 0x000fd200078ec0ff */
        /* <DEDUP_REMOVED lines=143> */
[----:B------:R-:W-:-:S09]  /*148390*/  LOP3.LUT R26, R26, 0xfbffffff, RZ, 0xc0, !PT ;  /* 0xfbffffff1a1a7812 */ /* 0x000fd200078ec0ff */
[----:B------:R-:W-:Y:S02]  /*1483a0*/  @P0 LOP3.LUT R26, R26, 0x4000000, RZ, 0xfc, !PT ;  /* 0x040000001a1a0812 */ /* 0x000fe400078efcff */
[----:B------:R-:W-:Y:S02]  /*1483b0*/  LOP3.LUT P0, RZ, R5, 0x1000000, RZ, 0xc0, !PT ;  /* 0x0100000005ff7812 */ /* 0x000fe4000780c0ff */
        /* <DEDUP_REMOVED lines=13> */
[----:B---3--:R-:W-:Y:S02]  /*148490*/  R2UR UR4, R6 ;  /* 0x00000000060472ca */ /* 0x008fe400000e0000 */
[----:B------:R-:W2:Y:S01]  /*1484a0*/  LDL.LU R6, [R1+0x6904] ;  /* 0x0069040001067983 */ /* 0x000ea20000300800 */
[C---:B------:R-:W-:Y:S02]  /*1484b0*/  LOP3.LUT P6, RZ, R5.reuse, 0x20000000, RZ, 0xc0, !PT ;  /* 0x2000000005ff7812 */ /* 0x040fe400078cc0ff */
[----:B------:R-:W-:-:S02]  /*1484c0*/  LOP3.LUT P5, RZ, R5, 0x10000000, RZ, 0xc0, !PT ;  /* 0x1000000005ff7812 */ /* 0x000fc400078ac0ff */
[C---:B------:R-:W-:Y:S02]  /*1484d0*/  LOP3.LUT P4, RZ, R5.reuse, 0x8000000, RZ, 0xc0, !PT ;  /* 0x0800000005ff7812 */ /* 0x040fe4000788c0ff */
[----:B------:R-:W-:Y:S02]  /*1484e0*/  @P1 LOP3.LUT R26, R26, 0x400000, RZ, 0xfc, !PT ;  /* 0x004000001a1a1812 */ /* 0x000fe400078efcff */
[C---:B------:R-:W-:Y:S02]  /*1484f0*/  LOP3.LUT P3, RZ, R5.reuse, 0x4000000, RZ, 0xc0, !PT ;  /* 0x0400000005ff7812 */ /* 0x040fe4000786c0ff */
[C---:B------:R-:W-:Y:S02]  /*148500*/  LOP3.LUT P2, RZ, R5.reuse, 0x2000000, RZ, 0xc0, !PT ;  /* 0x0200000005ff7812 */ /* 0x040fe4000784c0ff */
[----:B------:R-:W-:Y:S02]  /*148510*/  LOP3.LUT P1, RZ, R5, 0x800000, RZ, 0xc0, !PT ;  /* 0x0080000005ff7812 */ /* 0x000fe4000782c0ff */
[----:B0-----:R-:W3:Y:S04]  /*148520*/  LDL.LU R5, [R1+0x6900] ;  /* 0x0069000001057983 */ /* 0x001ee80000300800 */
[----:B------:R-:W2:Y:S01]  /*148530*/  LDL.LU R44, [R1+0x68e8] ;  /* 0x0068e800012c7983 */ /* 0x000ea20000300800 */
[----:B----4-:R-:W-:-:S03]  /*148540*/  R2UR UR5, R43 ;  /* 0x000000002b0572ca */ /* 0x010fc600000e0000 */
[----:B------:R-:W4:Y:S04]  /*148550*/  LDL.LU R43, [R1+0x68ec] ;  /* 0x0068ec00012b7983 */ /* 0x000f280000300800 */
[----:B------:R-:W3:Y:S01]  /*148560*/  LDL R61, [R1+0x150] ;  /* 0x00015000013d7983 */ /* 0x000ee20000100800 */
        /* <DEDUP_REMOVED lines=8> */
[----:B------:R-:W-:Y:S02]  /*1485f0*/  ISETP.LT.AND P0, PT, R3, UR6, !P1 ;  /* 0x0000000603007c0c */ /* 0x000fe4000cf01270 */
[----:B------:R-:W-:-:S11]  /*148600*/  LOP3.LUT R26, R26, 0xfff7ffff, RZ, 0xc0, !PT ;  /* 0xfff7ffff1a1a7812 */ /* 0x000fd600078ec0ff */
        /* <DEDUP_REMOVED lines=15> */
[----:B------:R-:W-:Y:S01]  /*148700*/  ULDC.64 UR8, c[0x0][0x228] ;  /* 0x00008a0000087ab9 */ /* 0x000fe20000000a00 */
        /* <DEDUP_REMOVED lines=24> */
[----:B------:R-:W-:Y:S01]  /*148890*/  ULDC.64 UR10, c[0x0][0x228] ;  /* 0x00008a00000a7ab9 */ /* 0x000fe20000000a00 */
        /* <DEDUP_REMOVED lines=22> */
[----:B------:R-:W-:Y:S02]  /*148a00*/  LOP3.LUT R26, R26, 0xfffffffb, RZ, 0xc0, !PT ;  /* 0xfffffffb1a1a7812 */ /* 0x000fe400078ec0ff */
[----:B------:R-:W-:Y:S01]  /*148a10*/  ISETP.LT.AND P2, PT, R3, UR23, !P6 ;  /* 0x0000001703007c0c */ /* 0x000fe2000f741270 */
[----:B------:R-:W-:Y:S01]  /*148a20*/  ULDC UR23, c[0x0][0x228] ;  /* 0x00008a0000177ab9 */ /* 0x000fe20000000800 */
[----:B------:R-:W-:Y:S02]  /*148a30*/  @P1 LOP3.LUT R26, R26, 0x4, RZ, 0xfc, !PT ;  /* 0x000000041a1a1812 */ /* 0x000fe400078efcff */
[----:B------:R-:W-:-:S02]  /*148a40*/  ISETP.LT.AND P1, PT, R4, UR6, !P6 ;  /* 0x0000000604007c0c */ /* 0x000fc4000f721270 */
[----:B------:R-:W-:Y:S02]  /*148a50*/  LOP3.LUT R26, R26, 0xfffffffd, RZ, 0xc0, !PT ;  /* 0xfffffffd1a1a7812 */ /* 0x000fe400078ec0ff */
[----:B------:R-:W-:Y:S02]  /*148a60*/  LOP3.LUT R27, R27, 0x7fffffff, RZ, 0xc0, !PT ;  /* 0x7fffffff1b1b7812 */ /* 0x000fe400078ec0ff */
[----:B------:R-:W-:Y:S02]  /*148a70*/  @P0 LOP3.LUT R26, R26, 0x2, RZ, 0xfc, !PT ;  /* 0x000000021a1a0812 */ /* 0x000fe400078efcff */
[----:B------:R-:W-:Y:S02]  /*148a80*/  ISETP.LT.AND P0, PT, R2, UR24, !P6 ;  /* 0x0000001802007c0c */ /* 0x000fe4000f701270 */
[----:B------:R-:W-:Y:S02]  /*148a90*/  LOP3.LUT R26, R26, 0xfffffffe, RZ, 0xc0, !PT ;  /* 0xfffffffe1a1a7812 */ /* 0x000fe400078ec0ff */
[----:B------:R-:W-:-:S02]  /*148aa0*/  @P2 LOP3.LUT R27, R27, 0x80000000, RZ, 0xfc, !PT ;  /* 0x800000001b1b2812 */ /* 0x000fc400078efcff */
        /* <DEDUP_REMOVED lines=9> */
[----:B------:R-:W-:-:S03]  /*148b40*/  ULDC.64 UR8, c[0x0][0x228] ;  /* 0x00008a0000087ab9 */ /* 0x000fc60000000a00 */
        /* <DEDUP_REMOVED lines=10> */
[----:B------:R-:W-:Y:S02]  /*148bf0*/  LOP3.LUT R27, R27, 0xfbffffff, RZ, 0xc0, !PT ;  /* 0xfbffffff1b1b7812 */ /* 0x000fe400078ec0ff */
[----:B----4-:R-:W-:Y:S02]  /*148c00*/  ISETP.GE.AND P0, PT, R43, UR11, PT ;  /* 0x0000000b2b007c0c */ /* 0x010fe4000bf06270 */
[----:B------:R-:W-:Y:S01]  /*148c10*/  @P2 LOP3.LUT R27, R27, 0x4000000, RZ, 0xfc, !PT ;  /* 0x040000001b1b2812 */ /* 0x000fe200078efcff */
[----:B---3--:R-:W-:Y:S01]  /*148c20*/  VIADD R43, R61, 0xc3 ;  /* 0x000000c33d2b7836 */ /* 0x008fe20000000000 */
        /* <DEDUP_REMOVED lines=17> */
[----:B------:R-:W-:Y:S02]  /*148d40*/  ISETP.GE.AND P0, PT, R43, UR7, PT ;  /* 0x000000072b007c0c */ /* 0x000fe4000bf06270 */
[----:B------:R-:W-:Y:S01]  /*148d50*/  LOP3.LUT R27, R27, 0xffefffff, RZ, 0xc0, !PT ;  /* 0xffefffff1b1b7812 */ /* 0x000fe200078ec0ff */
[----:B------:R-:W-:Y:S01]  /*148d60*/  VIADD R43, R61, 0xc2 ;  /* 0x000000c23d2b7836 */ /* 0x000fe20000000000 */
[----:B------:R-:W-:Y:S01]  /*148d70*/  ISETP.LT.AND P3, PT, R4, UR10, !P0 ;  /* 0x0000000a04007c0c */ /* 0x000fe2000c761270 */
[----:B------:R-:W-:Y:S01]  /*148d80*/  ULDC.64 UR6, c[0x0][0x228] ;  /* 0x00008a0000067ab9 */ /* 0x000fe20000000a00 */
        /* <DEDUP_REMOVED lines=80> */
[----:B------:R-:W-:Y:S02]  /*149290*/  ISETP.LT.AND P0, PT, R0, UR33, !P0 ;  /* 0x0000002100007c0c */ /* 0x000fe4000c701270 */
        /* <DEDUP_REMOVED lines=12> */
[----:B------:R-:W-:Y:S01]  /*149360*/  ULDC UR13, c[0x0][0x228] ;  /* 0x00008a00000d7ab9 */ /* 0x000fe20000000800 */
[----:B------:R-:W-:Y:S01]  /*149370*/  ISETP.LT.AND P0, PT, R0, UR30, !P0 ;  /* 0x0000001e00007c0c */ /* 0x000fe2000c701270 */
[----:B------:R-:W-:Y:S01]  /*149380*/  ULDC.64 UR30, c[0x0][0x228] ;  /* 0x00008a00001e7ab9 */ /* 0x000fe20000000a00 */
[----:B------:R-:W-:Y:S01]  /*149390*/  LOP3.LUT R27, R27, 0xfffffffe, RZ, 0xc0, !PT ;  /* 0xfffffffe1b1b7812 */ /* 0x000fe200078ec0ff */
[----:B------:R-:W-:-:S04]  /*1493a0*/  ULDC UR6, c[0x0][0x228] ;  /* 0x00008a0000067ab9 */ /* 0x000fc80000000800 */
[----:B------:R-:W-:-:S04]  /*1493b0*/  @P2 LOP3.LUT R28, R28, 0x80000000, RZ, 0xfc, !PT ;  /* 0x800000001c1c2812 */ /* 0x000fc800078efcff */
[----:B------:R-:W-:-:S04]  /*1493c0*/  LOP3.LUT R28, R28, 0xbfffffff, RZ, 0xc0, !PT ;  /* 0xbfffffff1c1c7812 */ /* 0x000fc800078ec0ff */
[----:B------:R-:W-:-:S04]  /*1493d0*/  @P1 LOP3.LUT R28, R28, 0x40000000, RZ, 0xfc, !PT ;  /* 0x400000001c1c1812 */ /* 0x000fc800078efcff */
[----:B------:R-:W-:-:S04]  /*1493e0*/  LOP3.LUT R28, R28, 0xdfffffff, RZ, 0xc0, !PT ;  /* 0xdfffffff1c1c7812 */ /* 0x000fc800078ec0ff */
[----:B------:R-:W-:Y:S02]  /*1493f0*/  @P0 LOP3.LUT R28, R28, 0x20000000, RZ, 0xfc, !PT ;  /* 0x200000001c1c0812 */ /* 0x000fe400078efcff */
[----:B------:R-:W-:Y:S02]  /*149400*/  ISETP.GE.AND P0, PT, R43, UR9, PT ;  /* 0x000000092b007c0c */ /* 0x000fe4000bf06270 */
[----:B------:R-:W-:Y:S02]  /*149410*/  @P3 LOP3.LUT R27, R27, 0x1, RZ, 0xfc, !PT ;  /* 0x000000011b1b3812 */ /* 0x000fe400078efcff */
[----:B------:R-:W-:Y:S01]  /*149420*/  LOP3.LUT R28, R28, 0xefffffff, RZ, 0xc0, !PT ;  /* 0xefffffff1c1c7812 */ /* 0x000fe200078ec0ff */
[----:B------:R-:W-:Y:S01]  /*149430*/  VIADD R43, R61, 0xbc ;  /* 0x000000bc3d2b7836 */ /* 0x000fe20000000000 */
[----:B------:R-:W-:Y:S01]  /*149440*/  ISETP.LT.AND P3, PT, R4, UR18, !P0 ;  /* 0x0000001204007c0c */ /* 0x000fe2000c761270 */
[----:B------:R-:W-:Y:S01]  /*149450*/  ULDC UR9, c[0x0][0x228] ;  /* 0x00008a0000097ab9 */ /* 0x000fe20000000800 */
[----:B------:R-:W-:Y:S01]  /*149460*/  ISETP.LT.AND P2, PT, R3, UR51, !P0 ;  /* 0x0000003303007c0c */ /* 0x000fe2000c741270 */
[----:B------:R-:W-:Y:S01]  /*149470*/  ULDC UR51, c[0x0][0x228] ;  /* 0x00008a0000337ab9 */ /* 0x000fe20000000800 */
[----:B------:R-:W-:Y:S01]  /*149480*/  ISETP.LT.AND P1, PT, R2, UR50, !P0 ;  /* 0x0000003202007c0c */ /* 0x000fe2000c721270 */
[----:B------:R-:W-:Y:S01]  /*149490*/  ULDC UR50, c[0x0][0x228] ;  /* 0x00008a0000327ab9 */ /* 0x000fe20000000800 */
[----:B------:R-:W-:Y:S01]  /*1494a0*/  LOP3.LUT R29, R29, 0x7fffffff, RZ, 0xc0, !PT ;  /* 0x7fffffff1d1d7812 */ /* 0x000fe200078ec0ff */
        /* <DEDUP_REMOVED lines=24> */
[----:B------:R-:W-:Y:S02]  /*149630*/  ISETP.LT.AND P0, PT, R0, UR57, !P0 ;  /* 0x0000003900007c0c */ /* 0x000fe4000c701270 */
[----:B------:R-:W-:Y:S02]  /*149640*/  LOP3.LUT R31, R31, 0x7fffffff, RZ, 0xc0, !PT ;  /* 0x7fffffff1f1f7812 */ /* 0x000fe400078ec0ff */
[----:B------:R-:W-:Y:S01]  /*149650*/  LOP3.LUT R32, R32, 0x7fffffff, RZ, 0xc0, !PT ;  /* 0x7fffffff20207812 */ /* 0x000fe200078ec0ff */
[----:B------:R-:W-:Y:S01]  /*149660*/  VIADD R44, R61, 0x96 ;  /* 0x000000963d2c7836 */ /* 0x000fe20000000000 */
[----:B------:R-:W-:Y:S01]  /*149670*/  LOP3.LUT R28, R28, 0xffbfffff, RZ, 0xc0, !PT ;  /* 0xffbfffff1c1c7812 */ /* 0x000fe200078ec0ff */
[----:B------:R-:W-:-:S03]  /*149680*/  ULDC UR57, c[0x0][0x228] ;  /* 0x00008a0000397ab9 */ /* 0x000fc60000000800 */
        /* <DEDUP_REMOVED lines=93> */
[----:B------:R-:W-:Y:S01]  /*149c60*/  ISETP.GE.AND P0, PT, R43, UR33, PT ;  /* 0x000000212b007c0c */ /* 0x000fe2000bf06270 */
[----:B------:R-:W-:Y:S01]  /*149c70*/  VIADD R43, R61, 0xb5 ;  /* 0x000000b53d2b7836 */ /* 0x000fe20000000000 */
[----:B------:R-:W-:Y:S01]  /*149c80*/  LOP3.LUT R28, R28, 0xfffffffe, RZ, 0xc0, !PT ;  /* 0xfffffffe1c1c7812 */ /* 0x000fe200078ec0ff */
[----:B------:R-:W-:Y:S01]  /*149c90*/  ULDC.64 UR32, c[0x0][0x228] ;  /* 0x00008a0000207ab9 */ /* 0x000fe20000000a00 */
[----:B------:R-:W-:Y:S01]  /*149ca0*/  ISETP.LT.AND P2, PT, R3, UR43, !P0 ;  /* 0x0000002b03007c0c */ /* 0x000fe2000c741270 */
[----:B------:R-:W-:Y:S01]  /*149cb0*/  ULDC UR43, c[0x0][0x228] ;  /* 0x00008a00002b7ab9 */ /* 0x000fe20000000800 */
[----:B------:R-:W-:Y:S01]  /*149cc0*/  ISETP.LT.AND P1, PT, R2, UR42, !P0 ;  /* 0x0000002a02007c0c */ /* 0x000fe2000c721270 */
[----:B------:R-:W-:Y:S01]  /*149cd0*/  ULDC UR42, c[0x0][0x228] ;  /* 0x00008a00002a7ab9 */ /* 0x000fe20000000800 */
[----:B------:R-:W-:-:S02]  /*149ce0*/  ISETP.LT.AND P3, PT, R4, UR30, !P0 ;  /* 0x0000001e04007c0c */ /* 0x000fc4000c761270 */
[----:B------:R-:W-:Y:S01]  /*149cf0*/  ISETP.LT.AND P0, PT, R0, UR41, !P0 ;  /* 0x0000002900007c0c */ /* 0x000fe2000c701270 */
[----:B------:R-:W-:-:S06]  /*149d00*/  ULDC UR41, c[0x0][0x228] ;  /* 0x00008a0000297ab9 */ /* 0x000fcc0000000800 */
        /* <DEDUP_REMOVED lines=133> */
[----:B------:R-:W-:Y:S01]  /*14a560*/  ISETP.GE.AND P0, PT, R43, UR33, PT ;  /* 0x000000212b007c0c */ /* 0x000fe2000bf06270 */
[----:B------:R-:W-:Y:S01]  /*14a570*/  VIADD R43, R61, 0xad ;  /* 0x000000ad3d2b7836 */ /* 0x000fe20000000000 */
[----:B------:R-:W-:Y:S01]  /*14a580*/  LOP3.LUT R29, R29, 0xfffffffe, RZ, 0xc0, !PT ;  /* 0xfffffffe1d1d7812 */ /* 0x000fe200078ec0ff */
[----:B------:R-:W-:Y:S01]  /*14a590*/  ULDC UR33, c[0x0][0x228] ;  /* 0x00008a0000217ab9 */ /* 0x000fe20000000800 */
[----:B------:R-:W-:Y:S01]  /*14a5a0*/  ISETP.LT.AND P2, PT, R3, UR26, !P0 ;  /* 0x0000001a03007c0c */ /* 0x000fe2000c741270 */
[----:B------:R-:W-:Y:S01]  /*14a5b0*/  ULDC.64 UR26, c[0x0][0x228] ;  /* 0x00008a00001a7ab9 */ /* 0x000fe20000000a00 */
[----:B------:R-:W-:Y:S02]  /*14a5c0*/  ISETP.LT.AND P1, PT, R2, UR22, !P0 ;  /* 0x0000001602007c0c */ /* 0x000fe4000c721270 */
[----:B------:R-:W-:Y:S01]  /*14a5d0*/  ISETP.LT.AND P3, PT, R4, UR28, !P0 ;  /* 0x0000001c04007c0c */ /* 0x000fe2000c761270 */
[----:B------:R-:W-:Y:S01]  /*14a5e0*/  ULDC UR28, c[0x0][0x228] ;  /* 0x00008a00001c7ab9 */ /* 0x000fe20000000800 */
[----:B------:R-:W-:-:S07]  /*14a5f0*/  ISETP.LT.AND P0, PT, R0, UR21, !P0 ;  /* 0x0000001500007c0c */ /* 0x000fce000c701270 */
        /* <DEDUP_REMOVED lines=11> */
[----:B------:R-:W-:-:S02]  /*14a6b0*/  ISETP.LT.AND P2, PT, R3, UR17, !P0 ;  /* 0x0000001103007c0c */ /* 0x000fc4000c741270 */
        /* <DEDUP_REMOVED lines=28> */
[----:B------:R-:W-:-:S04]  /*14a880*/  ISETP.GE.AND P0, PT, R43, UR29, PT ;  /* 0x0000001d2b007c0c */ /* 0x000fc8000bf06270 */
[----:B------:R-:W-:Y:S02]  /*14a890*/  ISETP.LT.AND P3, PT, R4, UR30, !P0 ;  /* 0x0000001e04007c0c */ /* 0x000fe4000c761270 */
[----:B------:R-:W-:Y:S01]  /*14a8a0*/  LOP3.LUT R30, R30, 0xffefffff, RZ, 0xc0, !PT ;  /* 0xffefffff1e1e7812 */ /* 0x000fe200078ec0ff */
[----:B------:R-:W-:Y:S01]  /*14a8b0*/  VIADD R43, R61, 0xaa ;  /* 0x000000aa3d2b7836 */ /* 0x000fe20000000000 */
[----:B------:R-:W-:Y:S01]  /*14a8c0*/  ISETP.LT.AND P2, PT, R3, UR14, !P0 ;  /* 0x0000000e03007c0c */ /* 0x000fe2000c741270 */
[----:B------:R-:W-:Y:S01]  /*14a8d0*/  ULDC.64 UR14, c[0x0][0x228] ;  /* 0x00008a00000e7ab9 */ /* 0x000fe20000000a00 */
        /* <DEDUP_REMOVED lines=16> */
[----:B------:R-:W-:Y:S01]  /*14a9e0*/  ULDC.64 UR12, c[0x0][0x228] ;  /* 0x00008a00000c7ab9 */ /* 0x000fe20000000a00 */
[----:B------:R-:W-:-:S09]  /*14a9f0*/  ISETP.LT.AND P1, PT, R2, UR8, !P0 ;  /* 0x0000000802007c0c */ /* 0x000fd2000c721270 */
        /* <DEDUP_REMOVED lines=68> */
[----:B------:R-:W-:Y:S02]  /*14ae40*/  ISETP.LT.AND P2, PT, R3, UR38, !P0 ;  /* 0x0000002603007c0c */ /* 0x000fe4000c741270 */
[----:B------:R-:W-:Y:S01]  /*14ae50*/  ISETP.LT.AND P1, PT, R2, UR39, !P0 ;  /* 0x0000002702007c0c */ /* 0x000fe2000c721270 */
[----:B------:R-:W-:Y:S01]  /*14ae60*/  ULDC.64 UR38, c[0x0][0x228] ;  /* 0x00008a0000267ab9 */ /* 0x000fe20000000a00 */
[----:B------:R-:W-:Y:S01]  /*14ae70*/  ISETP.LT.AND P3, PT, R4, UR12, !P0 ;  /* 0x0000000c04007c0c */ /* 0x000fe2000c761270 */
[----:B------:R-:W-:Y:S01]  /*14ae80*/  ULDC UR12, c[0x0][0x228] ;  /* 0x00008a00000c7ab9 */ /* 0x000fe20000000800 */
        /* <DEDUP_REMOVED lines=139> */
[----:B------:R-:W-:Y:S02]  /*14b740*/  ISETP.LT.AND P1, PT, R2, UR35, !P0 ;  /* 0x0000002302007c0c */ /* 0x000fe4000c721270 */
[----:B------:R-:W-:-:S02]  /*14b750*/  ISETP.LT.AND P3, PT, R4, UR28, !P0 ;  /* 0x0000001c04007c0c */ /* 0x000fc4000c761270 */
[----:B------:R-:W-:Y:S01]  /*14b760*/  ISETP.LT.AND P0, PT, R0, UR34, !P0 ;  /* 0x0000002200007c0c */ /* 0x000fe2000c701270 */
[----:B------:R-:W-:-:S06]  /*14b770*/  ULDC.64 UR34, c[0x0][0x228] ;  /* 0x00008a0000227ab9 */ /* 0x000fcc0000000a00 */
        /* <DEDUP_REMOVED lines=68> */
[----:B------:R-:W-:-:S06]  /*14bbc0*/  ULDC.64 UR34, c[0x0][0x228] ;  /* 0x00008a0000227ab9 */ /* 0x000fcc0000000a00 */
        /* <DEDUP_REMOVED lines=17> */
[----:B------:R-:W-:-:S08]  /*14bce0*/  ULDC.64 UR38, c[0x0][0x228] ;  /* 0x00008a0000267ab9 */ /* 0x000fd00000000a00 */
        /* <DEDUP_REMOVED lines=14> */
[----:B------:R-:W-:Y:S01]  /*14bdd0*/  ULDC UR24, c[0x0][0x228] ;  /* 0x00008a0000187ab9 */ /* 0x000fe20000000800 */
[----:B------:R-:W-:Y:S01]  /*14bde0*/  ISETP.LT.AND P1, PT, R2, UR44, !P0 ;  /* 0x0000002c02007c0c */ /* 0x000fe2000c721270 */
[----:B------:R-:W-:-:S06]  /*14bdf0*/  ULDC UR20, c[0x0][0x228] ;  /* 0x00008a0000147ab9 */ /* 0x000fcc0000000800 */
[----:B------:R-:W-:Y:S01]  /*14be00*/  @P3 LOP3.LUT R32, R32, 0x100, RZ, 0xfc, !PT ;  /* 0x0000010020203812 */ /* 0x000fe200078efcff */
[----:B------:R-:W-:-:S03]  /*14be10*/  ULDC.64 UR44, c[0x0][0x228] ;  /* 0x00008a00002c7ab9 */ /* 0x000fc60000000a00 */
        /* <DEDUP_REMOVED lines=38> */
[----:B------:R-:W-:Y:S02]  /*14c080*/  @P3 LOP3.LUT R33, R33, 0x80000000, RZ, 0xfc, !PT ;  /* 0x8000000021213812 */ /* 0x000fe400078efcff */
[----:B------:R-:W-:Y:S02]  /*14c090*/  @P1 LOP3.LUT R32, R32, 0x1, RZ, 0xfc, !PT ;  /* 0x0000000120201812 */ /* 0x000fe400078efcff */
[----:B------:R-:W-:Y:S01]  /*14c0a0*/  ISETP.LT.AND P1, PT, R0, UR61, !P0 ;  /* 0x0000003d00007c0c */ /* 0x000fe2000c721270 */
[----:B------:R-:W-:Y:S01]  /*14c0b0*/  ULDC UR61, c[0x0][0x228] ;  /* 0x00008a00003d7ab9 */ /* 0x000fe20000000800 */
[----:B------:R-:W-:-:S04]  /*14c0c0*/  LOP3.LUT R33, R33, 0xbfffffff, RZ, 0xc0, !PT ;  /* 0xbfffffff21217812 */ /* 0x000fc800078ec0ff */
[----:B------:R-:W-:Y:S02]  /*14c0d0*/  @P2 LOP3.LUT R33, R33, 0x40000000, RZ, 0xfc, !PT ;  /* 0x4000000021212812 */ /* 0x000fe400078efcff */
[----:B------:R-:W-:Y:S02]  /*14c0e0*/  ISETP.GE.AND P0, PT, R43, UR25, PT ;  /* 0x000000192b007c0c */ /* 0x000fe4000bf06270 */
[----:B------:R-:W-:Y:S01]  /*14c0f0*/  LOP3.LUT R33, R33, 0xdfffffff, RZ, 0xc0, !PT ;  /* 0xdfffffff21217812 */ /* 0x000fe200078ec0ff */
[----:B------:R-:W-:Y:S01]  /*14c100*/  VIADD R43, R61, 0x93 ;  /* 0x000000933d2b7836 */ /* 0x000fe20000000000 */
[----:B------:R-:W-:Y:S02]  /*14c110*/  ULDC UR25, c[0x0][0x228] ;  /* 0x00008a0000197ab9 */ /* 0x000fe40000000800 */
[----:B------:R-:W-:Y:S02]  /*14c120*/  @P1 LOP3.LUT R33, R33, 0x20000000, RZ, 0xfc, !PT ;  /* 0x2000000021211812 */ /* 0x000fe400078efcff */
        /* <DEDUP_REMOVED lines=57> */
[----:B------:R-:W-:Y:S01]  /*14c4c0*/  VIADD R58, R42, UR6 ;  /* 0x000000062a3a7c36 */ /* 0x000fe20008000000 */
[----:B------:R-:W-:Y:S01]  /*14c4d0*/  ISETP.LT.AND P3, PT, R3, UR8, !P0 ;  /* 0x0000000803007c0c */ /* 0x000fe2000c761270 */
[----:B------:R-:W-:Y:S01]  /*14c4e0*/  ULDC UR6, c[0x0][0x248] ;  /* 0x0000920000067ab9 */ /* 0x000fe20000000800 */
[----:B------:R-:W-:Y:S01]  /*14c4f0*/  LOP3.LUT R33, R33, 0xfffeffff, RZ, 0xc0, !PT ;  /* 0xfffeffff21217812 */ /* 0x000fe200078ec0ff */
[----:B------:R-:W-:Y:S01]  /*14c500*/  ULDC UR8, c[0x0][0x228] ;  /* 0x00008a0000087ab9 */ /* 0x000fe20000000800 */
[----:B------:R-:W-:Y:S01]  /*14c510*/  ISETP.LT.AND P2, PT, R2, UR9, !P0 ;  /* 0x0000000902007c0c */ /* 0x000fe2000c741270 */
[----:B------:R-:W-:Y:S01]  /*14c520*/  ULDC UR9, c[0x0][0x228] ;  /* 0x00008a0000097ab9 */ /* 0x000fe20000000800 */
[----:B------:R-:W-:-:S05]  /*14c530*/  ULDC UR36, c[0x0][0x228] ;  /* 0x00008a0000247ab9 */ /* 0x000fca0000000800 */
        /* <DEDUP_REMOVED lines=64> */
[----:B------:R-:W-:Y:S01]  /*14c940*/  ISETP.GE.AND P0, PT, R44, UR39, PT ;  /* 0x000000272c007c0c */ /* 0x000fe2000bf06270 */
[----:B------:R-:W-:Y:S01]  /*14c950*/  ULDC UR39, c[0x0][0x228] ;  /* 0x00008a0000277ab9 */ /* 0x000fe20000000800 */
        /* <DEDUP_REMOVED lines=20> */
[----:B------:R-:W2:Y:S01]  /*14caa0*/  LDL.LU R4, [R1+0x68fc] ;  /* 0x0068fc0001047983 */ /* 0x000ea20000300800 */
[----:B------:R-:W-:Y:S02]  /*14cab0*/  @P1 LOP3.LUT R55, R55, 0x20000000, RZ, 0xfc, !PT ;  /* 0x2000000037371812 */ /* 0x000fe400078efcff */
[----:B------:R-:W-:Y:S01]  /*14cac0*/  ISETP.LT.AND P2, PT, R3, UR51, !P0 ;  /* 0x0000003303007c0c */ /* 0x000fe2000c741270 */
[----:B------:R-:W-:Y:S01]  /*14cad0*/  ULDC UR51, c[0x0][0x228] ;  /* 0x00008a0000337ab9 */ /* 0x000fe20000000800 */
[----:B------:R-:W3:Y:S01]  /*14cae0*/  LDL.LU R3, [R1+0x68f8] ;  /* 0x0068f80001037983 */ /* 0x000ee20000300800 */
[----:B------:R-:W-:Y:S01]  /*14caf0*/  ISETP.LT.AND P1, PT, R2, UR52, !P0 ;  /* 0x0000003402007c0c */ /* 0x000fe2000c721270 */
[----:B------:R-:W-:Y:S01]  /*14cb00*/  ULDC UR52, c[0x0][0x228] ;  /* 0x00008a0000347ab9 */ /* 0x000fe20000000800 */
[----:B------:R-:W-:Y:S01]  /*14cb10*/  ISETP.LT.AND P0, PT, R0, UR53, !P0 ;  /* 0x0000003500007c0c */ /* 0x000fe2000c701270 */
[----:B------:R-:W4:Y:S01]  /*14cb20*/  LDL.LU R2, [R1+0x68f4] ;  /* 0x0068f40001027983 */ /* 0x000f220000300800 */
[----:B------:R-:W-:Y:S01]  /*14cb30*/  LOP3.LUT R55, R55, 0xefffffff, RZ, 0xc0, !PT ;  /* 0xefffffff37377812 */ /* 0x000fe200078ec0ff */
[----:B------:R-:W-:-:S02]  /*14cb40*/  ULDC UR53, c[0x0][0x228] ;  /* 0x00008a0000357ab9 */ /* 0x000fc40000000800 */
[----:B------:R-:W2:Y:S01]  /*14cb50*/  LDL.LU R0, [R1+0x68f0] ;  /* 0x0068f00001007983 */ /* 0x000ea20000300800 */
[----:B------:R-:W-:-:S03]  /*14cb60*/  @P3 LOP3.LUT R55, R55, 0x10000000, RZ, 0xfc, !PT ;  /* 0x1000000037373812 */ /* 0x000fc600078efcff */
[----:B------:R-:W4:Y:S01]  /*14cb70*/  LDL.LU R59, [R1+0x56c] ;  /* 0x00056c00013b7983 */ /* 0x000f220000300800 */
[----:B------:R-:W-:-:S03]  /*14cb80*/  LOP3.LUT R55, R55, 0xf7ffffff, RZ, 0xc0, !PT ;  /* 0xf7ffffff37377812 */ /* 0x000fc600078ec0ff */
[----:B------:R-:W4:Y:S01]  /*14cb90*/  LDL.LU R61, [R1+0x58c] ;  /* 0x00058c00013d7983 */ /* 0x000f220000300800 */
[----:B------:R-:W-:-:S03]  /*14cba0*/  @P2 LOP3.LUT R55, R55, 0x8000000, RZ, 0xfc, !PT ;  /* 0x0800000037372812 */ /* 0x000fc600078efcff */
[----:B------:R-:W4:Y:S01]  /*14cbb0*/  LDL.LU R60, [R1+0x5ac] ;  /* 0x0005ac00013c7983 */ /* 0x000f220000300800 */
[----:B------:R-:W-:-:S04]  /*14cbc0*/  LOP3.LUT R55, R55, 0xfdffffff, RZ, 0xc0, !PT ;  /* 0xfdffffff37377812 */ /* 0x000fc800078ec0ff */
[----:B------:R-:W-:-:S04]  /*14cbd0*/  LOP3.LUT R55, R55, 0xfbffffff, RZ, 0xc0, !PT ;  /* 0xfbffffff37377812 */ /* 0x000fc800078ec0ff */
[----:B------:R-:W-:-:S04]  /*14cbe0*/  @P1 LOP3.LUT R55, R55, 0x4000000, RZ, 0xfc, !PT ;  /* 0x0400000037371812 */ /* 0x000fc800078efcff */
[----:B------:R-:W-:Y:S01]  /*14cbf0*/  @P0 LOP3.LUT R55, R55, 0x2000000, RZ, 0xfc, !PT ;  /* 0x0200000037370812 */ /* 0x000fe200078efcff */
[----:B--2---:R0:W-:Y:S04]  /*14cc00*/  STL [R1+0x6e80], R0 ;  /* 0x006e800001007387 */ /* 0x0041e80000100800 */
[----:B0-----:R-:W2:Y:S04]  /*14cc10*/  LDL.LU R0, [R1+0x5a8] ;  /* 0x0005a80001007983 */ /* 0x001ea80000300800 */
[----:B------:R0:W-:Y:S04]  /*14cc20*/  STL [R1+0x6a50], R55 ;  /* 0x006a503701007387 */ /* 0x0001e80000100800 */
[----:B0-----:R-:W2:Y:S04]  /*14cc30*/  LDL.LU R55, [R1+0x588] ;  /* 0x0005880001377983 */ /* 0x001ea80000300800 */
[----:B------:R0:W-:Y:S04]  /*14cc40*/  STL [R1+0x69f8], R43 ;  /* 0x0069f82b01007387 */ /* 0x0001e80000100800 */
[----:B0-----:R-:W2:Y:S04]  /*14cc50*/  LDL.LU R43, [R1+0x584] ;  /* 0x00058400012b7983 */ /* 0x001ea80000300800 */
[----:B------:R0:W-:Y:S04]  /*14cc60*/  STL [R1+0x69d8], R44 ;  /* 0x0069d82c01007387 */ /* 0x0001e80000100800 */
[----:B0-----:R-:W2:Y:S04]  /*14cc70*/  LDL.LU R44, [R1+0x580] ;  /* 0x00058000012c7983 */ /* 0x001ea80000300800 */
[----:B------:R0:W-:Y:S04]  /*14cc80*/  STL [R1+0x69b8], R45 ;  /* 0x0069b82d01007387 */ /* 0x0001e80000100800 */
[----:B0-----:R-:W2:Y:S04]  /*14cc90*/  LDL.LU R45, [R1+0x568] ;  /* 0x00056800012d7983 */ /* 0x001ea80000300800 */
[----:B------:R-:W-:Y:S04]  /*14cca0*/  STL [R1+0x6998], R46 ;  /* 0x0069982e01007387 */ /* 0x000fe80000100800 */
        /* <DEDUP_REMOVED lines=48> */
[----:B---3--:R-:W-:Y:S04]  /*14cfb0*/  STL [R1+0x68f4], R3 ;  /* 0x0068f40301007387 */ /* 0x008fe80000100800 */
[----:B----4-:R0:W-:Y:S04]  /*14cfc0*/  STL [R1+0x68f0], R2 ;  /* 0x0068f00201007387 */ /* 0x0101e80000100800 */
[----:B------:R-:W-:Y:S04]  /*14cfd0*/  STL [R1+0x6a18], R42 ;  /* 0x006a182a01007387 */ /* 0x000fe80000100800 */
[----:B------:R-:W3:Y:S01]  /*14cfe0*/  LDL.LU R46, [R1+0x21e8] ;  /* 0x0021e800012e7983 */ /* 0x000ee20000300800 */
[----:B--2---:R-:W-:-:S02]  /*14cff0*/  F2FP.SATFINITE.E5M2.F32.PACK_AB_MERGE_C R0, R60, R0, RZ ;  /* 0x000000003c00723e */ /* 0x004fc400048060ff */
[----:B0-----:R-:W-:Y:S02]  /*14d000*/  F2FP.SATFINITE.E5M2.F32.PACK_AB_MERGE_C R2, R59, R45, RZ ;  /* 0x0000002d3b02723e */ /* 0x001fe400048060ff */
[----:B------:R-:W3:Y:S01]  /*14d010*/  LDL.LU R45, [R1+0x21ec] ;  /* 0x0021ec00012d7983 */ /* 0x000ee20000300800 */
[----:B------:R-:W-:-:S03]  /*14d020*/  SHF.R.S32.HI R59, RZ, 0x1f, R58 ;  /* 0x0000001fff3b7819 */ /* 0x000fc6000001143a */
[----:B------:R0:W-:Y:S02]  /*14d030*/  STL [R1+0x5154], R2 ;  /* 0x0051540201007387 */ /* 0x0001e40000100800 */
[----:B0-----:R-:W-:-:S05]  /*14d040*/  IADD3 R2, P0, R58, R36, RZ ;  /* 0x000000243a027210 */ /* 0x001fca0007f1e0ff */
[----:B------:R-:W-:-:S05]  /*14d050*/  IMAD.X R3, R59, 0x1, R37, P0 ;  /* 0x000000013b037824 */ /* 0x000fca00000e0625 */
[----:B------:R0:W-:Y:S02]  /*14d060*/  STL.64 [R1+0x4980], R2 ;  /* 0x0049800201007387 */ /* 0x0001e40000100a00 */
[----:B0-----:R-:W-:Y:S02]  /*14d070*/  F2FP.SATFINITE.E5M2.F32.PACK_AB_MERGE_C R3, R43, R44, RZ ;  /* 0x0000002c2b03723e */ /* 0x001fe400048060ff */
[----:B------:R-:W-:Y:S01]  /*14d080*/  F2FP.SATFINITE.E5M2.F32.PACK_AB_MERGE_C R2, R61, R55, RZ ;  /* 0x000000373d02723e */ /* 0x000fe200048060ff */
[----:B------:R-:W2:Y:S04]  /*14d090*/  LDL.LU R44, [R1+0x21f0] ;  /* 0x0021f000012c7983 */ /* 0x000ea80000300800 */
[----:B------:R-:W-:Y:S04]  /*14d0a0*/  STL [R1+0x5144], R3 ;  /* 0x0051440301007387 */ /* 0x000fe80000100800 */
[----:B------:R-:W2:Y:S04]  /*14d0b0*/  LDL.LU R43, [R1+0x21f4] ;  /* 0x0021f400012b7983 */ /* 0x000ea80000300800 */
[----:B------:R0:W-:Y:S04]  /*14d0c0*/  STL [R1+0x5148], R2 ;  /* 0x0051480201007387 */ /* 0x0001e80000100800 */
[----:B------:R-:W4:Y:S04]  /*14d0d0*/  LDL.LU R55, [R1+0x21f8] ;  /* 0x0021f80001377983 */ /* 0x000f280000300800 */
[----:B------:R-:W4:Y:S01]  /*14d0e0*/  LDL.LU R61, [R1+0x21fc] ;  /* 0x0021fc00013d7983 */ /* 0x000f220000300800 */
[----:B0-----:R-:W-:-:S05]  /*14d0f0*/  IADD3 R2, P0, R58, R34, RZ ;  /* 0x000000223a027210 */ /* 0x001fca0007f1e0ff */
[----:B------:R-:W-:-:S05]  /*14d100*/  IMAD.X R3, R59, 0x1, R35, P0 ;  /* 0x000000013b037824 */ /* 0x000fca00000e0623 */
[----:B------:R0:W-:Y:S02]  /*14d110*/  STL.64 [R1+0x4970], R2 ;  /* 0x0049700201007387 */ /* 0x0001e40000100a00 */
[----:B0-----:R-:W-:Y:S02]  /*14d120*/  F2FP.SATFINITE.E5M2.F32.PACK_AB_MERGE_C R2, R56, R53, RZ ;  /* 0x000000353802723e */ /* 0x001fe400048060ff */
[----:B------:R-:W4:Y:S04]  /*14d130*/  LDL.LU R53, [R1+0x2200] ;  /* 0x0022000001357983 */ /* 0x000f280000300800 */
        /* <DEDUP_REMOVED lines=8> */
[----:B------:R0:W-:Y:S04]  /*14d1c0*/  STL.64 [R1+0x4960], R2 ;  /* 0x0049600201007387 */ /* 0x0001e80000100a00 */
[----:B------:R-:W-:Y:S04]  /*14d1d0*/  STL [R1+0x5128], R4 ;  /* 0x0051280401007387 */ /* 0x000fe80000100800 */
[----:B------:R-:W4:Y:S04]  /*14d1e0*/  LDL.LU R52, [R1+0x2210] ;  /* 0x0022100001347983 */ /* 0x000f280000300800 */
[----:B------:R-:W4:Y:S01]  /*14d1f0*/  LDL.LU R54, [R1+0x2214] ;  /* 0x0022140001367983 */ /* 0x000f220000300800 */
[----:B0-----:R-:W-:-:S05]  /*14d200*/  IADD3 R2, P0, R58, R40, RZ ;  /* 0x000000283a027210 */ /* 0x001fca0007f1e0ff */
[----:B------:R-:W-:-:S05]  /*14d210*/  IMAD.X R3, R59, 0x1, R41, P0 ;  /* 0x000000013b037824 */ /* 0x000fca00000e0629 */
[----:B------:R0:W-:Y:S01]  /*14d220*/  STL.64 [R1+0x4958], R2 ;  /* 0x0049580201007387 */ /* 0x0001e20000100a00 */
[----:B------:R-:W-:Y:S01]  /*14d230*/  VIADD R58, R58, UR6 ;  /* 0x000000063a3a7c36 */ /* 0x000fe20008000000 */
[----:B------:R-:W-:Y:S01]  /*14d240*/  ULDC UR6, c[0x0][0x248] ;  /* 0x0000920000067ab9 */ /* 0x000fe20000000800 */
[----:B0-----:R-:W-:Y:S02]  /*14d250*/  F2FP.SATFINITE.E5M2.F32.PACK_AB_MERGE_C R3, R57, R49, RZ ;  /* 0x000000313903723e */ /* 0x001fe400048060ff */
[----:B------:R-:W-:Y:S01]  /*14d260*/  F2FP.SATFINITE.E5M2.F32.PACK_AB_MERGE_C R2, R47, R48, RZ ;  /* 0x000000302f02723e */ /* 0x000fe200048060ff */
[----:B------:R-:W4:Y:S04]  /*14d270*/  LDL.LU R49, [R1+0x2218] ;  /* 0x0022180001317983 */ /* 0x000f280000300800 */
[----:B------:R-:W-:Y:S04]  /*14d280*/  STL [R1+0x512c], R3 ;  /* 0x00512c0301007387 */ /* 0x000fe80000100800 */
[----:B------:R-:W4:Y:S04]  /*14d290*/  LDL.LU R57, [R1+0x221c] ;  /* 0x00221c0001397983 */ /* 0x000f280000300800 */
[----:B------:R3:W-:Y:S04]  /*14d2a0*/  STL [R1+0x5120], R2 ;  /* 0x0051200201007387 */ /* 0x0007e80000100800 */
[----:B------:R-:W4:Y:S04]  /*14d2b0*/  LDL.LU R48, [R1+0x2220] ;  /* 0x0022200001307983 */ /* 0x000f280000300800 */
[----:B------:R-:W4:Y:S01]  /*14d2c0*/  LDL.LU R47, [R1+0x2224] ;  /* 0x00222400012f7983 */ /* 0x000f220000300800 */
[----:B------:R-:W-:-:S02]  /*14d2d0*/  SHF.R.S32.HI R59, RZ, 0x1f, R58 ;  /* 0x0000001fff3b7819 */ /* 0x000fc4000001143a */
[----:B---3--:R-:W-:Y:S02]  /*14d2e0*/  F2FP.SATFINITE.E5M2.F32.PACK_AB_MERGE_C R2, R45, R46, RZ ;  /* 0x0000002e2d02723e */ /* 0x008fe400048060ff */
[----:B------:R-:W3:Y:S04]  /*14d2f0*/  LDL.LU R46, [R1+0x2228] ;  /* 0x00222800012e7983 */ /* 0x000ee80000300800 */
[----:B------:R-:W3:Y:S04]  /*14d300*/  LDL.LU R45, [R1+0x222c] ;  /* 0x00222c00012d7983 */ /* 0x000ee80000300800 */
[----:B------:R0:W-:Y:S02]  /*14d310*/  STL [R1+0x5124], R2 ;  /* 0x0051240201007387 */ /* 0x0001e40000100800 */
[----:B0-----:R-:W-:-:S05]  /*14d320*/  IADD3 R2, P0, R58, R36, RZ ;  /* 0x000000243a027210 */ /* 0x001fca0007f1e0ff */
[----:B------:R-:W-:-:S05]  /*14d330*/  IMAD.X R3, R59, 0x1, R37, P0 ;  /* 0x000000013b037824 */ /* 0x000fca00000e0625 */
[----:B------:R2:W-:Y:S02]  /*14d340*/  STL.64 [R1+0x4930], R2 ;  /* 0x0049300201007387 */ /* 0x0005e40000100a00 */
[----:B--2---:R-:W-:Y:S02]  /*14d350*/  F2FP.SATFINITE.E5M2.F32.PACK_AB_MERGE_C R3, R43, R44, RZ ;  /* 0x0000002c2b03723e */ /* 0x004fe400048060ff */
[----:B------:R-:W2:Y:S04]  /*14d360*/  LDL.LU R44, [R1+0x2230] ;  /* 0x00223000012c7983 */ /* 0x000ea80000300800 */
[----:B------:R-:W-:Y:S04]  /*14d370*/  STL [R1+0x5118], R3 ;  /* 0x0051180301007387 */ /* 0x000fe80000100800 */
[----:B------:R-:W2:Y:S01]  /*14d380*/  LDL.LU R43, [R1+0x2234] ;  /* 0x00223400012b7983 */ /* 0x000ea20000300800 */
[----:B----4-:R-:W-:-:S05]  /*14d390*/  F2FP.SATFINITE.E5M2.F32.PACK_AB_MERGE_C R2, R61, R55, RZ ;  /* 0x000000373d02723e */ /* 0x010fca00048060ff */
        /* <DEDUP_REMOVED lines=9> */
[----:B------:R-:W4:Y:S01]  /*14d430*/  LDL.LU R56, [R1+0x2244] ;  /* 0x0022440001387983 */ /* 0x000f220000300800 */
[----:B------:R-:W-:-:S05]  /*14d440*/  F2FP.SATFINITE.E5M2.F32.PACK_AB_MERGE_C R0, R60, R0, RZ ;  /* 0x000000003c00723e */ /* 0x000fca00048060ff */
[----:B------:R0:W-:Y:S04]  /*14d450*/  STL [R1+0x5114], R0 ;  /* 0x0051140001007387 */ /* 0x0001e80000100800 */
[----:B0-----:R-:W4:Y:S04]  /*14d460*/  LDL.LU R0, [R1+0x2248] ;  /* 0x0022480001007983 */ /* 0x001f280000300800 */
[----:B------:R-:W4:Y:S01]  /*14d470*/  LDL.LU R60, [R1+0x224c] ;  /* 0x00224c00013c7983 */ /* 0x000f220000300800 */
[----:B------:R-:W-:Y:S02]  /*14d480*/  IADD3 R2, P0, R58, R38, RZ ;  /* 0x000000263a027210 */ /* 0x000fe40007f1e0ff */
        /* <DEDUP_REMOVED lines=12> */
[----:B------:R-:W4:Y:S01]  /*14d550*/  LDL.LU R49, [R1+0x2258] ;  /* 0x0022580001317983 */ /* 0x000f220000300800 */
[----:B------:R-:W-:-:S03]  /*14d560*/  F2FP.SATFINITE.E5M2.F32.PACK_AB_MERGE_C R2, R47, R48, RZ ;  /* 0x000000302f02723e */ /* 0x000fc600048060ff */
        /* <DEDUP_REMOVED lines=334> */
[----:B---3--:R-:W-:-:S03]  /*14ea50*/  F2FP.SATFINITE.E5M2.F32.PACK_AB_MERGE_C R2, R45, R46, RZ ;  /* 0x0000002e2d02723e */ /* 0x008fc600048060ff */
[----:B------:R-:W3:Y:S01]  /*14ea60*/  LDL.LU R46, [R1+0x28e8] ;  /* 0x0028e800012e7983 */ /* 0x000ee20000300800 */
[----:B------:R-:W-:-:S03]  /*14ea70*/  SHF.R.S32.HI R59, RZ, 0x1f, R58 ;  /* 0x0000001fff3b7819 */ /* 0x000fc6000001143a */
        /* <DEDUP_REMOVED lines=127> */
[----:B------:R0:W-:Y:S02]  /*14f270*/  STL.64 [R1+0x2880], R2 ;  /* 0x0028800201007387 */ /* 0x0001e40000100a00 */
[----:B0-----:R-:W-:Y:S02]  /*14f280*/  F2FP.SATFINITE.E5M2.F32.PACK_AB_MERGE_C R3, R57, R49, RZ ;  /* 0x000000313903723e */ /* 0x001fe400048060ff */
[----:B------:R-:W4:Y:S01]  /*14f290*/  LDL.LU R49, [R1+0x2858] ;  /* 0x0028580001317983 */ /* 0x000f220000300800 */
[----:B------:R-:W-:-:S03]  /*14f2a0*/  F2FP.SATFINITE.E5M2.F32.PACK_AB_MERGE_C R2, R47, R48, RZ ;  /* 0x000000302f02723e */ /* 0x000fc600048060ff */
[----:B------:R-:W-:Y:S04]  /*14f2b0*/  STL [R1+0x28c8], R3 ;  /* 0x0028c80301007387 */ /* 0x000fe80000100800 */
[----:B------:R-:W4:Y:S01]  /*14f2c0*/  LDL.LU R57, [R1+0x285c] ;  /* 0x00285c0001397983 */ /* 0x000f220000300800 */
[----:B------:R-:W-:Y:S01]  /*14f2d0*/  VIADD R58, R58, UR6 ;  /* 0x000000063a3a7c36 */ /* 0x000fe20008000000 */
[----:B------:R-:W-:Y:S02]  /*14f2e0*/  ULDC UR6, c[0x0][0x248] ;  /* 0x0000920000067ab9 */ /* 0x000fe40000000800 */
        /* <DEDUP_REMOVED lines=41> */
[----:B------:R-:W4:Y:S04]  /*14f580*/  LDL.LU R49, [R1+0x2818] ;  /* 0x0028180001317983 */ /* 0x000f280000300800 */
[----:B------:R-:W4:Y:S04]  /*14f590*/  LDL.LU R57, [R1+0x281c] ;  /* 0x00281c0001397983 */ /* 0x000f280000300800 */
[----:B------:R0:W-:Y:S01]  /*14f5a0*/  STL [R1+0x285c], R2 ;  /* 0x00285c0201007387 */ /* 0x0001e20000100800 */
[----:B------:R-:W-:Y:S01]  /*14f5b0*/  VIADD R58, R58, UR6 ;  /* 0x000000063a3a7c36 */ /* 0x000fe20008000000 */
[----:B------:R-:W-:Y:S01]  /*14f5c0*/  ULDC UR6, c[0x0][0x248] ;  /* 0x0000920000067ab9 */ /* 0x000fe20000000800 */
[----:B0-----:R-:W-:-:S02]  /*14f5d0*/  F2FP.SATFINITE.E5M2.F32.PACK_AB_MERGE_C R2, R47, R48, RZ ;  /* 0x000000302f02723e */ /* 0x001fc400048060ff */
[----:B------:R-:W4:Y:S04]  /*14f5e0*/  LDL.LU R48, [R1+0x2800] ;  /* 0x0028000001307983 */ /* 0x000f280000300800 */
[----:B------:R-:W4:Y:S04]  /*14f5f0*/  LDL.LU R47, [R1+0x2804] ;  /* 0x00280400012f7983 */ /* 0x000f280000300800 */
[----:B------:R3:W-:Y:S01]  /*14f600*/  STL [R1+0x2858], R2 ;  /* 0x0028580201007387 */ /* 0x0007e20000100800 */
[----:B------:R-:W-:Y:S02]  /*14f610*/  SHF.R.S32.HI R59, RZ, 0x1f, R58 ;  /* 0x0000001fff3b7819 */ /* 0x000fe4000001143a */
[----:B---3--:R-:W-:-:S02]  /*14f620*/  F2FP.SATFINITE.E5M2.F32.PACK_AB_MERGE_C R2, R45, R46, RZ ;  /* 0x0000002e2d02723e */ /* 0x008fc400048060ff */
        /* <DEDUP_REMOVED lines=25> */
[----:B------:R-:W-:-:S05]  /*14f7c0*/  IADD3 R2, P0, R58, R38, RZ ;  /* 0x000000263a027210 */ /* 0x000fca0007f1e0ff */
[----:B------:R-:W-:-:S05]  /*14f7d0*/  IMAD.X R3, R59, 0x1, R39, P0 ;  /* 0x000000013b037824 */ /* 0x000fca00000e0627 */
[----:B------:R0:W-:Y:S01]  /*14f7e0*/  STL.64 [R1+0x2820], R2 ;  /* 0x0028200201007387 */ /* 0x0001e20000100a00 */
[----:B------:R-:W-:Y:S02]  /*14f7f0*/  F2FP.SATFINITE.E5M2.F32.PACK_AB_MERGE_C R4, R54, R52, RZ ;  /* 0x000000343604723e */ /* 0x000fe400048060ff */
[----:B0-----:R-:W-:-:S03]  /*14f800*/  IADD3 R2, P0, R58, R40, RZ ;  /* 0x000000283a027210 */ /* 0x001fc60007f1e0ff */
[----:B------:R-:W-:Y:S02]  /*14f810*/  STL [R1+0x2828], R4 ;  /* 0x0028280401007387 */ /* 0x000fe40000100800 */
[----:B------:R-:W-:-:S05]  /*14f820*/  IMAD.X R3, R59, 0x1, R41, P0 ;  /* 0x000000013b037824 */ /* 0x000fca00000e0629 */
[----:B------:R0:W-:Y:S04]  /*14f830*/  STL.64 [R1+0x2810], R2 ;  /* 0x0028100201007387 */ /* 0x0001e80000100a00 */
[----:B------:R-:W4:Y:S04]  /*14f840*/  LDL.LU R52, [R1+0x27d0] ;  /* 0x0027d00001347983 */ /* 0x000f280000300800 */
[----:B------:R-:W4:Y:S01]  /*14f850*/  LDL.LU R54, [R1+0x27d4] ;  /* 0x0027d40001367983 */ /* 0x000f220000300800 */
[----:B0-----:R-:W-:-:S05]  /*14f860*/  F2FP.SATFINITE.E5M2.F32.PACK_AB_MERGE_C R2, R57, R49, RZ ;  /* 0x000000313902723e */ /* 0x001fca00048060ff */
[----:B------:R0:W-:Y:S04]  /*14f870*/  STL [R1+0x281c], R2 ;  /* 0x00281c0201007387 */ /* 0x0001e80000100800 */
[----:B------:R-:W4:Y:S01]  /*14f880*/  LDL.LU R49, [R1+0x27d8] ;  /* 0x0027d80001317983 */ /* 0x000f220000300800 */
[----:B------:R-:W-:Y:S01]  /*14f890*/  VIADD R58, R58, UR6 ;  /* 0x000000063a3a7c36 */ /* 0x000fe20008000000 */
[----:B------:R-:W-:Y:S02]  /*14f8a0*/  ULDC UR6, c[0x0][0x248] ;  /* 0x0000920000067ab9 */ /* 0x000fe40000000800 */
[----:B------:R-:W4:Y:S01]  /*14f8b0*/  LDL.LU R57, [R1+0x27dc] ;  /* 0x0027dc0001397983 */ /* 0x000f220000300800 */
[----:B0-----:R-:W-:-:S05]  /*14f8c0*/  F2FP.SATFINITE.E5M2.F32.PACK_AB_MERGE_C R2, R47, R48, RZ ;  /* 0x000000302f02723e */ /* 0x001fca00048060ff */
[----:B------:R0:W-:Y:S04]  /*14f8d0*/  STL [R1+0x2818], R2 ;  /* 0x0028180201007387 */ /* 0x0001e80000100800 */
[----:B------:R-:W4:Y:S04]  /*14f8e0*/  LDL.LU R48, [R1+0x27c0] ;  /* 0x0027c00001307983 */ /* 0x000f280000300800 */
[----:B------:R-:W4:Y:S01]  /*14f8f0*/  LDL.LU R47, [R1+0x27c4] ;  /* 0x0027c400012f7983 */ /* 0x000f220000300800 */
[----:B---3--:R-:W-:Y:S02]  /*14f900*/  F2FP.SATFINITE.E5M2.F32.PACK_AB_MERGE_C R4, R45, R46, RZ ;  /* 0x0000002e2d04723e */ /* 0x008fe400048060ff */
[----:B------:R-:W-:Y:S01]  /*14f910*/  SHF.R.S32.HI R59, RZ, 0x1f, R58 ;  /* 0x0000001fff3b7819 */ /* 0x000fe2000001143a */
[----:B------:R-:W3:Y:S01]  /*14f920*/  LDL.LU R46, [R1+0x27c8] ;  /* 0x0027c800012e7983 */ /* 0x000ee20000300800 */
[----:B0-----:R-:W-:-:S03]  /*14f930*/  IADD3 R2, P0, R58, R36, RZ ;  /* 0x000000243a027210 */ /* 0x001fc60007f1e0ff */
[----:B------:R-:W3:Y:S02]  /*14f940*/  LDL.LU R45, [R1+0x27cc] ;  /* 0x0027cc00012d7983 */ /* 0x000ee40000300800 */
[----:B------:R-:W-:Y:S02]  /*14f950*/  IMAD.X R3, R59, 0x1, R37, P0 ;  /* 0x000000013b037824 */ /* 0x000fe400000e0625 */
[----:B------:R-:W-:Y:S04]  /*14f960*/  STL [R1+0x6d08], R4 ;  /* 0x006d080401007387 */ /* 0x000fe80000100800 */
[----:B------:R2:W-:Y:S02]  /*14f970*/  STL.64 [R1+0x2800], R2 ;  /* 0x0028000201007387 */ /* 0x0005e40000100a00 */
[----:B--2---:R-:W-:-:S02]  /*14f980*/  F2FP.SATFINITE.E5M2.F32.PACK_AB_MERGE_C R3, R43, R44, RZ ;  /* 0x0000002c2b03723e */ /* 0x004fc400048060ff */
        /* <DEDUP_REMOVED lines=21> */
[----:B------:R-:W-:-:S05]  /*14fae0*/  F2FP.SATFINITE.E5M2.F32.PACK_AB_MERGE_C R4, R54, R52, RZ ;  /* 0x000000343604723e */ /* 0x000fca00048060ff */
        /* <DEDUP_REMOVED lines=56> */
[----:B------:R-:W4:Y:S04]  /*14fe70*/  LDL.LU R49, [R1+0x2758] ;  /* 0x0027580001317983 */ /* 0x000f280000300800 */
[----:B------:R-:W-:Y:S01]  /*14fe80*/  STL [R1+0x2794], R3 ;  /* 0x0027940301007387 */ /* 0x000fe20000100800 */
[----:B------:R-:W-:-:S03]  /*14fe90*/  F2FP.SATFINITE.E5M2.F32.PACK_AB_MERGE_C R2, R47, R48, RZ ;  /* 0x000000302f02723e */ /* 0x000fc600048060ff */
        /* <DEDUP_REMOVED lines=32> */
[----:B------:R-:W-:Y:S01]  /*1500a0*/  IMAD.X R3, R59, 0x1, R39, P0 ;  /* 0x000000013b037824 */ /* 0x000fe200000e0627 */
[----:B------:R-:W-:-:S04]  /*1500b0*/  F2FP.SATFINITE.E5M2.F32.PACK_AB_MERGE_C R4, R54, R52, RZ ;  /* 0x000000343604723e */ /* 0x000fc800048060ff */
        /* <DEDUP_REMOVED lines=167> */
[----:B------:R-:W2:Y:S01]  /*150b30*/  LDL.LU R44, [R1+0x2630] ;  /* 0x00263000012c7983 */ /* 0x000ea20000300800 */
[----:B----4-:R-:W-:-:S03]  /*150b40*/  F2FP.SATFINITE.E5M2.F32.PACK_AB_MERGE_C R2, R61, R55, RZ ;  /* 0x000000373d02723e */ /* 0x010fc600048060ff */
        /* <DEDUP_REMOVED lines=139> */
[----:B----4-:R-:W-:Y:S01]  /*151400*/  F2FP.SATFINITE.E5M2.F32.PACK_AB_MERGE_C R2, R61, R55, RZ ;  /* 0x000000373d02723e */ /* 0x010fe200048060ff */
        /* <DEDUP_REMOVED lines=29> */
[----:B------:R-:W4:Y:S04]  /*1515e0*/  LDL.LU R49, [R1+0x29d8] ;  /* 0x0029d80001317983 */ /* 0x000f280000300800 */
[----:B------:R-:W4:Y:S01]  /*1515f0*/  LDL.LU R57, [R1+0x29dc] ;  /* 0x0029dc0001397983 */ /* 0x000f220000300800 */
[----:B0-----:R-:W-:Y:S01]  /*151600*/  F2FP.SATFINITE.E5M2.F32.PACK_AB_MERGE_C R2, R47, R48, RZ ;  /* 0x000000302f02723e */ /* 0x001fe200048060ff */
[----:B------:R-:W-:Y:S01]  /*151610*/  VIADD R58, R58, UR6 ;  /* 0x000000063a3a7c36 */ /* 0x000fe20008000000 */
[----:B------:R-:W-:-:S03]  /*151620*/  ULDC UR6, c[0x0][0x248] ;  /* 0x0000920000067ab9 */ /* 0x000fc60000000800 */
        /* <DEDUP_REMOVED lines=32> */
[----:B------:R0:W-:Y:S02]  /*151830*/  STL.64 [R1+0x2288], R2 ;  /* 0x0022880201007387 */ /* 0x0001e40000100a00 */
[----:B0-----:R-:W-:Y:S02]  /*151840*/  IADD3 R2, P0, R58, R40, RZ ;  /* 0x000000283a027210 */ /* 0x001fe40007f1e0ff */
[----:B------:R-:W-:-:S03]  /*151850*/  F2FP.SATFINITE.E5M2.F32.PACK_AB_MERGE_C R4, R54, R52, RZ ;  /* 0x000000343604723e */ /* 0x000fc600048060ff */
[----:B------:R-:W-:Y:S02]  /*151860*/  IMAD.X R3, R59, 0x1, R41, P0 ;  /* 0x000000013b037824 */ /* 0x000fe400000e0629 */
[----:B------:R-:W-:Y:S04]  /*151870*/  STL [R1+0x384], R4 ;  /* 0x0003840401007387 */ /* 0x000fe80000100800 */
[----:B------:R0:W-:Y:S04]  /*151880*/  STL.64 [R1+0x2280], R2 ;  /* 0x0022800201007387 */ /* 0x0001e80000100a00 */
[----:B------:R-:W4:Y:S04]  /*151890*/  LDL.LU R51, [R1+0x2530] ;  /* 0x0025300001337983 */ /* 0x000f280000300800 */
[----:B------:R-:W4:Y:S01]  /*1518a0*/  LDL.LU R52, [R1+0x2534] ;  /* 0x0025340001347983 */ /* 0x000f220000300800 */
[----:B0-----:R-:W-:-:S05]  /*1518b0*/  F2FP.SATFINITE.E5M2.F32.PACK_AB_MERGE_C R2, R57, R49, RZ ;  /* 0x000000313902723e */ /* 0x001fca00048060ff */
[----:B------:R0:W-:Y:S04]  /*1518c0*/  STL [R1+0x380], R2 ;  /* 0x0003800201007387 */ /* 0x0001e80000100800 */
[----:B------:R-:W4:Y:S04]  /*1518d0*/  LDL.LU R54, [R1+0x2538] ;  /* 0x0025380001367983 */ /* 0x000f280000300800 */
[----:B------:R-:W4:Y:S01]  /*1518e0*/  LDL.LU R49, [R1+0x253c] ;  /* 0x00253c0001317983 */ /* 0x000f220000300800 */
[----:B0-----:R-:W-:Y:S02]  /*1518f0*/  F2FP.SATFINITE.E5M2.F32.PACK_AB_MERGE_C R2, R47, R48, RZ ;  /* 0x000000302f02723e */ /* 0x001fe400048060ff */
[----:B---3--:R-:W-:-:S03]  /*151900*/  F2FP.SATFINITE.E5M2.F32.PACK_AB_MERGE_C R4, R45, R46, RZ ;  /* 0x0000002e2d04723e */ /* 0x008fc600048060ff */
[----:B------:R0:W-:Y:S01]  /*151910*/  STL [R1+0x378], R2 ;  /* 0x0003780201007387 */ /* 0x0001e20000100800 */
[----:B------:R-:W-:Y:S01]  /*151920*/  VIADD R58, R58, UR6 ;  /* 0x000000063a3a7c36 */ /* 0x000fe20008000000 */
[----:B------:R-:W-:Y:S02]  /*151930*/  ULDC UR6, c[0x0][0x248] ;  /* 0x0000920000067ab9 */ /* 0x000fe40000000800 */
[----:B------:R-:W3:Y:S04]  /*151940*/  LDL.LU R57, [R1+0x2520] ;  /* 0x0025200001397983 */ /* 0x000ee80000300800 */
[----:B------:R-:W3:Y:S01]  /*151950*/  LDL.LU R48, [R1+0x2524] ;  /* 0x0025240001307983 */ /* 0x000ee20000300800 */
[----:B------:R-:W-:-:S03]  /*151960*/  SHF.R.S32.HI R59, RZ, 0x1f, R58 ;  /* 0x0000001fff3b7819 */ /* 0x000fc6000001143a */
[----:B------:R-:W-:Y:S01]  /*151970*/  STL [R1+0x37c], R4 ;  /* 0x00037c0401007387 */ /* 0x000fe20000100800 */
[----:B0-----:R-:W-:-:S03]  /*151980*/  IADD3 R2, P0, R58, R36, RZ ;  /* 0x000000243a027210 */ /* 0x001fc60007f1e0ff */
[----:B------:R-:W3:Y:S04]  /*151990*/  LDL.LU R47, [R1+0x2528] ;  /* 0x00252800012f7983 */ /* 0x000ee80000300800 */
[----:B------:R-:W3:Y:S01]  /*1519a0*/  LDL.LU R46, [R1+0x252c] ;  /* 0x00252c00012e7983 */ /* 0x000ee20000300800 */
[----:B------:R-:W-:-:S05]  /*1519b0*/  IMAD.X R3, R59, 0x1, R37, P0 ;  /* 0x000000013b037824 */ /* 0x000fca00000e0625 */
[----:B------:R2:W-:Y:S04]  /*1519c0*/  STL.64 [R1+0x2278], R2 ;  /* 0x0022780201007387 */ /* 0x0005e80000100a00 */
[----:B------:R-:W3:Y:S01]  /*1519d0*/  LDL.LU R45, [R1+0x2510] ;  /* 0x00251000012d7983 */ /* 0x000ee20000300800 */
[----:B--2---:R-:W-:-:S05]  /*1519e0*/  F2FP.SATFINITE.E5M2.F32.PACK_AB_MERGE_C R2, R43, R44, RZ ;  /* 0x0000002c2b02723e */ /* 0x004fca00048060ff */
[----:B------:R0:W-:Y:S04]  /*1519f0*/  STL [R1+0x51f8], R2 ;  /* 0x0051f80201007387 */ /* 0x0001e80000100800 */
[----:B------:R-:W2:Y:S04]  /*151a00*/  LDL.LU R44, [R1+0x2514] ;  /* 0x00251400012c7983 */ /* 0x000ea80000300800 */
[----:B------:R-:W2:Y:S01]  /*151a10*/  LDL.LU R43, [R1+0x2518] ;  /* 0x00251800012b7983 */ /* 0x000ea20000300800 */
[----:B----4-:R-:W-:-:S03]  /*151a20*/  F2FP.SATFINITE.E5M2.F32.PACK_AB_MERGE_C R55, R61, R55, RZ ;  /* 0x000000373d37723e */ /* 0x010fc600048060ff */
[----:B------:R-:W4:Y:S01]  /*151a30*/  LDL.LU R61, [R1+0x251c] ;  /* 0x00251c00013d7983 */ /* 0x000f220000300800 */
[----:B0-----:R-:W-:-:S05]  /*151a40*/  IADD3 R2, P0, R58, R34, RZ ;  /* 0x000000223a027210 */ /* 0x001fca0007f1e0ff */
[----:B------:R-:W-:Y:S01]  /*151a50*/  IMAD.X R3, R59, 0x1, R35, P0 ;  /* 0x000000013b037824 */ /* 0x000fe200000e0623 */
[----:B------:R-:W-:Y:S04]  /*151a60*/  STL [R1+0x6c3c], R55 ;  /* 0x006c3c3701007387 */ /* 0x000fe80000100800 */
        /* <DEDUP_REMOVED lines=22> */
[----:B---3--:R-:W-:Y:S01]  /*151bd0*/  F2FP.SATFINITE.E5M2.F32.PACK_AB_MERGE_C R2, R48, R57, RZ ;  /* 0x000000393002723e */ /* 0x008fe200048060ff */
[----:B------:R-:W3:Y:S04]  /*151be0*/  LDL.LU R54, [R1+0x24f8] ;  /* 0x0024f80001367983 */ /* 0x000ee80000300800 */
[----:B------:R-:W-:Y:S04]  /*151bf0*/  STL [R1+0x29dc], R3 ;  /* 0x0029dc0301007387 */ /* 0x000fe80000100800 */
[----:B------:R-:W3:Y:S04]  /*151c00*/  LDL.LU R49, [R1+0x24fc] ;  /* 0x0024fc0001317983 */ /* 0x000ee80000300800 */
[----:B------:R0:W-:Y:S04]  /*151c10*/  STL [R1+0x29d0], R2 ;  /* 0x0029d00201007387 */ /* 0x0001e80000100800 */
[----:B------:R-:W3:Y:S04]  /*151c20*/  LDL.LU R57, [R1+0x24e0] ;  /* 0x0024e00001397983 */ /* 0x000ee80000300800 */
[----:B------:R-:W3:Y:S01]  /*151c30*/  LDL.LU R48, [R1+0x24e4] ;  /* 0x0024e40001307983 */ /* 0x000ee20000300800 */
[----:B0-----:R-:W-:-:S03]  /*151c40*/  F2FP.SATFINITE.E5M2.F32.PACK_AB_MERGE_C R2, R46, R47, RZ ;  /* 0x0000002f2e02723e */ /* 0x001fc600048060ff */
        /* <DEDUP_REMOVED lines=38> */
[----:B---3--:R-:W-:Y:S02]  /*151eb0*/  F2FP.SATFINITE.E5M2.F32.PACK_AB_MERGE_C R3, R49, R54, RZ ;  /* 0x000000363103723e */ /* 0x008fe400048060ff */
[----:B------:R-:W3:Y:S04]  /*151ec0*/  LDL.LU R54, [R1+0x24b8] ;  /* 0x0024b80001367983 */ /* 0x000ee80000300800 */
[----:B------:R-:W-:Y:S01]  /*151ed0*/  STL [R1+0x26a8], R3 ;  /* 0x0026a80301007387 */ /* 0x000fe20000100800 */
[----:B------:R-:W-:-:S03]  /*151ee0*/  F2FP.SATFINITE.E5M2.F32.PACK_AB_MERGE_C R2, R48, R57, RZ ;  /* 0x000000393002723e */ /* 0x000fc600048060ff */
        /* <DEDUP_REMOVED lines=14> */
[----:B------:R-:W-:Y:S01]  /*151fd0*/  STL [R1+0x25e4], R3 ;  /* 0x0025e40301007387 */ /* 0x000fe20000100800 */
[----:B----4-:R-:W-:-:S03]  /*151fe0*/  F2FP.SATFINITE.E5M2.F32.PACK_AB_MERGE_C R2, R61, R43, RZ ;  /* 0x0000002b3d02723e */ /* 0x010fc600048060ff */
        /* <DEDUP_REMOVED lines=75> */
[----:B------:R-:W3:Y:S01]  /*1524a0*/  LDL.LU R54, [R1+0x2438] ;  /* 0x0024380001367983 */ /* 0x000ee20000300800 */
[----:B------:R-:W-:-:S03]  /*1524b0*/  F2FP.SATFINITE.E5M2.F32.PACK_AB_MERGE_C R2, R48, R57, RZ ;  /* 0x000000393002723e */ /* 0x000fc600048060ff */
        /* <DEDUP_REMOVED lines=42> */
[----:B---3--:R-:W-:Y:S02]  /*152760*/  F2FP.SATFINITE.E5M2.F32.PACK_AB_MERGE_C R3, R49, R54, RZ ;  /* 0x000000363103723e */ /* 0x008fe400048060ff */
[----:B------:R-:W3:Y:S01]  /*152770*/  LDL.LU R54, [R1+0x23f8] ;  /* 0x0023f80001367983 */ /* 0x000ee20000300800 */
[----:B------:R-:W-:-:S03]  /*152780*/  F2FP.SATFINITE.E5M2.F32.PACK_AB_MERGE_C R2, R48, R57, RZ ;  /* 0x000000393002723e */ /* 0x000fc600048060ff */
[----:B------:R-:W-:Y:S04]  /*152790*/  STL [R1+0x2434], R3 ;  /* 0x0024340301007387 */ /* 0x000fe80000100800 */
[----:B------:R-:W3:Y:S01]  /*1527a0*/  LDL.LU R49, [R1+0x23fc] ;  /* 0x0023fc0001317983 */ /* 0x000ee20000300800 */
[----:B------:R-:W-:Y:S01]  /*1527b0*/  VIADD R58, R58, UR6 ;  /* 0x000000063a3a7c36 */ /* 0x000fe20008000000 */
[----:B------:R-:W-:Y:S02]  /*1527c0*/  ULDC UR6, c[0x0][0x248] ;  /* 0x0000920000067ab9 */ /* 0x000fe40000000800 */
        /* <DEDUP_REMOVED lines=41> */
[----:B------:R-:W3:Y:S04]  /*152a60*/  LDL.LU R54, [R1+0x1c78] ;  /* 0x001c780001367983 */ /* 0x000ee80000300800 */
[----:B------:R-:W3:Y:S04]  /*152a70*/  LDL.LU R49, [R1+0x1c7c] ;  /* 0x001c7c0001317983 */ /* 0x000ee80000300800 */
[----:B------:R0:W-:Y:S01]  /*152a80*/  STL [R1+0x23f8], R2 ;  /* 0x0023f80201007387 */ /* 0x0001e20000100800 */
[----:B------:R-:W-:Y:S01]  /*152a90*/  VIADD R58, R58, UR6 ;  /* 0x000000063a3a7c36 */ /* 0x000fe20008000000 */
[----:B------:R-:W-:Y:S01]  /*152aa0*/  ULDC UR6, c[0x0][0x248] ;  /* 0x0000920000067ab9 */ /* 0x000fe20000000800 */
[----:B0-----:R-:W-:-:S02]  /*152ab0*/  F2FP.SATFINITE.E5M2.F32.PACK_AB_MERGE_C R2, R48, R57, RZ ;  /* 0x000000393002723e */ /* 0x001fc400048060ff */
[----:B------:R-:W3:Y:S04]  /*152ac0*/  LDL.LU R57, [R1+0x1c60] ;  /* 0x001c600001397983 */ /* 0x000ee80000300800 */
[----:B------:R-:W3:Y:S04]  /*152ad0*/  LDL.LU R48, [R1+0x1c64] ;  /* 0x001c640001307983 */ /* 0x000ee80000300800 */
[----:B------:R0:W-:Y:S01]  /*152ae0*/  STL [R1+0x23f0], R2 ;  /* 0x0023f00201007387 */ /* 0x0001e20000100800 */
[----:B------:R-:W-:Y:S02]  /*152af0*/  SHF.R.S32.HI R59, RZ, 0x1f, R58 ;  /* 0x0000001fff3b7819 */ /* 0x000fe4000001143a */
[----:B0-----:R-:W-:-:S02]  /*152b00*/  F2FP.SATFINITE.E5M2.F32.PACK_AB_MERGE_C R2, R46, R47, RZ ;  /* 0x0000002f2e02723e */ /* 0x001fc400048060ff */
        /* <DEDUP_REMOVED lines=35> */
[----:B---3--:R-:W-:-:S05]  /*152d40*/  F2FP.SATFINITE.E5M2.F32.PACK_AB_MERGE_C R2, R49, R54, RZ ;  /* 0x000000363102723e */ /* 0x008fca00048060ff */
[----:B------:R0:W-:Y:S04]  /*152d50*/  STL [R1+0x1c7c], R2 ;  /* 0x001c7c0201007387 */ /* 0x0001e80000100800 */
[----:B------:R-:W3:Y:S04]  /*152d60*/  LDL.LU R54, [R1+0x1c38] ;  /* 0x001c380001367983 */ /* 0x000ee80000300800 */
[----:B------:R-:W3:Y:S01]  /*152d70*/  LDL.LU R49, [R1+0x1c3c] ;  /* 0x001c3c0001317983 */ /* 0x000ee20000300800 */
[----:B0-----:R-:W-:Y:S01]  /*152d80*/  F2FP.SATFINITE.E5M2.F32.PACK_AB_MERGE_C R2, R48, R57, RZ ;  /* 0x000000393002723e */ /* 0x001fe200048060ff */
[----:B------:R-:W-:Y:S01]  /*152d90*/  VIADD R58, R58, UR6 ;  /* 0x000000063a3a7c36 */ /* 0x000fe20008000000 */
[----:B------:R-:W-:-:S03]  /*152da0*/  ULDC UR6, c[0x0][0x248] ;  /* 0x0000920000067ab9 */ /* 0x000fc60000000800 */
[----:B------:R0:W-:Y:S04]  /*152db0*/  STL [R1+0x1c78], R2 ;  /* 0x001c780201007387 */ /* 0x0001e80000100800 */
[----:B------:R-:W3:Y:S01]  /*152dc0*/  LDL.LU R57, [R1+0x1c20] ;  /* 0x001c200001397983 */ /* 0x000ee20000300800 */
[----:B0-----:R-:W-:-:S03]  /*152dd0*/  F2FP.SATFINITE.E5M2.F32.PACK_AB_MERGE_C R2, R46, R47, RZ ;  /* 0x0000002f2e02723e */ /* 0x001fc600048060ff */
[----:B------:R-:W3:Y:S01]  /*152de0*/  LDL.LU R47, [R1+0x1c24] ;  /* 0x001c2400012f7983 */ /* 0x000ee20000300800 */
[----:B------:R-:W-:-:S03]  /*152df0*/  SHF.R.S32.HI R59, RZ, 0x1f, R58 ;  /* 0x0000001fff3b7819 */ /* 0x000fc6000001143a */
[----:B------:R0:W-:Y:S04]  /*152e00*/  STL [R1+0x1c6c], R2 ;  /* 0x001c6c0201007387 */ /* 0x0001e80000100800 */
[----:B------:R-:W3:Y:S04]  /*152e10*/  LDL.LU R48, [R1+0x1c28] ;  /* 0x001c280001307983 */ /* 0x000ee80000300800 */
[----:B------:R-:W3:Y:S01]  /*152e20*/  LDL.LU R46, [R1+0x1c2c] ;  /* 0x001c2c00012e7983 */ /* 0x000ee20000300800 */
        /* <DEDUP_REMOVED lines=12> */
[----:B------:R-:W-:Y:S01]  /*152ef0*/  IMAD.X R3, R59, 0x1, R35, P0 ;  /* 0x000000013b037824 */ /* 0x000fe200000e0623 */
[----:B------:R-:W-:-:S05]  /*152f00*/  F2FP.SATFINITE.E5M2.F32.PACK_AB_MERGE_C R53, R56, R53, RZ ;  /* 0x000000353835723e */ /* 0x000fca00048060ff */
[----:B------:R-:W-:Y:S04]  /*152f10*/  STL [R1+0x6d44], R53 ;  /* 0x006d443501007387 */ /* 0x000fe80000100800 */
[----:B------:R-:W-:Y:S04]  /*152f20*/  STL.64 [R1+0x1c50], R2 ;  /* 0x001c500201007387 */ /* 0x000fe80000100a00 */
[----:B------:R-:W4:Y:S04]  /*152f30*/  LDL.LU R52, [R1+0x1c00] ;  /* 0x001c000001347983 */ /* 0x000f280000300800 */
        /* <DEDUP_REMOVED lines=66> */
[----:B0-----:R-:W-:-:S05]  /*153360*/  F2FP.SATFINITE.E5M2.F32.PACK_AB_MERGE_C R2, R47, R57, RZ ;  /* 0x000000392f02723e */ /* 0x001fca00048060ff */
[----:B------:R0:W-:Y:S04]  /*153370*/  STL [R1+0x7a0], R2 ;  /* 0x0007a00201007387 */ /* 0x0001e80000100800 */
[----:B------:R-:W3:Y:S04]  /*153380*/  LDL.LU R57, [R1+0x1ba0] ;  /* 0x001ba00001397983 */ /* 0x000ee80000300800 */
[----:B------:R-:W3:Y:S01]  /*153390*/  LDL.LU R47, [R1+0x1ba4] ;  /* 0x001ba400012f7983 */ /* 0x000ee20000300800 */
[----:B------:R-:W-:Y:S01]  /*1533a0*/  VIADD R58, R58, UR6 ;  /* 0x000000063a3a7c36 */ /* 0x000fe20008000000 */
[----:B------:R-:W-:Y:S01]  /*1533b0*/  ULDC UR6, c[0x0][0x248] ;  /* 0x0000920000067ab9 */ /* 0x000fe20000000800 */
[----:B------:R-:W-:-:S03]  /*1533c0*/  F2FP.SATFINITE.E5M2.F32.PACK_AB_MERGE_C R4, R46, R48, RZ ;  /* 0x000000302e04723e */ /* 0x000fc600048060ff */
[----:B------:R-:W-:Y:S02]  /*1533d0*/  SHF.R.S32.HI R59, RZ, 0x1f, R58 ;  /* 0x0000001fff3b7819 */ /* 0x000fe4000001143a */
[----:B------:R-:W-:Y:S01]  /*1533e0*/  STL [R1+0x7ac], R4 ;  /* 0x0007ac0401007387 */ /* 0x000fe20000100800 */
[----:B0-----:R-:W-:-:S03]  /*1533f0*/  IADD3 R2, P0, R58, R36, RZ ;  /* 0x000000243a027210 */ /* 0x001fc60007f1e0ff */
[----:B------:R-:W3:Y:S04]  /*153400*/  LDL.LU R48, [R1+0x1ba8] ;  /* 0x001ba80001307983 */ /* 0x000ee80000300800 */
[----:B------:R-:W3:Y:S01]  /*153410*/  LDL.LU R46, [R1+0x1bac] ;  /* 0x001bac00012e7983 */ /* 0x000ee20000300800 */
        /* <DEDUP_REMOVED lines=26> */
[----:B------:R-:W-:Y:S04]  /*1535c0*/  STL [R1+0x4e8], R4 ;  /* 0x0004e80401007387 */ /* 0x000fe80000100800 */
[----:B------:R-:W4:Y:S04]  /*1535d0*/  LDL.LU R50, [R1+0x1b70] ;  /* 0x001b700001327983 */ /* 0x000f280000300800 */
[----:B------:R-:W4:Y:S01]  /*1535e0*/  LDL.LU R51, [R1+0x1b74] ;  /* 0x001b740001337983 */ /* 0x000f220000300800 */
[----:B------:R-:W-:-:S05]  /*1535f0*/  IMAD.X R3, R59, 0x1, R41, P0 ;  /* 0x000000013b037824 */ /* 0x000fca00000e0629 */
[----:B------:R3:W-:Y:S02]  /*153600*/  STL.64 [R1+0x1bb0], R2 ;  /* 0x001bb00201007387 */ /* 0x0007e40000100a00 */
        /* <DEDUP_REMOVED lines=29> */
[----:B0-----:R-:W-:Y:S02]  /*1537e0*/  IADD3 R2, P0, R58, R38, RZ ;  /* 0x000000263a027210 */ /* 0x001fe40007f1e0ff */
[----:B------:R-:W-:-:S03]  /*1537f0*/  F2FP.SATFINITE.E5M2.F32.PACK_AB_MERGE_C R4, R56, R52, RZ ;  /* 0x000000343804723e */ /* 0x000fc600048060ff */
[----:B------:R-:W-:Y:S02]  /*153800*/  IMAD.X R3, R59, 0x1, R39, P0 ;  /* 0x000000013b037824 */ /* 0x000fe400000e0627 */
[----:B------:R-:W-:Y:S01]  /*153810*/  STL [R1+0x4a0], R4 ;  /* 0x0004a00401007387 */ /* 0x000fe20000100800 */
[----:B------:R-:W-:-:S05]  /*153820*/  F2FP.SATFINITE.E5M2.F32.PACK_AB_MERGE_C R0, R60, R0, RZ ;  /* 0x000000003c00723e */ /* 0x000fca00048060ff */
[----:B------:R0:W-:Y:S04]  /*153830*/  STL [R1+0x4a8], R0 ;  /* 0x0004a80001007387 */ /* 0x0001e80000100800 */
[----:B------:R-:W4:Y:S04]  /*153840*/  LDL.LU R52, [R1+0x1b40] ;  /* 0x001b400001347983 */ /* 0x000f280000300800 */
[----:B------:R-:W4:Y:S04]  /*153850*/  LDL.LU R56, [R1+0x1b44] ;  /* 0x001b440001387983 */ /* 0x000f280000300800 */
[----:B0-----:R-:W4:Y:S04]  /*153860*/  LDL.LU R0, [R1+0x1b48] ;  /* 0x001b480001007983 */ /* 0x001f280000300800 */
[----:B------:R0:W-:Y:S04]  /*153870*/  STL.64 [R1+0x1b80], R2 ;  /* 0x001b800201007387 */ /* 0x0001e80000100a00 */
[----:B------:R-:W4:Y:S01]  /*153880*/  LDL.LU R60, [R1+0x1b4c] ;  /* 0x001b4c00013c7983 */ /* 0x000f220000300800 */
[----:B0-----:R-:W-:-:S02]  /*153890*/  IADD3 R2, P0, R58, R40, RZ ;  /* 0x000000283a027210 */ /* 0x001fc40007f1e0ff */
[----:B------:R-:W-:-:S03]  /*1538a0*/  F2FP.SATFINITE.E5M2.F32.PACK_AB_MERGE_C R27, R51, R50, RZ ;  /* 0x00000032331b723e */ /* 0x000fc600048060ff */
[----:B------:R-:W-:Y:S02]  /*1538b0*/  IMAD.X R3, R59, 0x1, R41, P0 ;  /* 0x000000013b037824 */ /* 0x000fe400000e0629 */
[----:B------:R-:W-:Y:S04]  /*1538c0*/  STL [R1+0x6dac], R27 ;  /* 0x006dac1b01007387 */ /* 0x000fe80000100800 */
        /* <DEDUP_REMOVED lines=11> */
[----:B------:R-:W-:Y:S01]  /*153980*/  F2FP.SATFINITE.E5M2.F32.PACK_AB_MERGE_C R4, R46, R48, RZ ;  /* 0x000000302e04723e */ /* 0x000fe200048060ff */
[----:B------:R-:W-:Y:S01]  /*153990*/  VIADD R58, R58, UR6 ;  /* 0x000000063a3a7c36 */ /* 0x000fe20008000000 */
[----:B------:R-:W-:-:S03]  /*1539a0*/  ULDC UR6, c[0x0][0x248] ;  /* 0x0000920000067ab9 */ /* 0x000fc60000000800 */
[----:B------:R-:W-:Y:S01]  /*1539b0*/  STL [R1+0x48c], R4 ;  /* 0x00048c0401007387 */ /* 0x000fe20000100800 */
[----:B------:R-:W-:-:S03]  /*1539c0*/  SHF.R.S32.HI R59, RZ, 0x1f, R58 ;  /* 0x0000001fff3b7819 */ /* 0x000fc6000001143a */
[----:B------:R-:W3:Y:S01]  /*1539d0*/  LDL.LU R48, [R1+0x1b28] ;  /* 0x001b280001307983 */ /* 0x000ee20000300800 */
[----:B0-----:R-:W-:-:S03]  /*1539e0*/  IADD3 R2, P0, R58, R36, RZ ;  /* 0x000000243a027210 */ /* 0x001fc60007f1e0ff */
[----:B------:R-:W3:Y:S02]  /*1539f0*/  LDL.LU R46, [R1+0x1b2c] ;  /* 0x001b2c00012e7983 */ /* 0x000ee40000300800 */
        /* <DEDUP_REMOVED lines=14> */
[----:B------:R-:W-:Y:S01]  /*153ae0*/  STL.64 [R1+0x1b50], R2 ;  /* 0x001b500201007387 */ /* 0x000fe20000100a00 */
[----:B------:R-:W-:-:S03]  /*153af0*/  F2FP.SATFINITE.E5M2.F32.PACK_AB_MERGE_C R0, R60, R0, RZ ;  /* 0x000000003c00723e */ /* 0x000fc600048060ff */
[----:B------:R-:W4:Y:S04]  /*153b00*/  LDL.LU R52, [R1+0x1b00] ;  /* 0x001b000001347983 */ /* 0x000f280000300800 */
        /* <DEDUP_REMOVED lines=9> */
[----:B------:R-:W4:Y:S01]  /*153ba0*/  LDL.LU R50, [R1+0x1af0] ;  /* 0x001af00001327983 */ /* 0x000f220000300800 */
[----:B0-----:R-:W-:-:S03]  /*153bb0*/  IADD3 R2, P0, R58, R40, RZ ;  /* 0x000000283a027210 */ /* 0x001fc60007f1e0ff */
[----:B------:R-:W4:Y:S02]  /*153bc0*/  LDL.LU R51, [R1+0x1af4] ;  /* 0x001af40001337983 */ /* 0x000f240000300800 */
[----:B------:R-:W-:-:S05]  /*153bd0*/  IMAD.X R3, R59, 0x1, R41, P0 ;  /* 0x000000013b037824 */ /* 0x000fca00000e0629 */
[----:B------:R3:W-:Y:S02]  /*153be0*/  STL.64 [R1+0x1b30], R2 ;  /* 0x001b300201007387 */ /* 0x0007e40000100a00 */
[----:B---3--:R-:W-:Y:S02]  /*153bf0*/  F2FP.SATFINITE.E5M2.F32.PACK_AB_MERGE_C R3, R49, R54, RZ ;  /* 0x000000363103723e */ /* 0x008fe400048060ff */
[----:B------:R-:W3:Y:S01]  /*153c00*/  LDL.LU R54, [R1+0x1af8] ;  /* 0x001af80001367983 */ /* 0x000ee20000300800 */
[----:B------:R-:W-:-:S03]  /*153c10*/  F2FP.SATFINITE.E5M2.F32.PACK_AB_MERGE_C R2, R47, R57, RZ ;  /* 0x000000392f02723e */ /* 0x000fc600048060ff */
[----:B------:R-:W-:Y:S04]  /*153c20*/  STL [R1+0x474], R3 ;  /* 0x0004740301007387 */ /* 0x000fe80000100800 */
[----:B------:R-:W3:Y:S04]  /*153c30*/  LDL.LU R49, [R1+0x1afc] ;  /* 0x001afc0001317983 */ /* 0x000ee80000300800 */
[----:B------:R0:W-:Y:S01]  /*153c40*/  STL [R1+0x464], R2 ;  /* 0x0004640201007387 */ /* 0x0001e20000100800 */
[----:B------:R-:W-:-:S03]  /*153c50*/  F2FP.SATFINITE.E5M2.F32.PACK_AB_MERGE_C R4, R46, R48, RZ ;  /* 0x000000302e04723e */ /* 0x000fc600048060ff */
[----:B------:R-:W3:Y:S04]  /*153c60*/  LDL.LU R57, [R1+0x1ae0] ;  /* 0x001ae00001397983 */ /* 0x000ee80000300800 */
[----:B------:R-:W3:Y:S01]  /*153c70*/  LDL.LU R47, [R1+0x1ae4] ;  /* 0x001ae400012f7983 */ /* 0x000ee20000300800 */
[----:B------:R-:W-:Y:S01]  /*153c80*/  VIADD R58, R58, UR6 ;  /* 0x000000063a3a7c36 */ /* 0x000fe20008000000 */
[----:B------:R-:W-:Y:S02]  /*153c90*/  ULDC UR6, c[0x0][0x248] ;  /* 0x0000920000067ab9 */ /* 0x000fe40000000800 */
[----:B------:R-:W-:Y:S02]  /*153ca0*/  STL [R1+0x46c], R4 ;  /* 0x00046c0401007387 */ /* 0x000fe40000100800 */
[----:B------:R-:W-:-:S02]  /*153cb0*/  SHF.R.S32.HI R59, RZ, 0x1f, R58 ;  /* 0x0000001fff3b7819 */ /* 0x000fc4000001143a */
        /* <DEDUP_REMOVED lines=16> */
[----:B0-----:R-:W-:-:S05]  /*153dc0*/  IADD3 R2, P0, R58, R38, RZ ;  /* 0x000000263a027210 */ /* 0x001fca0007f1e0ff */
[----:B------:R-:W-:Y:S01]  /*153dd0*/  IMAD.X R3, R59, 0x1, R39, P0 ;  /* 0x000000013b037824 */ /* 0x000fe200000e0627 */
[----:B------:R-:W-:-:S05]  /*153de0*/  F2FP.SATFINITE.E5M2.F32.PACK_AB_MERGE_C R4, R56, R52, RZ ;  /* 0x000000343804723e */ /* 0x000fca00048060ff */
        /* <DEDUP_REMOVED lines=8> */
[----:B------:R-:W-:-:S02]  /*153e70*/  F2FP.SATFINITE.E5M2.F32.PACK_AB_MERGE_C R15, R51, R50, RZ ;  /* 0x00000032330f723e */ /* 0x000fc400048060ff */
        /* <DEDUP_REMOVED lines=12> */
[----:B------:R-:W3:Y:S01]  /*153f40*/  LDL.LU R57, [R1+0x1aa0] ;  /* 0x001aa00001397983 */ /* 0x000ee20000300800 */
[----:B------:R-:W-:-:S03]  /*153f50*/  F2FP.SATFINITE.E5M2.F32.PACK_AB_MERGE_C R4, R46, R48, RZ ;  /* 0x000000302e04723e */ /* 0x000fc600048060ff */
[----:B------:R-:W3:Y:S01]  /*153f60*/  LDL.LU R47, [R1+0x1aa4] ;  /* 0x001aa400012f7983 */ /* 0x000ee20000300800 */
[----:B------:R-:W-:Y:S01]  /*153f70*/  VIADD R58, R58, UR6 ;  /* 0x000000063a3a7c36 */ /* 0x000fe20008000000 */
[----:B------:R-:W-:Y:S02]  /*153f80*/  ULDC UR6, c[0x0][0x248] ;  /* 0x0000920000067ab9 */ /* 0x000fe40000000800 */
[----:B------:R-:W-:Y:S02]  /*153f90*/  STL [R1+0x36c], R4 ;  /* 0x00036c0401007387 */ /* 0x000fe40000100800 */
[----:B------:R-:W-:Y:S02]  /*153fa0*/  SHF.R.S32.HI R59, RZ, 0x1f, R58 ;  /* 0x0000001fff3b7819 */ /* 0x000fe4000001143a */
        /* <DEDUP_REMOVED lines=40> */
[----:B------:R-:W3:Y:S01]  /*154230*/  LDL.LU R57, [R1+0x1a60] ;  /* 0x001a600001397983 */ /* 0x000ee20000300800 */
[----:B------:R-:W-:Y:S01]  /*154240*/  VIADD R58, R58, UR6 ;  /* 0x000000063a3a7c36 */ /* 0x000fe20008000000 */
[----:B------:R-:W-:-:S02]  /*154250*/  ULDC UR6, c[0x0][0x248] ;  /* 0x0000920000067ab9 */ /* 0x000fc40000000800 */
        /* <DEDUP_REMOVED lines=67> */
[----:B0-----:R-:W-:-:S05]  /*154690*/  F2FP.SATFINITE.E5M2.F32.PACK_AB_MERGE_C R2, R56, R52, RZ ;  /* 0x000000343802723e */ /* 0x001fca00048060ff */
[----:B------:R-:W-:Y:S04]  /*1546a0*/  STL [R1+0x2fc], R2 ;  /* 0x0002fc0201007387 */ /* 0x000fe80000100800 */
        /* <DEDUP_REMOVED lines=13> */
[----:B------:R3:W-:Y:S02]  /*154780*/  STL.64 [R1+0x1a50], R2 ;  /* 0x001a500201007387 */ /* 0x0007e40000100a00 */
[----:B---3--:R-:W-:Y:S02]  /*154790*/  F2FP.SATFINITE.E5M2.F32.PACK_AB_MERGE_C R2, R49, R54, RZ ;  /* 0x000000363102723e */ /* 0x008fe400048060ff */
[----:B------:R-:W3:Y:S04]  /*1547a0*/  LDL.LU R54, [R1+0x1a10] ;  /* 0x001a100001367983 */ /* 0x000ee80000300800 */
[----:B------:R-:W3:Y:S04]  /*1547b0*/  LDL.LU R49, [R1+0x1a14] ;  /* 0x001a140001317983 */ /* 0x000ee80000300800 */
        /* <DEDUP_REMOVED lines=11> */
[----:B------:R-:W-:Y:S02]  /*154870*/  SHF.R.S32.HI R59, RZ, 0x1f, R58 ;  /* 0x0000001fff3b7819 */ /* 0x000fe4000001143a */
[----:B0-----:R-:W-:Y:S01]  /*154880*/  IADD3 R2, P0, R58, R36, RZ ;  /* 0x000000243a027210 */ /* 0x001fe20007f1e0ff */
        /* <DEDUP_REMOVED lines=8> */
[----:B----4-:R-:W-:-:S03]  /*154910*/  F2FP.SATFINITE.E5M2.F32.PACK_AB_MERGE_C R2, R61, R43, RZ ;  /* 0x0000002b3d02723e */ /* 0x010fc600048060ff */
[----:B------:R-:W4:Y:S04]  /*154920*/  LDL.LU R43, [R1+0x19f8] ;  /* 0x0019f800012b7983 */ /* 0x000f280000300800 */
[----:B------:R-:W4:Y:S01]  /*154930*/  LDL.LU R61, [R1+0x19fc] ;  /* 0x0019fc00013d7983 */ /* 0x000f220000300800 */
[----:B------:R-:W-:-:S03]  /*154940*/  IADD3 R4, P0, R58, R34, RZ ;  /* 0x000000223a047210 */ /* 0x000fc60007f1e0ff */
[----:B------:R0:W-:Y:S02]  /*154950*/  STL [R1+0x6c38], R2 ;  /* 0x006c380201007387 */ /* 0x0001e40000100800 */
[----:B------:R-:W-:Y:S01]  /*154960*/  IMAD.X R5, R59, 0x1, R35, P0 ;  /* 0x000000013b057824 */ /* 0x000fe200000e0623 */
[----:B0-----:R-:W-:Y:S02]  /*154970*/  F2FP.SATFINITE.E5M2.F32.PACK_AB_MERGE_C R2, R56, R52, RZ ;  /* 0x000000343802723e */ /* 0x001fe400048060ff */
[----:B------:R-:W4:Y:S04]  /*154980*/  LDL.LU R52, [R1+0x19e0] ;  /* 0x0019e00001347983 */ /* 0x000f280000300800 */
[----:B------:R-:W-:Y:S04]  /*154990*/  STL.64 [R1+0x1a30], R4 ;  /* 0x001a300401007387 */ /* 0x000fe80000100a00 */
        /* <DEDUP_REMOVED lines=10> */
[----:B---3--:R-:W-:-:S03]  /*154a40*/  F2FP.SATFINITE.E5M2.F32.PACK_AB_MERGE_C R4, R49, R54, RZ ;  /* 0x000000363104723e */ /* 0x008fc600048060ff */
[----:B------:R-:W-:Y:S02]  /*154a50*/  IMAD.X R3, R59, 0x1, R41, P0 ;  /* 0x000000013b037824 */ /* 0x000fe400000e0629 */
[----:B------:R-:W-:Y:S04]  /*154a60*/  STL [R1+0x2678], R4 ;  /* 0x0026780401007387 */ /* 0x000fe80000100800 */
[----:B------:R-:W3:Y:S04]  /*154a70*/  LDL.LU R54, [R1+0x19d0] ;  /* 0x0019d00001367983 */ /* 0x000ee80000300800 */
[----:B------:R-:W3:Y:S04]  /*154a80*/  LDL.LU R49, [R1+0x19d4] ;  /* 0x0019d40001317983 */ /* 0x000ee80000300800 */
[----:B------:R0:W-:Y:S02]  /*154a90*/  STL.64 [R1+0x1a10], R2 ;  /* 0x001a100201007387 */ /* 0x0001e40000100a00 */
[----:B0-----:R-:W-:-:S02]  /*154aa0*/  F2FP.SATFINITE.E5M2.F32.PACK_AB_MERGE_C R3, R51, R50, RZ ;  /* 0x000000323303723e */ /* 0x001fc400048060ff */
[----:B------:R-:W-:Y:S01]  /*154ab0*/  F2FP.SATFINITE.E5M2.F32.PACK_AB_MERGE_C R2, R47, R57, RZ ;  /* 0x000000392f02723e */ /* 0x000fe200048060ff */
[----:B------:R-:W3:Y:S04]  /*154ac0*/  LDL.LU R50, [R1+0x19d8] ;  /* 0x0019d80001327983 */ /* 0x000ee80000300800 */
[----:B------:R-:W-:Y:S04]  /*154ad0*/  STL [R1+0x2688], R3 ;  /* 0x0026880301007387 */ /* 0x000fe80000100800 */
[----:B------:R-:W3:Y:S04]  /*154ae0*/  LDL.LU R51, [R1+0x19dc] ;  /* 0x0019dc0001337983 */ /* 0x000ee80000300800 */
[----:B------:R0:W-:Y:S04]  /*154af0*/  STL [R1+0x2614], R2 ;  /* 0x0026140201007387 */ /* 0x0001e80000100800 */
[----:B------:R-:W3:Y:S04]  /*154b00*/  LDL.LU R57, [R1+0x19c0] ;  /* 0x0019c00001397983 */ /* 0x000ee80000300800 */
[----:B------:R-:W3:Y:S01]  /*154b10*/  LDL.LU R47, [R1+0x19c4] ;  /* 0x0019c400012f7983 */ /* 0x000ee20000300800 */
[----:B------:R-:W-:Y:S01]  /*154b20*/  VIADD R58, R58, UR6 ;  /* 0x000000063a3a7c36 */ /* 0x000fe20008000000 */
[----:B0-----:R-:W-:Y:S01]  /*154b30*/  F2FP.SATFINITE.E5M2.F32.PACK_AB_MERGE_C R2, R46, R48, RZ ;  /* 0x000000302e02723e */ /* 0x001fe200048060ff */
[----:B------:R-:W-:Y:S01]  /*154b40*/  ULDC UR6, c[0x0][0x248] ;  /* 0x0000920000067ab9 */ /* 0x000fe20000000800 */
[----:B------:R-:W3:Y:S02]  /*154b50*/  LDL.LU R48, [R1+0x19c8] ;  /* 0x0019c80001307983 */ /* 0x000ee40000300800 */
[----:B------:R-:W-:-:S02]  /*154b60*/  SHF.R.S32.HI R59, RZ, 0x1f, R58 ;  /* 0x0000001fff3b7819 */ /* 0x000fc4000001143a */
        /* <DEDUP_REMOVED lines=35> */
[----:B------:R-:W3:Y:S04]  /*154da0*/  LDL.LU R50, [R1+0x1998] ;  /* 0x0019980001327983 */ /* 0x000ee80000300800 */
[----:B------:R-:W-:Y:S04]  /*154db0*/  STL [R1+0x2528], R3 ;  /* 0x0025280301007387 */ /* 0x000fe80000100800 */
[----:B------:R-:W3:Y:S01]  /*154dc0*/  LDL.LU R51, [R1+0x199c] ;  /* 0x00199c0001337983 */ /* 0x000ee20000300800 */
[----:B------:R-:W-:-:S05]  /*154dd0*/  F2FP.SATFINITE.E5M2.F32.PACK_AB_MERGE_C R2, R47, R57, RZ ;  /* 0x000000392f02723e */ /* 0x000fca00048060ff */
[----:B------:R0:W-:Y:S04]  /*154de0*/  STL [R1+0x24d4], R2 ;  /* 0x0024d40201007387 */ /* 0x0001e80000100800 */
[----:B------:R-:W3:Y:S04]  /*154df0*/  LDL.LU R57, [R1+0x1980] ;  /* 0x0019800001397983 */ /* 0x000ee80000300800 */
[----:B------:R-:W3:Y:S01]  /*154e00*/  LDL.LU R47, [R1+0x1984] ;  /* 0x00198400012f7983 */ /* 0x000ee20000300800 */
[----:B------:R-:W-:Y:S01]  /*154e10*/  VIADD R58, R58, UR6 ;  /* 0x000000063a3a7c36 */ /* 0x000fe20008000000 */
[----:B------:R-:W-:Y:S01]  /*154e20*/  ULDC UR6, c[0x0][0x248] ;  /* 0x0000920000067ab9 */ /* 0x000fe20000000800 */
[----:B0-----:R-:W-:-:S02]  /*154e30*/  F2FP.SATFINITE.E5M2.F32.PACK_AB_MERGE_C R2, R46, R48, RZ ;  /* 0x000000302e02723e */ /* 0x001fc400048060ff */
[----:B------:R-:W3:Y:S04]  /*154e40*/  LDL.LU R48, [R1+0x1988] ;  /* 0x0019880001307983 */ /* 0x000ee80000300800 */
[----:B------:R-:W3:Y:S04]  /*154e50*/  LDL.LU R46, [R1+0x198c] ;  /* 0x00198c00012e7983 */ /* 0x000ee80000300800 */
[----:B------:R0:W-:Y:S01]  /*154e60*/  STL [R1+0x24e8], R2 ;  /* 0x0024e80201007387 */ /* 0x0001e20000100800 */
[----:B------:R-:W-:Y:S02]  /*154e70*/  SHF.R.S32.HI R59, RZ, 0x1f, R58 ;  /* 0x0000001fff3b7819 */ /* 0x000fe4000001143a */
        /* <DEDUP_REMOVED lines=25> */
[----:B---3--:R-:W-:Y:S02]  /*155010*/  F2FP.SATFINITE.E5M2.F32.PACK_AB_MERGE_C R4, R49, R54, RZ ;  /* 0x000000363104723e */ /* 0x008fe400048060ff */
[----:B0-----:R-:W-:-:S03]  /*155020*/  IADD3 R2, P0, R58, R40, RZ ;  /* 0x000000283a027210 */ /* 0x001fc60007f1e0ff */
[----:B------:R-:W-:Y:S02]  /*155030*/  STL [R1+0x23fc], R4 ;  /* 0x0023fc0401007387 */ /* 0x000fe40000100800 */
[----:B------:R-:W-:Y:S02]  /*155040*/  IMAD.X R3, R59, 0x1, R41, P0 ;  /* 0x000000013b037824 */ /* 0x000fe400000e0629 */
[----:B------:R-:W3:Y:S04]  /*155050*/  LDL.LU R54, [R1+0x1950] ;  /* 0x0019500001367983 */ /* 0x000ee80000300800 */
[----:B------:R-:W3:Y:S04]  /*155060*/  LDL.LU R49, [R1+0x1954] ;  /* 0x0019540001317983 */ /* 0x000ee80000300800 */
[----:B------:R0:W-:Y:S02]  /*155070*/  STL.64 [R1+0x1990], R2 ;  /* 0x0019900201007387 */ /* 0x0001e40000100a00 */
[----:B0-----:R-:W-:-:S02]  /*155080*/  F2FP.SATFINITE.E5M2.F32.PACK_AB_MERGE_C R3, R51, R50, RZ ;  /* 0x000000323303723e */ /* 0x001fc400048060ff */
[----:B------:R-:W-:Y:S02]  /*155090*/  F2FP.SATFINITE.E5M2.F32.PACK_AB_MERGE_C R2, R47, R57, RZ ;  /* 0x000000392f02723e */ /* 0x000fe400048060ff */
[----:B------:R-:W3:Y:S04]  /*1550a0*/  LDL.LU R57, [R1+0x1958] ;  /* 0x0019580001397983 */ /* 0x000ee80000300800 */
[----:B------:R-:W-:Y:S04]  /*1550b0*/  STL [R1+0x2428], R3 ;  /* 0x0024280301007387 */ /* 0x000fe80000100800 */
[----:B------:R-:W3:Y:S04]  /*1550c0*/  LDL.LU R47, [R1+0x195c] ;  /* 0x00195c00012f7983 */ /* 0x000ee80000300800 */
        /* <DEDUP_REMOVED lines=37> */
[----:B------:R-:W-:Y:S04]  /*155320*/  STL [R1+0x1aac], R4 ;  /* 0x001aac0401007387 */ /* 0x000fe80000100800 */
[----:B------:R-:W3:Y:S01]  /*155330*/  LDL.LU R54, [R1+0x1910] ;  /* 0x0019100001367983 */ /* 0x000ee20000300800 */
[----:B------:R-:W-:-:S03]  /*155340*/  IMAD.X R3, R59, 0x1, R41, P0 ;  /* 0x000000013b037824 */ /* 0x000fc600000e0629 */
[----:B------:R-:W3:Y:S04]  /*155350*/  LDL.LU R49, [R1+0x1914] ;  /* 0x0019140001317983 */ /* 0x000ee80000300800 */
[----:B------:R0:W-:Y:S02]  /*155360*/  STL.64 [R1+0x1950], R2 ;  /* 0x0019500201007387 */ /* 0x0001e40000100a00 */
[----:B0-----:R-:W-:Y:S02]  /*155370*/  F2FP.SATFINITE.E5M2.F32.PACK_AB_MERGE_C R2, R47, R57, RZ ;  /* 0x000000392f02723e */ /* 0x001fe400048060ff */
[----:B------:R-:W3:Y:S04]  /*155380*/  LDL.LU R57, [R1+0x1918] ;  /* 0x0019180001397983 */ /* 0x000ee80000300800 */
[----:B------:R-:W3:Y:S04]  /*155390*/  LDL.LU R47, [R1+0x191c] ;  /* 0x00191c00012f7983 */ /* 0x000ee80000300800 */
[----:B------:R0:W-:Y:S01]  /*1553a0*/  STL [R1+0x1acc], R2 ;  /* 0x001acc0201007387 */ /* 0x0001e20000100800 */
[----:B------:R-:W-:Y:S01]  /*1553b0*/  VIADD R58, R58, UR6 ;  /* 0x000000063a3a7c36 */ /* 0x000fe20008000000 */
[----:B------:R-:W-:Y:S01]  /*1553c0*/  ULDC UR6, c[0x0][0x248] ;  /* 0x0000920000067ab9 */ /* 0x000fe20000000800 */
[----:B0-----:R-:W-:-:S05]  /*1553d0*/  F2FP.SATFINITE.E5M2.F32.PACK_AB_MERGE_C R2, R51, R50, RZ ;  /* 0x000000323302723e */ /* 0x001fca00048060ff */
[----:B------:R0:W-:Y:S04]  /*1553e0*/  STL [R1+0x1a2c], R2 ;  /* 0x001a2c0201007387 */ /* 0x0001e80000100800 */
[----:B------:R-:W3:Y:S04]  /*1553f0*/  LDL.LU R32, [R1+0x1900] ;  /* 0x0019000001207983 */ /* 0x000ee80000300800 */
[----:B------:R-:W3:Y:S01]  /*155400*/  LDL.LU R33, [R1+0x1904] ;  /* 0x0019040001217983 */ /* 0x000ee20000300800 */
[----:B------:R-:W-:Y:S02]  /*155410*/  SHF.R.S32.HI R59, RZ, 0x1f, R58 ;  /* 0x0000001fff3b7819 */ /* 0x000fe4000001143a */
[----:B0-----:R-:W-:-:S05]  /*155420*/  F2FP.SATFINITE.E5M2.F32.PACK_AB_MERGE_C R2, R46, R48, RZ ;  /* 0x000000302e02723e */ /* 0x001fca00048060ff */
        /* <DEDUP_REMOVED lines=16> */
[----:B------:R0:W-:Y:S04]  /*155530*/  STL.64 [R1+0x1930], R2 ;  /* 0x0019300201007387 */ /* 0x0001e80000100a00 */
[----:B------:R-:W4:Y:S01]  /*155540*/  LDL.LU R50, [R1+0x18e0] ;  /* 0x0018e00001327983 */ /* 0x000f220000300800 */
[----:B0-----:R-:W-:-:S05]  /*155550*/  F2FP.SATFINITE.E5M2.F32.PACK_AB_MERGE_C R2, R56, R52, RZ ;  /* 0x000000343802723e */ /* 0x001fca00048060ff */
        /* <DEDUP_REMOVED lines=12> */
[----:B------:R-:W-:-:S05]  /*155620*/  IMAD.X R3, R59, 0x1, R41, P0 ;  /* 0x000000013b037824 */ /* 0x000fca00000e0629 */
[----:B------:R0:W-:Y:S04]  /*155630*/  STL.64 [R1+0x1910], R2 ;  /* 0x0019100201007387 */ /* 0x0001e80000100a00 */
[----:B------:R-:W3:Y:S04]  /*155640*/  LDL.LU R52, [R1+0x18d0] ;  /* 0x0018d00001347983 */ /* 0x000ee80000300800 */
[----:B------:R-:W3:Y:S01]  /*155650*/  LDL.LU R56, [R1+0x18d4] ;  /* 0x0018d40001387983 */ /* 0x000ee20000300800 */
[----:B0-----:R-:W-:-:S05]  /*155660*/  F2FP.SATFINITE.E5M2.F32.PACK_AB_MERGE_C R2, R47, R57, RZ ;  /* 0x000000392f02723e */ /* 0x001fca00048060ff */
[----:B------:R0:W-:Y:S04]  /*155670*/  STL [R1+0x1988], R2 ;  /* 0x0019880201007387 */ /* 0x0001e80000100800 */
[----:B------:R-:W3:Y:S04]  /*155680*/  LDL.LU R54, [R1+0x18d8] ;  /* 0x0018d80001367983 */ /* 0x000ee80000300800 */
[----:B------:R-:W3:Y:S01]  /*155690*/  LDL.LU R49, [R1+0x18dc] ;  /* 0x0018dc0001317983 */ /* 0x000ee20000300800 */
[----:B------:R-:W-:-:S03]  /*1556a0*/  F2FP.SATFINITE.E5M2.F32.PACK_AB_MERGE_C R4, R33, R32, RZ ;  /* 0x000000202104723e */ /* 0x000fc600048060ff */
[----:B------:R-:W3:Y:S04]  /*1556b0*/  LDL.LU R57, [R1+0x18c0] ;  /* 0x0018c00001397983 */ /* 0x000ee80000300800 */
[----:B------:R-:W3:Y:S01]  /*1556c0*/  LDL.LU R47, [R1+0x18c4] ;  /* 0x0018c400012f7983 */ /* 0x000ee20000300800 */
[----:B------:R-:W-:Y:S01]  /*1556d0*/  VIADD R58, R58, UR6 ;  /* 0x000000063a3a7c36 */ /* 0x000fe20008000000 */
[----:B------:R-:W-:Y:S02]  /*1556e0*/  ULDC UR6, c[0x0][0x248] ;  /* 0x0000920000067ab9 */ /* 0x000fe40000000800 */
[----:B------:R-:W-:Y:S01]  /*1556f0*/  STL [R1+0x6d0c], R4 ;  /* 0x006d0c0401007387 */ /* 0x000fe20000100800 */
[----:B0-----:R-:W-:-:S03]  /*155700*/  F2FP.SATFINITE.E5M2.F32.PACK_AB_MERGE_C R2, R46, R48, RZ ;  /* 0x000000302e02723e */ /* 0x001fc600048060ff */
        /* <DEDUP_REMOVED lines=30> */
[----:B---3--:R-:W-:-:S03]  /*1558f0*/  F2FP.SATFINITE.E5M2.F32.PACK_AB_MERGE_C R4, R56, R52, RZ ;  /* 0x000000343804723e */ /* 0x008fc600048060ff */
[----:B------:R-:W-:Y:S02]  /*155900*/  IMAD.X R3, R59, 0x1, R41, P0 ;  /* 0x000000013b037824 */ /* 0x000fe400000e0629 */
[----:B------:R-:W-:Y:S04]  /*155910*/  STL [R1+0x18e8], R4 ;  /* 0x0018e80401007387 */ /* 0x000fe80000100800 */
[----:B------:R-:W3:Y:S04]  /*155920*/  LDL.LU R50, [R1+0x1890] ;  /* 0x0018900001327983 */ /* 0x000ee80000300800 */
[----:B------:R-:W3:Y:S04]  /*155930*/  LDL.LU R51, [R1+0x1894] ;  /* 0x0018940001337983 */ /* 0x000ee80000300800 */
[----:B------:R0:W-:Y:S04]  /*155940*/  STL.64 [R1+0x18d0], R2 ;  /* 0x0018d00201007387 */ /* 0x0001e80000100a00 */
[----:B------:R-:W3:Y:S04]  /*155950*/  LDL.LU R52, [R1+0x1898] ;  /* 0x0018980001347983 */ /* 0x000ee80000300800 */
[----:B------:R-:W3:Y:S01]  /*155960*/  LDL.LU R56, [R1+0x189c] ;  /* 0x00189c0001387983 */ /* 0x000ee20000300800 */
[----:B0-----:R-:W-:-:S05]  /*155970*/  F2FP.SATFINITE.E5M2.F32.PACK_AB_MERGE_C R2, R49, R54, RZ ;  /* 0x000000363102723e */ /* 0x001fca00048060ff */
[----:B------:R0:W-:Y:S04]  /*155980*/  STL [R1+0x18dc], R2 ;  /* 0x0018dc0201007387 */ /* 0x0001e80000100800 */
[----:B------:R-:W3:Y:S01]  /*155990*/  LDL.LU R54, [R1+0x1880] ;  /* 0x0018800001367983 */ /* 0x000ee20000300800 */
[----:B------:R-:W-:Y:S01]  /*1559a0*/  VIADD R58, R58, UR6 ;  /* 0x000000063a3a7c36 */ /* 0x000fe20008000000 */
[----:B------:R-:W-:Y:S01]  /*1559b0*/  ULDC UR6, c[0x0][0x248] ;  /* 0x0000920000067ab9 */ /* 0x000fe20000000800 */
[----:B0-----:R-:W-:Y:S02]  /*1559c0*/  F2FP.SATFINITE.E5M2.F32.PACK_AB_MERGE_C R2, R47, R57, RZ ;  /* 0x000000392f02723e */ /* 0x001fe400048060ff */
[----:B------:R-:W3:Y:S04]  /*1559d0*/  LDL.LU R47, [R1+0x1884] ;  /* 0x00188400012f7983 */ /* 0x000ee80000300800 */
[----:B------:R0:W-:Y:S04]  /*1559e0*/  STL [R1+0x18d8], R2 ;  /* 0x0018d80201007387 */ /* 0x0001e80000100800 */
[----:B------:R-:W3:Y:S04]  /*1559f0*/  LDL.LU R49, [R1+0x1888] ;  /* 0x0018880001317983 */ /* 0x000ee80000300800 */
[----:B------:R-:W3:Y:S01]  /*155a00*/  LDL.LU R57, [R1+0x188c] ;  /* 0x00188c0001397983 */ /* 0x000ee20000300800 */
[----:B------:R-:W-:-:S02]  /*155a10*/  SHF.R.S32.HI R59, RZ, 0x1f, R58 ;  /* 0x0000001fff3b7819 */ /* 0x000fc4000001143a */
[----:B0-----:R-:W-:-:S05]  /*155a20*/  F2FP.SATFINITE.E5M2.F32.PACK_AB_MERGE_C R2, R46, R48, RZ ;  /* 0x000000302e02723e */ /* 0x001fca00048060ff */
[----:B------:R0:W-:Y:S02]  /*155a30*/  STL [R1+0x18cc], R2 ;  /* 0x0018cc0201007387 */ /* 0x0001e40000100800 */
[----:B0-----:R-:W-:-:S05]  /*155a40*/  IADD3 R2, P0, R58, R36, RZ ;  /* 0x000000243a027210 */ /* 0x001fca0007f1e0ff */
[----:B------:R-:W-:-:S05]  /*155a50*/  IMAD.X R3, R59, 0x1, R37, P0 ;  /* 0x000000013b037824 */ /* 0x000fca00000e0625 */
[----:B------:R2:W-:Y:S02]  /*155a60*/  STL.64 [R1+0x18c0], R2 ;  /* 0x0018c00201007387 */ /* 0x0005e40000100a00 */
[----:B--2---:R-:W-:Y:S02]  /*155a70*/  F2FP.SATFINITE.E5M2.F32.PACK_AB_MERGE_C R2, R61, R45, RZ ;  /* 0x0000002d3d02723e */ /* 0x004fe400048060ff */
[----:B------:R-:W2:Y:S04]  /*155a80*/  LDL.LU R45, [R1+0x1870] ;  /* 0x00187000012d7983 */ /* 0x000ea80000300800 */
[----:B------:R-:W2:Y:S04]  /*155a90*/  LDL.LU R61, [R1+0x1874] ;  /* 0x00187400013d7983 */ /* 0x000ea80000300800 */
[----:B------:R4:W-:Y:S04]  /*155aa0*/  STL [R1+0x18c8], R2 ;  /* 0x0018c80201007387 */ /* 0x0009e80000100800 */
[----:B------:R-:W2:Y:S04]  /*155ab0*/  LDL.LU R48, [R1+0x1878] ;  /* 0x0018780001307983 */ /* 0x000ea80000300800 */
        /* <DEDUP_REMOVED lines=9> */
[----:B------:R-:W-:Y:S02]  /*155b50*/  F2FP.SATFINITE.E5M2.F32.PACK_AB_MERGE_C R2, R60, R0, RZ ;  /* 0x000000003c02723e */ /* 0x000fe400048060ff */
[----:B------:R-:W4:Y:S04]  /*155b60*/  LDL.LU R0, [R1+0x1868] ;  /* 0x0018680001007983 */ /* 0x000f280000300800 */
[----:B------:R-:W-:Y:S04]  /*155b70*/  STL [R1+0x18b8], R3 ;  /* 0x0018b80301007387 */ /* 0x000fe80000100800 */
[----:B------:R-:W4:Y:S04]  /*155b80*/  LDL.LU R60, [R1+0x186c] ;  /* 0x00186c00013c7983 */ /* 0x000f280000300800 */
[----:B------:R0:W-:Y:S02]  /*155b90*/  STL [R1+0x18ac], R2 ;  /* 0x0018ac0201007387 */ /* 0x0001e40000100800 */
[----:B0-----:R-:W-:-:S05]  /*155ba0*/  IADD3 R2, P0, R58, R38, RZ ;  /* 0x000000263a027210 */ /* 0x001fca0007f1e0ff */
        /* <DEDUP_REMOVED lines=17> */
[----:B------:R0:W-:Y:S01]  /*155cc0*/  STL [R1+0x1898], R2 ;  /* 0x0018980201007387 */ /* 0x0001e20000100800 */
[----:B------:R-:W-:-:S03]  /*155cd0*/  F2FP.SATFINITE.E5M2.F32.PACK_AB_MERGE_C R4, R57, R49, RZ ;  /* 0x000000313904723e */ /* 0x000fc600048060ff */
[----:B------:R-:W3:Y:S04]  /*155ce0*/  LDL.LU R54, [R1+0x1840] ;  /* 0x0018400001367983 */ /* 0x000ee80000300800 */
[----:B------:R-:W3:Y:S01]  /*155cf0*/  LDL.LU R47, [R1+0x1844] ;  /* 0x00184400012f7983 */ /* 0x000ee20000300800 */
[----:B0-----:R-:W-:-:S03]  /*155d00*/  IADD3 R2, P0, R58, R36, RZ ;  /* 0x000000243a027210 */ /* 0x001fc60007f1e0ff */
[----:B------:R-:W-:Y:S02]  /*155d10*/  STL [R1+0x1888], R4 ;  /* 0x0018880401007387 */ /* 0x000fe40000100800 */
[----:B------:R-:W-:-:S05]  /*155d20*/  IMAD.X R3, R59, 0x1, R37, P0 ;  /* 0x000000013b037824 */ /* 0x000fca00000e0625 */
[----:B------:R2:W-:Y:S02]  /*155d30*/  STL.64 [R1+0x1880], R2 ;  /* 0x0018800201007387 */ /* 0x0005e40000100a00 */
[----:B--2---:R-:W-:Y:S02]  /*155d40*/  F2FP.SATFINITE.E5M2.F32.PACK_AB_MERGE_C R2, R61, R45, RZ ;  /* 0x0000002d3d02723e */ /* 0x004fe400048060ff */
[----:B------:R-:W2:Y:S04]  /*155d50*/  LDL.LU R45, [R1+0x1848] ;  /* 0x00184800012d7983 */ /* 0x000ea80000300800 */
[----:B------:R-:W2:Y:S04]  /*155d60*/  LDL.LU R61, [R1+0x184c] ;  /* 0x00184c00013d7983 */ /* 0x000ea80000300800 */
[----:B------:R0:W-:Y:S01]  /*155d70*/  STL [R1+0x8b8], R2 ;  /* 0x0008b80201007387 */ /* 0x0001e20000100800 */
[----:B------:R-:W-:-:S02]  /*155d80*/  F2FP.SATFINITE.E5M2.F32.PACK_AB_MERGE_C R4, R46, R48, RZ ;  /* 0x000000302e04723e */ /* 0x000fc400048060ff */
[----:B0-----:R-:W-:-:S03]  /*155d90*/  IADD3 R2, P0, R58, R34, RZ ;  /* 0x000000223a027210 */ /* 0x001fc60007f1e0ff */
[----:B------:R-:W-:Y:S02]  /*155da0*/  STL [R1+0x8ec], R4 ;  /* 0x0008ec0401007387 */ /* 0x000fe40000100800 */
[----:B------:R-:W-:-:S05]  /*155db0*/  IMAD.X R3, R59, 0x1, R35, P0 ;  /* 0x000000013b037824 */ /* 0x000fca00000e0623 */
[----:B------:R4:W-:Y:S04]  /*155dc0*/  STL.64 [R1+0x1870], R2 ;  /* 0x0018700201007387 */ /* 0x0009e80000100a00 */
[----:B------:R-:W2:Y:S04]  /*155dd0*/  LDL.LU R49, [R1+0x1830] ;  /* 0x0018300001317983 */ /* 0x000ea80000300800 */
[----:B------:R-:W2:Y:S01]  /*155de0*/  LDL.LU R57, [R1+0x1834] ;  /* 0x0018340001397983 */ /* 0x000ea20000300800 */
[----:B----4-:R-:W-:-:S05]  /*155df0*/  F2FP.SATFINITE.E5M2.F32.PACK_AB_MERGE_C R2, R43, R44, RZ ;  /* 0x0000002c2b02723e */ /* 0x010fca00048060ff */
[----:B------:R0:W-:Y:S04]  /*155e00*/  STL [R1+0x860], R2 ;  /* 0x0008600201007387 */ /* 0x0001e80000100800 */
[----:B------:R-:W4:Y:S04]  /*155e10*/  LDL.LU R48, [R1+0x1838] ;  /* 0x0018380001307983 */ /* 0x000f280000300800 */
[----:B------:R-:W4:Y:S04]  /*155e20*/  LDL.LU R46, [R1+0x183c] ;  /* 0x00183c00012e7983 */ /* 0x000f280000300800 */
[----:B------:R-:W4:Y:S04]  /*155e30*/  LDL.LU R44, [R1+0x1820] ;  /* 0x00182000012c7983 */ /* 0x000f280000300800 */
[----:B------:R-:W4:Y:S01]  /*155e40*/  LDL.LU R43, [R1+0x1824] ;  /* 0x00182400012b7983 */ /* 0x000f220000300800 */
[----:B------:R-:W-:-:S05]  /*155e50*/  F2FP.SATFINITE.E5M2.F32.PACK_AB_MERGE_C R56, R60, R0, RZ ;  /* 0x000000003c38723e */ /* 0x000fca00048060ff */
[----:B------:R-:W-:Y:S04]  /*155e60*/  STL [R1+0x6d40], R56 ;  /* 0x006d403801007387 */ /* 0x000fe80000100800 */
[----:B------:R-:W4:Y:S04]  /*155e70*/  LDL.LU R0, [R1+0x1828] ;  /* 0x0018280001007983 */ /* 0x000f280000300800 */
[----:B------:R-:W4:Y:S01]  /*155e80*/  LDL.LU R60, [R1+0x182c] ;  /* 0x00182c00013c7983 */ /* 0x000f220000300800 */
[----:B0-----:R-:W-:-:S05]  /*155e90*/  IADD3 R2, P0, R58, R38, RZ ;  /* 0x000000263a027210 */ /* 0x001fca0007f1e0ff */
[----:B------:R-:W-:-:S05]  /*155ea0*/  IMAD.X R3, R59, 0x1, R39, P0 ;  /* 0x000000013b037824 */ /* 0x000fca00000e0627 */
[----:B------:R0:W-:Y:S02]  /*155eb0*/  STL.64 [R1+0x1860], R2 ;  /* 0x0018600201007387 */ /* 0x0001e40000100a00 */
[----:B0-----:R-:W-:-:S05]  /*155ec0*/  IADD3 R2, P0, R58, R40, RZ ;  /* 0x000000283a027210 */ /* 0x001fca0007f1e0ff */
[----:B------:R-:W-:Y:S01]  /*155ed0*/  IMAD.X R3, R59, 0x1, R41, P0 ;  /* 0x000000013b037824 */ /* 0x000fe200000e0629 */
[----:B---3--:R-:W-:-:S05]  /*155ee0*/  F2FP.SATFINITE.E5M2.F32.PACK_AB_MERGE_C R4, R50, R33, RZ ;  /* 0x000000213204723e */ /* 0x008fca00048060ff */
[----:B------:R-:W-:Y:S01]  /*155ef0*/  STL [R1+0x7f4], R4 ;  /* 0x0007f40401007387 */ /* 0x000fe20000100800 */
[----:B------:R-:W-:-:S05]  /*155f00*/  F2FP.SATFINITE.E5M2.F32.PACK_AB_MERGE_C R53, R52, R51, RZ ;  /* 0x000000333435723e */ /* 0x000fca00048060ff */
[----:B------:R-:W-:Y:S04]  /*155f10*/  STL [R1+0x6d48], R53 ;  /* 0x006d483501007387 */ /* 0x000fe80000100800 */
        /* <DEDUP_REMOVED lines=9> */
[----:B------:R-:W-:-:S03]  /*155fb0*/  SHF.R.S32.HI R59, RZ, 0x1f, R58 ;  /* 0x0000001fff3b7819 */ /* 0x000fc6000001143a */
[----:B------:R-:W3:Y:S04]  /*155fc0*/  LDL.LU R50, [R1+0x1800] ;  /* 0x0018000001327983 */ /* 0x000ee80000300800 */
[----:B------:R-:W3:Y:S01]  /*155fd0*/  LDL.LU R54, [R1+0x1804] ;  /* 0x0018040001367983 */ /* 0x000ee20000300800 */
[----:B0-----:R-:W-:-:S05]  /*155fe0*/  IADD3 R2, P0, R58, R36, RZ ;  /* 0x000000243a027210 */ /* 0x001fca0007f1e0ff */
[----:B------:R-:W-:Y:S01]  /*155ff0*/  IMAD.X R3, R59, 0x1, R37, P0 ;  /* 0x000000013b037824 */ /* 0x000fe200000e0625 */
[----:B--2---:R-:W-:Y:S02]  /*156000*/  F2FP.SATFINITE.E5M2.F32.PACK_AB_MERGE_C R51, R61, R45, RZ ;  /* 0x0000002d3d33723e */ /* 0x004fe400048060ff */
[----:B------:R-:W2:Y:S04]  /*156010*/  LDL.LU R45, [R1+0x1808] ;  /* 0x00180800012d7983 */ /* 0x000ea80000300800 */
[----:B------:R-:W2:Y:S04]  /*156020*/  LDL.LU R61, [R1+0x180c] ;  /* 0x00180c00013d7983 */ /* 0x000ea80000300800 */
[----:B------:R-:W-:Y:S04]  /*156030*/  STL [R1+0x6d4c], R51 ;  /* 0x006d4c3301007387 */ /* 0x000fe80000100800 */
[----:B------:R0:W-:Y:S02]  /*156040*/  STL.64 [R1+0x1840], R2 ;  /* 0x0018400201007387 */ /* 0x0001e40000100a00 */
[----:B0-----:R-:W-:-:S02]  /*156050*/  IADD3 R2, P0, R58, R34, RZ ;  /* 0x000000223a027210 */ /* 0x001fc40007f1e0ff */
[----:B------:R-:W-:-:S03]  /*156060*/  F2FP.SATFINITE.E5M2.F32.PACK_AB_MERGE_C R5, R57, R49, RZ ;  /* 0x000000313905723e */ /* 0x000fc600048060ff */
[----:B------:R-:W-:Y:S02]  /*156070*/  IMAD.X R3, R59, 0x1, R35, P0 ;  /* 0x000000013b037824 */ /* 0x000fe400000e0623 */
[----:B------:R-:W-:Y:S01]  /*156080*/  STL [R1+0x700], R5 ;  /* 0x0007000501007387 */ /* 0x000fe20000100800 */
[----:B----4-:R-:W-:-:S05]  /*156090*/  F2FP.SATFINITE.E5M2.F32.PACK_AB_MERGE_C R4, R46, R48, RZ ;  /* 0x000000302e04723e */ /* 0x010fca00048060ff */
        /* <DEDUP_REMOVED lines=8> */
[----:B0-----:R-:W-:-:S05]  /*156120*/  IADD3 R2, P0, R58, R38, RZ ;  /* 0x000000263a027210 */ /* 0x001fca0007f1e0ff */
[----:B------:R-:W-:Y:S01]  /*156130*/  IMAD.X R3, R59, 0x1, R39, P0 ;  /* 0x000000013b037824 */ /* 0x000fe200000e0627 */
[----:B------:R-:W-:-:S05]  /*156140*/  F2FP.SATFINITE.E5M2.F32.PACK_AB_MERGE_C R49, R60, R0, RZ ;  /* 0x000000003c31723e */ /* 0x000fca00048060ff */
[----:B------:R-:W-:Y:S04]  /*156150*/  STL [R1+0x6d58], R49 ;  /* 0x006d583101007387 */ /* 0x000fe80000100800 */
[----:B------:R-:W4:Y:S04]  /*156160*/  LDL.LU R44, [R1+0x17e0] ;  /* 0x0017e000012c7983 */ /* 0x000f280000300800 */
[----:B------:R-:W4:Y:S04]  /*156170*/  LDL.LU R43, [R1+0x17e4] ;  /* 0x0017e400012b7983 */ /* 0x000f280000300800 */
[----:B------:R-:W4:Y:S04]  /*156180*/  LDL.LU R0, [R1+0x17e8] ;  /* 0x0017e80001007983 */ /* 0x000f280000300800 */
[----:B------:R0:W-:Y:S04]  /*156190*/  STL.64 [R1+0x1820], R2 ;  /* 0x0018200201007387 */ /* 0x0001e80000100a00 */
[----:B------:R-:W4:Y:S01]  /*1561a0*/  LDL.LU R60, [R1+0x17ec] ;  /* 0x0017ec00013c7983 */ /* 0x000f220000300800 */
[----:B0-----:R-:W-:-:S05]  /*1561b0*/  IADD3 R2, P0, R58, R40, RZ ;  /* 0x000000283a027210 */ /* 0x001fca0007f1e0ff */
[----:B------:R-:W-:Y:S02]  /*1561c0*/  IMAD.X R3, R59, 0x1, R41, P0 ;  /* 0x000000013b037824 */ /* 0x000fe400000e0629 */
[----:B------:R-:W-:Y:S01]  /*1561d0*/  VIADD R58, R58, UR6 ;  /* 0x000000063a3a7c36 */ /* 0x000fe20008000000 */
[----:B------:R-:W-:-:S04]  /*1561e0*/  ULDC UR6, c[0x0][0x248] ;  /* 0x0000920000067ab9 */ /* 0x000fc80000000800 */
[----:B------:R-:W-:Y:S02]  /*1561f0*/  SHF.R.S32.HI R59, RZ, 0x1f, R58 ;  /* 0x0000001fff3b7819 */ /* 0x000fe4000001143a */
[----:B---3--:R-:W-:-:S05]  /*156200*/  F2FP.SATFINITE.E5M2.F32.PACK_AB_MERGE_C R4, R32, R31, RZ ;  /* 0x0000001f2004723e */ /* 0x008fca00048060ff */
[----:B------:R-:W-:Y:S01]  /*156210*/  STL [R1+0x444], R4 ;  /* 0x0004440401007387 */ /* 0x000fe20000100800 */
[----:B------:R-:W-:-:S05]  /*156220*/  F2FP.SATFINITE.E5M2.F32.PACK_AB_MERGE_C R47, R47, R33, RZ ;  /* 0x000000212f2f723e */ /* 0x000fca00048060ff */
[----:B------:R-:W-:Y:S04]  /*156230*/  STL [R1+0x6d5c], R47 ;  /* 0x006d5c2f01007387 */ /* 0x000fe80000100800 */
[----:B------:R0:W-:Y:S04]  /*156240*/  STL.64 [R1+0x1810], R2 ;  /* 0x0018100201007387 */ /* 0x0001e80000100a00 */
[----:B------:R-:W3:Y:S04]  /*156250*/  LDL.LU R25, [R1+0x17d0] ;  /* 0x0017d00001197983 */ /* 0x000ee80000300800 */
[----:B------:R-:W3:Y:S01]  /*156260*/  LDL.LU R26, [R1+0x17d4] ;  /* 0x0017d400011a7983 */ /* 0x000ee20000300800 */
[----:B0-----:R-:W-:-:S05]  /*156270*/  F2FP.SATFINITE.E5M2.F32.PACK_AB_MERGE_C R2, R54, R50, RZ ;  /* 0x000000323602723e */ /* 0x001fca00048060ff */
[----:B------:R0:W-:Y:S04]  /*156280*/  STL [R1+0x438], R2 ;  /* 0x0004380201007387 */ /* 0x0001e80000100800 */
[----:B------:R-:W3:Y:S01]  /*156290*/  LDL.LU R54, [R1+0x17d8] ;  /* 0x0017d80001367983 */ /* 0x000ee20000300800 */
[----:B--2---:R-:W-:-:S03]  /*1562a0*/  F2FP.SATFINITE.E5M2.F32.PACK_AB_MERGE_C R45, R61, R45, RZ ;  /* 0x0000002d3d2d723e */ /* 0x004fc600048060ff */
[----:B------:R-:W2:Y:S04]  /*1562b0*/  LDL.LU R61, [R1+0x17dc] ;  /* 0x0017dc00013d7983 */ /* 0x000ea80000300800 */
[----:B------:R-:W2:Y:S04]  /*1562c0*/  LDL.LU R28, [R1+0x17c0] ;  /* 0x0017c000011c7983 */ /* 0x000ea80000300800 */
[----:B------:R-:W2:Y:S04]  /*1562d0*/  LDL.LU R29, [R1+0x17c4] ;  /* 0x0017c400011d7983 */ /* 0x000ea80000300800 */
[----:B------:R-:W2:Y:S04]  /*1562e0*/  LDL.LU R30, [R1+0x17c8] ;  /* 0x0017c800011e7983 */ /* 0x000ea80000300800 */
[----:B------:R-:W2:Y:S01]  /*1562f0*/  LDL.LU R33, [R1+0x17cc] ;  /* 0x0017cc0001217983 */ /* 0x000ea20000300800 */
[----:B0-----:R-:W-:-:S03]  /*156300*/  IADD3 R2, P0, R58, R36, RZ ;  /* 0x000000243a027210 */ /* 0x001fc60007f1e0ff */
[----:B------:R-:W-:Y:S02]  /*156310*/  STL [R1+0x6d60], R45 ;  /* 0x006d602d01007387 */ /* 0x000fe40000100800 */
[----:B------:R-:W-:-:S05]  /*156320*/  IMAD.X R3, R59, 0x1, R37, P0 ;  /* 0x000000013b037824 */ /* 0x000fca00000e0625 */
[----:B------:R4:W-:Y:S04]  /*156330*/  STL.64 [R1+0x1800], R2 ;  /* 0x0018000201007387 */ /* 0x0009e80000100a00 */
[----:B------:R-:W2:Y:S01]  /*156340*/  LDL.LU R31, [R1+0x17b0] ;  /* 0x0017b000011f7983 */ /* 0x000ea20000300800 */
[----:B----4-:R-:W-:-:S05]  /*156350*/  F2FP.SATFINITE.E5M2.F32.PACK_AB_MERGE_C R3, R57, R52, RZ ;  /* 0x000000343903723e */ /* 0x010fca00048060ff */
[----:B------:R-:W-:Y:S04]  /*156360*/  STL [R1+0x430], R3 ;  /* 0x0004300301007387 */ /* 0x000fe80000100800 */
[----:B------:R-:W4:Y:S01]  /*156370*/  LDL.LU R32, [R1+0x17b4] ;  /* 0x0017b40001207983 */ /* 0x000f220000300800 */
[----:B------:R-:W-:-:S05]  /*156380*/  F2FP.SATFINITE.E5M2.F32.PACK_AB_MERGE_C R2, R46, R48, RZ ;  /* 0x000000302e02723e */ /* 0x000fca00048060ff */
        /* <DEDUP_REMOVED lines=8> */
[----:B------:R0:W-:Y:S04]  /*156410*/  STL [R1+0x424], R2 ;  /* 0x0004240201007387 */ /* 0x0001e80000100800 */
[----:B------:R-:W4:Y:S01]  /*156420*/  LDL.LU R44, [R1+0x17a4] ;  /* 0x0017a400012c7983 */ /* 0x000f220000300800 */
[----:B------:R-:W-:Y:S02]  /*156430*/  F2FP.SATFINITE.E5M2.F32.PACK_AB_MERGE_C R43, R60, R0, RZ ;  /* 0x000000003c2b723e */ /* 0x000fe400048060ff */
[----:B0-----:R-:W-:-:S03]  /*156440*/  IADD3 R2, P0, R58, R38, RZ ;  /* 0x000000263a027210 */ /* 0x001fc60007f1e0ff */
[----:B------:R-:W-:Y:S04]  /*156450*/  STL [R1+0x6d80], R43 ;  /* 0x006d802b01007387 */ /* 0x000fe80000100800 */
[----:B------:R-:W4:Y:S01]  /*156460*/  LDL.LU R50, [R1+0x17a8] ;  /* 0x0017a80001327983 */ /* 0x000f220000300800 */
[----:B------:R-:W-:-:S03]  /*156470*/  IMAD.X R3, R59, 0x1, R39, P0 ;  /* 0x000000013b037824 */ /* 0x000fc600000e0627 */
        /* <DEDUP_REMOVED lines=10> */
[----:B------:R-:W-:Y:S04]  /*156520*/  STL [R1+0x6d8c], R42 ;  /* 0x006d8c2a01007387 */ /* 0x000fe80000100800 */
[----:B------:R2:W-:Y:S02]  /*156530*/  STL.64 [R1+0x17d0], R2 ;  /* 0x0017d00201007387 */ /* 0x0005e40000100a00 */
[----:B--2---:R-:W-:Y:S02]  /*156540*/  F2FP.SATFINITE.E5M2.F32.PACK_AB_MERGE_C R2, R61, R54, RZ ;  /* 0x000000363d02723e */ /* 0x004fe400048060ff */
[----:B------:R-:W2:Y:S04]  /*156550*/  LDL.LU R54, [R1+0x1798] ;  /* 0x0017980001367983 */ /* 0x000ea80000300800 */
[----:B------:R-:W2:Y:S04]  /*156560*/  LDL.LU R61, [R1+0x179c] ;  /* 0x00179c00013d7983 */ /* 0x000ea80000300800 */
[----:B------:R0:W-:Y:S01]  /*156570*/  STL [R1+0x420], R2 ;  /* 0x0004200201007387 */ /* 0x0001e20000100800 */
[----:B------:R-:W-:-:S02]  /*156580*/  F2FP.SATFINITE.E5M2.F32.PACK_AB_MERGE_C R33, R33, R30, RZ ;  /* 0x0000001e2121723e */ /* 0x000fc400048060ff */
[----:B0-----:R-:W-:-:S05]  /*156590*/  F2FP.SATFINITE.E5M2.F32.PACK_AB_MERGE_C R2, R29, R28, RZ ;  /* 0x0000001c1d02723e */ /* 0x001fca00048060ff */
[----:B------:R0:W-:Y:S04]  /*1565a0*/  STL [R1+0x414], R2 ;  /* 0x0004140201007387 */ /* 0x0001e80000100800 */
[----:B------:R-:W-:Y:S04]  /*1565b0*/  STL [R1+0x6d90], R33 ;  /* 0x006d902101007387 */ /* 0x000fe80000100800 */
[----:B------:R-:W3:Y:S04]  /*1565c0*/  LDL.LU R22, [R1+0x1780] ;  /* 0x0017800001167983 */ /* 0x000ee80000300800 */
[----:B------:R-:W3:Y:S01]  /*1565d0*/  LDL.LU R24, [R1+0x1784] ;  /* 0x0017840001187983 */ /* 0x000ee20000300800 */
[----:B0-----:R-:W-:-:S05]  /*1565e0*/  IADD3 R2, P0, R58, R36, RZ ;  /* 0x000000243a027210 */ /* 0x001fca0007f1e0ff */
[----:B------:R-:W-:-:S05]  /*1565f0*/  IMAD.X R3, R59, 0x1, R37, P0 ;  /* 0x000000013b037824 */ /* 0x000fca00000e0625 */
[----:B------:R4:W-:Y:S04]  /*156600*/  STL.64 [R1+0x17c0], R2 ;  /* 0x0017c00201007387 */ /* 0x0009e80000100a00 */
[----:B------:R-:W3:Y:S01]  /*156610*/  LDL.LU R26, [R1+0x1788] ;  /* 0x00178800011a7983 */ /* 0x000ee20000300800 */
        /* <DEDUP_REMOVED lines=13> */
[----:B------:R0:W-:Y:S02]  /*1566f0*/  STL [R1+0x404], R2 ;  /* 0x0004040201007387 */ /* 0x0001e40000100800 */
[----:B0-----:R-:W-:-:S02]  /*156700*/  IADD3 R2, P0, R58, R38, RZ ;  /* 0x000000263a027210 */ /* 0x001fc40007f1e0ff */
[----:B------:R-:W-:Y:S02]  /*156710*/  F2FP.SATFINITE.E5M2.F32.PACK_AB_MERGE_C R31, R52, R50, RZ ;  /* 0x00000032341f723e */ /* 0x000fe400048060ff */
[----:B------:R-:W-:Y:S01]  /*156720*/  F2FP.SATFINITE.E5M2.F32.PACK_AB_MERGE_C R0, R60, R0, RZ ;  /* 0x000000003c00723e */ /* 0x000fe200048060ff */
[----:B------:R-:W-:Y:S02]  /*156730*/  IMAD.X R3, R59, 0x1, R39, P0 ;  /* 0x000000013b037824 */ /* 0x000fe400000e0627 */
[----:B------:R-:W-:Y:S04]  /*156740*/  STL [R1+0x6da0], R31 ;  /* 0x006da01f01007387 */ /* 0x000fe80000100800 */
[----:B------:R-:W-:Y:S04]  /*156750*/  STL.64 [R1+0x17a8], R2 ;  /* 0x0017a80201007387 */ /* 0x000fe80000100a00 */
[----:B------:R0:W-:Y:S04]  /*156760*/  STL [R1+0x400], R0 ;  /* 0x0004000001007387 */ /* 0x0001e80000100800 */
[----:B0-----:R-:W4:Y:S04]  /*156770*/  LDL.LU R0, [R1+0x1760] ;  /* 0x0017600001007983 */ /* 0x001f280000300800 */
        /* <DEDUP_REMOVED lines=9> */
[----:B------:R-:W4:Y:S01]  /*156810*/  LDL.LU R52, [R1+0x175c] ;  /* 0x00175c0001347983 */ /* 0x000f220000300800 */
[----:B------:R-:W-:Y:S01]  /*156820*/  VIADD R58, R58, UR6 ;  /* 0x000000063a3a7c36 */ /* 0x000fe20008000000 */
[----:B------:R-:W-:-:S04]  /*156830*/  ULDC UR6, c[0x0][0x248] ;  /* 0x0000920000067ab9 */ /* 0x000fc80000000800 */
[----:B------:R-:W-:Y:S02]  /*156840*/  SHF.R.S32.HI R59, RZ, 0x1f, R58 ;  /* 0x0000001fff3b7819 */ /* 0x000fe4000001143a */
[----:B0-----:R-:W-:-:S05]  /*156850*/  IADD3 R2, P0, R58, R36, RZ ;  /* 0x000000243a027210 */ /* 0x001fca0007f1e0ff */
[----:B------:R-:W-:Y:S01]  /*156860*/  IMAD.X R3, R59, 0x1, R37, P0 ;  /* 0x000000013b037824 */ /* 0x000fe200000e0625 */
[----:B--2---:R-:W-:Y:S02]  /*156870*/  F2FP.SATFINITE.E5M2.F32.PACK_AB_MERGE_C R29, R61, R54, RZ ;  /* 0x000000363d1d723e */ /* 0x004fe400048060ff */
[----:B------:R-:W2:Y:S04]  /*156880*/  LDL.LU R54, [R1+0x1740] ;  /* 0x0017400001367983 */ /* 0x000ea80000300800 */
[----:B------:R-:W2:Y:S04]  /*156890*/  LDL.LU R61, [R1+0x1744] ;  /* 0x00174400013d7983 */ /* 0x000ea80000300800 */
[----:B------:R-:W-:Y:S01]  /*1568a0*/  STL [R1+0x6da8], R29 ;  /* 0x006da81d01007387 */ /* 0x000fe20000100800 */
[----:B---3--:R-:W-:-:S05]  /*1568b0*/  F2FP.SATFINITE.E5M2.F32.PACK_AB_MERGE_C R27, R24, R22, RZ ;  /* 0x00000016181b723e */ /* 0x008fca00048060ff */
[----:B------:R-:W-:Y:S01]  /*1568c0*/  STL [R1+0x6db4], R27 ;  /* 0x006db41b01007387 */ /* 0x000fe20000100800 */
[----:B----4-:R-:W-:-:S05]  /*1568d0*/  F2FP.SATFINITE.E5M2.F32.PACK_AB_MERGE_C R4, R28, R26, RZ ;  /* 0x0000001a1c04723e */ /* 0x010fca00048060ff */
[----:B------:R-:W-:Y:S04]  /*1568e0*/  STL [R1+0x3f0], R4 ;  /* 0x0003f00401007387 */ /* 0x000fe80000100800 */
[----:B------:R0:W-:Y:S04]  /*1568f0*/  STL.64 [R1+0x1798], R2 ;  /* 0x0017980201007387 */ /* 0x0001e80000100a00 */
[----:B------:R-:W3:Y:S04]  /*156900*/  LDL.LU R22, [R1+0x1748] ;  /* 0x0017480001167983 */ /* 0x000ee80000300800 */
[----:B------:R-:W3:Y:S01]  /*156910*/  LDL.LU R24, [R1+0x174c] ;  /* 0x00174c0001187983 */ /* 0x000ee20000300800 */
[----:B0-----:R-:W-:-:S05]  /*156920*/  F2FP.SATFINITE.E5M2.F32.PACK_AB_MERGE_C R2, R48, R57, RZ ;  /* 0x000000393002723e */ /* 0x001fca00048060ff */
[----:B------:R0:W-:Y:S04]  /*156930*/  STL [R1+0x320], R2 ;  /* 0x0003200201007387 */ /* 0x0001e80000100800 */
[----:B------:R-:W4:Y:S04]  /*156940*/  LDL.LU R26, [R1+0x1730] ;  /* 0x00173000011a7983 */ /* 0x000f280000300800 */
[----:B------:R-:W4:Y:S01]  /*156950*/  LDL.LU R28, [R1+0x1734] ;  /* 0x00173400011c7983 */ /* 0x000f220000300800 */
[----:B0-----:R-:W-:-:S05]  /*156960*/  F2FP.SATFINITE.E5M2.F32.PACK_AB_MERGE_C R2, R44, R46, RZ ;  /* 0x0000002e2c02723e */ /* 0x001fca00048060ff */
[----:B------:R0:W-:Y:S04]  /*156970*/  STL [R1+0x324], R2 ;  /* 0x0003240201007387 */ /* 0x0001e80000100800 */
[----:B------:R-:W4:Y:S04]  /*156980*/  LDL.LU R57, [R1+0x1738] ;  /* 0x0017380001397983 */ /* 0x000f280000300800 */
[----:B------:R-:W4:Y:S04]  /*156990*/  LDL.LU R48, [R1+0x173c] ;  /* 0x00173c0001307983 */ /* 0x000f280000300800 */
        /* <DEDUP_REMOVED lines=9> */
[----:B------:R-:W-:-:S02]  /*156a30*/  F2FP.SATFINITE.E5M2.F32.PACK_AB_MERGE_C R25, R25, R21, RZ ;  /* 0x000000151919723e */ /* 0x000fc400048060ff */
[----:B0-----:R-:W-:-:S03]  /*156a40*/  IADD3 R2, P0, R58, R38, RZ ;  /* 0x000000263a027210 */ /* 0x001fc60007f1e0ff */
[----:B------:R-:W-:Y:S02]  /*156a50*/  STL [R1+0x6dc0], R25 ;  /* 0x006dc01901007387 */ /* 0x000fe40000100800 */
[----:B------:R-:W-:Y:S01]  /*156a60*/  IMAD.X R3, R59, 0x1, R39, P0 ;  /* 0x000000013b037824 */ /* 0x000fe200000e0627 */
[----:B------:R-:W-:-:S04]  /*156a70*/  F2FP.SATFINITE.E5M2.F32.PACK_AB_MERGE_C R4, R32, R30, RZ ;  /* 0x0000001e2004723e */ /* 0x000fc800048060ff */
[----:B------:R0:W-:Y:S01]  /*156a80*/  STL.64 [R1+0x1788], R2 ;  /* 0x0017880201007387 */ /* 0x0001e20000100a00 */
[----:B------:R-:W-:-:S03]  /*156a90*/  F2FP.SATFINITE.E5M2.F32.PACK_AB_MERGE_C R23, R52, R50, RZ ;  /* 0x000000323417723e */ /* 0x000fc600048060ff */
[----:B------:R-:W-:Y:S01]  /*156aa0*/  STL [R1+0x2ec], R4 ;  /* 0x0002ec0401007387 */ /* 0x000fe20000100800 */
[----:B0-----:R-:W-:-:S03]  /*156ab0*/  IADD3 R2, P0, R58, R40, RZ ;  /* 0x000000283a027210 */ /* 0x001fc60007f1e0ff */
[----:B------:R-:W-:Y:S02]  /*156ac0*/  STL [R1+0x6dc8], R23 ;  /* 0x006dc81701007387 */ /* 0x000fe40000100800 */
[----:B------:R-:W-:-:S05]  /*156ad0*/  IMAD.X R3, R59, 0x1, R41, P0 ;  /* 0x000000013b037824 */ /* 0x000fca00000e0629 */
[----:B------:R2:W-:Y:S04]  /*156ae0*/  STL.64 [R1+0x1780], R2 ;  /* 0x0017800201007387 */ /* 0x0005e80000100a00 */
[----:B------:R-:W4:Y:S04]  /*156af0*/  LDL.LU R30, [R1+0x1710] ;  /* 0x00171000011e7983 */ /* 0x000f280000300800 */
[----:B------:R-:W4:Y:S01]  /*156b00*/  LDL.LU R32, [R1+0x1714] ;  /* 0x0017140001207983 */ /* 0x000f220000300800 */
[----:B------:R-:W-:Y:S01]  /*156b10*/  VIADD R58, R58, UR6 ;  /* 0x000000063a3a7c36 */ /* 0x000fe20008000000 */
[----:B------:R-:W-:Y:S01]  /*156b20*/  ULDC UR6, c[0x0][0x248] ;  /* 0x0000920000067ab9 */ /* 0x000fe20000000800 */
[----:B--2---:R-:W-:-:S05]  /*156b30*/  F2FP.SATFINITE.E5M2.F32.PACK_AB_MERGE_C R2, R61, R54, RZ ;  /* 0x000000363d02723e */ /* 0x004fca00048060ff */
[----:B------:R0:W-:Y:S04]  /*156b40*/  STL [R1+0x2dc], R2 ;  /* 0x0002dc0201007387 */ /* 0x0001e80000100800 */
[----:B------:R-:W2:Y:S04]  /*156b50*/  LDL.LU R50, [R1+0x1718] ;  /* 0x0017180001327983 */ /* 0x000ea80000300800 */
[----:B------:R-:W2:Y:S01]  /*156b60*/  LDL.LU R52, [R1+0x171c] ;  /* 0x00171c0001347983 */ /* 0x000ea20000300800 */
[----:B------:R-:W-:-:S03]  /*156b70*/  SHF.R.S32.HI R59, RZ, 0x1f, R58 ;  /* 0x0000001fff3b7819 */ /* 0x000fc6000001143a */
[----:B------:R-:W2:Y:S04]  /*156b80*/  LDL.LU R54, [R1+0x1700] ;  /* 0x0017000001367983 */ /* 0x000ea80000300800 */
[----:B------:R-:W2:Y:S01]  /*156b90*/  LDL.LU R61, [R1+0x1704] ;  /* 0x00170400013d7983 */ /* 0x000ea20000300800 */
[----:B0-----:R-:W-:-:S05]  /*156ba0*/  IADD3 R2, P0, R58, R36, RZ ;  /* 0x000000243a027210 */ /* 0x001fca0007f1e0ff */
[----:B------:R-:W-:Y:S01]  /*156bb0*/  IMAD.X R3, R59, 0x1, R37, P0 ;  /* 0x000000013b037824 */ /* 0x000fe200000e0625 */
[----:B---3--:R-:W-:-:S05]  /*156bc0*/  F2FP.SATFINITE.E5M2.F32.PACK_AB_MERGE_C R21, R24, R22, RZ ;  /* 0x000000161815723e */ /* 0x008fca00048060ff */
[----:B------:R-:W-:Y:S04]  /*156bd0*/  STL [R1+0x6dcc], R21 ;  /* 0x006dcc1501007387 */ /* 0x000fe80000100800 */
[----:B------:R0:W-:Y:S02]  /*156be0*/  STL.64 [R1+0x1778], R2 ;  /* 0x0017780201007387 */ /* 0x0001e40000100a00 */
[----:B0-----:R-:W-:Y:S02]  /*156bf0*/  IADD3 R2, P0, R58, R34, RZ ;  /* 0x000000223a027210 */ /* 0x001fe40007f1e0ff */
[----:B----4-:R-:W-:-:S03]  /*156c00*/  F2FP.SATFINITE.E5M2.F32.PACK_AB_MERGE_C R5, R28, R26, RZ ;  /* 0x0000001a1c05723e */ /* 0x010fc600048060ff */
[----:B------:R-:W-:Y:S02]  /*156c10*/  IMAD.X R3, R59, 0x1, R35, P0 ;  /* 0x000000013b037824 */ /* 0x000fe400000e0623 */
        /* <DEDUP_REMOVED lines=8> */
[----:B------:R-:W4:Y:S04]  /*156ca0*/  LDL.LU R18, [R1+0x16f0] ;  /* 0x0016f00001127983 */ /* 0x000f280000300800 */
[----:B------:R-:W4:Y:S04]  /*156cb0*/  LDL.LU R20, [R1+0x16f4] ;  /* 0x0016f40001147983 */ /* 0x000f280000300800 */
[----:B------:R-:W4:Y:S04]  /*156cc0*/  LDL.LU R57, [R1+0x16f8] ;  /* 0x0016f80001397983 */ /* 0x000f280000300800 */
[----:B------:R-:W4:Y:S04]  /*156cd0*/  LDL.LU R48, [R1+0x16fc] ;  /* 0x0016fc0001307983 */ /* 0x000f280000300800 */
[----:B------:R-:W4:Y:S04]  /*156ce0*/  LDL.LU R46, [R1+0x16e0] ;  /* 0x0016e000012e7983 */ /* 0x000f280000300800 */
[----:B------:R-:W4:Y:S01]  /*156cf0*/  LDL.LU R44, [R1+0x16e4] ;  /* 0x0016e400012c7983 */ /* 0x000f220000300800 */
[----:B------:R-:W-:-:S03]  /*156d00*/  F2FP.SATFINITE.E5M2.F32.PACK_AB_MERGE_C R19, R60, R0, RZ ;  /* 0x000000003c13723e */ /* 0x000fc600048060ff */
[----:B------:R-:W4:Y:S04]  /*156d10*/  LDL.LU R0, [R1+0x16e8] ;  /* 0x0016e80001007983 */ /* 0x000f280000300800 */
[----:B------:R-:W4:Y:S01]  /*156d20*/  LDL.LU R60, [R1+0x16ec] ;  /* 0x0016ec00013c7983 */ /* 0x000f220000300800 */
[----:B0-----:R-:W-:-:S03]  /*156d30*/  IADD3 R2, P0, R58, R38, RZ ;  /* 0x000000263a027210 */ /* 0x001fc60007f1e0ff */
[----:B------:R-:W-:Y:S02]  /*156d40*/  STL [R1+0x6dd4], R19 ;  /* 0x006dd41301007387 */ /* 0x000fe40000100800 */
[----:B------:R-:W-:-:S05]  /*156d50*/  IMAD.X R3, R59, 0x1, R39, P0 ;  /* 0x000000013b037824 */ /* 0x000fca00000e0627 */
[----:B------:R0:W-:Y:S02]  /*156d60*/  STL.64 [R1+0x1768], R2 ;  /* 0x0017680201007387 */ /* 0x0001e40000100a00 */
[----:B0-----:R-:W-:-:S05]  /*156d70*/  IADD3 R2, P0, R58, R40, RZ ;  /* 0x000000283a027210 */ /* 0x001fca0007f1e0ff */
[----:B------:R-:W-:Y:S01]  /*156d80*/  IMAD.X R3, R59, 0x1, R41, P0 ;  /* 0x000000013b037824 */ /* 0x000fe200000e0629 */
[----:B------:R-:W-:-:S05]  /*156d90*/  F2FP.SATFINITE.E5M2.F32.PACK_AB_MERGE_C R4, R32, R30, RZ ;  /* 0x0000001e2004723e */ /* 0x000fca00048060ff */
[----:B------:R-:W-:Y:S01]  /*156da0*/  STL [R1+0x2b0], R4 ;  /* 0x0002b00401007387 */ /* 0x000fe20000100800 */
[----:B--2---:R-:W-:-:S05]  /*156db0*/  F2FP.SATFINITE.E5M2.F32.PACK_AB_MERGE_C R17, R52, R50, RZ ;  /* 0x000000323411723e */ /* 0x004fca00048060ff */
[----:B------:R-:W-:Y:S04]  /*156dc0*/  STL [R1+0x6dd8], R17 ;  /* 0x006dd81101007387 */ /* 0x000fe80000100800 */
[----:B------:R0:W-:Y:S04]  /*156dd0*/  STL.64 [R1+0x1760], R2 ;  /* 0x0017600201007387 */ /* 0x0001e80000100a00 */
[----:B------:R-:W2:Y:S04]  /*156de0*/  LDL.LU R24, [R1+0x16d0] ;  /* 0x0016d00001187983 */ /* 0x000ea80000300800 */
[----:B------:R-:W2:Y:S01]  /*156df0*/  LDL.LU R26, [R1+0x16d4] ;  /* 0x0016d400011a7983 */ /* 0x000ea20000300800 */
[----:B------:R-:W-:Y:S01]  /*156e00*/  VIADD R58, R58, UR6 ;  /* 0x000000063a3a7c36 */ /* 0x000fe20008000000 */
[----:B------:R-:W-:Y:S01]  /*156e10*/  ULDC UR6, c[0x0][0x248] ;  /* 0x0000920000067ab9 */ /* 0x000fe20000000800 */
[----:B0-----:R-:W-:-:S05]  /*156e20*/  F2FP.SATFINITE.E5M2.F32.PACK_AB_MERGE_C R2, R61, R54, RZ ;  /* 0x000000363d02723e */ /* 0x001fca00048060ff */
[----:B------:R0:W-:Y:S04]  /*156e30*/  STL [R1+0x2ac], R2 ;  /* 0x0002ac0201007387 */ /* 0x0001e80000100800 */
[----:B------:R-:W2:Y:S04]  /*156e40*/  LDL.LU R22, [R1+0x16d8] ;  /* 0x0016d80001167983 */ /* 0x000ea80000300800 */
[----:B------:R-:W2:Y:S04]  /*156e50*/  LDL.LU R28, [R1+0x16dc] ;  /* 0x0016dc00011c7983 */ /* 0x000ea80000300800 */
[----:B------:R-:W2:Y:S04]  /*156e60*/  LDL.LU R30, [R1+0x16c0] ;  /* 0x0016c000011e7983 */ /* 0x000ea80000300800 */
[----:B------:R-:W2:Y:S01]  /*156e70*/  LDL.LU R32, [R1+0x16c4] ;  /* 0x0016c40001207983 */ /* 0x000ea20000300800 */
[----:B------:R-:W-:-:S03]  /*156e80*/  SHF.R.S32.HI R59, RZ, 0x1f, R58 ;  /* 0x0000001fff3b7819 */ /* 0x000fc6000001143a */
[----:B------:R-:W2:Y:S04]  /*156e90*/  LDL.LU R50, [R1+0x16c8] ;  /* 0x0016c80001327983 */ /* 0x000ea80000300800 */
[----:B------:R-:W2:Y:S04]  /*156ea0*/  LDL.LU R52, [R1+0x16cc] ;  /* 0x0016cc0001347983 */ /* 0x000ea80000300800 */
        /* <DEDUP_REMOVED lines=8> */
[----:B----4-:R-:W-:Y:S02]  /*156f30*/  F2FP.SATFINITE.E5M2.F32.PACK_AB_MERGE_C R5, R20, R18, RZ ;  /* 0x000000121405723e */ /* 0x010fe400048060ff */
[----:B------:R-:W-:Y:S01]  /*156f40*/  F2FP.SATFINITE.E5M2.F32.PACK_AB_MERGE_C R4, R48, R57, RZ ;  /* 0x000000393004723e */ /* 0x000fe200048060ff */
[----:B------:R-:W-:-:S02]  /*156f50*/  IMAD.X R3, R59, 0x1, R35, P0 ;  /* 0x000000013b037824 */ /* 0x000fc400000e0623 */
[----:B------:R-:W-:Y:S04]  /*156f60*/  STL [R1+0x298], R5 ;  /* 0x0002980501007387 */ /* 0x000fe80000100800 */
[----:B------:R-:W-:Y:S04]  /*156f70*/  STL [R1+0x29c], R4 ;  /* 0x00029c0401007387 */ /* 0x000fe80000100800 */
[----:B------:R0:W-:Y:S04]  /*156f80*/  STL.64 [R1+0x1750], R2 ;  /* 0x0017500201007387 */ /* 0x0001e80000100a00 */
[----:B------:R-:W3:Y:S01]  /*156f90*/  LDL.LU R57, [R1+0x16b8] ;  /* 0x0016b80001397983 */ /* 0x000ee20000300800 */
[----:B0-----:R-:W-:-:S05]  /*156fa0*/  F2FP.SATFINITE.E5M2.F32.PACK_AB_MERGE_C R2, R44, R46, RZ ;  /* 0x0000002e2c02723e */ /* 0x001fca00048060ff */
[----:B------:R0:W-:Y:S04]  /*156fb0*/  STL [R1+0x278], R2 ;  /* 0x0002780201007387 */ /* 0x0001e80000100800 */
[----:B------:R-:W3:Y:S04]  /*156fc0*/  LDL.LU R48, [R1+0x16bc] ;  /* 0x0016bc0001307983 */ /* 0x000ee80000300800 */
        /* <DEDUP_REMOVED lines=12> */
[----:B------:R-:W-:Y:S04]  /*157090*/  STL [R1+0x6e04], R11 ;  /* 0x006e040b01007387 */ /* 0x000fe80000100800 */
[----:B------:R-:W2:Y:S04]  /*1570a0*/  LDL.LU R24, [R1+0x1690] ;  /* 0x0016900001187983 */ /* 0x000ea80000300800 */
[----:B------:R-:W2:Y:S04]  /*1570b0*/  LDL.LU R26, [R1+0x1694] ;  /* 0x00169400011a7983 */ /* 0x000ea80000300800 */
[----:B------:R0:W-:Y:S02]  /*1570c0*/  STL.64 [R1+0x1740], R2 ;  /* 0x0017400201007387 */ /* 0x0001e40000100a00 */
[----:B0-----:R-:W-:-:S02]  /*1570d0*/  F2FP.SATFINITE.E5M2.F32.PACK_AB_MERGE_C R2, R28, R22, RZ ;  /* 0x000000161c02723e */ /* 0x001fc400048060ff */
[----:B------:R-:W-:-:S03]  /*1570e0*/  F2FP.SATFINITE.E5M2.F32.PACK_AB_MERGE_C R3, R32, R30, RZ ;  /* 0x0000001e2003723e */ /* 0x000fc600048060ff */
[----:B------:R0:W-:Y:S04]  /*1570f0*/  STL [R1+0x26c], R2 ;  /* 0x00026c0201007387 */ /* 0x0001e80000100800 */
[----:B------:R-:W-:Y:S04]  /*157100*/  STL [R1+0x248], R3 ;  /* 0x0002480301007387 */ /* 0x000fe80000100800 */
[----:B------:R-:W2:Y:S04]  /*157110*/  LDL.LU R28, [R1+0x1698] ;  /* 0x00169800011c7983 */ /* 0x000ea80000300800 */
[----:B------:R-:W2:Y:S01]  /*157120*/  LDL.LU R30, [R1+0x169c] ;  /* 0x00169c00011e7983 */ /* 0x000ea20000300800 */
[----:B0-----:R-:W-:Y:S01]  /*157130*/  F2FP.SATFINITE.E5M2.F32.PACK_AB_MERGE_C R2, R61, R54, RZ ;  /* 0x000000363d02723e */ /* 0x001fe200048060ff */
[----:B------:R-:W-:Y:S01]  /*157140*/  VIADD R61, R58, UR6 ;  /* 0x000000063a3d7c36 */ /* 0x000fe20008000000 */
[----:B------:R-:W-:-:S03]  /*157150*/  ULDC UR6, c[0x0][0x248] ;  /* 0x0000920000067ab9 */ /* 0x000fc60000000800 */
[----:B------:R-:W-:Y:S01]  /*157160*/  VIADD R58, R61, UR6 ;  /* 0x000000063d3a7c36 */ /* 0x000fe20008000000 */
[----:B------:R0:W-:Y:S01]  /*157170*/  STL [R1+0x240], R2 ;  /* 0x0002400201007387 */ /* 0x0001e20000100800 */
[----:B------:R-:W-:-:S03]  /*157180*/  F2FP.SATFINITE.E5M2.F32.PACK_AB_MERGE_C R10, R52, R50, RZ ;  /* 0x00000032340a723e */ /* 0x000fc600048060ff */
[----:B------:R-:W2:Y:S04]  /*157190*/  LDL.LU R32, [R1+0x1680] ;  /* 0x0016800001207983 */ /* 0x000ea80000300800 */
[----:B------:R-:W2:Y:S01]  /*1571a0*/  LDL.LU R50, [R1+0x1684] ;  /* 0x0016840001327983 */ /* 0x000ea20000300800 */
[----:B------:R-:W-:-:S03]  /*1571b0*/  SHF.R.S32.HI R59, RZ, 0x1f, R58 ;  /* 0x0000001fff3b7819 */ /* 0x000fc6000001143a */
[----:B------:R-:W2:Y:S04]  /*1571c0*/  LDL.LU R52, [R1+0x1688] ;  /* 0x0016880001347983 */ /* 0x000ea80000300800 */
[----:B------:R-:W2:Y:S01]  /*1571d0*/  LDL.LU R54, [R1+0x168c] ;  /* 0x00168c0001367983 */ /* 0x000ea20000300800 */
[----:B------:R-:W-:Y:S01]  /*1571e0*/  ULDC UR6, c[0x0][0x248] ;  /* 0x0000920000067ab9 */ /* 0x000fe20000000800 */
[----:B0-----:R-:W-:Y:S02]  /*1571f0*/  IADD3 R2, P0, R58, R36, RZ ;  /* 0x000000243a027210 */ /* 0x001fe40007f1e0ff */
[----:B------:R-:W-:Y:S03]  /*157200*/  STL [R1+0x6ce4], R61 ;  /* 0x006ce43d01007387 */ /* 0x000fe60000100800 */
[----:B------:R-:W-:-:S05]  /*157210*/  IMAD.X R3, R59, 0x1, R37, P0 ;  /* 0x000000013b037824 */ /* 0x000fca00000e0625 */
[----:B------:R3:W-:Y:S02]  /*157220*/  STL.64 [R1+0x1738], R2 ;  /* 0x0017380201007387 */ /* 0x0007e40000100a00 */
[----:B---3--:R-:W-:Y:S02]  /*157230*/  F2FP.SATFINITE.E5M2.F32.PACK_AB_MERGE_C R3, R48, R57, RZ ;  /* 0x000000393003723e */ /* 0x008fe400048060ff */
[----:B------:R-:W3:Y:S04]  /*157240*/  LDL.LU R57, [R1+0x1670] ;  /* 0x0016700001397983 */ /* 0x000ee80000300800 */
[----:B------:R-:W-:Y:S01]  /*157250*/  STL [R1+0x23c], R3 ;  /* 0x00023c0301007387 */ /* 0x000fe20000100800 */
[----:B----4-:R-:W-:-:S03]  /*157260*/  F2FP.SATFINITE.E5M2.F32.PACK_AB_MERGE_C R2, R44, R46, RZ ;  /* 0x0000002e2c02723e */ /* 0x010fc600048060ff */
[----:B------:R-:W3:Y:S04]  /*157270*/  LDL.LU R48, [R1+0x1674] ;  /* 0x0016740001307983 */ /* 0x000ee80000300800 */
[----:B------:R0:W-:Y:S04]  /*157280*/  STL [R1+0x228], R2 ;  /* 0x0002280201007387 */ /* 0x0001e80000100800 */
[----:B------:R-:W4:Y:S04]  /*157290*/  LDL.LU R46, [R1+0x1678] ;  /* 0x00167800012e7983 */ /* 0x000f280000300800 */
[----:B------:R-:W4:Y:S01]  /*1572a0*/  LDL.LU R44, [R1+0x167c] ;  /* 0x00167c00012c7983 */ /* 0x000f220000300800 */
[----:B0-----:R-:W-:-:S05]  /*1572b0*/  IADD3 R2, P0, R58, R34, RZ ;  /* 0x000000223a027210 */ /* 0x001fca0007f1e0ff */
[----:B------:R-:W-:Y:S01]  /*1572c0*/  IMAD.X R3, R59, 0x1, R35, P0 ;  /* 0x000000013b037824 */ /* 0x000fe200000e0623 */
[----:B------:R-:W-:-:S04]  /*1572d0*/  F2FP.SATFINITE.E5M2.F32.PACK_AB_MERGE_C R9, R60, R0, RZ ;  /* 0x000000003c09723e */ /* 0x000fc800048060ff */
[----:B------:R0:W-:Y:S04]  /*1572e0*/  STL.64 [R1+0x1730], R2 ;  /* 0x0017300201007387 */ /* 0x0001e80000100a00 */
[----:B------:R-:W4:Y:S04]  /*1572f0*/  LDL.LU R0, [R1+0x29a0] ;  /* 0x0029a00001007983 */ /* 0x000f280000300800 */
[----:B------:R-:W4:Y:S04]  /*157300*/  LDL.LU R60, [R1+0x29a4] ;  /* 0x0029a400013c7983 */ /* 0x000f280000300800 */
[----:B------:R-:W-:Y:S01]  /*157310*/  STL [R1+0x6e1c], R9 ;  /* 0x006e1c0901007387 */ /* 0x000fe20000100800 */
[----:B0-----:R-:W-:-:S05]  /*157320*/  IADD3 R2, P0, R58, R38, RZ ;  /* 0x000000263a027210 */ /* 0x001fca0007f1e0ff */
[----:B------:R-:W-:Y:S01]  /*157330*/  IMAD.X R3, R59, 0x1, R39, P0 ;  /* 0x000000013b037824 */ /* 0x000fe200000e0627 */
[----:B--2---:R-:W-:-:S05]  /*157340*/  F2FP.SATFINITE.E5M2.F32.PACK_AB_MERGE_C R4, R26, R24, RZ ;  /* 0x000000181a04723e */ /* 0x004fca00048060ff */
[----:B------:R-:W-:Y:S04]  /*157350*/  STL [R1+0x214], R4 ;  /* 0x0002140401007387 */ /* 0x000fe80000100800 */
[----:B------:R-:W2:Y:S04]  /*157360*/  LDL.LU R20, [R1+0x29a8] ;  /* 0x0029a80001147983 */ /* 0x000ea80000300800 */
[----:B------:R-:W2:Y:S04]  /*157370*/  LDL.LU R22, [R1+0x29ac] ;  /* 0x0029ac0001167983 */ /* 0x000ea80000300800 */
[----:B------:R-:W2:Y:S04]  /*157380*/  LDL.LU R24, [R1+0x2990] ;  /* 0x0029900001187983 */ /* 0x000ea80000300800 */
[----:B------:R0:W-:Y:S04]  /*157390*/  STL.64 [R1+0x1728], R2 ;  /* 0x0017280201007387 */ /* 0x0001e80000100a00 */
[----:B------:R-:W2:Y:S01]  /*1573a0*/  LDL.LU R26, [R1+0x2994] ;  /* 0x00299400011a7983 */ /* 0x000ea20000300800 */
[----:B------:R-:W-:-:S05]  /*1573b0*/  F2FP.SATFINITE.E5M2.F32.PACK_AB_MERGE_C R8, R30, R28, RZ ;  /* 0x0000001c1e08723e */ /* 0x000fca00048060ff */
[----:B------:R-:W-:Y:S04]  /*1573c0*/  STL [R1+0x6e24], R8 ;  /* 0x006e240801007387 */ /* 0x000fe80000100800 */
[----:B------:R-:W2:Y:S04]  /*1573d0*/  LDL.LU R28, [R1+0x2998] ;  /* 0x00299800011c7983 */ /* 0x000ea80000300800 */
[----:B------:R-:W2:Y:S01]  /*1573e0*/  LDL.LU R30, [R1+0x299c] ;  /* 0x00299c00011e7983 */ /* 0x000ea20000300800 */
[----:B0-----:R-:W-:-:S05]  /*1573f0*/  IADD3 R2, P0, R58, R40, RZ ;  /* 0x000000283a027210 */ /* 0x001fca0007f1e0ff */
[----:B------:R-:W-:Y:S01]  /*157400*/  IMAD.X R3, R59, 0x1, R41, P0 ;  /* 0x000000013b037824 */ /* 0x000fe200000e0629 */
[----:B------:R-:W-:-:S04]  /*157410*/  F2FP.SATFINITE.E5M2.F32.PACK_AB_MERGE_C R7, R50, R32, RZ ;  /* 0x000000203207723e */ /* 0x000fc800048060ff */
[----:B------:R0:W-:Y:S04]  /*157420*/  STL.64 [R1+0x1720], R2 ;  /* 0x0017200201007387 */ /* 0x0001e80000100a00 */
[----:B------:R-:W-:Y:S04]  /*157430*/  STL [R1+0x6e30], R7 ;  /* 0x006e300701007387 */ /* 0x000fe80000100800 */
[----:B------:R-:W2:Y:S04]  /*157440*/  LDL.LU R32, [R1+0x1660] ;  /* 0x0016600001207983 */ /* 0x000ea80000300800 */
[----:B------:R-:W2:Y:S01]  /*157450*/  LDL.LU R50, [R1+0x1664] ;  /* 0x0016640001327983 */ /* 0x000ea20000300800 */
[----:B------:R-:W-:Y:S01]  /*157460*/  VIADD R58, R58, UR6 ;  /* 0x000000063a3a7c36 */ /* 0x000fe20008000000 */
[----:B------:R-:W-:Y:S01]  /*157470*/  ULDC UR6, c[0x0][0x248] ;  /* 0x0000920000067ab9 */ /* 0x000fe20000000800 */
[----:B0-----:R-:W-:-:S05]  /*157480*/  F2FP.SATFINITE.E5M2.F32.PACK_AB_MERGE_C R2, R54, R52, RZ ;  /* 0x000000343602723e */ /* 0x001fca00048060ff */
[----:B------:R3:W-:Y:S04]  /*157490*/  STL [R1+0x208], R2 ;  /* 0x0002080201007387 */ /* 0x0007e80000100800 */
[----:B------:R-:W2:Y:S04]  /*1574a0*/  LDL.LU R52, [R1+0x1668] ;  /* 0x0016680001347983 */ /* 0x000ea80000300800 */
[----:B------:R-:W2:Y:S01]  /*1574b0*/  LDL.LU R54, [R1+0x166c] ;  /* 0x00166c0001367983 */ /* 0x000ea20000300800 */
[----:B------:R-:W-:Y:S02]  /*1574c0*/  SHF.R.S32.HI R59, RZ, 0x1f, R58 ;  /* 0x0000001fff3b7819 */ /* 0x000fe4000001143a */
[----:B---3--:R-:W-:-:S02]  /*1574d0*/  F2FP.SATFINITE.E5M2.F32.PACK_AB_MERGE_C R2, R48, R57, RZ ;  /* 0x000000393002723e */ /* 0x008fc400048060ff */
[----:B------:R-:W3:Y:S04]  /*1574e0*/  LDL.LU R57, [R1+0x1650] ;  /* 0x0016500001397983 */ /* 0x000ee80000300800 */
[----:B------:R-:W3:Y:S04]  /*1574f0*/  LDL.LU R48, [R1+0x1654] ;  /* 0x0016540001307983 */ /* 0x000ee80000300800 */
[----:B------:R0:W-:Y:S02]  /*157500*/  STL [R1+0x1f0], R2 ;  /* 0x0001f00201007387 */ /* 0x0001e40000100800 */
[----:B0-----:R-:W-:-:S05]  /*157510*/  IADD3 R2, P0, R58, R36, RZ ;  /* 0x000000243a027210 */ /* 0x001fca0007f1e0ff */
[----:B------:R-:W-:Y:S01]  /*157520*/  IMAD.X R3, R59, 0x1, R37, P0 ;  /* 0x000000013b037824 */ /* 0x000fe200000e0625 */
[----:B----4-:R-:W-:-:S04]  /*157530*/  F2FP.SATFINITE.E5M2.F32.PACK_AB_MERGE_C R4, R44, R46, RZ ;  /* 0x0000002e2c04723e */ /* 0x010fc800048060ff */
[----:B------:R0:W-:Y:S01]  /*157540*/  STL.64 [R1+0x1718], R2 ;  /* 0x0017180201007387 */ /* 0x0001e20000100a00 */
[----:B------:R-:W-:-:S03]  /*157550*/  F2FP.SATFINITE.E5M2.F32.PACK_AB_MERGE_C R0, R60, R0, RZ ;  /* 0x000000003c00723e */ /* 0x000fc600048060ff */
[----:B------:R-:W-:Y:S01]  /*157560*/  STL [R1+0x1ec], R4 ;  /* 0x0001ec0401007387 */ /* 0x000fe20000100800 */
[----:B0-----:R-:W-:-:S03]  /*157570*/  IADD3 R2, P0, R58, R34, RZ ;  /* 0x000000223a027210 */ /* 0x001fc60007f1e0ff */
[----:B------:R0:W-:Y:S04]  /*157580*/  STL [R1+0x1d4], R0 ;  /* 0x0001d40001007387 */ /* 0x0001e80000100800 */
[----:B------:R-:W4:Y:S01]  /*157590*/  LDL.LU R46, [R1+0x1658] ;  /* 0x00165800012e7983 */ /* 0x000f220000300800 */
[----:B------:R-:W-:-:S03]  /*1575a0*/  IMAD.X R3, R59, 0x1, R35, P0 ;  /* 0x000000013b037824 */ /* 0x000fc600000e0623 */
[----:B------:R-:W4:Y:S04]  /*1575b0*/  LDL.LU R44, [R1+0x165c] ;  /* 0x00165c00012c7983 */ /* 0x000f280000300800 */
[----:B0-----:R-:W4:Y:S04]  /*1575c0*/  LDL.LU R0, [R1+0x1640] ;  /* 0x0016400001007983 */ /* 0x001f280000300800 */
[----:B------:R0:W-:Y:S04]  /*1575d0*/  STL.64 [R1+0x1710], R2 ;  /* 0x0017100201007387 */ /* 0x0001e80000100a00 */
[----:B------:R-:W4:Y:S01]  /*1575e0*/  LDL.LU R60, [R1+0x1644] ;  /* 0x00164400013c7983 */ /* 0x000f220000300800 */
[----:B0-----:R-:W-:-:S02]  /*1575f0*/  IADD3 R2, P0, R58, R38, RZ ;  /* 0x000000263a027210 */ /* 0x001fc40007f1e0ff */
[----:B--2---:R-:W-:Y:S02]  /*157600*/  F2FP.SATFINITE.E5M2.F32.PACK_AB_MERGE_C R5, R22, R20, RZ ;  /* 0x000000141605723e */ /* 0x004fe400048060ff */
[----:B------:R-:W-:Y:S01]  /*157610*/  F2FP.SATFINITE.E5M2.F32.PACK_AB_MERGE_C R4, R26, R24, RZ ;  /* 0x000000181a04723e */ /* 0x000fe200048060ff */
[----:B------:R-:W-:Y:S02]  /*157620*/  IMAD.X R3, R59, 0x1, R39, P0 ;  /* 0x000000013b037824 */ /* 0x000fe400000e0627 */
[----:B------:R-:W-:Y:S04]  /*157630*/  STL [R1+0x1e0], R5 ;  /* 0x0001e00501007387 */ /* 0x000fe80000100800 */
[----:B------:R-:W-:Y:S04]  /*157640*/  STL [R1+0x1b4], R4 ;  /* 0x0001b40401007387 */ /* 0x000fe80000100800 */
[----:B------:R-:W2:Y:S04]  /*157650*/  LDL.LU R20, [R1+0x1648] ;  /* 0x0016480001147983 */ /* 0x000ea80000300800 */
[----:B------:R-:W2:Y:S04]  /*157660*/  LDL.LU R22, [R1+0x164c] ;  /* 0x00164c0001167983 */ /* 0x000ea80000300800 */
[----:B------:R-:W2:Y:S04]  /*157670*/  LDL.LU R24, [R1+0x1630] ;  /* 0x0016300001187983 */ /* 0x000ea80000300800 */
[----:B------:R0:W-:Y:S04]  /*157680*/  STL.64 [R1+0x1708], R2 ;  /* 0x0017080201007387 */ /* 0x0001e80000100a00 */
[----:B------:R-:W2:Y:S01]  /*157690*/  LDL.LU R26, [R1+0x1634] ;  /* 0x00163400011a7983 */ /* 0x000ea20000300800 */
[----:B0-----:R-:W-:-:S03]  /*1576a0*/  F2FP.SATFINITE.E5M2.F32.PACK_AB_MERGE_C R2, R30, R28, RZ ;  /* 0x0000001c1e02723e */ /* 0x001fc600048060ff */
[----:B------:R-:W2:Y:S04]  /*1576b0*/  LDL.LU R28, [R1+0x1638] ;  /* 0x00163800011c7983 */ /* 0x000ea80000300800 */
[----:B------:R-:W2:Y:S04]  /*1576c0*/  LDL.LU R30, [R1+0x163c] ;  /* 0x00163c00011e7983 */ /* 0x000ea80000300800 */
[----:B------:R0:W-:Y:S02]  /*1576d0*/  STL [R1+0x1b8], R2 ;  /* 0x0001b80201007387 */ /* 0x0001e40000100800 */
[----:B0-----:R-:W-:-:S05]  /*1576e0*/  IADD3 R2, P0, R58, R40, RZ ;  /* 0x000000283a027210 */ /* 0x001fca0007f1e0ff */
[----:B------:R-:W-:-:S05]  /*1576f0*/  IMAD.X R3, R59, 0x1, R41, P0 ;  /* 0x000000013b037824 */ /* 0x000fca00000e0629 */
[----:B------:R0:W-:Y:S02]  /*157700*/  STL.64 [R1+0x1700], R2 ;  /* 0x0017000201007387 */ /* 0x0001e40000100a00 */
[----:B0-----:R-:W-:Y:S02]  /*157710*/  F2FP.SATFINITE.E5M2.F32.PACK_AB_MERGE_C R3, R50, R32, RZ ;  /* 0x000000203203723e */ /* 0x001fe400048060ff */
[----:B------:R-:W2:Y:S04]  /*157720*/  LDL.LU R32, [R1+0x1620] ;  /* 0x0016200001207983 */ /* 0x000ea80000300800 */
[----:B------:R-:W-:Y:S04]  /*157730*/  STL [R1+0x198], R3 ;  /* 0x0001980301007387 */ /* 0x000fe80000100800 */
[----:B------:R-:W2:Y:S01]  /*157740*/  LDL.LU R50, [R1+0x1624] ;  /* 0x0016240001327983 */ /* 0x000ea20000300800 */
[----:B------:R-:W-:Y:S01]  /*157750*/  F2FP.SATFINITE.E5M2.F32.PACK_AB_MERGE_C R2, R54, R52, RZ ;  /* 0x000000343602723e */ /* 0x000fe200048060ff */
[----:B------:R-:W-:Y:S01]  /*157760*/  VIADD R58, R58, UR6 ;  /* 0x000000063a3a7c36 */ /* 0x000fe20008000000 */
[----:B------:R-:W-:-:S03]  /*157770*/  ULDC UR6, c[0x0][0x248] ;  /* 0x0000920000067ab9 */ /* 0x000fc60000000800 */
[----:B------:R0:W-:Y:S04]  /*157780*/  STL [R1+0x1a8], R2 ;  /* 0x0001a80201007387 */ /* 0x0001e80000100800 */
[----:B------:R-:W2:Y:S04]  /*157790*/  LDL.LU R52, [R1+0x1628] ;  /* 0x0016280001347983 */ /* 0x000ea80000300800 */
[----:B------:R-:W2:Y:S01]  /*1577a0*/  LDL.LU R54, [R1+0x162c] ;  /* 0x00162c0001367983 */ /* 0x000ea20000300800 */
[----:B------:R-:W-:Y:S02]  /*1577b0*/  SHF.R.S32.HI R59, RZ, 0x1f, R58 ;  /* 0x0000001fff3b7819 */ /* 0x000fe4000001143a */
[----:B0-----:R-:W-:-:S05]  /*1577c0*/  IADD3 R2, P0, R58, R36, RZ ;  /* 0x000000243a027210 */ /* 0x001fca0007f1e0ff */
[----:B------:R-:W-:Y:S01]  /*1577d0*/  IMAD.X R3, R59, 0x1, R37, P0 ;  /* 0x000000013b037824 */ /* 0x000fe200000e0625 */
[----:B---3--:R-:W-:-:S05]  /*1577e0*/  F2FP.SATFINITE.E5M2.F32.PACK_AB_MERGE_C R55, R48, R57, RZ ;  /* 0x000000393037723e */ /* 0x008fca00048060ff */
[----:B------:R-:W-:Y:S04]  /*1577f0*/  STL [R1+0x6c40], R55 ;  /* 0x006c403701007387 */ /* 0x000fe80000100800 */
[----:B------:R-:W3:Y:S04]  /*157800*/  LDL.LU R57, [R1+0x1610] ;  /* 0x0016100001397983 */ /* 0x000ee80000300800 */
[----:B------:R-:W3:Y:S04]  /*157810*/  LDL.LU R48, [R1+0x1614] ;  /* 0x0016140001307983 */ /* 0x000ee80000300800 */
[----:B------:R4:W-:Y:S02]  /*157820*/  STL.64 [R1+0x16f8], R2 ;  /* 0x0016f80201007387 */ /* 0x0009e40000100a00 */
[----:B----4-:R-:W-:-:S05]  /*157830*/  F2FP.SATFINITE.E5M2.F32.PACK_AB_MERGE_C R2, R44, R46, RZ ;  /* 0x0000002e2c02723e */ /* 0x010fca00048060ff */
        /* <DEDUP_REMOVED lines=8> */
[----:B------:R-:W-:Y:S01]  /*1578c0*/  IMAD.X R3, R59, 0x1, R35, P0 ;  /* 0x000000013b037824 */ /* 0x000fe200000e0623 */
[----:B--2---:R-:W-:-:S04]  /*1578d0*/  F2FP.SATFINITE.E5M2.F32.PACK_AB_MERGE_C R5, R22, R20, RZ ;  /* 0x000000141605723e */ /* 0x004fc800048060ff */
[----:B------:R0:W-:Y:S01]  /*1578e0*/  STL.64 [R1+0x16f0], R2 ;  /* 0x0016f00201007387 */ /* 0x0001e20000100a00 */
[----:B------:R-:W-:-:S03]  /*1578f0*/  F2FP.SATFINITE.E5M2.F32.PACK_AB_MERGE_C R4, R26, R24, RZ ;  /* 0x000000181a04723e */ /* 0x000fc600048060ff */
[----:B------:R-:W-:Y:S01]  /*157900*/  STL [R1+0x2508], R5 ;  /* 0x0025080501007387 */ /* 0x000fe20000100800 */
[----:B0-----:R-:W-:-:S03]  /*157910*/  IADD3 R2, P0, R58, R38, RZ ;  /* 0x000000263a027210 */ /* 0x001fc60007f1e0ff */
[----:B------:R-:W-:Y:S02]  /*157920*/  STL [R1+0x24c8], R4 ;  /* 0x0024c80401007387 */ /* 0x000fe40000100800 */
[----:B------:R-:W-:-:S05]  /*157930*/  IMAD.X R3, R59, 0x1, R39, P0 ;  /* 0x000000013b037824 */ /* 0x000fca00000e0627 */
[----:B------:R0:W-:Y:S04]  /*157940*/  STL.64 [R1+0x16e8], R2 ;  /* 0x0016e80201007387 */ /* 0x0001e80000100a00 */
[----:B------:R-:W2:Y:S04]  /*157950*/  LDL.LU R12, [R1+0x1608] ;  /* 0x00160800010c7983 */ /* 0x000ea80000300800 */
[----:B------:R-:W2:Y:S01]  /*157960*/  LDL.LU R14, [R1+0x160c] ;  /* 0x00160c00010e7983 */ /* 0x000ea20000300800 */
[----:B0-----:R-:W-:-:S05]  /*157970*/  F2FP.SATFINITE.E5M2.F32.PACK_AB_MERGE_C R2, R30, R28, RZ ;  /* 0x0000001c1e02723e */ /* 0x001fca00048060ff */
[----:B------:R0:W-:Y:S04]  /*157980*/  STL [R1+0x24d0], R2 ;  /* 0x0024d00201007387 */ /* 0x0001e80000100800 */
[----:B------:R-:W2:Y:S04]  /*157990*/  LDL.LU R16, [R1+0x15f0] ;  /* 0x0015f00001107983 */ /* 0x000ea80000300800 */
[----:B------:R-:W2:Y:S04]  /*1579a0*/  LDL.LU R18, [R1+0x15f4] ;  /* 0x0015f40001127983 */ /* 0x000ea80000300800 */
[----:B------:R-:W2:Y:S04]  /*1579b0*/  LDL.LU R24, [R1+0x15f8] ;  /* 0x0015f80001187983 */ /* 0x000ea80000300800 */
[----:B------:R-:W2:Y:S01]  /*1579c0*/  LDL.LU R26, [R1+0x15fc] ;  /* 0x0015fc00011a7983 */ /* 0x000ea20000300800 */
        /* <DEDUP_REMOVED lines=12> */
[----:B------:R-:W2:Y:S04]  /*157a90*/  LDL.LU R30, [R1+0x15ec] ;  /* 0x0015ec00011e7983 */ /* 0x000ea80000300800 */
[----:B------:R-:W2:Y:S04]  /*157aa0*/  LDL.LU R52, [R1+0x15d0] ;  /* 0x0015d00001347983 */ /* 0x000ea80000300800 */
[----:B------:R-:W2:Y:S01]  /*157ab0*/  LDL.LU R54, [R1+0x15d4] ;  /* 0x0015d40001367983 */ /* 0x000ea20000300800 */
[----:B------:R-:W-:-:S02]  /*157ac0*/  SHF.R.S32.HI R59, RZ, 0x1f, R58 ;  /* 0x0000001fff3b7819 */ /* 0x000fc4000001143a */
[----:B---3--:R-:W-:-:S05]  /*157ad0*/  F2FP.SATFINITE.E5M2.F32.PACK_AB_MERGE_C R2, R48, R57, RZ ;  /* 0x000000393002723e */ /* 0x008fca00048060ff */
[----:B------:R0:W-:Y:S02]  /*157ae0*/  STL [R1+0x242c], R2 ;  /* 0x00242c0201007387 */ /* 0x0001e40000100800 */
[----:B0-----:R-:W-:-:S05]  /*157af0*/  IADD3 R2, P0, R58, R36, RZ ;  /* 0x000000243a027210 */ /* 0x001fca0007f1e0ff */
[----:B------:R-:W-:-:S05]  /*157b00*/  IMAD.X R3, R59, 0x1, R37, P0 ;  /* 0x000000013b037824 */ /* 0x000fca00000e0625 */
[----:B------:R4:W-:Y:S04]  /*157b10*/  STL.64 [R1+0x16d8], R2 ;  /* 0x0016d80201007387 */ /* 0x0009e80000100a00 */
[----:B------:R-:W3:Y:S01]  /*157b20*/  LDL.LU R20, [R1+0x15d8] ;  /* 0x0015d80001147983 */ /* 0x000ee20000300800 */
[----:B----4-:R-:W-:-:S05]  /*157b30*/  F2FP.SATFINITE.E5M2.F32.PACK_AB_MERGE_C R2, R44, R46, RZ ;  /* 0x0000002e2c02723e */ /* 0x010fca00048060ff */
[----:B------:R0:W-:Y:S04]  /*157b40*/  STL [R1+0x244c], R2 ;  /* 0x00244c0201007387 */ /* 0x0001e80000100800 */
[----:B------:R-:W3:Y:S01]  /*157b50*/  LDL.LU R22, [R1+0x15dc] ;  /* 0x0015dc0001167983 */ /* 0x000ee20000300800 */
[----:B------:R-:W-:-:S05]  /*157b60*/  F2FP.SATFINITE.E5M2.F32.PACK_AB_MERGE_C R0, R60, R0, RZ ;  /* 0x000000003c00723e */ /* 0x000fca00048060ff */
[----:B------:R1:W-:Y:S04]  /*157b70*/  STL [R1+0x1c2c], R0 ;  /* 0x001c2c0001007387 */ /* 0x0003e80000100800 */
[----:B------:R-:W4:Y:S04]  /*157b80*/  LDL.LU R57, [R1+0x15c0] ;  /* 0x0015c00001397983 */ /* 0x000f280000300800 */
[----:B------:R-:W4:Y:S01]  /*157b90*/  LDL.LU R48, [R1+0x15c4] ;  /* 0x0015c40001307983 */ /* 0x000f220000300800 */
[----:B0-----:R-:W-:-:S03]  /*157ba0*/  IADD3 R2, P0, R58, R34, RZ ;  /* 0x000000223a027210 */ /* 0x001fc60007f1e0ff */
[----:B------:R-:W4:Y:S04]  /*157bb0*/  LDL.LU R46, [R1+0x15c8] ;  /* 0x0015c800012e7983 */ /* 0x000f280000300800 */
[----:B------:R-:W4:Y:S01]  /*157bc0*/  LDL.LU R44, [R1+0x15cc] ;  /* 0x0015cc00012c7983 */ /* 0x000f220000300800 */
[----:B------:R-:W-:-:S03]  /*157bd0*/  IMAD.X R3, R59, 0x1, R35, P0 ;  /* 0x000000013b037824 */ /* 0x000fc600000e0623 */
[----:B-1----:R-:W4:Y:S04]  /*157be0*/  LDL.LU R0, [R1+0x15b0] ;  /* 0x0015b00001007983 */ /* 0x002f280000300800 */
[----:B------:R0:W-:Y:S04]  /*157bf0*/  STL.64 [R1+0x16d0], R2 ;  /* 0x0016d00201007387 */ /* 0x0001e80000100a00 */
[----:B------:R-:W4:Y:S01]  /*157c00*/  LDL.LU R60, [R1+0x15b4] ;  /* 0x0015b400013c7983 */ /* 0x000f220000300800 */
[----:B0-----:R-:W-:Y:S02]  /*157c10*/  IADD3 R2, P0, R58, R38, RZ ;  /* 0x000000263a027210 */ /* 0x001fe40007f1e0ff */
[----:B--2---:R-:W-:-:S03]  /*157c20*/  F2FP.SATFINITE.E5M2.F32.PACK_AB_MERGE_C R5, R14, R12, RZ ;  /* 0x0000000c0e05723e */ /* 0x004fc600048060ff */
[----:B------:R-:W-:Y:S02]  /*157c30*/  IMAD.X R3, R59, 0x1, R39, P0 ;  /* 0x000000013b037824 */ /* 0x000fe400000e0627 */
[----:B------:R-:W-:Y:S01]  /*157c40*/  STL [R1+0x1c1c], R5 ;  /* 0x001c1c0501007387 */ /* 0x000fe20000100800 */
[----:B------:R-:W-:-:S05]  /*157c50*/  F2FP.SATFINITE.E5M2.F32.PACK_AB_MERGE_C R4, R18, R16, RZ ;  /* 0x000000101204723e */ /* 0x000fca00048060ff */
[----:B------:R0:W-:Y:S04]  /*157c60*/  STL [R1+0x1bb8], R4 ;  /* 0x001bb80401007387 */ /* 0x0001e80000100800 */
[----:B------:R1:W-:Y:S01]  /*157c70*/  STL.64 [R1+0x16c8], R2 ;  /* 0x0016c80201007387 */ /* 0x0003e20000100a00 */
[----:B0-----:R-:W-:Y:S02]  /*157c80*/  F2FP.SATFINITE.E5M2.F32.PACK_AB_MERGE_C R4, R26, R24, RZ ;  /* 0x000000181a04723e */ /* 0x001fe400048060ff */
[----:B-1----:R-:W-:-:S03]  /*157c90*/  IADD3 R2, P0, R58, R40, RZ ;  /* 0x000000283a027210 */ /* 0x002fc60007f1e0ff */
[----:B------:R-:W-:Y:S04]  /*157ca0*/  STL [R1+0x1bcc], R4 ;  /* 0x001bcc0401007387 */ /* 0x000fe80000100800 */
[----:B------:R-:W2:Y:S01]  /*157cb0*/  LDL.LU R24, [R1+0x15b8] ;  /* 0x0015b80001187983 */ /* 0x000ea20000300800 */
[----:B------:R-:W-:-:S03]  /*157cc0*/  IMAD.X R3, R59, 0x1, R41, P0 ;  /* 0x000000013b037824 */ /* 0x000fc600000e0629 */
[----:B------:R-:W2:Y:S04]  /*157cd0*/  LDL.LU R26, [R1+0x15bc] ;  /* 0x0015bc00011a7983 */ /* 0x000ea80000300800 */
[----:B------:R0:W-:Y:S02]  /*157ce0*/  STL.64 [R1+0x16c0], R2 ;  /* 0x0016c00201007387 */ /* 0x0001e40000100a00 */
[----:B0-----:R-:W-:Y:S02]  /*157cf0*/  F2FP.SATFINITE.E5M2.F32.PACK_AB_MERGE_C R2, R50, R32, RZ ;  /* 0x000000203202723e */ /* 0x001fe400048060ff */
[----:B------:R-:W2:Y:S04]  /*157d00*/  LDL.LU R32, [R1+0x15a0] ;  /* 0x0015a00001207983 */ /* 0x000ea80000300800 */
[----:B------:R-:W2:Y:S04]  /*157d10*/  LDL.LU R50, [R1+0x15a4] ;  /* 0x0015a40001327983 */ /* 0x000ea80000300800 */
[----:B------:R0:W-:Y:S01]  /*157d20*/  STL [R1+0x1b88], R2 ;  /* 0x001b880201007387 */ /* 0x0001e20000100800 */
[----:B------:R-:W-:Y:S01]  /*157d30*/  VIADD R58, R58, UR6 ;  /* 0x000000063a3a7c36 */ /* 0x000fe20008000000 */
[----:B------:R-:W-:Y:S01]  /*157d40*/  ULDC UR6, c[0x0][0x248] ;  /* 0x0000920000067ab9 */ /* 0x000fe20000000800 */
[----:B0-----:R-:W-:-:S05]  /*157d50*/  F2FP.SATFINITE.E5M2.F32.PACK_AB_MERGE_C R2, R30, R28, RZ ;  /* 0x0000001c1e02723e */ /* 0x001fca00048060ff */
[----:B------:R0:W-:Y:S04]  /*157d60*/  STL [R1+0x1b98], R2 ;  /* 0x001b980201007387 */ /* 0x0001e80000100800 */
[----:B------:R-:W2:Y:S04]  /*157d70*/  LDL.LU R28, [R1+0x15a8] ;  /* 0x0015a800011c7983 */ /* 0x000ea80000300800 */
[----:B------:R-:W2:Y:S01]  /*157d80*/  LDL.LU R30, [R1+0x15ac] ;  /* 0x0015ac00011e7983 */ /* 0x000ea20000300800 */
[----:B------:R-:W-:Y:S02]  /*157d90*/  SHF.R.S32.HI R59, RZ, 0x1f, R58 ;  /* 0x0000001fff3b7819 */ /* 0x000fe4000001143a */
[----:B0-----:R-:W-:-:S05]  /*157da0*/  F2FP.SATFINITE.E5M2.F32.PACK_AB_MERGE_C R2, R54, R52, RZ ;  /* 0x000000343602723e */ /* 0x001fca00048060ff */
[----:B------:R0:W-:Y:S04]  /*157db0*/  STL [R1+0x1b38], R2 ;  /* 0x001b380201007387 */ /* 0x0001e80000100800 */
[----:B------:R-:W2:Y:S04]  /*157dc0*/  LDL.LU R52, [R1+0x1590] ;  /* 0x0015900001347983 */ /* 0x000ea80000300800 */
[----:B------:R-:W2:Y:S01]  /*157dd0*/  LDL.LU R54, [R1+0x1594] ;  /* 0x0015940001367983 */ /* 0x000ea20000300800 */
[----:B0-----:R-:W-:-:S05]  /*157de0*/  IADD3 R2, P0, R58, R36, RZ ;  /* 0x000000243a027210 */ /* 0x001fca0007f1e0ff */
[----:B------:R-:W-:-:S05]  /*157df0*/  IMAD.X R3, R59, 0x1, R37, P0 ;  /* 0x000000013b037824 */ /* 0x000fca00000e0625 */
[----:B------:R3:W-:Y:S02]  /*157e00*/  STL.64 [R1+0x16b8], R2 ;  /* 0x0016b80201007387 */ /* 0x0007e40000100a00 */
[----:B---3--:R-:W-:Y:S02]  /*157e10*/  F2FP.SATFINITE.E5M2.F32.PACK_AB_MERGE_C R3, R22, R20, RZ ;  /* 0x000000141603723e */ /* 0x008fe400048060ff */
[----:B----4-:R-:W-:Y:S02]  /*157e20*/  F2FP.SATFINITE.E5M2.F32.PACK_AB_MERGE_C R2, R48, R57, RZ ;  /* 0x000000393002723e */ /* 0x010fe400048060ff */
[----:B------:R-:W3:Y:S04]  /*157e30*/  LDL.LU R57, [R1+0x1598] ;  /* 0x0015980001397983 */ /* 0x000ee80000300800 */
[----:B------:R-:W-:Y:S04]  /*157e40*/  STL [R1+0x1b3c], R3 ;  /* 0x001b3c0301007387 */ /* 0x000fe80000100800 */
[----:B------:R-:W3:Y:S04]  /*157e50*/  LDL.LU R48, [R1+0x159c] ;  /* 0x00159c0001307983 */ /* 0x000ee80000300800 */
[----:B------:R0:W-:Y:S02]  /*157e60*/  STL [R1+0x1adc], R2 ;  /* 0x001adc0201007387 */ /* 0x0001e40000100800 */
[----:B0-----:R-:W-:-:S05]  /*157e70*/  IADD3 R2, P0, R58, R34, RZ ;  /* 0x000000223a027210 */ /* 0x001fca0007f1e0ff */
[----:B------:R-:W-:Y:S01]  /*157e80*/  IMAD.X R3, R59, 0x1, R35, P0 ;  /* 0x000000013b037824 */ /* 0x000fe200000e0623 */
[----:B------:R-:W-:-:S04]  /*157e90*/  F2FP.SATFINITE.E5M2.F32.PACK_AB_MERGE_C R0, R60, R0, RZ ;  /* 0x000000003c00723e */ /* 0x000fc800048060ff */
[----:B------:R0:W-:Y:S04]  /*157ea0*/  STL.64 [R1+0x16b0], R2 ;  /* 0x0016b00201007387 */ /* 0x0001e80000100a00 */
[----:B------:R-:W4:Y:S01]  /*157eb0*/  LDL.LU R16, [R1+0x1580] ;  /* 0x0015800001107983 */ /* 0x000f220000300800 */
[----:B0-----:R-:W-:-:S05]  /*157ec0*/  F2FP.SATFINITE.E5M2.F32.PACK_AB_MERGE_C R2, R44, R46, RZ ;  /* 0x0000002e2c02723e */ /* 0x001fca00048060ff */
[----:B------:R-:W-:Y:S04]  /*157ed0*/  STL [R1+0x1b08], R2 ;  /* 0x001b080201007387 */ /* 0x000fe80000100800 */
[----:B------:R-:W4:Y:S04]  /*157ee0*/  LDL.LU R18, [R1+0x1584] ;  /* 0x0015840001127983 */ /* 0x000f280000300800 */
[----:B------:R0:W-:Y:S04]  /*157ef0*/  STL [R1+0x1a8c], R0 ;  /* 0x001a8c0001007387 */ /* 0x0001e80000100800 */
[----:B------:R-:W4:Y:S04]  /*157f00*/  LDL.LU R46, [R1+0x1588] ;  /* 0x00158800012e7983 */ /* 0x000f280000300800 */
[----:B------:R-:W4:Y:S04]  /*157f10*/  LDL.LU R44, [R1+0x158c] ;  /* 0x00158c00012c7983 */ /* 0x000f280000300800 */
[----:B0-----:R-:W4:Y:S04]  /*157f20*/  LDL.LU R0, [R1+0x1570] ;  /* 0x0015700001007983 */ /* 0x001f280000300800 */
[----:B------:R-:W4:Y:S01]  /*157f30*/  LDL.LU R60, [R1+0x1574] ;  /* 0x00157400013c7983 */ /* 0x000f220000300800 */
[----:B------:R-:W-:-:S05]  /*157f40*/  IADD3 R2, P0, R58, R38, RZ ;  /* 0x000000263a027210 */ /* 0x000fca0007f1e0ff */
[----:B------:R-:W-:-:S05]  /*157f50*/  IMAD.X R3, R59, 0x1, R39, P0 ;  /* 0x000000013b037824 */ /* 0x000fca00000e0627 */
[----:B------:R0:W-:Y:S01]  /*157f60*/  STL.64 [R1+0x16a8], R2 ;  /* 0x0016a80201007387 */ /* 0x0001e20000100a00 */
[----:B--2---:R-:W-:Y:S02]  /*157f70*/  F2FP.SATFINITE.E5M2.F32.PACK_AB_MERGE_C R4, R26, R24, RZ ;  /* 0x000000181a04723e */ /* 0x004fe400048060ff */
        /* <DEDUP_REMOVED lines=12> */
[----:B------:R-:W-:Y:S01]  /*158040*/  VIADD R58, R58, UR6 ;  /* 0x000000063a3a7c36 */ /* 0x000fe20008000000 */
[----:B------:R-:W-:Y:S01]  /*158050*/  ULDC UR6, c[0x0][0x248] ;  /* 0x0000920000067ab9 */ /* 0x000fe20000000800 */
[----:B0-----:R-:W-:-:S03]  /*158060*/  F2FP.SATFINITE.E5M2.F32.PACK_AB_MERGE_C R2, R30, R28, RZ ;  /* 0x0000001c1e02723e */ /* 0x001fc600048060ff */
[----:B------:R-:W-:Y:S02]  /*158070*/  SHF.R.S32.HI R59, RZ, 0x1f, R58 ;  /* 0x0000001fff3b7819 */ /* 0x000fe4000001143a */
[----:B------:R-:W-:Y:S01]  /*158080*/  F2FP.SATFINITE.E5M2.F32.PACK_AB_MERGE_C R4, R54, R52, RZ ;  /* 0x000000343604723e */ /* 0x000fe200048060ff */
[----:B------:R0:W-:Y:S04]  /*158090*/  STL [R1+0x1a28], R2 ;  /* 0x001a280201007387 */ /* 0x0001e80000100800 */
[----:B------:R-:W-:Y:S04]  /*1580a0*/  STL [R1+0x19d8], R4 ;  /* 0x0019d80401007387 */ /* 0x000fe80000100800 */
[----:B------:R-:W2:Y:S04]  /*1580b0*/  LDL.LU R28, [R1+0x1550] ;  /* 0x00155000011c7983 */ /* 0x000ea80000300800 */
[----:B------:R-:W2:Y:S01]  /*1580c0*/  LDL.LU R30, [R1+0x1554] ;  /* 0x00155400011e7983 */ /* 0x000ea20000300800 */
[----:B0-----:R-:W-:-:S05]  /*1580d0*/  IADD3 R2, P0, R58, R36, RZ ;  /* 0x000000243a027210 */ /* 0x001fca0007f1e0ff */
[----:B------:R-:W-:-:S05]  /*1580e0*/  IMAD.X R3, R59, 0x1, R37, P0 ;  /* 0x000000013b037824 */ /* 0x000fca00000e0625 */
[----:B------:R3:W-:Y:S04]  /*1580f0*/  STL.64 [R1+0x1698], R2 ;  /* 0x0016980201007387 */ /* 0x0007e80000100a00 */
[----:B------:R-:W2:Y:S04]  /*158100*/  LDL.LU R52, [R1+0x1558] ;  /* 0x0015580001347983 */ /* 0x000ea80000300800 */
[----:B------:R-:W2:Y:S01]  /*158110*/  LDL.LU R54, [R1+0x155c] ;  /* 0x00155c0001367983 */ /* 0x000ea20000300800 */
[----:B---3--:R-:W-:-:S05]  /*158120*/  F2FP.SATFINITE.E5M2.F32.PACK_AB_MERGE_C R2, R48, R57, RZ ;  /* 0x000000393002723e */ /* 0x008fca00048060ff */
[----:B------:R0:W-:Y:S04]  /*158130*/  STL [R1+0x19dc], R2 ;  /* 0x0019dc0201007387 */ /* 0x0001e80000100800 */
[----:B------:R-:W3:Y:S04]  /*158140*/  LDL.LU R57, [R1+0x1540] ;  /* 0x0015400001397983 */ /* 0x000ee80000300800 */
[----:B------:R-:W3:Y:S01]  /*158150*/  LDL.LU R48, [R1+0x1544] ;  /* 0x0015440001307983 */ /* 0x000ee20000300800 */
[----:B0-----:R-:W-:-:S05]  /*158160*/  IADD3 R2, P0, R58, R34, RZ ;  /* 0x000000223a027210 */ /* 0x001fca0007f1e0ff */
[----:B------:R-:W-:Y:S01]  /*158170*/  IMAD.X R3, R59, 0x1, R35, P0 ;  /* 0x000000013b037824 */ /* 0x000fe200000e0623 */
[----:B----4-:R-:W-:Y:S02]  /*158180*/  F2FP.SATFINITE.E5M2.F32.PACK_AB_MERGE_C R4, R18, R16, RZ ;  /* 0x000000101204723e */ /* 0x010fe400048060ff */
[----:B------:R-:W-:-:S03]  /*158190*/  F2FP.SATFINITE.E5M2.F32.PACK_AB_MERGE_C R61, R44, R46, RZ ;  /* 0x0000002e2c3d723e */ /* 0x000fc600048060ff */
[----:B------:R-:W-:Y:S04]  /*1581a0*/  STL [R1+0x198c], R4 ;  /* 0x00198c0401007387 */ /* 0x000fe80000100800 */
        /* <DEDUP_REMOVED lines=16> */
[----:B------:R-:W2:Y:S01]  /*1582b0*/  LDL.LU R20, [R1+0x1538] ;  /* 0x0015380001147983 */ /* 0x000ea20000300800 */
[----:B0-----:R-:W-:Y:S02]  /*1582c0*/  F2FP.SATFINITE.E5M2.F32.PACK_AB_MERGE_C R3, R26, R24, RZ ;  /* 0x000000181a03723e */ /* 0x001fe400048060ff */
[----:B------:R-:W-:-:S03]  /*1582d0*/  F2FP.SATFINITE.E5M2.F32.PACK_AB_MERGE_C R2, R50, R32, RZ ;  /* 0x000000203202723e */ /* 0x000fc600048060ff */
[----:B------:R-:W-:Y:S04]  /*1582e0*/  STL [R1+0x1928], R3 ;  /* 0x0019280301007387 */ /* 0x000fe80000100800 */
[----:B------:R-:W2:Y:S04]  /*1582f0*/  LDL.LU R22, [R1+0x153c] ;  /* 0x00153c0001167983 */ /* 0x000ea80000300800 */
[----:B------:R0:W-:Y:S04]  /*158300*/  STL [R1+0x192c], R2 ;  /* 0x00192c0201007387 */ /* 0x0001e80000100800 */
[----:B------:R-:W2:Y:S04]  /*158310*/  LDL.LU R24, [R1+0x1520] ;  /* 0x0015200001187983 */ /* 0x000ea80000300800 */
[----:B------:R-:W2:Y:S01]  /*158320*/  LDL.LU R26, [R1+0x1524] ;  /* 0x00152400011a7983 */ /* 0x000ea20000300800 */
[----:B------:R-:W-:-:S03]  /*158330*/  VIADD R58, R58, UR6 ;  /* 0x000000063a3a7c36 */ /* 0x000fc60008000000 */
[----:B------:R-:W2:Y:S04]  /*158340*/  LDL.LU R32, [R1+0x1528] ;  /* 0x0015280001207983 */ /* 0x000ea80000300800 */
[----:B------:R-:W2:Y:S01]  /*158350*/  LDL.LU R50, [R1+0x152c] ;  /* 0x00152c0001327983 */ /* 0x000ea20000300800 */
[----:B------:R-:W-:Y:S01]  /*158360*/  F2FP.SATFINITE.E5M2.F32.PACK_AB_MERGE_C R4, R30, R28, RZ ;  /* 0x0000001c1e04723e */ /* 0x000fe200048060ff */
[----:B------:R-:W-:Y:S01]  /*158370*/  ULDC UR6, c[0x0][0x248] ;  /* 0x0000920000067ab9 */ /* 0x000fe20000000800 */
[----:B------:R-:W-:Y:S02]  /*158380*/  SHF.R.S32.HI R59, RZ, 0x1f, R58 ;  /* 0x0000001fff3b7819 */ /* 0x000fe4000001143a */
[----:B0-----:R-:W-:Y:S01]  /*158390*/  IADD3 R2, P0, R58, R36, RZ ;  /* 0x000000243a027210 */ /* 0x001fe20007f1e0ff */
[----:B------:R-:W-:Y:S04]  /*1583a0*/  STL [R1+0x18fc], R4 ;  /* 0x0018fc0401007387 */ /* 0x000fe80000100800 */
[----:B------:R-:W-:-:S05]  /*1583b0*/  IMAD.X R3, R59, 0x1, R37, P0 ;  /* 0x000000013b037824 */ /* 0x000fca00000e0625 */
[----:B------:R0:W-:Y:S04]  /*1583c0*/  STL.64 [R1+0x1678], R2 ;  /* 0x0016780201007387 */ /* 0x0001e80000100a00 */
[----:B------:R-:W2:Y:S01]  /*1583d0*/  LDL.LU R16, [R1+0x1510] ;  /* 0x0015100001107983 */ /* 0x000ea20000300800 */
[----:B0-----:R-:W-:-:S05]  /*1583e0*/  F2FP.SATFINITE.E5M2.F32.PACK_AB_MERGE_C R3, R54, R52, RZ ;  /* 0x000000343603723e */ /* 0x001fca00048060ff */
[----:B------:R-:W-:Y:S04]  /*1583f0*/  STL [R1+0x187c], R3 ;  /* 0x00187c0301007387 */ /* 0x000fe80000100800 */
[----:B------:R-:W2:Y:S01]  /*158400*/  LDL.LU R18, [R1+0x1514] ;  /* 0x0015140001127983 */ /* 0x000ea20000300800 */
[----:B---3--:R-:W-:-:S05]  /*158410*/  F2FP.SATFINITE.E5M2.F32.PACK_AB_MERGE_C R2, R48, R57, RZ ;  /* 0x000000393002723e */ /* 0x008fca00048060ff */
[----:B------:R0:W-:Y:S04]  /*158420*/  STL [R1+0x1868], R2 ;  /* 0x0018680201007387 */ /* 0x0001e80000100800 */
[----:B------:R-:W3:Y:S04]  /*158430*/  LDL.LU R52, [R1+0x1518] ;  /* 0x0015180001347983 */ /* 0x000ee80000300800 */
[----:B------:R-:W3:Y:S04]  /*158440*/  LDL.LU R54, [R1+0x151c] ;  /* 0x00151c0001367983 */ /* 0x000ee80000300800 */
        /* <DEDUP_REMOVED lines=12> */
[----:B------:R-:W4:Y:S04]  /*158510*/  LDL.LU R44, [R1+0x14f4] ;  /* 0x0014f400012c7983 */ /* 0x000f280000300800 */
[----:B0-----:R-:W4:Y:S04]  /*158520*/  LDL.LU R0, [R1+0x14f8] ;  /* 0x0014f80001007983 */ /* 0x001f280000300800 */
[----:B------:R-:W4:Y:S01]  /*158530*/  LDL.LU R60, [R1+0x14fc] ;  /* 0x0014fc00013c7983 */ /* 0x000f220000300800 */
[----:B------:R-:W-:-:S05]  /*158540*/  IADD3 R2, P0, R58, R38, RZ ;  /* 0x000000263a027210 */ /* 0x000fca0007f1e0ff */
[----:B------:R-:W-:-:S05]  /*158550*/  IMAD.X R3, R59, 0x1, R39, P0 ;  /* 0x000000013b037824 */ /* 0x000fca00000e0627 */
[----:B------:R0:W-:Y:S02]  /*158560*/  STL.64 [R1+0x1668], R2 ;  /* 0x0016680201007387 */ /* 0x0001e40000100a00 */
[----:B0-----:R-:W-:-:S05]  /*158570*/  IADD3 R2, P0, R58, R40, RZ ;  /* 0x000000283a027210 */ /* 0x001fca0007f1e0ff */
[----:B------:R-:W-:Y:S01]  /*158580*/  IMAD.X R3, R59, 0x1, R41, P0 ;  /* 0x000000013b037824 */ /* 0x000fe200000e0629 */
[----:B--2---:R-:W-:-:S05]  /*158590*/  F2FP.SATFINITE.E5M2.F32.PACK_AB_MERGE_C R4, R22, R20, RZ ;  /* 0x000000141604723e */ /* 0x004fca00048060ff */
[----:B------:R-:W-:Y:S04]  /*1585a0*/  STL [R1+0x184c], R4 ;  /* 0x00184c0401007387 */ /* 0x000fe80000100800 */
[----:B------:R0:W-:Y:S04]  /*1585b0*/  STL.64 [R1+0x1660], R2 ;  /* 0x0016600201007387 */ /* 0x0001e80000100a00 */
[----:B------:R-:W2:Y:S01]  /*1585c0*/  LDL.LU R20, [R1+0x14e0] ;  /* 0x0014e00001147983 */ /* 0x000ea20000300800 */
[----:B0-----:R-:W-:-:S05]  /*1585d0*/  F2FP.SATFINITE.E5M2.F32.PACK_AB_MERGE_C R2, R26, R24, RZ ;  /* 0x000000181a02723e */ /* 0x001fca00048060ff */
[----:B------:R0:W-:Y:S04]  /*1585e0*/  STL [R1+0x1818], R2 ;  /* 0x0018180201007387 */ /* 0x0001e80000100800 */
[----:B------:R-:W2:Y:S04]  /*1585f0*/  LDL.LU R22, [R1+0x14e4] ;  /* 0x0014e40001167983 */ /* 0x000ea80000300800 */
[----:B------:R-:W2:Y:S04]  /*158600*/  LDL.LU R24, [R1+0x14e8] ;  /* 0x0014e80001187983 */ /* 0x000ea80000300800 */
[----:B------:R-:W2:Y:S01]  /*158610*/  LDL.LU R26, [R1+0x14ec] ;  /* 0x0014ec00011a7983 */ /* 0x000ea20000300800 */
[----:B------:R-:W-:-:S03]  /*158620*/  F2FP.SATFINITE.E5M2.F32.PACK_AB_MERGE_C R4, R50, R32, RZ ;  /* 0x000000203204723e */ /* 0x000fc600048060ff */
[----:B------:R-:W2:Y:S04]  /*158630*/  LDL.LU R32, [R1+0x14d0] ;  /* 0x0014d00001207983 */ /* 0x000ea80000300800 */
[----:B------:R-:W2:Y:S01]  /*158640*/  LDL.LU R50, [R1+0x14d4] ;  /* 0x0014d40001327983 */ /* 0x000ea20000300800 */
[----:B------:R-:W-:-:S03]  /*158650*/  VIADD R58, R58, UR6 ;  /* 0x000000063a3a7c36 */ /* 0x000fc60008000000 */
[----:B------:R1:W-:Y:S01]  /*158660*/  STL [R1+0x6d10], R4 ;  /* 0x006d100401007387 */ /* 0x0003e20000100800 */
[----:B------:R-:W-:Y:S01]  /*158670*/  ULDC UR6, c[0x0][0x248] ;  /* 0x0000920000067ab9 */ /* 0x000fe20000000800 */
[----:B------:R-:W-:Y:S02]  /*158680*/  SHF.R.S32.HI R59, RZ, 0x1f, R58 ;  /* 0x0000001fff3b7819 */ /* 0x000fe4000001143a */
[----:B0-----:R-:W-:Y:S02]  /*158690*/  IADD3 R2, P0, R58, R36, RZ ;  /* 0x000000243a027210 */ /* 0x001fe40007f1e0ff */
[----:B-1----:R-:W-:-:S03]  /*1586a0*/  F2FP.SATFINITE.E5M2.F32.PACK_AB_MERGE_C R4, R18, R16, RZ ;  /* 0x000000101204723e */ /* 0x002fc600048060ff */
[----:B------:R-:W-:Y:S02]  /*1586b0*/  IMAD.X R3, R59, 0x1, R37, P0 ;  /* 0x000000013b037824 */ /* 0x000fe400000e0625 */
[----:B------:R-:W-:Y:S04]  /*1586c0*/  STL [R1+0x17e8], R4 ;  /* 0x0017e80401007387 */ /* 0x000fe80000100800 */
[----:B------:R3:W-:Y:S02]  /*1586d0*/  STL.64 [R1+0x1658], R2 ;  /* 0x0016580201007387 */ /* 0x0007e40000100a00 */
[----:B---3--:R-:W-:Y:S02]  /*1586e0*/  F2FP.SATFINITE.E5M2.F32.PACK_AB_MERGE_C R3, R54, R52, RZ ;  /* 0x000000343603723e */ /* 0x008fe400048060ff */
[----:B------:R-:W-:Y:S01]  /*1586f0*/  F2FP.SATFINITE.E5M2.F32.PACK_AB_MERGE_C R2, R48, R57, RZ ;  /* 0x000000393002723e */ /* 0x000fe200048060ff */
[----:B------:R-:W3:Y:S04]  /*158700*/  LDL.LU R52, [R1+0x14d8] ;  /* 0x0014d80001347983 */ /* 0x000ee80000300800 */
[----:B------:R-:W-:Y:S04]  /*158710*/  STL [R1+0x17ec], R3 ;  /* 0x0017ec0301007387 */ /* 0x000fe80000100800 */
[----:B------:R-:W3:Y:S04]  /*158720*/  LDL.LU R54, [R1+0x14dc] ;  /* 0x0014dc0001367983 */ /* 0x000ee80000300800 */
[----:B------:R0:W-:Y:S04]  /*158730*/  STL [R1+0x17bc], R2 ;  /* 0x0017bc0201007387 */ /* 0x0001e80000100800 */
[----:B------:R-:W3:Y:S04]  /*158740*/  LDL.LU R57, [R1+0x14c0] ;  /* 0x0014c00001397983 */ /* 0x000ee80000300800 */
[----:B------:R-:W3:Y:S01]  /*158750*/  LDL.LU R48, [R1+0x14c4] ;  /* 0x0014c40001307983 */ /* 0x000ee20000300800 */
[----:B0-----:R-:W-:-:S05]  /*158760*/  IADD3 R2, P0, R58, R34, RZ ;  /* 0x000000223a027210 */ /* 0x001fca0007f1e0ff */
[----:B------:R-:W-:-:S05]  /*158770*/  IMAD.X R3, R59, 0x1, R35, P0 ;  /* 0x000000013b037824 */ /* 0x000fca00000e0623 */
[----:B------:R0:W-:Y:S02]  /*158780*/  STL.64 [R1+0x1650], R2 ;  /* 0x0016500201007387 */ /* 0x0001e40000100a00 */
[----:B0-----:R-:W-:Y:S02]  /*158790*/  IADD3 R2, P0, R58, R38, RZ ;  /* 0x000000263a027210 */ /* 0x001fe40007f1e0ff */
[----:B----4-:R-:W-:-:S03]  /*1587a0*/  F2FP.SATFINITE.E5M2.F32.PACK_AB_MERGE_C R5, R30, R28, RZ ;  /* 0x0000001c1e05723e */ /* 0x010fc600048060ff */
[----:B------:R-:W-:Y:S02]  /*1587b0*/  IMAD.X R3, R59, 0x1, R39, P0 ;  /* 0x000000013b037824 */ /* 0x000fe400000e0627 */
[----:B------:R-:W-:Y:S01]  /*1587c0*/  STL [R1+0x17cc], R5 ;  /* 0x0017cc0501007387 */ /* 0x000fe20000100800 */
[----:B------:R-:W-:-:S05]  /*1587d0*/  F2FP.SATFINITE.E5M2.F32.PACK_AB_MERGE_C R4, R44, R46, RZ ;  /* 0x0000002e2c04723e */ /* 0x000fca00048060ff */
[----:B------:R-:W-:Y:S04]  /*1587e0*/  STL [R1+0x934], R4 ;  /* 0x0009340401007387 */ /* 0x000fe80000100800 */
[----:B------:R-:W4:Y:S04]  /*1587f0*/  LDL.LU R28, [R1+0x14c8] ;  /* 0x0014c800011c7983 */ /* 0x000f280000300800 */
[----:B------:R-:W4:Y:S01]  /*158800*/  LDL.LU R30, [R1+0x14cc] ;  /* 0x0014cc00011e7983 */ /* 0x000f220000300800 */
[----:B------:R-:W-:-:S03]  /*158810*/  F2FP.SATFINITE.E5M2.F32.PACK_AB_MERGE_C R0, R60, R0, RZ ;  /* 0x000000003c00723e */ /* 0x000fc600048060ff */
[----:B------:R-:W-:Y:S04]  /*158820*/  STL.64 [R1+0x1648], R2 ;  /* 0x0016480201007387 */ /* 0x000fe80000100a00 */
        /* <DEDUP_REMOVED lines=8> */
[----:B------:R-:W-:Y:S01]  /*1588b0*/  VIADD R58, R58, UR6 ;  /* 0x000000063a3a7c36 */ /* 0x000fe20008000000 */
[----:B------:R-:W-:-:S04]  /*1588c0*/  ULDC UR6, c[0x0][0x248] ;  /* 0x0000920000067ab9 */ /* 0x000fc80000000800 */
[----:B------:R-:W-:Y:S02]  /*1588d0*/  SHF.R.S32.HI R59, RZ, 0x1f, R58 ;  /* 0x0000001fff3b7819 */ /* 0x000fe4000001143a */
[----:B--2---:R-:W-:Y:S02]  /*1588e0*/  F2FP.SATFINITE.E5M2.F32.PACK_AB_MERGE_C R3, R22, R20, RZ ;  /* 0x000000141603723e */ /* 0x004fe400048060ff */
[----:B------:R-:W-:-:S03]  /*1588f0*/  F2FP.SATFINITE.E5M2.F32.PACK_AB_MERGE_C R2, R26, R24, RZ ;  /* 0x000000181a02723e */ /* 0x000fc600048060ff */
[----:B------:R-:W-:Y:S04]  /*158900*/  STL [R1+0x8b4], R3 ;  /* 0x0008b40301007387 */ /* 0x000fe80000100800 */
[----:B------:R0:W-:Y:S04]  /*158910*/  STL [R1+0x8e4], R2 ;  /* 0x0008e40201007387 */ /* 0x0001e80000100800 */
        /* <DEDUP_REMOVED lines=10> */
[----:B------:R3:W-:Y:S04]  /*1589c0*/  STL.64 [R1+0x1638], R2 ;  /* 0x0016380201007387 */ /* 0x0007e80000100a00 */
[----:B------:R-:W2:Y:S01]  /*1589d0*/  LDL.LU R20, [R1+0x1498] ;  /* 0x0014980001147983 */ /* 0x000ea20000300800 */
[----:B---3--:R-:W-:Y:S02]  /*1589e0*/  F2FP.SATFINITE.E5M2.F32.PACK_AB_MERGE_C R3, R54, R52, RZ ;  /* 0x000000343603723e */ /* 0x008fe400048060ff */
[----:B------:R-:W-:-:S03]  /*1589f0*/  F2FP.SATFINITE.E5M2.F32.PACK_AB_MERGE_C R2, R48, R57, RZ ;  /* 0x000000393002723e */ /* 0x000fc600048060ff */
        /* <DEDUP_REMOVED lines=8> */
[----:B------:R-:W3:Y:S01]  /*158a80*/  LDL.LU R48, [R1+0x1474] ;  /* 0x0014740001307983 */ /* 0x000ee20000300800 */
[----:B0-----:R-:W-:-:S05]  /*158a90*/  IADD3 R2, P0, R58, R34, RZ ;  /* 0x000000223a027210 */ /* 0x001fca0007f1e0ff */
[----:B------:R-:W-:-:S05]  /*158aa0*/  IMAD.X R3, R59, 0x1, R35, P0 ;  /* 0x000000013b037824 */ /* 0x000fca00000e0623 */
[----:B------:R0:W-:Y:S02]  /*158ab0*/  STL.64 [R1+0x1630], R2 ;  /* 0x0016300201007387 */ /* 0x0001e40000100a00 */
[----:B0-----:R-:W-:-:S05]  /*158ac0*/  IADD3 R2, P0, R58, R38, RZ ;  /* 0x000000263a027210 */ /* 0x001fca0007f1e0ff */
[----:B------:R-:W-:Y:S01]  /*158ad0*/  IMAD.X R3, R59, 0x1, R39, P0 ;  /* 0x000000013b037824 */ /* 0x000fe200000e0627 */
[----:B----4-:R-:W-:-:S05]  /*158ae0*/  F2FP.SATFINITE.E5M2.F32.PACK_AB_MERGE_C R5, R30, R28, RZ ;  /* 0x0000001c1e05723e */ /* 0x010fca00048060ff */
[----:B------:R-:W-:Y:S01]  /*158af0*/  STL [R1+0x7cc], R5 ;  /* 0x0007cc0501007387 */ /* 0x000fe20000100800 */
[----:B------:R-:W-:-:S05]  /*158b00*/  F2FP.SATFINITE.E5M2.F32.PACK_AB_MERGE_C R4, R44, R46, RZ ;  /* 0x0000002e2c04723e */ /* 0x000fca00048060ff */
[----:B------:R-:W-:Y:S04]  /*158b10*/  STL [R1+0x728], R4 ;  /* 0x0007280401007387 */ /* 0x000fe80000100800 */
[----:B------:R0:W-:Y:S01]  /*158b20*/  STL.64 [R1+0x1628], R2 ;  /* 0x0016280201007387 */ /* 0x0001e20000100a00 */
[----:B------:R-:W-:-:S05]  /*158b30*/  F2FP.SATFINITE.E5M2.F32.PACK_AB_MERGE_C R0, R60, R0, RZ ;  /* 0x000000003c00723e */ /* 0x000fca00048060ff */
[----:B------:R1:W-:Y:S04]  /*158b40*/  STL [R1+0x75c], R0 ;  /* 0x00075c0001007387 */ /* 0x0003e80000100800 */
[----:B------:R-:W4:Y:S04]  /*158b50*/  LDL.LU R28, [R1+0x1478] ;  /* 0x00147800011c7983 */ /* 0x000f280000300800 */
[----:B------:R-:W4:Y:S04]  /*158b60*/  LDL.LU R30, [R1+0x147c] ;  /* 0x00147c00011e7983 */ /* 0x000f280000300800 */
[----:B------:R-:W4:Y:S01]  /*158b70*/  LDL.LU R46, [R1+0x1460] ;  /* 0x00146000012e7983 */ /* 0x000f220000300800 */
[----:B0-----:R-:W-:-:S05]  /*158b80*/  IADD3 R2, P0, R58, R40, RZ ;  /* 0x000000283a027210 */ /* 0x001fca0007f1e0ff */
[----:B------:R-:W-:-:S05]  /*158b90*/  IMAD.X R3, R59, 0x1, R41, P0 ;  /* 0x000000013b037824 */ /* 0x000fca00000e0629 */
[----:B------:R2:W-:Y:S04]  /*158ba0*/  STL.64 [R1+0x1620], R2 ;  /* 0x0016200201007387 */ /* 0x0005e80000100a00 */
[----:B------:R-:W4:Y:S04]  /*158bb0*/  LDL.LU R44, [R1+0x1464] ;  /* 0x00146400012c7983 */ /* 0x000f280000300800 */
[----:B-1----:R-:W4:Y:S04]  /*158bc0*/  LDL.LU R0, [R1+0x1468] ;  /* 0x0014680001007983 */ /* 0x002f280000300800 */
[----:B------:R-:W4:Y:S01]  /*158bd0*/  LDL.LU R60, [R1+0x146c] ;  /* 0x00146c00013c7983 */ /* 0x000f220000300800 */
[----:B------:R-:W-:Y:S01]  /*158be0*/  VIADD R58, R58, UR6 ;  /* 0x000000063a3a7c36 */ /* 0x000fe20008000000 */
[----:B------:R-:W-:-:S04]  /*158bf0*/  ULDC UR6, c[0x0][0x248] ;  /* 0x0000920000067ab9 */ /* 0x000fc80000000800 */
[----:B------:R-:W-:Y:S02]  /*158c00*/  SHF.R.S32.HI R59, RZ, 0x1f, R58 ;  /* 0x0000001fff3b7819 */ /* 0x000fe4000001143a */
[----:B--2---:R-:W-:-:S05]  /*158c10*/  F2FP.SATFINITE.E5M2.F32.PACK_AB_MERGE_C R3, R14, R12, RZ ;  /* 0x0000000c0e03723e */ /* 0x004fca00048060ff */
[----:B------:R-:W-:Y:S01]  /*158c20*/  STL [R1+0x6d0], R3 ;  /* 0x0006d00301007387 */ /* 0x000fe20000100800 */
[----:B------:R-:W-:-:S05]  /*158c30*/  F2FP.SATFINITE.E5M2.F32.PACK_AB_MERGE_C R2, R18, R16, RZ ;  /* 0x000000101202723e */ /* 0x000fca00048060ff */
[----:B------:R0:W-:Y:S02]  /*158c40*/  STL [R1+0x6dc], R2 ;  /* 0x0006dc0201007387 */ /* 0x0001e40000100800 */
[----:B0-----:R-:W-:Y:S02]  /*158c50*/  F2FP.SATFINITE.E5M2.F32.PACK_AB_MERGE_C R2, R50, R32, RZ ;  /* 0x000000203202723e */ /* 0x001fe400048060ff */
[----:B------:R-:W2:Y:S04]  /*158c60*/  LDL.LU R32, [R1+0x1450] ;  /* 0x0014500001207983 */ /* 0x000ea80000300800 */
[----:B------:R-:W2:Y:S04]  /*158c70*/  LDL.LU R50, [R1+0x1454] ;  /* 0x0014540001327983 */ /* 0x000ea80000300800 */
[----:B------:R0:W-:Y:S02]  /*158c80*/  STL [R1+0x3f8], R2 ;  /* 0x0003f80201007387 */ /* 0x0001e40000100800 */
[----:B0-----:R-:W-:-:S05]  /*158c90*/  IADD3 R2, P0, R58, R36, RZ ;  /* 0x000000243a027210 */ /* 0x001fca0007f1e0ff */
[----:B------:R-:W-:-:S05]  /*158ca0*/  IMAD.X R3, R59, 0x1, R37, P0 ;  /* 0x000000013b037824 */ /* 0x000fca00000e0625 */
[----:B------:R0:W-:Y:S02]  /*158cb0*/  STL.64 [R1+0x1618], R2 ;  /* 0x0016180201007387 */ /* 0x0001e40000100a00 */
[----:B0-----:R-:W-:-:S05]  /*158cc0*/  IADD3 R2, P0, R58, R34, RZ ;  /* 0x000000223a027210 */ /* 0x001fca0007f1e0ff */
[----:B------:R-:W-:Y:S01]  /*158cd0*/  IMAD.X R3, R59, 0x1, R35, P0 ;  /* 0x000000013b037824 */ /* 0x000fe200000e0623 */
[----:B---3--:R-:W-:Y:S02]  /*158ce0*/  F2FP.SATFINITE.E5M2.F32.PACK_AB_MERGE_C R5, R22, R20, RZ ;  /* 0x000000141605723e */ /* 0x008fe400048060ff */
[----:B------:R-:W-:-:S03]  /*158cf0*/  F2FP.SATFINITE.E5M2.F32.PACK_AB_MERGE_C R4, R26, R24, RZ ;  /* 0x000000181a04723e */ /* 0x000fc600048060ff */
[----:B------:R-:W-:Y:S04]  /*158d00*/  STL [R1+0x3f4], R5 ;  /* 0x0003f40501007387 */ /* 0x000fe80000100800 */
[----:B------:R-:W-:Y:S04]  /*158d10*/  STL [R1+0x3e4], R4 ;  /* 0x0003e40401007387 */ /* 0x000fe80000100800 */
[----:B------:R0:W-:Y:S04]  /*158d20*/  STL.64 [R1+0x1610], R2 ;  /* 0x0016100201007387 */ /* 0x0001e80000100a00 */
[----:B------:R-:W3:Y:S01]  /*158d30*/  LDL.LU R12, [R1+0x1458] ;  /* 0x00145800010c7983 */ /* 0x000ee20000300800 */
[----:B0-----:R-:W-:-:S02]  /*158d40*/  F2FP.SATFINITE.E5M2.F32.PACK_AB_MERGE_C R3, R54, R52, RZ ;  /* 0x000000343603723e */ /* 0x001fc400048060ff */
        /* <DEDUP_REMOVED lines=13> */
[----:B0-----:R-:W-:-:S05]  /*158e20*/  IADD3 R2, P0, R58, R40, RZ ;  /* 0x000000283a027210 */ /* 0x001fca0007f1e0ff */
[----:B------:R-:W-:Y:S01]  /*158e30*/  IMAD.X R3, R59, 0x1, R41, P0 ;  /* 0x000000013b037824 */ /* 0x000fe200000e0629 */
[----:B----4-:R-:W-:-:S05]  /*158e40*/  F2FP.SATFINITE.E5M2.F32.PACK_AB_MERGE_C R4, R30, R28, RZ ;  /* 0x0000001c1e04723e */ /* 0x010fca00048060ff */
[----:B------:R-:W-:Y:S04]  /*158e50*/  STL [R1+0x3e0], R4 ;  /* 0x0003e00401007387 */ /* 0x000fe80000100800 */
[----:B------:R0:W-:Y:S04]  /*158e60*/  STL.64 [R1+0x1600], R2 ;  /* 0x0016000201007387 */ /* 0x0001e80000100a00 */
[----:B------:R-:W4:Y:S01]  /*158e70*/  LDL.LU R16, [R1+0x1438] ;  /* 0x0014380001107983 */ /* 0x000f220000300800 */
[----:B0-----:R-:W-:Y:S02]  /*158e80*/  F2FP.SATFINITE.E5M2.F32.PACK_AB_MERGE_C R2, R44, R46, RZ ;  /* 0x0000002e2c02723e */ /* 0x001fe400048060ff */
[----:B------:R-:W-:-:S03]  /*158e90*/  F2FP.SATFINITE.E5M2.F32.PACK_AB_MERGE_C R0, R60, R0, RZ ;  /* 0x000000003c00723e */ /* 0x000fc600048060ff */
[----:B------:R-:W-:Y:S04]  /*158ea0*/  STL [R1+0x3d4], R2 ;  /* 0x0003d40201007387 */ /* 0x000fe80000100800 */
[----:B------:R-:W4:Y:S04]  /*158eb0*/  LDL.LU R18, [R1+0x143c] ;  /* 0x00143c0001127983 */ /* 0x000f280000300800 */
[----:B------:R0:W-:Y:S04]  /*158ec0*/  STL [R1+0x3d8], R0 ;  /* 0x0003d80001007387 */ /* 0x0001e80000100800 */
[----:B------:R-:W4:Y:S04]  /*158ed0*/  LDL.LU R46, [R1+0x1420] ;  /* 0x00142000012e7983 */ /* 0x000f280000300800 */
[----:B------:R-:W4:Y:S04]  /*158ee0*/  LDL.LU R44, [R1+0x1424] ;  /* 0x00142400012c7983 */ /* 0x000f280000300800 */
[----:B0-----:R-:W4:Y:S04]  /*158ef0*/  LDL.LU R0, [R1+0x1428] ;  /* 0x0014280001007983 */ /* 0x001f280000300800 */
[----:B------:R-:W4:Y:S01]  /*158f00*/  LDL.LU R60, [R1+0x142c] ;  /* 0x00142c00013c7983 */ /* 0x000f220000300800 */
[----:B------:R-:W-:-:S03]  /*158f10*/  VIADD R58, R58, UR6 ;  /* 0x000000063a3a7c36 */ /* 0x000fc60008000000 */
[----:B------:R-:W4:Y:S04]  /*158f20*/  LDL.LU R20, [R1+0x1410] ;  /* 0x0014100001147983 */ /* 0x000f280000300800 */
[----:B------:R-:W4:Y:S01]  /*158f30*/  LDL.LU R22, [R1+0x1414] ;  /* 0x0014140001167983 */ /* 0x000f220000300800 */
[----:B------:R-:W-:Y:S01]  /*158f40*/  ULDC UR6, c[0x0][0x248] ;  /* 0x0000920000067ab9 */ /* 0x000fe20000000800 */
[----:B------:R-:W-:Y:S02]  /*158f50*/  SHF.R.S32.HI R59, RZ, 0x1f, R58 ;  /* 0x0000001fff3b7819 */ /* 0x000fe4000001143a */
[----:B--2---:R-:W-:-:S05]  /*158f60*/  F2FP.SATFINITE.E5M2.F32.PACK_AB_MERGE_C R2, R50, R32, RZ ;  /* 0x000000203202723e */ /* 0x004fca00048060ff */
[----:B------:R0:W-:Y:S04]  /*158f70*/  STL [R1+0x3cc], R2 ;  /* 0x0003cc0201007387 */ /* 0x0001e80000100800 */
        /* <DEDUP_REMOVED lines=8> */
[----:B------:R-:W-:Y:S02]  /*159000*/  F2FP.SATFINITE.E5M2.F32.PACK_AB_MERGE_C R2, R54, R52, RZ ;  /* 0x000000343602723e */ /* 0x000fe400048060ff */
[----:B------:R-:W3:Y:S04]  /*159010*/  LDL.LU R52, [R1+0x1408] ;  /* 0x0014080001347983 */ /* 0x000ee80000300800 */
[----:B------:R-:W-:Y:S04]  /*159020*/  STL [R1+0x3d0], R3 ;  /* 0x0003d00301007387 */ /* 0x000fe80000100800 */
[----:B------:R-:W3:Y:S04]  /*159030*/  LDL.LU R54, [R1+0x140c] ;  /* 0x00140c0001367983 */ /* 0x000ee80000300800 */
[----:B------:R0:W-:Y:S02]  /*159040*/  STL [R1+0x3c4], R2 ;  /* 0x0003c40201007387 */ /* 0x0001e40000100800 */
[----:B0-----:R-:W-:-:S05]  /*159050*/  IADD3 R2, P0, R58, R34, RZ ;  /* 0x000000223a027210 */ /* 0x001fca0007f1e0ff */
[----:B------:R-:W-:-:S05]  /*159060*/  IMAD.X R3, R59, 0x1, R35, P0 ;  /* 0x000000013b037824 */ /* 0x000fca00000e0623 */
[----:B------:R0:W-:Y:S02]  /*159070*/  STL.64 [R1+0x15f0], R2 ;  /* 0x0015f00201007387 */ /* 0x0001e40000100a00 */
[----:B0-----:R-:W-:Y:S02]  /*159080*/  F2FP.SATFINITE.E5M2.F32.PACK_AB_MERGE_C R3, R26, R24, RZ ;  /* 0x000000181a03723e */ /* 0x001fe400048060ff */
[----:B------:R-:W3:Y:S04]  /*159090*/  LDL.LU R24, [R1+0x13f0] ;  /* 0x0013f00001187983 */ /* 0x000ee80000300800 */
[----:B------:R-:W-:Y:S04]  /*1590a0*/  STL [R1+0x3c8], R3 ;  /* 0x0003c80301007387 */ /* 0x000fe80000100800 */
[----:B------:R-:W3:Y:S01]  /*1590b0*/  LDL.LU R26, [R1+0x13f4] ;  /* 0x0013f400011a7983 */ /* 0x000ee20000300800 */
[----:B------:R-:W-:-:S05]  /*1590c0*/  F2FP.SATFINITE.E5M2.F32.PACK_AB_MERGE_C R2, R48, R57, RZ ;  /* 0x000000393002723e */ /* 0x000fca00048060ff */
[----:B------:R0:W-:Y:S04]  /*1590d0*/  STL [R1+0x3bc], R2 ;  /* 0x0003bc0201007387 */ /* 0x0001e80000100800 */
[----:B------:R-:W3:Y:S04]  /*1590e0*/  LDL.LU R57, [R1+0x13f8] ;  /* 0x0013f80001397983 */ /* 0x000ee80000300800 */
[----:B------:R-:W3:Y:S01]  /*1590f0*/  LDL.LU R48, [R1+0x13fc] ;  /* 0x0013fc0001307983 */ /* 0x000ee20000300800 */
[----:B0-----:R-:W-:-:S05]  /*159100*/  IADD3 R2, P0, R58, R38, RZ ;  /* 0x000000263a027210 */ /* 0x001fca0007f1e0ff */
[----:B------:R-:W-:-:S05]  /*159110*/  IMAD.X R3, R59, 0x1, R39, P0 ;  /* 0x000000013b037824 */ /* 0x000fca00000e0627 */
[----:B------:R0:W-:Y:S01]  /*159120*/  STL.64 [R1+0x15e8], R2 ;  /* 0x0015e80201007387 */ /* 0x0001e20000100a00 */
[----:B----4-:R-:W-:Y:S02]  /*159130*/  F2FP.SATFINITE.E5M2.F32.PACK_AB_MERGE_C R4, R18, R16, RZ ;  /* 0x000000101204723e */ /* 0x010fe400048060ff */
[----:B0-----:R-:W-:-:S03]  /*159140*/  IADD3 R2, P0, R58, R40, RZ ;  /* 0x000000283a027210 */ /* 0x001fc60007f1e0ff */
[----:B------:R-:W-:Y:S02]  /*159150*/  STL [R1+0x3c0], R4 ;  /* 0x0003c00401007387 */ /* 0x000fe40000100800 */
        /* <DEDUP_REMOVED lines=10> */
[----:B------:R-:W-:Y:S01]  /*159200*/  VIADD R58, R58, UR6 ;  /* 0x000000063a3a7c36 */ /* 0x000fe20008000000 */
[----:B------:R-:W-:Y:S01]  /*159210*/  F2FP.SATFINITE.E5M2.F32.PACK_AB_MERGE_C R4, R22, R20, RZ ;  /* 0x000000141604723e */ /* 0x000fe200048060ff */
[----:B------:R-:W-:-:S03]  /*159220*/  ULDC UR6, c[0x0][0x248] ;  /* 0x0000920000067ab9 */ /* 0x000fc60000000800 */
[----:B------:R-:W-:Y:S02]  /*159230*/  SHF.R.S32.HI R59, RZ, 0x1f, R58 ;  /* 0x0000001fff3b7819 */ /* 0x000fe4000001143a */
[----:B------:R-:W-:Y:S01]  /*159240*/  IADD3 R2, P0, R58, R36, RZ ;  /* 0x000000243a027210 */ /* 0x000fe20007f1e0ff */
[----:B------:R-:W-:Y:S04]  /*159250*/  STL [R1+0x2a0], R4 ;  /* 0x0002a00401007387 */ /* 0x000fe80000100800 */
[----:B------:R-:W-:-:S05]  /*159260*/  IMAD.X R3, R59, 0x1, R37, P0 ;  /* 0x000000013b037824 */ /* 0x000fca00000e0625 */
[----:B------:R2:W-:Y:S02]  /*159270*/  STL.64 [R1+0x15d8], R2 ;  /* 0x0015d80201007387 */ /* 0x0005e40000100a00 */
[----:B--2---:R-:W-:Y:S02]  /*159280*/  F2FP.SATFINITE.E5M2.F32.PACK_AB_MERGE_C R3, R30, R28, RZ ;  /* 0x0000001c1e03723e */ /* 0x004fe400048060ff */
[----:B------:R-:W2:Y:S04]  /*159290*/  LDL.LU R28, [R1+0x13d0] ;  /* 0x0013d000011c7983 */ /* 0x000ea80000300800 */
[----:B------:R-:W-:Y:S04]  /*1592a0*/  STL [R1+0x2a4], R3 ;  /* 0x0002a40301007387 */ /* 0x000fe80000100800 */
[----:B------:R-:W2:Y:S01]  /*1592b0*/  LDL.LU R30, [R1+0x13d4] ;  /* 0x0013d400011e7983 */ /* 0x000ea20000300800 */
[----:B------:R-:W-:-:S05]  /*1592c0*/  F2FP.SATFINITE.E5M2.F32.PACK_AB_MERGE_C R2, R50, R32, RZ ;  /* 0x000000203202723e */ /* 0x000fca00048060ff */
[----:B------:R0:W-:Y:S04]  /*1592d0*/  STL [R1+0x294], R2 ;  /* 0x0002940201007387 */ /* 0x0001e80000100800 */
[----:B------:R-:W2:Y:S04]  /*1592e0*/  LDL.LU R32, [R1+0x13d8] ;  /* 0x0013d80001207983 */ /* 0x000ea80000300800 */
[----:B------:R-:W2:Y:S01]  /*1592f0*/  LDL.LU R50, [R1+0x13dc] ;  /* 0x0013dc0001327983 */ /* 0x000ea20000300800 */
[----:B0-----:R-:W-:-:S05]  /*159300*/  IADD3 R2, P0, R58, R34, RZ ;  /* 0x000000223a027210 */ /* 0x001fca0007f1e0ff */
[----:B------:R-:W-:-:S05]  /*159310*/  IMAD.X R3, R59, 0x1, R35, P0 ;  /* 0x000000013b037824 */ /* 0x000fca00000e0623 */
[----:B------:R0:W-:Y:S02]  /*159320*/  STL.64 [R1+0x15d0], R2 ;  /* 0x0015d00201007387 */ /* 0x0001e40000100a00 */
[----:B0-----:R-:W-:-:S05]  /*159330*/  IADD3 R2, P0, R58, R38, RZ ;  /* 0x000000263a027210 */ /* 0x001fca0007f1e0ff */
[----:B------:R-:W-:Y:S01]  /*159340*/  IMAD.X R3, R59, 0x1, R39, P0 ;  /* 0x000000013b037824 */ /* 0x000fe200000e0627 */
[----:B---3--:R-:W-:Y:S02]  /*159350*/  F2FP.SATFINITE.E5M2.F32.PACK_AB_MERGE_C R43, R54, R52, RZ ;  /* 0x00000034362b723e */ /* 0x008fe400048060ff */
[----:B------:R-:W3:Y:S04]  /*159360*/  LDL.LU R52, [R1+0x13c0] ;  /* 0x0013c00001347983 */ /* 0x000ee80000300800 */
[----:B------:R-:W3:Y:S04]  /*159370*/  LDL.LU R54, [R1+0x13c4] ;  /* 0x0013c40001367983 */ /* 0x000ee80000300800 */
[----:B------:R-:W-:Y:S01]  /*159380*/  STL [R1+0x6d84], R43 ;  /* 0x006d842b01007387 */ /* 0x000fe20000100800 */
[----:B------:R-:W-:-:S05]  /*159390*/  F2FP.SATFINITE.E5M2.F32.PACK_AB_MERGE_C R4, R26, R24, RZ ;  /* 0x000000181a04723e */ /* 0x000fca00048060ff */
[----:B------:R-:W-:Y:S04]  /*1593a0*/  STL [R1+0x270], R4 ;  /* 0x0002700401007387 */ /* 0x000fe80000100800 */
[----:B------:R-:W3:Y:S04]  /*1593b0*/  LDL.LU R20, [R1+0x13c8] ;  /* 0x0013c80001147983 */ /* 0x000ee80000300800 */
[----:B------:R-:W3:Y:S04]  /*1593c0*/  LDL.LU R22, [R1+0x13cc] ;  /* 0x0013cc0001167983 */ /* 0x000ee80000300800 */
[----:B------:R0:W-:Y:S04]  /*1593d0*/  STL.64 [R1+0x15c8], R2 ;  /* 0x0015c80201007387 */ /* 0x0001e80000100a00 */
[----:B------:R-:W3:Y:S04]  /*1593e0*/  LDL.LU R24, [R1+0x13b0] ;  /* 0x0013b00001187983 */ /* 0x000ee80000300800 */
[----:B------:R-:W3:Y:S01]  /*1593f0*/  LDL.LU R26, [R1+0x13b4] ;  /* 0x0013b400011a7983 */ /* 0x000ee20000300800 */
[----:B------:R-:W-:-:S03]  /*159400*/  F2FP.SATFINITE.E5M2.F32.PACK_AB_MERGE_C R42, R48, R57, RZ ;  /* 0x00000039302a723e */ /* 0x000fc600048060ff */
[----:B------:R-:W3:Y:S04]  /*159410*/  LDL.LU R57, [R1+0x13b8] ;  /* 0x0013b80001397983 */ /* 0x000ee80000300800 */
[----:B------:R-:W3:Y:S01]  /*159420*/  LDL.LU R48, [R1+0x13bc] ;  /* 0x0013bc0001307983 */ /* 0x000ee20000300800 */
[----:B0-----:R-:W-:-:S03]  /*159430*/  IADD3 R2, P0, R58, R40, RZ ;  /* 0x000000283a027210 */ /* 0x001fc60007f1e0ff */
[----:B------:R-:W-:Y:S02]  /*159440*/  STL [R1+0x6d94], R42 ;  /* 0x006d942a01007387 */ /* 0x000fe40000100800 */
[----:B------:R-:W-:-:S05]  /*159450*/  IMAD.X R3, R59, 0x1, R41, P0 ;  /* 0x000000013b037824 */ /* 0x000fca00000e0629 */
[----:B------:R4:W-:Y:S02]  /*159460*/  STL.64 [R1+0x15c0], R2 ;  /* 0x0015c00201007387 */ /* 0x0009e40000100a00 */
[----:B----4-:R-:W-:Y:S02]  /*159470*/  F2FP.SATFINITE.E5M2.F32.PACK_AB_MERGE_C R2, R44, R46, RZ ;  /* 0x0000002e2c02723e */ /* 0x010fe400048060ff */
[----:B------:R-:W4:Y:S04]  /*159480*/  LDL.LU R46, [R1+0x13a0] ;  /* 0x0013a000012e7983 */ /* 0x000f280000300800 */
[----:B------:R0:W-:Y:S04]  /*159490*/  STL [R1+0x260], R2 ;  /* 0x0002600201007387 */ /* 0x0001e80000100800 */
[----:B------:R-:W4:Y:S01]  /*1594a0*/  LDL.LU R44, [R1+0x13a4] ;  /* 0x0013a400012c7983 */ /* 0x000f220000300800 */
[----:B------:R-:W-:-:S03]  /*1594b0*/  F2FP.SATFINITE.E5M2.F32.PACK_AB_MERGE_C R42, R60, R0, RZ ;  /* 0x000000003c2a723e */ /* 0x000fc600048060ff */
[----:B------:R-:W4:Y:S04]  /*1594c0*/  LDL.LU R0, [R1+0x13a8] ;  /* 0x0013a80001007983 */ /* 0x000f280000300800 */
[----:B------:R-:W4:Y:S01]  /*1594d0*/  LDL.LU R60, [R1+0x13ac] ;  /* 0x0013ac00013c7983 */ /* 0x000f220000300800 */
[----:B------:R-:W-:-:S03]  /*1594e0*/  VIADD R58, R58, UR6 ;  /* 0x000000063a3a7c36 */ /* 0x000fc60008000000 */
[----:B------:R-:W-:Y:S01]  /*1594f0*/  STL [R1+0x6d98], R42 ;  /* 0x006d982a01007387 */ /* 0x000fe20000100800 */
[----:B------:R-:W-:Y:S01]  /*159500*/  ULDC UR6, c[0x0][0x248] ;  /* 0x0000920000067ab9 */ /* 0x000fe20000000800 */
[----:B------:R-:W-:Y:S02]  /*159510*/  SHF.R.S32.HI R59, RZ, 0x1f, R58 ;  /* 0x0000001fff3b7819 */ /* 0x000fe4000001143a */
        /* <DEDUP_REMOVED lines=8> */
[----:B------:R-:W2:Y:S04]  /*1595a0*/  LDL.LU R32, [R1+0x1398] ;  /* 0x0013980001207983 */ /* 0x000ea80000300800 */
[----:B------:R-:W-:Y:S04]  /*1595b0*/  STL [R1+0x244], R3 ;  /* 0x0002440301007387 */ /* 0x000fe80000100800 */
[----:B------:R-:W2:Y:S01]  /*1595c0*/  LDL.LU R50, [R1+0x139c] ;  /* 0x00139c0001327983 */ /* 0x000ea20000300800 */
[----:B---3--:R-:W-:-:S05]  /*1595d0*/  F2FP.SATFINITE.E5M2.F32.PACK_AB_MERGE_C R2, R54, R52, RZ ;  /* 0x000000343602723e */ /* 0x008fca00048060ff */
[----:B------:R0:W-:Y:S04]  /*1595e0*/  STL [R1+0x224], R2 ;  /* 0x0002240201007387 */ /* 0x0001e80000100800 */
[----:B------:R-:W3:Y:S04]  /*1595f0*/  LDL.LU R52, [R1+0x1380] ;  /* 0x0013800001347983 */ /* 0x000ee80000300800 */
[----:B------:R-:W3:Y:S01]  /*159600*/  LDL.LU R54, [R1+0x1384] ;  /* 0x0013840001367983 */ /* 0x000ee20000300800 */
[----:B0-----:R-:W-:-:S05]  /*159610*/  IADD3 R2, P0, R58, R34, RZ ;  /* 0x000000223a027210 */ /* 0x001fca0007f1e0ff */
[----:B------:R-:W-:-:S05]  /*159620*/  IMAD.X R3, R59, 0x1, R35, P0 ;  /* 0x000000013b037824 */ /* 0x000fca00000e0623 */
[----:B------:R0:W-:Y:S02]  /*159630*/  STL.64 [R1+0x15b0], R2 ;  /* 0x0015b00201007387 */ /* 0x0001e40000100a00 */
[----:B0-----:R-:W-:Y:S02]  /*159640*/  IADD3 R2, P0, R58, R38, RZ ;  /* 0x000000263a027210 */ /* 0x001fe40007f1e0ff */
[----:B------:R-:W-:-:S03]  /*159650*/  F2FP.SATFINITE.E5M2.F32.PACK_AB_MERGE_C R5, R22, R20, RZ ;  /* 0x000000141605723e */ /* 0x000fc600048060ff */
[----:B------:R-:W-:Y:S01]  /*159660*/  IMAD.X R3, R59, 0x1, R39, P0 ;  /* 0x000000013b037824 */ /* 0x000fe200000e0627 */
[----:B------:R-:W-:Y:S01]  /*159670*/  F2FP.SATFINITE.E5M2.F32.PACK_AB_MERGE_C R4, R26, R24, RZ ;  /* 0x000000181a04723e */ /* 0x000fe200048060ff */
[----:B------:R-:W-:Y:S04]  /*159680*/  STL [R1+0x22c], R5 ;  /* 0x00022c0501007387 */ /* 0x000fe80000100800 */
[----:B------:R0:W-:Y:S04]  /*159690*/  STL [R1+0x20c], R4 ;  /* 0x00020c0401007387 */ /* 0x0001e80000100800 */
[----:B------:R1:W-:Y:S01]  /*1596a0*/  STL.64 [R1+0x15a8], R2 ;  /* 0x0015a80201007387 */ /* 0x0003e20000100a00 */
[----:B0-----:R-:W-:-:S02]  /*1596b0*/  F2FP.SATFINITE.E5M2.F32.PACK_AB_MERGE_C R4, R48, R57, RZ ;  /* 0x000000393004723e */ /* 0x001fc400048060ff */
[----:B-1----:R-:W-:-:S03]  /*1596c0*/  IADD3 R2, P0, R58, R40, RZ ;  /* 0x000000283a027210 */ /* 0x002fc60007f1e0ff */
[----:B------:R-:W-:Y:S04]  /*1596d0*/  STL [R1+0x210], R4 ;  /* 0x0002100401007387 */ /* 0x000fe80000100800 */
[----:B------:R-:W3:Y:S01]  /*1596e0*/  LDL.LU R12, [R1+0x1388] ;  /* 0x00138800010c7983 */ /* 0x000ee20000300800 */
[----:B------:R-:W-:-:S03]  /*1596f0*/  IMAD.X R3, R59, 0x1, R41, P0 ;  /* 0x000000013b037824 */ /* 0x000fc600000e0629 */
[----:B------:R-:W3:Y:S04]  /*159700*/  LDL.LU R14, [R1+0x138c] ;  /* 0x00138c00010e7983 */ /* 0x000ee80000300800 */
[----:B------:R-:W3:Y:S04]  /*159710*/  LDL.LU R16, [R1+0x1370] ;  /* 0x0013700001107983 */ /* 0x000ee80000300800 */
[----:B------:R4:W-:Y:S04]  /*159720*/  STL.64 [R1+0x15a0], R2 ;  /* 0x0015a00201007387 */ /* 0x0009e80000100a00 */
[----:B------:R-:W3:Y:S04]  /*159730*/  LDL.LU R18, [R1+0x1374] ;  /* 0x0013740001127983 */ /* 0x000ee80000300800 */
[----:B------:R-:W3:Y:S04]  /*159740*/  LDL.LU R57, [R1+0x1378] ;  /* 0x0013780001397983 */ /* 0x000ee80000300800 */
[----:B------:R-:W3:Y:S01]  /*159750*/  LDL.LU R48, [R1+0x137c] ;  /* 0x00137c0001307983 */ /* 0x000ee20000300800 */
[----:B----4-:R-:W-:-:S05]  /*159760*/  F2FP.SATFINITE.E5M2.F32.PACK_AB_MERGE_C R2, R44, R46, RZ ;  /* 0x0000002e2c02723e */ /* 0x010fca00048060ff */
[----:B------:R2:W-:Y:S04]  /*159770*/  STL [R1+0x1f4], R2 ;  /* 0x0001f40201007387 */ /* 0x0005e80000100800 */
[----:B------:R-:W4:Y:S04]  /*159780*/  LDL.LU R46, [R1+0x1360] ;  /* 0x00136000012e7983 */ /* 0x000f280000300800 */
[----:B------:R-:W4:Y:S01]  /*159790*/  LDL.LU R44, [R1+0x1364] ;  /* 0x00136400012c7983 */ /* 0x000f220000300800 */
[----:B------:R-:W-:-:S03]  /*1597a0*/  F2FP.SATFINITE.E5M2.F32.PACK_AB_MERGE_C R27, R60, R0, RZ ;  /* 0x000000003c1b723e */ /* 0x000fc600048060ff */
[----:B------:R-:W4:Y:S04]  /*1597b0*/  LDL.LU R0, [R1+0x1368] ;  /* 0x0013680001007983 */ /* 0x000f280000300800 */
[----:B------:R-:W4:Y:S01]  /*1597c0*/  LDL.LU R60, [R1+0x136c] ;  /* 0x00136c00013c7983 */ /* 0x000f220000300800 */
[----:B------:R-:W-:-:S03]  /*1597d0*/  VIADD R58, R58, UR6 ;  /* 0x000000063a3a7c36 */ /* 0x000fc60008000000 */
[----:B------:R-:W-:Y:S04]  /*1597e0*/  STL [R1+0x6db8], R27 ;  /* 0x006db81b01007387 */ /* 0x000fe80000100800 */
[----:B------:R-:W4:Y:S04]  /*1597f0*/  LDL.LU R24, [R1+0x1350] ;  /* 0x0013500001187983 */ /* 0x000f280000300800 */
[----:B------:R-:W4:Y:S01]  /*159800*/  LDL.LU R26, [R1+0x1354] ;  /* 0x00135400011a7983 */ /* 0x000f220000300800 */
[----:B------:R-:W-:Y:S01]  /*159810*/  ULDC UR6, c[0x0][0x248] ;  /* 0x0000920000067ab9 */ /* 0x000fe20000000800 */
[----:B------:R-:W-:-:S02]  /*159820*/  SHF.R.S32.HI R59, RZ, 0x1f, R58 ;  /* 0x0000001fff3b7819 */ /* 0x000fc4000001143a */
[----:B--2---:R-:W-:-:S05]  /*159830*/  F2FP.SATFINITE.E5M2.F32.PACK_AB_MERGE_C R2, R30, R28, RZ ;  /* 0x0000001c1e02723e */ /* 0x004fca00048060ff */
[----:B------:R0:W-:Y:S02]  /*159840*/  STL [R1+0x1dc], R2 ;  /* 0x0001dc0201007387 */ /* 0x0001e40000100800 */
[----:B0-----:R-:W-:-:S05]  /*159850*/  IADD3 R2, P0, R58, R36, RZ ;  /* 0x000000243a027210 */ /* 0x001fca0007f1e0ff */
        /* <DEDUP_REMOVED lines=19> */
[----:B------:R-:W-:Y:S02]  /*159990*/  F2FP.SATFINITE.E5M2.F32.PACK_AB_MERGE_C R5, R14, R12, RZ ;  /* 0x0000000c0e05723e */ /* 0x000fe400048060ff */
[----:B------:R-:W-:-:S03]  /*1599a0*/  F2FP.SATFINITE.E5M2.F32.PACK_AB_MERGE_C R4, R18, R16, RZ ;  /* 0x000000101204723e */ /* 0x000fc600048060ff */
[----:B------:R-:W-:Y:S04]  /*1599b0*/  STL [R1+0x1b0], R5 ;  /* 0x0001b00501007387 */ /* 0x000fe80000100800 */
[----:B------:R0:W-:Y:S04]  /*1599c0*/  STL [R1+0x194], R4 ;  /* 0x0001940401007387 */ /* 0x0001e80000100800 */
[----:B------:R1:W-:Y:S01]  /*1599d0*/  STL.64 [R1+0x1588], R2 ;  /* 0x0015880201007387 */ /* 0x0003e20000100a00 */
[----:B0-----:R-:W-:-:S05]  /*1599e0*/  F2FP.SATFINITE.E5M2.F32.PACK_AB_MERGE_C R4, R48, R57, RZ ;  /* 0x000000393004723e */ /* 0x001fca00048060ff */
[----:B------:R-:W-:Y:S04]  /*1599f0*/  STL [R1+0x1a4], R4 ;  /* 0x0001a40401007387 */ /* 0x000fe80000100800 */
[----:B------:R-:W3:Y:S04]  /*159a00*/  LDL.LU R57, [R1+0x1338] ;  /* 0x0013380001397983 */ /* 0x000ee80000300800 */
[----:B------:R-:W3:Y:S01]  /*159a10*/  LDL.LU R48, [R1+0x133c] ;  /* 0x00133c0001307983 */ /* 0x000ee20000300800 */
[----:B-1----:R-:W-:-:S05]  /*159a20*/  IADD3 R2, P0, R58, R40, RZ ;  /* 0x000000283a027210 */ /* 0x002fca0007f1e0ff */
[----:B------:R-:W-:-:S05]  /*159a30*/  IMAD.X R3, R59, 0x1, R41, P0 ;  /* 0x000000013b037824 */ /* 0x000fca00000e0629 */
[----:B------:R4:W-:Y:S02]  /*159a40*/  STL.64 [R1+0x1580], R2 ;  /* 0x0015800201007387 */ /* 0x0009e40000100a00 */
[----:B----4-:R-:W-:Y:S02]  /*159a50*/  F2FP.SATFINITE.E5M2.F32.PACK_AB_MERGE_C R2, R44, R46, RZ ;  /* 0x0000002e2c02723e */ /* 0x010fe400048060ff */
[----:B------:R-:W4:Y:S04]  /*159a60*/  LDL.LU R46, [R1+0x1320] ;  /* 0x00132000012e7983 */ /* 0x000f280000300800 */
[----:B------:R-:W-:Y:S04]  /*159a70*/  STL [R1+0x184], R2 ;  /* 0x0001840201007387 */ /* 0x000fe80000100800 */
[----:B------:R-:W4:Y:S01]  /*159a80*/  LDL.LU R44, [R1+0x1324] ;  /* 0x00132400012c7983 */ /* 0x000f220000300800 */
[----:B------:R-:W-:-:S05]  /*159a90*/  F2FP.SATFINITE.E5M2.F32.PACK_AB_MERGE_C R0, R60, R0, RZ ;  /* 0x000000003c00723e */ /* 0x000fca00048060ff */
[----:B------:R0:W-:Y:S04]  /*159aa0*/  STL [R1+0x18c], R0 ;  /* 0x00018c0001007387 */ /* 0x0001e80000100800 */
[----:B0-----:R-:W4:Y:S04]  /*159ab0*/  LDL.LU R0, [R1+0x1328] ;  /* 0x0013280001007983 */ /* 0x001f280000300800 */
[----:B------:R-:W4:Y:S01]  /*159ac0*/  LDL.LU R60, [R1+0x132c] ;  /* 0x00132c00013c7983 */ /* 0x000f220000300800 */
[----:B------:R-:W-:Y:S01]  /*159ad0*/  F2FP.SATFINITE.E5M2.F32.PACK_AB_MERGE_C R2, R26, R24, RZ ;  /* 0x000000181a02723e */ /* 0x000fe200048060ff */
[----:B------:R-:W-:-:S02]  /*159ae0*/  VIADD R58, R58, UR6 ;  /* 0x000000063a3a7c36 */ /* 0x000fc40008000000 */
[----:B------:R-:W4:Y:S04]  /*159af0*/  LDL.LU R24, [R1+0x1310] ;  /* 0x0013100001187983 */ /* 0x000f280000300800 */
[----:B------:R-:W4:Y:S04]  /*159b00*/  LDL.LU R26, [R1+0x1314] ;  /* 0x00131400011a7983 */ /* 0x000f280000300800 */
[----:B------:R0:W-:Y:S01]  /*159b10*/  STL [R1+0x178], R2 ;  /* 0x0001780201007387 */ /* 0x0001e20000100800 */
[----:B------:R-:W-:Y:S01]  /*159b20*/  ULDC UR6, c[0x0][0x248] ;  /* 0x0000920000067ab9 */ /* 0x000fe20000000800 */
[----:B------:R-:W-:-:S02]  /*159b30*/  SHF.R.S32.HI R59, RZ, 0x1f, R58 ;  /* 0x0000001fff3b7819 */ /* 0x000fc4000001143a */
[----:B0-----:R-:W-:-:S05]  /*159b40*/  IADD3 R2, P0, R58, R36, RZ ;  /* 0x000000243a027210 */ /* 0x001fca0007f1e0ff */
[----:B------:R-:W-:-:S05]  /*159b50*/  IMAD.X R3, R59, 0x1, R37, P0 ;  /* 0x000000013b037824 */ /* 0x000fca00000e0625 */
[----:B------:R2:W-:Y:S02]  /*159b60*/  STL.64 [R1+0x1578], R2 ;  /* 0x0015780201007387 */ /* 0x0005e40000100a00 */
[----:B--2---:R-:W-:Y:S02]  /*159b70*/  F2FP.SATFINITE.E5M2.F32.PACK_AB_MERGE_C R3, R22, R20, RZ ;  /* 0x000000141603723e */ /* 0x004fe400048060ff */
[----:B---3--:R-:W-:Y:S02]  /*159b80*/  F2FP.SATFINITE.E5M2.F32.PACK_AB_MERGE_C R2, R30, R28, RZ ;  /* 0x0000001c1e02723e */ /* 0x008fe400048060ff */
[----:B------:R-:W2:Y:S04]  /*159b90*/  LDL.LU R28, [R1+0x1318] ;  /* 0x00131800011c7983 */ /* 0x000ea80000300800 */
[----:B------:R-:W-:Y:S04]  /*159ba0*/  STL [R1+0x17c], R3 ;  /* 0x00017c0301007387 */ /* 0x000fe80000100800 */
[----:B------:R-:W2:Y:S04]  /*159bb0*/  LDL.LU R30, [R1+0x131c] ;  /* 0x00131c00011e7983 */ /* 0x000ea80000300800 */
[----:B------:R0:W-:Y:S02]  /*159bc0*/  STL [R1+0x164], R2 ;  /* 0x0001640201007387 */ /* 0x0001e40000100800 */
[----:B0-----:R-:W-:-:S05]  /*159bd0*/  IADD3 R2, P0, R58, R34, RZ ;  /* 0x000000223a027210 */ /* 0x001fca0007f1e0ff */
[----:B------:R-:W-:-:S05]  /*159be0*/  IMAD.X R3, R59, 0x1, R35, P0 ;  /* 0x000000013b037824 */ /* 0x000fca00000e0623 */
[----:B------:R0:W-:Y:S02]  /*159bf0*/  STL.64 [R1+0x1570], R2 ;  /* 0x0015700201007387 */ /* 0x0001e40000100a00 */
[----:B0-----:R-:W-:Y:S02]  /*159c00*/  F2FP.SATFINITE.E5M2.F32.PACK_AB_MERGE_C R3, R50, R32, RZ ;  /* 0x000000203203723e */ /* 0x001fe400048060ff */
[----:B------:R-:W-:Y:S01]  /*159c10*/  F2FP.SATFINITE.E5M2.F32.PACK_AB_MERGE_C R2, R54, R52, RZ ;  /* 0x000000343602723e */ /* 0x000fe200048060ff */
[----:B------:R-:W3:Y:S04]  /*159c20*/  LDL.LU R32, [R1+0x1300] ;  /* 0x0013000001207983 */ /* 0x000ee80000300800 */
[----:B------:R-:W-:Y:S04]  /*159c30*/  STL [R1+0x170], R3 ;  /* 0x0001700301007387 */ /* 0x000fe80000100800 */
[----:B------:R-:W3:Y:S04]  /*159c40*/  LDL.LU R50, [R1+0x1304] ;  /* 0x0013040001327983 */ /* 0x000ee80000300800 */
[----:B------:R0:W-:Y:S04]  /*159c50*/  STL [R1+0x14c], R2 ;  /* 0x00014c0201007387 */ /* 0x0001e80000100800 */
[----:B------:R-:W3:Y:S04]  /*159c60*/  LDL.LU R16, [R1+0x1308] ;  /* 0x0013080001107983 */ /* 0x000ee80000300800 */
[----:B------:R-:W3:Y:S04]  /*159c70*/  LDL.LU R18, [R1+0x130c] ;  /* 0x00130c0001127983 */ /* 0x000ee80000300800 */
[----:B------:R-:W3:Y:S01]  /*159c80*/  LDL.LU R52, [R1+0x12f0] ;  /* 0x0012f00001347983 */ /* 0x000ee20000300800 */
[----:B0-----:R-:W-:-:S05]  /*159c90*/  IADD3 R2, P0, R58, R38, RZ ;  /* 0x000000263a027210 */ /* 0x001fca0007f1e0ff */
[----:B------:R-:W-:-:S05]  /*159ca0*/  IMAD.X R3, R59, 0x1, R39, P0 ;  /* 0x000000013b037824 */ /* 0x000fca00000e0627 */
[----:B------:R0:W-:Y:S04]  /*159cb0*/  STL.64 [R1+0x1568], R2 ;  /* 0x0015680201007387 */ /* 0x0001e80000100a00 */
[----:B------:R-:W3:Y:S01]  /*159cc0*/  LDL.LU R54, [R1+0x12f4] ;  /* 0x0012f40001367983 */ /* 0x000ee20000300800 */
[----:B------:R-:W-:-:S05]  /*159cd0*/  F2FP.SATFINITE.E5M2.F32.PACK_AB_MERGE_C R4, R48, R57, RZ ;  /* 0x000000393004723e */ /* 0x000fca00048060ff */
[----:B------:R-:W-:Y:S04]  /*159ce0*/  STL [R1+0x160], R4 ;  /* 0x0001600401007387 */ /* 0x000fe80000100800 */
[----:B------:R-:W3:Y:S04]  /*159cf0*/  LDL.LU R57, [R1+0x12f8] ;  /* 0x0012f80001397983 */ /* 0x000ee80000300800 */
[----:B------:R-:W3:Y:S01]  /*159d00*/  LDL.LU R48, [R1+0x12fc] ;  /* 0x0012fc0001307983 */ /* 0x000ee20000300800 */
[----:B0-----:R-:W-:-:S05]  /*159d10*/  IADD3 R2, P0, R58, R40, RZ ;  /* 0x000000283a027210 */ /* 0x001fca0007f1e0ff */
        /* <DEDUP_REMOVED lines=16> */
[----:B------:R-:W4:Y:S01]  /*159e20*/  LDL.LU R20, [R1+0x12d0] ;  /* 0x0012d00001147983 */ /* 0x000f220000300800 */
[----:B------:R-:W-:-:S03]  /*159e30*/  IMAD.X R3, R59, 0x1, R37, P0 ;  /* 0x000000013b037824 */ /* 0x000fc600000e0625 */
[----:B------:R-:W4:Y:S04]  /*159e40*/  LDL.LU R22, [R1+0x12d4] ;  /* 0x0012d40001167983 */ /* 0x000f280000300800 */
[----:B------:R2:W-:Y:S04]  /*159e50*/  STL.64 [R1+0x1558], R2 ;  /* 0x0015580201007387 */ /* 0x0005e80000100a00 */
[----:B------:R-:W4:Y:S04]  /*159e60*/  LDL.LU R24, [R1+0x12d8] ;  /* 0x0012d80001187983 */ /* 0x000f280000300800 */
[----:B------:R-:W4:Y:S01]  /*159e70*/  LDL.LU R26, [R1+0x12dc] ;  /* 0x0012dc00011a7983 */ /* 0x000f220000300800 */
[----:B--2---:R-:W-:-:S05]  /*159e80*/  F2FP.SATFINITE.E5M2.F32.PACK_AB_MERGE_C R2, R30, R28, RZ ;  /* 0x0000001c1e02723e */ /* 0x004fca00048060ff */
[----:B------:R0:W-:Y:S04]  /*159e90*/  STL [R1+0x120], R2 ;  /* 0x0001200201007387 */ /* 0x0001e80000100800 */
[----:B------:R-:W2:Y:S04]  /*159ea0*/  LDL.LU R28, [R1+0x12c0] ;  /* 0x0012c000011c7983 */ /* 0x000ea80000300800 */
[----:B------:R-:W2:Y:S01]  /*159eb0*/  LDL.LU R30, [R1+0x12c4] ;  /* 0x0012c400011e7983 */ /* 0x000ea20000300800 */
[----:B0-----:R-:W-:-:S05]  /*159ec0*/  IADD3 R2, P0, R58, R34, RZ ;  /* 0x000000223a027210 */ /* 0x001fca0007f1e0ff */
[----:B------:R-:W-:Y:S01]  /*159ed0*/  IMAD.X R3, R59, 0x1, R35, P0 ;  /* 0x000000013b037824 */ /* 0x000fe200000e0623 */
[----:B---3--:R-:W-:-:S05]  /*159ee0*/  F2FP.SATFINITE.E5M2.F32.PACK_AB_MERGE_C R4, R50, R32, RZ ;  /* 0x000000203204723e */ /* 0x008fca00048060ff */
[----:B------:R-:W-:Y:S04]  /*159ef0*/  STL [R1+0x110], R4 ;  /* 0x0001100401007387 */ /* 0x000fe80000100800 */
        /* <DEDUP_REMOVED lines=8> */
[----:B------:R0:W-:Y:S01]  /*159f80*/  STL [R1+0xfc], R2 ;  /* 0x0000fc0201007387 */ /* 0x0001e20000100800 */
[----:B------:R-:W-:-:S03]  /*159f90*/  F2FP.SATFINITE.E5M2.F32.PACK_AB_MERGE_C R11, R48, R57, RZ ;  /* 0x00000039300b723e */ /* 0x000fc600048060ff */
[----:B------:R-:W3:Y:S04]  /*159fa0*/  LDL.LU R57, [R1+0x12b8] ;  /* 0x0012b80001397983 */ /* 0x000ee80000300800 */
[----:B------:R-:W3:Y:S01]  /*159fb0*/  LDL.LU R48, [R1+0x12bc] ;  /* 0x0012bc0001307983 */ /* 0x000ee20000300800 */
[----:B0-----:R-:W-:-:S05]  /*159fc0*/  IADD3 R2, P0, R58, R38, RZ ;  /* 0x000000263a027210 */ /* 0x001fca0007f1e0ff */
[----:B------:R-:W-:-:S05]  /*159fd0*/  IMAD.X R3, R59, 0x1, R39, P0 ;  /* 0x000000013b037824 */ /* 0x000fca00000e0627 */
[----:B------:R0:W-:Y:S04]  /*159fe0*/  STL.64 [R1+0x1548], R2 ;  /* 0x0015480201007387 */ /* 0x0001e80000100a00 */
[----:B------:R-:W-:Y:S01]  /*159ff0*/  STL.64 [R1+0x6e08], R10 ;  /* 0x006e080a01007387 */ /* 0x000fe20000100a00 */
        /* <DEDUP_REMOVED lines=12> */
[----:B------:R-:W-:-:S02]  /*15a0c0*/  F2FP.SATFINITE.E5M2.F32.PACK_AB_MERGE_C R4, R22, R20, RZ ;  /* 0x000000141604723e */ /* 0x000fc400048060ff */
[----:B------:R-:W-:Y:S01]  /*15a0d0*/  F2FP.SATFINITE.E5M2.F32.PACK_AB_MERGE_C R5, R26, R24, RZ ;  /* 0x000000181a05723e */ /* 0x000fe200048060ff */
[----:B------:R-:W-:Y:S01]  /*15a0e0*/  ULDC UR6, c[0x0][0x248] ;  /* 0x0000920000067ab9 */ /* 0x000fe20000000800 */
[----:B------:R-:W-:Y:S02]  /*15a0f0*/  SHF.R.S32.HI R59, RZ, 0x1f, R58 ;  /* 0x0000001fff3b7819 */ /* 0x000fe4000001143a */
[----:B------:R-:W-:Y:S01]  /*15a100*/  IADD3 R2, P0, R58, R36, RZ ;  /* 0x000000243a027210 */ /* 0x000fe20007f1e0ff */
[----:B------:R-:W-:Y:S04]  /*15a110*/  STL [R1+0xe8], R4 ;  /* 0x0000e80401007387 */ /* 0x000fe80000100800 */
[----:B------:R-:W-:-:S05]  /*15a120*/  IMAD.X R3, R59, 0x1, R37, P0 ;  /* 0x000000013b037824 */ /* 0x000fca00000e0625 */
[----:B------:R0:W-:Y:S04]  /*15a130*/  STL.64 [R1+0x1538], R2 ;  /* 0x0015380201007387 */ /* 0x0001e80000100a00 */
[----:B------:R-:W-:Y:S01]  /*15a140*/  STL [R1+0xe0], R5 ;  /* 0x0000e00501007387 */ /* 0x000fe20000100800 */
[----:B0-----:R-:W-:-:S05]  /*15a150*/  IADD3 R2, P0, R58, R34, RZ ;  /* 0x000000223a027210 */ /* 0x001fca0007f1e0ff */
[----:B------:R-:W-:Y:S01]  /*15a160*/  IMAD.X R3, R59, 0x1, R35, P0 ;  /* 0x000000013b037824 */ /* 0x000fe200000e0623 */
[----:B--2---:R-:W-:-:S05]  /*15a170*/  F2FP.SATFINITE.E5M2.F32.PACK_AB_MERGE_C R4, R30, R28, RZ ;  /* 0x0000001c1e04723e */ /* 0x004fca00048060ff */
[----:B------:R-:W-:Y:S04]  /*15a180*/  STL [R1+0xd8], R4 ;  /* 0x0000d80401007387 */ /* 0x000fe80000100800 */
[----:B------:R-:W2:Y:S04]  /*15a190*/  LDL.LU R24, [R1+0x1290] ;  /* 0x0012900001187983 */ /* 0x000ea80000300800 */
[----:B------:R-:W2:Y:S04]  /*15a1a0*/  LDL.LU R26, [R1+0x1294] ;  /* 0x00129400011a7983 */ /* 0x000ea80000300800 */
[----:B------:R0:W-:Y:S04]  /*15a1b0*/  STL.64 [R1+0x1530], R2 ;  /* 0x0015300201007387 */ /* 0x0001e80000100a00 */
[----:B------:R-:W2:Y:S04]  /*15a1c0*/  LDL.LU R28, [R1+0x1298] ;  /* 0x00129800011c7983 */ /* 0x000ea80000300800 */
[----:B------:R-:W2:Y:S01]  /*15a1d0*/  LDL.LU R30, [R1+0x129c] ;  /* 0x00129c00011e7983 */ /* 0x000ea20000300800 */
[----:B0-----:R-:W-:-:S05]  /*15a1e0*/  IADD3 R2, P0, R58, R38, RZ ;  /* 0x000000263a027210 */ /* 0x001fca0007f1e0ff */
[----:B------:R-:W-:Y:S01]  /*15a1f0*/  IMAD.X R3, R59, 0x1, R39, P0 ;  /* 0x000000013b037824 */ /* 0x000fe200000e0627 */
[----:B---3--:R-:W-:-:S05]  /*15a200*/  F2FP.SATFINITE.E5M2.F32.PACK_AB_MERGE_C R9, R50, R32, RZ ;  /* 0x000000203209723e */ /* 0x008fca00048060ff */
[----:B------:R-:W-:Y:S01]  /*15a210*/  STL [R1+0x6e20], R9 ;  /* 0x006e200901007387 */ /* 0x000fe20000100800 */
[----:B------:R-:W-:-:S05]  /*15a220*/  F2FP.SATFINITE.E5M2.F32.PACK_AB_MERGE_C R4, R54, R52, RZ ;  /* 0x000000343604723e */ /* 0x000fca00048060ff */
[----:B------:R-:W-:Y:S04]  /*15a230*/  STL [R1+0xc8], R4 ;  /* 0x0000c80401007387 */ /* 0x000fe80000100800 */
[----:B------:R-:W3:Y:S04]  /*15a240*/  LDL.LU R16, [R1+0x2980] ;  /* 0x0029800001107983 */ /* 0x000ee80000300800 */
[----:B------:R-:W3:Y:S04]  /*15a250*/  LDL.LU R18, [R1+0x2984] ;  /* 0x0029840001127983 */ /* 0x000ee80000300800 */
[----:B------:R0:W-:Y:S01]  /*15a260*/  STL.64 [R1+0x1528], R2 ;  /* 0x0015280201007387 */ /* 0x0001e20000100a00 */
[----:B------:R-:W-:-:S03]  /*15a270*/  F2FP.SATFINITE.E5M2.F32.PACK_AB_MERGE_C R8, R48, R57, RZ ;  /* 0x000000393008723e */ /* 0x000fc600048060ff */
[----:B------:R-:W3:Y:S04]  /*15a280*/  LDL.LU R57, [R1+0x2988] ;  /* 0x0029880001397983 */ /* 0x000ee80000300800 */
[----:B------:R-:W3:Y:S04]  /*15a290*/  LDL.LU R48, [R1+0x298c] ;  /* 0x00298c0001307983 */ /* 0x000ee80000300800 */
[----:B------:R-:W3:Y:S04]  /*15a2a0*/  LDL.LU R32, [R1+0x2970] ;  /* 0x0029700001207983 */ /* 0x000ee80000300800 */
[----:B------:R-:W3:Y:S04]  /*15a2b0*/  LDL.LU R50, [R1+0x2974] ;  /* 0x0029740001327983 */ /* 0x000ee80000300800 */
[----:B------:R-:W3:Y:S01]  /*15a2c0*/  LDL.LU R52, [R1+0x2978] ;  /* 0x0029780001347983 */ /* 0x000ee20000300800 */
[----:B0-----:R-:W-:-:S03]  /*15a2d0*/  IADD3 R2, P0, R58, R40, RZ ;  /* 0x000000283a027210 */ /* 0x001fc60007f1e0ff */
[----:B------:R-:W3:Y:S02]  /*15a2e0*/  LDL.LU R54, [R1+0x297c] ;  /* 0x00297c0001367983 */ /* 0x000ee40000300800 */
[----:B------:R-:W-:Y:S02]  /*15a2f0*/  IMAD.X R3, R59, 0x1, R41, P0 ;  /* 0x000000013b037824 */ /* 0x000fe400000e0629 */
[----:B------:R-:W-:Y:S04]  /*15a300*/  STL [R1+0x6e28], R8 ;  /* 0x006e280801007387 */ /* 0x000fe80000100800 */
[----:B------:R4:W-:Y:S04]  /*15a310*/  STL.64 [R1+0x1520], R2 ;  /* 0x0015200201007387 */ /* 0x0009e80000100a00 */
[----:B------:R-:W3:Y:S01]  /*15a320*/  LDL.LU R20, [R1+0x1280] ;  /* 0x0012800001147983 */ /* 0x000ee20000300800 */
[----:B----4-:R-:W-:-:S05]  /*15a330*/  F2FP.SATFINITE.E5M2.F32.PACK_AB_MERGE_C R2, R44, R46, RZ ;  /* 0x0000002e2c02723e */ /* 0x010fca00048060ff */
[----:B------:R0:W-:Y:S04]  /*15a340*/  STL [R1+0xb4], R2 ;  /* 0x0000b40201007387 */ /* 0x0001e80000100800 */
[----:B------:R-:W4:Y:S04]  /*15a350*/  LDL.LU R22, [R1+0x1284] ;  /* 0x0012840001167983 */ /* 0x000f280000300800 */
[----:B------:R-:W4:Y:S04]  /*15a360*/  LDL.LU R46, [R1+0x1288] ;  /* 0x00128800012e7983 */ /* 0x000f280000300800 */
        /* <DEDUP_REMOVED lines=12> */
[----:B------:R0:W-:Y:S04]  /*15a430*/  STL.64 [R1+0x1518], R2 ;  /* 0x0015180201007387 */ /* 0x0001e80000100a00 */
[----:B------:R-:W2:Y:S04]  /*15a440*/  LDL.LU R24, [R1+0x1278] ;  /* 0x0012780001187983 */ /* 0x000ea80000300800 */
[----:B------:R-:W2:Y:S01]  /*15a450*/  LDL.LU R26, [R1+0x127c] ;  /* 0x00127c00011a7983 */ /* 0x000ea20000300800 */
[----:B0-----:R-:W-:-:S05]  /*15a460*/  F2FP.SATFINITE.E5M2.F32.PACK_AB_MERGE_C R2, R30, R28, RZ ;  /* 0x0000001c1e02723e */ /* 0x001fca00048060ff */
[----:B------:R0:W-:Y:S04]  /*15a470*/  STL [R1+0xa4], R2 ;  /* 0x0000a40201007387 */ /* 0x0001e80000100800 */
[----:B------:R-:W2:Y:S04]  /*15a480*/  LDL.LU R28, [R1+0x1260] ;  /* 0x00126000011c7983 */ /* 0x000ea80000300800 */
[----:B------:R-:W2:Y:S01]  /*15a490*/  LDL.LU R30, [R1+0x1264] ;  /* 0x00126400011e7983 */ /* 0x000ea20000300800 */
[----:B0-----:R-:W-:-:S05]  /*15a4a0*/  IADD3 R2, P0, R58, R34, RZ ;  /* 0x000000223a027210 */ /* 0x001fca0007f1e0ff */
[----:B------:R-:W-:Y:S01]  /*15a4b0*/  IMAD.X R3, R59, 0x1, R35, P0 ;  /* 0x000000013b037824 */ /* 0x000fe200000e0623 */
[----:B---3--:R-:W-:-:S05]  /*15a4c0*/  F2FP.SATFINITE.E5M2.F32.PACK_AB_MERGE_C R4, R18, R16, RZ ;  /* 0x000000101204723e */ /* 0x008fca00048060ff */
[----:B------:R-:W-:Y:S04]  /*15a4d0*/  STL [R1+0x9c], R4 ;  /* 0x00009c0401007387 */ /* 0x000fe80000100800 */
[----:B------:R0:W-:Y:S02]  /*15a4e0*/  STL.64 [R1+0x1510], R2 ;  /* 0x0015100201007387 */ /* 0x0001e40000100a00 */
[----:B0-----:R-:W-:Y:S02]  /*15a4f0*/  F2FP.SATFINITE.E5M2.F32.PACK_AB_MERGE_C R2, R48, R57, RZ ;  /* 0x000000393002723e */ /* 0x001fe400048060ff */
[----:B------:R-:W3:Y:S04]  /*15a500*/  LDL.LU R57, [R1+0x1268] ;  /* 0x0012680001397983 */ /* 0x000ee80000300800 */
[----:B------:R-:W3:Y:S04]  /*15a510*/  LDL.LU R48, [R1+0x126c] ;  /* 0x00126c0001307983 */ /* 0x000ee80000300800 */
[----:B------:R0:W-:Y:S01]  /*15a520*/  STL [R1+0xa0], R2 ;  /* 0x0000a00201007387 */ /* 0x0001e20000100800 */
[----:B------:R-:W-:-:S02]  /*15a530*/  F2FP.SATFINITE.E5M2.F32.PACK_AB_MERGE_C R4, R50, R32, RZ ;  /* 0x000000203204723e */ /* 0x000fc400048060ff */
        /* <DEDUP_REMOVED lines=10> */
[----:B0-----:R-:W-:-:S05]  /*15a5e0*/  IADD3 R2, P0, R58, R40, RZ ;  /* 0x000000283a027210 */ /* 0x001fca0007f1e0ff */
[----:B------:R-:W-:-:S05]  /*15a5f0*/  IMAD.X R3, R59, 0x1, R41, P0 ;  /* 0x000000013b037824 */ /* 0x000fca00000e0629 */
[----:B------:R0:W-:Y:S01]  /*15a600*/  STL.64 [R1+0x1500], R2 ;  /* 0x0015000201007387 */ /* 0x0001e20000100a00 */
[----:B----4-:R-:W-:Y:S02]  /*15a610*/  F2FP.SATFINITE.E5M2.F32.PACK_AB_MERGE_C R0, R60, R0, RZ ;  /* 0x000000003c00723e */ /* 0x010fe400048060ff */
[----:B0-----:R-:W-:Y:S02]  /*15a620*/  F2FP.SATFINITE.E5M2.F32.PACK_AB_MERGE_C R3, R22, R20, RZ ;  /* 0x000000141603723e */ /* 0x001fe400048060ff */
[----:B------:R-:W-:-:S03]  /*15a630*/  F2FP.SATFINITE.E5M2.F32.PACK_AB_MERGE_C R2, R44, R46, RZ ;  /* 0x0000002e2c02723e */ /* 0x000fc600048060ff */
[----:B------:R-:W-:Y:S04]  /*15a640*/  STL [R1+0x84], R3 ;  /* 0x0000840301007387 */ /* 0x000fe80000100800 */
[----:B------:R-:W-:Y:S04]  /*15a650*/  STL [R1+0x80], R2 ;  /* 0x0000800201007387 */ /* 0x000fe80000100800 */
[----:B------:R-:W4:Y:S04]  /*15a660*/  LDL.LU R46, [R1+0x1240] ;  /* 0x00124000012e7983 */ /* 0x000f280000300800 */
[----:B------:R-:W4:Y:S04]  /*15a670*/  LDL.LU R44, [R1+0x1244] ;  /* 0x00124400012c7983 */ /* 0x000f280000300800 */
[----:B------:R0:W-:Y:S04]  /*15a680*/  STL [R1+0x2408], R0 ;  /* 0x0024080001007387 */ /* 0x0001e80000100800 */
[----:B0-----:R-:W4:Y:S04]  /*15a690*/  LDL.LU R0, [R1+0x1248] ;  /* 0x0012480001007983 */ /* 0x001f280000300800 */
[----:B------:R-:W4:Y:S01]  /*15a6a0*/  LDL.LU R60, [R1+0x124c] ;  /* 0x00124c00013c7983 */ /* 0x000f220000300800 */
[----:B------:R-:W-:Y:S01]  /*15a6b0*/  VIADD R58, R58, UR6 ;  /* 0x000000063a3a7c36 */ /* 0x000fe20008000000 */
[----:B------:R-:W-:-:S04]  /*15a6c0*/  ULDC UR6, c[0x0][0x248] ;  /* 0x0000920000067ab9 */ /* 0x000fc80000000800 */
[----:B------:R-:W-:Y:S02]  /*15a6d0*/  SHF.R.S32.HI R59, RZ, 0x1f, R58 ;  /* 0x0000001fff3b7819 */ /* 0x000fe4000001143a */
[----:B------:R-:W-:-:S05]  /*15a6e0*/  IADD3 R2, P0, R58, R36, RZ ;  /* 0x000000243a027210 */ /* 0x000fca0007f1e0ff */
[----:B------:R-:W-:Y:S01]  /*15a6f0*/  IMAD.X R3, R59, 0x1, R37, P0 ;  /* 0x000000013b037824 */ /* 0x000fe200000e0625 */
[----:B------:R-:W-:Y:S02]  /*15a700*/  IADD3 R4, P0, R58, R34, RZ ;  /* 0x000000223a047210 */ /* 0x000fe40007f1e0ff */
[----:B--2---:R-:W-:-:S05]  /*15a710*/  F2FP.SATFINITE.E5M2.F32.PACK_AB_MERGE_C R5, R26, R24, RZ ;  /* 0x000000181a05723e */ /* 0x004fca00048060ff */
[----:B------:R-:W-:Y:S04]  /*15a720*/  STL [R1+0x6c48], R5 ;  /* 0x006c480501007387 */ /* 0x000fe80000100800 */
[----:B------:R0:W-:Y:S02]  /*15a730*/  STL.64 [R1+0x14f8], R2 ;  /* 0x0014f80201007387 */ /* 0x0001e40000100a00 */
[----:B0-----:R-:W-:Y:S01]  /*15a740*/  F2FP.SATFINITE.E5M2.F32.PACK_AB_MERGE_C R2, R30, R28, RZ ;  /* 0x0000001c1e02723e */ /* 0x001fe200048060ff */
[----:B------:R-:W-:-:S04]  /*15a750*/  IMAD.X R5, R59, 0x1, R35, P0 ;  /* 0x000000013b057824 */ /* 0x000fc800000e0623 */
[----:B------:R-:W-:Y:S04]  /*15a760*/  STL [R1+0x6c4c], R2 ;  /* 0x006c4c0201007387 */ /* 0x000fe80000100800 */
[----:B------:R-:W2:Y:S04]  /*15a770*/  LDL.LU R20, [R1+0x1230] ;  /* 0x0012300001147983 */ /* 0x000ea80000300800 */
[----:B------:R-:W2:Y:S04]  /*15a780*/  LDL.LU R22, [R1+0x1234] ;  /* 0x0012340001167983 */ /* 0x000ea80000300800 */
[----:B------:R0:W-:Y:S02]  /*15a790*/  STL.64 [R1+0x14f0], R4 ;  /* 0x0014f00401007387 */ /* 0x0001e40000100a00 */
[----:B0-----:R-:W-:-:S05]  /*15a7a0*/  IADD3 R4, P0, R58, R38, RZ ;  /* 0x000000263a047210 */ /* 0x001fca0007f1e0ff */
[----:B------:R-:W-:Y:S01]  /*15a7b0*/  IMAD.X R5, R59, 0x1, R39, P0 ;  /* 0x000000013b057824 */ /* 0x000fe200000e0627 */
[----:B---3--:R-:W-:Y:S02]  /*15a7c0*/  F2FP.SATFINITE.E5M2.F32.PACK_AB_MERGE_C R55, R48, R57, RZ ;  /* 0x000000393037723e */ /* 0x008fe400048060ff */
[----:B------:R-:W3:Y:S04]  /*15a7d0*/  LDL.LU R57, [R1+0x1238] ;  /* 0x0012380001397983 */ /* 0x000ee80000300800 */
[----:B------:R-:W3:Y:S04]  /*15a7e0*/  LDL.LU R48, [R1+0x123c] ;  /* 0x00123c0001307983 */ /* 0x000ee80000300800 */
[----:B------:R-:W3:Y:S04]  /*15a7f0*/  LDL.LU R24, [R1+0x1220] ;  /* 0x0012200001187983 */ /* 0x000ee80000300800 */
[----:B------:R-:W3:Y:S04]  /*15a800*/  LDL.LU R26, [R1+0x1224] ;  /* 0x00122400011a7983 */ /* 0x000ee80000300800 */
[----:B------:R-:W-:Y:S01]  /*15a810*/  STL [R1+0x6c50], R55 ;  /* 0x006c503701007387 */ /* 0x000fe20000100800 */
[----:B------:R-:W-:-:S05]  /*15a820*/  F2FP.SATFINITE.E5M2.F32.PACK_AB_MERGE_C R2, R50, R32, RZ ;  /* 0x000000203202723e */ /* 0x000fca00048060ff */
[----:B------:R0:W-:Y:S04]  /*15a830*/  STL [R1+0x6c54], R2 ;  /* 0x006c540201007387 */ /* 0x0001e80000100800 */
[----:B------:R1:W-:Y:S04]  /*15a840*/  STL.64 [R1+0x14e8], R4 ;  /* 0x0014e80401007387 */ /* 0x0003e80000100a00 */
[----:B------:R-:W3:Y:S04]  /*15a850*/  LDL.LU R28, [R1+0x1228] ;  /* 0x00122800011c7983 */ /* 0x000ee80000300800 */
[----:B------:R-:W3:Y:S01]  /*15a860*/  LDL.LU R30, [R1+0x122c] ;  /* 0x00122c00011e7983 */ /* 0x000ee20000300800 */
[----:B0-----:R-:W-:-:S02]  /*15a870*/  IADD3 R2, P0, R58, R40, RZ ;  /* 0x000000283a027210 */ /* 0x001fc40007f1e0ff */
[----:B-1----:R-:W-:-:S03]  /*15a880*/  F2FP.SATFINITE.E5M2.F32.PACK_AB_MERGE_C R5, R54, R52, RZ ;  /* 0x000000343605723e */ /* 0x002fc600048060ff */
[----:B------:R-:W-:Y:S02]  /*15a890*/  IMAD.X R3, R59, 0x1, R41, P0 ;  /* 0x000000013b037824 */ /* 0x000fe400000e0629 */
[----:B------:R-:W-:Y:S04]  /*15a8a0*/  STL [R1+0x6c58], R5 ;  /* 0x006c580501007387 */ /* 0x000fe80000100800 */
[----:B------:R-:W3:Y:S04]  /*15a8b0*/  LDL.LU R32, [R1+0x1210] ;  /* 0x0012100001207983 */ /* 0x000ee80000300800 */
[----:B------:R-:W3:Y:S04]  /*15a8c0*/  LDL.LU R50, [R1+0x1214] ;  /* 0x0012140001327983 */ /* 0x000ee80000300800 */
[----:B------:R4:W-:Y:S02]  /*15a8d0*/  STL.64 [R1+0x14e0], R2 ;  /* 0x0014e00201007387 */ /* 0x0009e40000100a00 */
[----:B----4-:R-:W-:-:S05]  /*15a8e0*/  F2FP.SATFINITE.E5M2.F32.PACK_AB_MERGE_C R2, R44, R46, RZ ;  /* 0x0000002e2c02723e */ /* 0x010fca00048060ff */
[----:B------:R2:W-:Y:S04]  /*15a8f0*/  STL [R1+0x6c5c], R2 ;  /* 0x006c5c0201007387 */ /* 0x0005e80000100800 */
[----:B------:R-:W4:Y:S01]  /*15a900*/  LDL.LU R44, [R1+0x1218] ;  /* 0x00121800012c7983 */ /* 0x000f220000300800 */
[----:B------:R-:W-:-:S03]  /*15a910*/  F2FP.SATFINITE.E5M2.F32.PACK_AB_MERGE_C R55, R60, R0, RZ ;  /* 0x000000003c37723e */ /* 0x000fc600048060ff */
[----:B------:R-:W4:Y:S04]  /*15a920*/  LDL.LU R0, [R1+0x121c] ;  /* 0x00121c0001007983 */ /* 0x000f280000300800 */
[----:B------:R-:W4:Y:S04]  /*15a930*/  LDL.LU R52, [R1+0x1200] ;  /* 0x0012000001347983 */ /* 0x000f280000300800 */
[----:B------:R-:W4:Y:S04]  /*15a940*/  LDL.LU R54, [R1+0x1204] ;  /* 0x0012040001367983 */ /* 0x000f280000300800 */
[----:B------:R-:W4:Y:S04]  /*15a950*/  LDL.LU R46, [R1+0x1208] ;  /* 0x00120800012e7983 */ /* 0x000f280000300800 */
[----:B------:R-:W4:Y:S01]  /*15a960*/  LDL.LU R60, [R1+0x120c] ;  /* 0x00120c00013c7983 */ /* 0x000f220000300800 */
[----:B------:R-:W-:-:S03]  /*15a970*/  VIADD R58, R58, UR6 ;  /* 0x000000063a3a7c36 */ /* 0x000fc60008000000 */
[----:B------:R-:W-:Y:S01]  /*15a980*/  STL [R1+0x6c60], R55 ;  /* 0x006c603701007387 */ /* 0x000fe20000100800 */
[----:B------:R-:W-:Y:S01]  /*15a990*/  ULDC UR6, c[0x0][0x248] ;  /* 0x0000920000067ab9 */ /* 0x000fe20000000800 */
[----:B------:R-:W-:Y:S02]  /*15a9a0*/  SHF.R.S32.HI R59, RZ, 0x1f, R58 ;  /* 0x0000001fff3b7819 */ /* 0x000fe4000001143a */
[----:B------:R-:W-:-:S05]  /*15a9b0*/  IADD3 R4, P0, R58, R36, RZ ;  /* 0x000000243a047210 */ /* 0x000fca0007f1e0ff */
[----:B------:R-:W-:Y:S01]  /*15a9c0*/  IMAD.X R5, R59, 0x1, R37, P0 ;  /* 0x000000013b057824 */ /* 0x000fe200000e0625 */
[----:B--2---:R-:W-:-:S05]  /*15a9d0*/  F2FP.SATFINITE.E5M2.F32.PACK_AB_MERGE_C R2, R22, R20, RZ ;  /* 0x000000141602723e */ /* 0x004fca00048060ff */
[----:B------:R-:W-:Y:S04]  /*15a9e0*/  STL [R1+0x6c64], R2 ;  /* 0x006c640201007387 */ /* 0x000fe80000100800 */
[----:B------:R0:W-:Y:S02]  /*15a9f0*/  STL.64 [R1+0x14d8], R4 ;  /* 0x0014d80401007387 */ /* 0x0001e40000100a00 */
[----:B0-----:R-:W-:Y:S02]  /*15aa00*/  IADD3 R4, P0, R58, R34, RZ ;  /* 0x000000223a047210 */ /* 0x001fe40007f1e0ff */
[----:B---3--:R-:W-:Y:S02]  /*15aa10*/  F2FP.SATFINITE.E5M2.F32.PACK_AB_MERGE_C R5, R48, R57, RZ ;  /* 0x000000393005723e */ /* 0x008fe400048060ff */
[----:B------:R-:W2:Y:S04]  /*15aa20*/  LDL.LU R57, [R1+0x11f0] ;  /* 0x0011f00001397983 */ /* 0x000ea80000300800 */
[----:B------:R-:W2:Y:S01]  /*15aa30*/  LDL.LU R48, [R1+0x11f4] ;  /* 0x0011f40001307983 */ /* 0x000ea20000300800 */
[----:B------:R-:W-:-:S03]  /*15aa40*/  F2FP.SATFINITE.E5M2.F32.PACK_AB_MERGE_C R2, R26, R24, RZ ;  /* 0x000000181a02723e */ /* 0x000fc600048060ff */
[----:B------:R0:W-:Y:S04]  /*15aa50*/  STL [R1+0x6c68], R5 ;  /* 0x006c680501007387 */ /* 0x0001e80000100800 */
[----:B------:R-:W-:Y:S04]  /*15aa60*/  STL [R1+0x6c6c], R2 ;  /* 0x006c6c0201007387 */ /* 0x000fe80000100800 */
[----:B------:R-:W3:Y:S04]  /*15aa70*/  LDL.LU R24, [R1+0x11f8] ;  /* 0x0011f80001187983 */ /* 0x000ee80000300800 */
[----:B------:R-:W3:Y:S01]  /*15aa80*/  LDL.LU R26, [R1+0x11fc] ;  /* 0x0011fc00011a7983 */ /* 0x000ee20000300800 */
[----:B0-----:R-:W-:-:S05]  /*15aa90*/  IMAD.X R5, R59, 0x1, R35, P0 ;  /* 0x000000013b057824 */ /* 0x001fca00000e0623 */
[----:B------:R0:W-:Y:S01]  /*15aaa0*/  STL.64 [R1+0x14d0], R4 ;  /* 0x0014d00401007387 */ /* 0x0001e20000100a00 */
[----:B------:R-:W-:-:S03]  /*15aab0*/  F2FP.SATFINITE.E5M2.F32.PACK_AB_MERGE_C R55, R30, R28, RZ ;  /* 0x0000001c1e37723e */ /* 0x000fc600048060ff */
[----:B------:R-:W3:Y:S04]  /*15aac0*/  LDL.LU R28, [R1+0x11e0] ;  /* 0x0011e000011c7983 */ /* 0x000ee80000300800 */
[----:B------:R-:W3:Y:S01]  /*15aad0*/  LDL.LU R30, [R1+0x11e4] ;  /* 0x0011e400011e7983 */ /* 0x000ee20000300800 */
[----:B0-----:R-:W-:-:S03]  /*15aae0*/  IADD3 R4, P0, R58, R38, RZ ;  /* 0x000000263a047210 */ /* 0x001fc60007f1e0ff */
[----:B------:R-:W-:Y:S02]  /*15aaf0*/  STL [R1+0x6c70], R55 ;  /* 0x006c703701007387 */ /* 0x000fe40000100800 */
[----:B------:R-:W-:Y:S01]  /*15ab00*/  IMAD.X R5, R59, 0x1, R39, P0 ;  /* 0x000000013b057824 */ /* 0x000fe200000e0627 */
[----:B------:R-:W-:-:S05]  /*15ab10*/  F2FP.SATFINITE.E5M2.F32.PACK_AB_MERGE_C R2, R50, R32, RZ ;  /* 0x000000203202723e */ /* 0x000fca00048060ff */
[----:B------:R-:W-:Y:S04]  /*15ab20*/  STL [R1+0x6c74], R2 ;  /* 0x006c740201007387 */ /* 0x000fe80000100800 */
[----:B------:R4:W-:Y:S02]  /*15ab30*/  STL.64 [R1+0x14c8], R4 ;  /* 0x0014c80401007387 */ /* 0x0009e40000100a00 */
[----:B----4-:R-:W-:Y:S02]  /*15ab40*/  F2FP.SATFINITE.E5M2.F32.PACK_AB_MERGE_C R5, R0, R44, RZ ;  /* 0x0000002c0005723e */ /* 0x010fe400048060ff */
[----:B------:R-:W4:Y:S04]  /*15ab50*/  LDL.LU R44, [R1+0x11e8] ;  /* 0x0011e800012c7983 */ /* 0x000f280000300800 */
[----:B------:R-:W4:Y:S04]  /*15ab60*/  LDL.LU R0, [R1+0x11ec] ;  /* 0x0011ec0001007983 */ /* 0x000f280000300800 */
[----:B------:R-:W-:Y:S01]  /*15ab70*/  STL [R1+0x6c78], R5 ;  /* 0x006c780501007387 */ /* 0x000fe20000100800 */
[----:B------:R-:W-:-:S03]  /*15ab80*/  IADD3 R2, P0, R58, R40, RZ ;  /* 0x000000283a027210 */ /* 0x000fc60007f1e0ff */
[----:B------:R-:W4:Y:S04]  /*15ab90*/  LDL.LU R32, [R1+0x11d0] ;  /* 0x0011d00001207983 */ /* 0x000f280000300800 */
[----:B------:R-:W4:Y:S01]  /*15aba0*/  LDL.LU R50, [R1+0x11d4] ;  /* 0x0011d40001327983 */ /* 0x000f220000300800 */
[----:B------:R-:W-:-:S05]  /*15abb0*/  IMAD.X R3, R59, 0x1, R41, P0 ;  /* 0x000000013b037824 */ /* 0x000fca00000e0629 */
[----:B------:R0:W-:Y:S01]  /*15abc0*/  STL.64 [R1+0x14c0], R2 ;  /* 0x0014c00201007387 */ /* 0x0001e20000100a00 */
[----:B------:R-:W-:Y:S02]  /*15abd0*/  F2FP.SATFINITE.E5M2.F32.PACK_AB_MERGE_C R55, R60, R46, RZ ;  /* 0x0000002e3c37723e */ /* 0x000fe400048060ff */
[----:B0-----:R-:W-:-:S05]  /*15abe0*/  F2FP.SATFINITE.E5M2.F32.PACK_AB_MERGE_C R2, R54, R52, RZ ;  /* 0x000000343602723e */ /* 0x001fca00048060ff */
[----:B------:R0:W-:Y:S04]  /*15abf0*/  STL [R1+0x6c7c], R2 ;  /* 0x006c7c0201007387 */ /* 0x0001e80000100800 */
[----:B------:R-:W4:Y:S04]  /*15ac00*/  LDL.LU R46, [R1+0x11d8] ;  /* 0x0011d800012e7983 */ /* 0x000f280000300800 */
[----:B------:R-:W4:Y:S04]  /*15ac10*/  LDL.LU R60, [R1+0x11dc] ;  /* 0x0011dc00013c7983 */ /* 0x000f280000300800 */
[----:B------:R-:W-:Y:S01]  /*15ac20*/  STL [R1+0x6c80], R55 ;  /* 0x006c803701007387 */ /* 0x000fe20000100800 */
[----:B------:R-:W-:Y:S01]  /*15ac30*/  VIADD R58, R58, UR6 ;  /* 0x000000063a3a7c36 */ /* 0x000fe20008000000 */
[----:B------:R-:W-:-:S04]  /*15ac40*/  ULDC UR6, c[0x0][0x248] ;  /* 0x0000920000067ab9 */ /* 0x000fc80000000800 */
[----:B------:R-:W-:Y:S02]  /*15ac50*/  SHF.R.S32.HI R59, RZ, 0x1f, R58 ;  /* 0x0000001fff3b7819 */ /* 0x000fe4000001143a */
        /* <DEDUP_REMOVED lines=9> */
[----:B---3--:R-:W-:-:S05]  /*15acf0*/  F2FP.SATFINITE.E5M2.F32.PACK_AB_MERGE_C R2, R26, R24, RZ ;  /* 0x000000181a02723e */ /* 0x008fca00048060ff */
[----:B------:R0:W-:Y:S01]  /*15ad00*/  STL [R1+0x6c88], R2 ;  /* 0x006c880201007387 */ /* 0x0001e20000100800 */
[----:B------:R-:W-:-:S05]  /*15ad10*/  F2FP.SATFINITE.E5M2.F32.PACK_AB_MERGE_C R5, R30, R28, RZ ;  /* 0x0000001c1e05723e */ /* 0x000fca00048060ff */
[----:B------:R1:W-:Y:S04]  /*15ad20*/  STL [R1+0x6c8c], R5 ;  /* 0x006c8c0501007387 */ /* 0x0003e80000100800 */
[----:B------:R-:W3:Y:S04]  /*15ad30*/  LDL.LU R20, [R1+0x11b0] ;  /* 0x0011b00001147983 */ /* 0x000ee80000300800 */
[----:B------:R-:W3:Y:S01]  /*15ad40*/  LDL.LU R22, [R1+0x11b4] ;  /* 0x0011b40001167983 */ /* 0x000ee20000300800 */
[----:B0-----:R-:W-:-:S05]  /*15ad50*/  IADD3 R2, P0, R58, R34, RZ ;  /* 0x000000223a027210 */ /* 0x001fca0007f1e0ff */
[----:B------:R-:W-:-:S05]  /*15ad60*/  IMAD.X R3, R59, 0x1, R35, P0 ;  /* 0x000000013b037824 */ /* 0x000fca00000e0623 */
[----:B------:R0:W-:Y:S04]  /*15ad70*/  STL.64 [R1+0x14b0], R2 ;  /* 0x0014b00201007387 */ /* 0x0001e80000100a00 */
[----:B------:R-:W3:Y:S04]  /*15ad80*/  LDL.LU R24, [R1+0x11b8] ;  /* 0x0011b80001187983 */ /* 0x000ee80000300800 */
[----:B------:R-:W3:Y:S01]  /*15ad90*/  LDL.LU R26, [R1+0x11bc] ;  /* 0x0011bc00011a7983 */ /* 0x000ee20000300800 */
[----:B----4-:R-:W-:-:S03]  /*15ada0*/  F2FP.SATFINITE.E5M2.F32.PACK_AB_MERGE_C R55, R0, R44, RZ ;  /* 0x0000002c0037723e */ /* 0x010fc600048060ff */
[----:B------:R-:W4:Y:S04]  /*15adb0*/  LDL.LU R44, [R1+0x11a0] ;  /* 0x0011a000012c7983 */ /* 0x000f280000300800 */
[----:B------:R-:W4:Y:S01]  /*15adc0*/  LDL.LU R0, [R1+0x11a4] ;  /* 0x0011a40001007983 */ /* 0x000f220000300800 */
[----:B-1----:R-:W-:-:S03]  /*15add0*/  F2FP.SATFINITE.E5M2.F32.PACK_AB_MERGE_C R5, R50, R32, RZ ;  /* 0x000000203205723e */ /* 0x002fc600048060ff */
[----:B------:R-:W-:Y:S01]  /*15ade0*/  STL [R1+0x6c90], R55 ;  /* 0x006c903701007387 */ /* 0x000fe20000100800 */
[----:B0-----:R-:W-:-:S03]  /*15adf0*/  IADD3 R2, P0, R58, R38, RZ ;  /* 0x000000263a027210 */ /* 0x001fc60007f1e0ff */
[----:B------:R-:W-:Y:S04]  /*15ae00*/  STL [R1+0x6c94], R5 ;  /* 0x006c940501007387 */ /* 0x000fe80000100800 */
[----:B------:R-:W4:Y:S04]  /*15ae10*/  LDL.LU R28, [R1+0x11a8] ;  /* 0x0011a800011c7983 */ /* 0x000f280000300800 */
[----:B------:R-:W4:Y:S01]  /*15ae20*/  LDL.LU R30, [R1+0x11ac] ;  /* 0x0011ac00011e7983 */ /* 0x000f220000300800 */
[----:B------:R-:W-:-:S05]  /*15ae30*/  IMAD.X R3, R59, 0x1, R39, P0 ;  /* 0x000000013b037824 */ /* 0x000fca00000e0627 */
[----:B------:R0:W-:Y:S01]  /*15ae40*/  STL.64 [R1+0x14a8], R2 ;  /* 0x0014a80201007387 */ /* 0x0001e20000100a00 */
[----:B------:R-:W-:Y:S02]  /*15ae50*/  IADD3 R4, P0, R58, R40, RZ ;  /* 0x000000283a047210 */ /* 0x000fe40007f1e0ff */
[----:B0-----:R-:W-:-:S03]  /*15ae60*/  F2FP.SATFINITE.E5M2.F32.PACK_AB_MERGE_C R2, R60, R46, RZ ;  /* 0x0000002e3c02723e */ /* 0x001fc600048060ff */
[----:B------:R-:W-:Y:S02]  /*15ae70*/  IMAD.X R5, R59, 0x1, R41, P0 ;  /* 0x000000013b057824 */ /* 0x000fe400000e0629 */
[----:B------:R0:W-:Y:S04]  /*15ae80*/  STL [R1+0x6c98], R2 ;  /* 0x006c980201007387 */ /* 0x0001e80000100800 */
[----:B------:R-:W4:Y:S04]  /*15ae90*/  LDL.LU R32, [R1+0x1190] ;  /* 0x0011900001207983 */ /* 0x000f280000300800 */
[----:B------:R-:W4:Y:S04]  /*15aea0*/  LDL.LU R50, [R1+0x1194] ;  /* 0x0011940001327983 */ /* 0x000f280000300800 */
[----:B------:R-:W4:Y:S04]  /*15aeb0*/  LDL.LU R46, [R1+0x1198] ;  /* 0x00119800012e7983 */ /* 0x000f280000300800 */
[----:B------:R2:W-:Y:S04]  /*15aec0*/  STL.64 [R1+0x14a0], R4 ;  /* 0x0014a00401007387 */ /* 0x0005e80000100a00 */
[----:B------:R-:W4:Y:S01]  /*15aed0*/  LDL.LU R60, [R1+0x119c] ;  /* 0x00119c00013c7983 */ /* 0x000f220000300800 */
[----:B------:R-:W-:Y:S01]  /*15aee0*/  VIADD R58, R58, UR6 ;  /* 0x000000063a3a7c36 */ /* 0x000fe20008000000 */
[----:B------:R-:W-:-:S04]  /*15aef0*/  ULDC UR6, c[0x0][0x248] ;  /* 0x0000920000067ab9 */ /* 0x000fc80000000800 */
[----:B------:R-:W-:Y:S02]  /*15af00*/  SHF.R.S32.HI R59, RZ, 0x1f, R58 ;  /* 0x0000001fff3b7819 */ /* 0x000fe4000001143a */
[----:B0-----:R-:W-:-:S05]  /*15af10*/  IADD3 R2, P0, R58, R36, RZ ;  /* 0x000000243a027210 */ /* 0x001fca0007f1e0ff */
[----:B------:R-:W-:Y:S01]  /*15af20*/  IMAD.X R3, R59, 0x1, R37, P0 ;  /* 0x000000013b037824 */ /* 0x000fe200000e0625 */
[----:B--2---:R-:W-:-:S05]  /*15af30*/  F2FP.SATFINITE.E5M2.F32.PACK_AB_MERGE_C R5, R54, R52, RZ ;  /* 0x000000343605723e */ /* 0x004fca00048060ff */
[----:B------:R3:W-:Y:S04]  /*15af40*/  STL [R1+0x6c9c], R5 ;  /* 0x006c9c0501007387 */ /* 0x0007e80000100800 */
[----:B------:R-:W2:Y:S04]  /*15af50*/  LDL.LU R52, [R1+0x1180] ;  /* 0x0011800001347983 */ /* 0x000ea80000300800 */
[----:B------:R-:W2:Y:S01]  /*15af60*/  LDL.LU R54, [R1+0x1184] ;  /* 0x0011840001367983 */ /* 0x000ea20000300800 */
[----:B------:R-:W-:-:S03]  /*15af70*/  F2FP.SATFINITE.E5M2.F32.PACK_AB_MERGE_C R55, R48, R57, RZ ;  /* 0x000000393037723e */ /* 0x000fc600048060ff */
[----:B------:R-:W2:Y:S04]  /*15af80*/  LDL.LU R57, [R1+0x1188] ;  /* 0x0011880001397983 */ /* 0x000ea80000300800 */
[----:B------:R-:W2:Y:S04]  /*15af90*/  LDL.LU R48, [R1+0x118c] ;  /* 0x00118c0001307983 */ /* 0x000ea80000300800 */
[----:B------:R-:W-:Y:S01]  /*15afa0*/  STL [R1+0x6ca0], R55 ;  /* 0x006ca03701007387 */ /* 0x000fe20000100800 */
[----:B---3--:R-:W-:-:S05]  /*15afb0*/  F2FP.SATFINITE.E5M2.F32.PACK_AB_MERGE_C R5, R22, R20, RZ ;  /* 0x000000141605723e */ /* 0x008fca00048060ff */
[----:B------:R-:W-:Y:S04]  /*15afc0*/  STL [R1+0x6ca4], R5 ;  /* 0x006ca40501007387 */ /* 0x000fe80000100800 */
[----:B------:R0:W-:Y:S02]  /*15afd0*/  STL.64 [R1+0x1498], R2 ;  /* 0x0014980201007387 */ /* 0x0001e40000100a00 */
[----:B0-----:R-:W-:-:S05]  /*15afe0*/  F2FP.SATFINITE.E5M2.F32.PACK_AB_MERGE_C R2, R26, R24, RZ ;  /* 0x000000181a02723e */ /* 0x001fca00048060ff */
[----:B------:R4:W-:Y:S02]  /*15aff0*/  STL [R1+0x6ca8], R2 ;  /* 0x006ca80201007387 */ /* 0x0009e40000100800 */
[----:B----4-:R-:W-:Y:S02]  /*15b000*/  F2FP.SATFINITE.E5M2.F32.PACK_AB_MERGE_C R2, R0, R44, RZ ;  /* 0x0000002c0002723e */ /* 0x010fe400048060ff */
[----:B------:R-:W3:Y:S04]  /*15b010*/  LDL.LU R44, [R1+0x1170] ;  /* 0x00117000012c7983 */ /* 0x000ee80000300800 */
        /* <DEDUP_REMOVED lines=11> */
[----:B------:R-:W-:-:S02]  /*15b0d0*/  F2FP.SATFINITE.E5M2.F32.PACK_AB_MERGE_C R4, R50, R32, RZ ;  /* 0x000000203204723e */ /* 0x000fc400048060ff */
[----:B0-----:R-:W-:-:S03]  /*15b0e0*/  IADD3 R2, P0, R58, R38, RZ ;  /* 0x000000263a027210 */ /* 0x001fc60007f1e0ff */
[----:B------:R-:W-:Y:S04]  /*15b0f0*/  STL [R1+0x1858], R4 ;  /* 0x0018580401007387 */ /* 0x000fe80000100800 */
[----:B------:R-:W4:Y:S01]  /*15b100*/  LDL.LU R20, [R1+0x1168] ;  /* 0x0011680001147983 */ /* 0x000f220000300800 */
[----:B------:R-:W-:-:S03]  /*15b110*/  IMAD.X R3, R59, 0x1, R39, P0 ;  /* 0x000000013b037824 */ /* 0x000fc600000e0627 */
[----:B------:R-:W4:Y:S01]  /*15b120*/  LDL.LU R22, [R1+0x116c] ;  /* 0x00116c0001167983 */ /* 0x000f220000300800 */
[----:B------:R-:W-:-:S03]  /*15b130*/  F2FP.SATFINITE.E5M2.F32.PACK_AB_MERGE_C R61, R60, R46, RZ ;  /* 0x0000002e3c3d723e */ /* 0x000fc600048060ff */
[----:B------:R0:W-:Y:S04]  /*15b140*/  STL.64 [R1+0x1488], R2 ;  /* 0x0014880201007387 */ /* 0x0001e80000100a00 */
[----:B------:R-:W4:Y:S04]  /*15b150*/  LDL.LU R46, [R1+0x1150] ;  /* 0x00115000012e7983 */ /* 0x000f280000300800 */
[----:B------:R-:W4:Y:S04]  /*15b160*/  LDL.LU R60, [R1+0x1154] ;  /* 0x00115400013c7983 */ /* 0x000f280000300800 */
[----:B------:R-:W-:Y:S01]  /*15b170*/  STL [R1+0x6cf4], R61 ;  /* 0x006cf43d01007387 */ /* 0x000fe20000100800 */
[----:B0-----:R-:W-:-:S05]  /*15b180*/  IADD3 R2, P0, R58, R40, RZ ;  /* 0x000000283a027210 */ /* 0x001fca0007f1e0ff */
[----:B------:R-:W-:-:S05]  /*15b190*/  IMAD.X R3, R59, 0x1, R41, P0 ;  /* 0x000000013b037824 */ /* 0x000fca00000e0629 */
[----:B------:R2:W-:Y:S04]  /*15b1a0*/  STL.64 [R1+0x1480], R2 ;  /* 0x0014800201007387 */ /* 0x0005e80000100a00 */
[----:B------:R-:W4:Y:S04]  /*15b1b0*/  LDL.LU R32, [R1+0x1158] ;  /* 0x0011580001207983 */ /* 0x000f280000300800 */
[----:B------:R-:W4:Y:S01]  /*15b1c0*/  LDL.LU R50, [R1+0x115c] ;  /* 0x00115c0001327983 */ /* 0x000f220000300800 */
[----:B--2---:R-:W-:-:S05]  /*15b1d0*/  F2FP.SATFINITE.E5M2.F32.PACK_AB_MERGE_C R2, R54, R52, RZ ;  /* 0x000000343602723e */ /* 0x004fca00048060ff */
[----:B------:R3:W-:Y:S04]  /*15b1e0*/  STL [R1+0x181c], R2 ;  /* 0x00181c0201007387 */ /* 0x0007e80000100800 */
[----:B------:R-:W2:Y:S04]  /*15b1f0*/  LDL.LU R52, [R1+0x1140] ;  /* 0x0011400001347983 */ /* 0x000ea80000300800 */
[----:B------:R-:W2:Y:S01]  /*15b200*/  LDL.LU R54, [R1+0x1144] ;  /* 0x0011440001367983 */ /* 0x000ea20000300800 */
[----:B------:R-:W-:-:S03]  /*15b210*/  F2FP.SATFINITE.E5M2.F32.PACK_AB_MERGE_C R61, R48, R57, RZ ;  /* 0x00000039303d723e */ /* 0x000fc600048060ff */
[----:B------:R-:W2:Y:S04]  /*15b220*/  LDL.LU R57, [R1+0x1148] ;  /* 0x0011480001397983 */ /* 0x000ea80000300800 */
[----:B------:R-:W2:Y:S04]  /*15b230*/  LDL.LU R48, [R1+0x114c] ;  /* 0x00114c0001307983 */ /* 0x000ea80000300800 */
[----:B------:R4:W-:Y:S01]  /*15b240*/  STL [R1+0x6cf8], R61 ;  /* 0x006cf83d01007387 */ /* 0x0009e20000100800 */
[----:B---3--:R-:W-:-:S03]  /*15b250*/  F2FP.SATFINITE.E5M2.F32.PACK_AB_MERGE_C R2, R0, R44, RZ ;  /* 0x0000002c0002723e */ /* 0x008fc600048060ff */
[----:B------:R-:W3:Y:S04]  /*15b260*/  LDL.LU R44, [R1+0x1130] ;  /* 0x00113000012c7983 */ /* 0x000ee80000300800 */
[----:B------:R-:W3:Y:S01]  /*15b270*/  LDL.LU R0, [R1+0x1134] ;  /* 0x0011340001007983 */ /* 0x000ee20000300800 */
[----:B------:R-:W-:-:S03]  /*15b280*/  VIADD R58, R58, UR6 ;  /* 0x000000063a3a7c36 */ /* 0x000fc60008000000 */
[----:B------:R0:W-:Y:S01]  /*15b290*/  STL [R1+0x17dc], R2 ;  /* 0x0017dc0201007387 */ /* 0x0001e20000100800 */
[----:B----4-:R-:W-:Y:S01]  /*15b2a0*/  F2FP.SATFINITE.E5M2.F32.PACK_AB_MERGE_C R61, R26, R24, RZ ;  /* 0x000000181a3d723e */ /* 0x010fe200048060ff */
[----:B------:R-:W-:Y:S01]  /*15b2b0*/  ULDC UR6, c[0x0][0x248] ;  /* 0x0000920000067ab9 */ /* 0x000fe20000000800 */
[----:B------:R-:W-:Y:S02]  /*15b2c0*/  SHF.R.S32.HI R59, RZ, 0x1f, R58 ;  /* 0x0000001fff3b7819 */ /* 0x000fe4000001143a */
[----:B0-----:R-:W-:Y:S01]  /*15b2d0*/  IADD3 R2, P0, R58, R36, RZ ;  /* 0x000000243a027210 */ /* 0x001fe20007f1e0ff */
[----:B------:R-:W-:Y:S04]  /*15b2e0*/  STL [R1+0x6cfc], R61 ;  /* 0x006cfc3d01007387 */ /* 0x000fe80000100800 */
[----:B------:R-:W-:Y:S01]  /*15b2f0*/  IMAD.X R3, R59, 0x1, R37, P0 ;  /* 0x000000013b037824 */ /* 0x000fe200000e0625 */
[----:B------:R-:W-:-:S04]  /*15b300*/  F2FP.SATFINITE.E5M2.F32.PACK_AB_MERGE_C R4, R30, R28, RZ ;  /* 0x0000001c1e04723e */ /* 0x000fc800048060ff */
[----:B------:R0:W-:Y:S04]  /*15b310*/  STL.64 [R1+0x1478], R2 ;  /* 0x0014780201007387 */ /* 0x0001e80000100a00 */
[----:B------:R-:W-:Y:S04]  /*15b320*/  STL [R1+0x17c8], R4 ;  /* 0x0017c80401007387 */ /* 0x000fe80000100800 */
[----:B------:R-:W4:Y:S04]  /*15b330*/  LDL.LU R24, [R1+0x1138] ;  /* 0x0011380001187983 */ /* 0x000f280000300800 */
[----:B------:R-:W4:Y:S04]  /*15b340*/  LDL.LU R26, [R1+0x113c] ;  /* 0x00113c00011a7983 */ /* 0x000f280000300800 */
[----:B------:R-:W4:Y:S01]  /*15b350*/  LDL.LU R28, [R1+0x1120] ;  /* 0x00112000011c7983 */ /* 0x000f220000300800 */
[----:B0-----:R-:W-:-:S05]  /*15b360*/  IADD3 R2, P0, R58, R34, RZ ;  /* 0x000000223a027210 */ /* 0x001fca0007f1e0ff */
[----:B------:R-:W-:-:S05]  /*15b370*/  IMAD.X R3, R59, 0x1, R35, P0 ;  /* 0x000000013b037824 */ /* 0x000fca00000e0623 */
[----:B------:R0:W-:Y:S04]  /*15b380*/  STL.64 [R1+0x1470], R2 ;  /* 0x0014700201007387 */ /* 0x0001e80000100a00 */
[----:B------:R-:W4:Y:S01]  /*15b390*/  LDL.LU R30, [R1+0x1124] ;  /* 0x00112400011e7983 */ /* 0x000f220000300800 */
[----:B------:R-:W-:-:S05]  /*15b3a0*/  F2FP.SATFINITE.E5M2.F32.PACK_AB_MERGE_C R61, R22, R20, RZ ;  /* 0x00000014163d723e */ /* 0x000fca00048060ff */
[----:B------:R1:W-:Y:S01]  /*15b3b0*/  STL [R1+0x6d00], R61 ;  /* 0x006d003d01007387 */ /* 0x0003e20000100800 */
[----:B0-----:R-:W-:-:S03]  /*15b3c0*/  F2FP.SATFINITE.E5M2.F32.PACK_AB_MERGE_C R2, R60, R46, RZ ;  /* 0x0000002e3c02723e */ /* 0x001fc600048060ff */
[----:B------:R-:W4:Y:S04]  /*15b3d0*/  LDL.LU R46, [R1+0x1128] ;  /* 0x00112800012e7983 */ /* 0x000f280000300800 */
[----:B------:R-:W4:Y:S04]  /*15b3e0*/  LDL.LU R60, [R1+0x112c] ;  /* 0x00112c00013c7983 */ /* 0x000f280000300800 */
[----:B------:R0:W-:Y:S01]  /*15b3f0*/  STL [R1+0x930], R2 ;  /* 0x0009300201007387 */ /* 0x0001e20000100800 */
[----:B-1----:R-:W-:-:S03]  /*15b400*/  F2FP.SATFINITE.E5M2.F32.PACK_AB_MERGE_C R61, R50, R32, RZ ;  /* 0x00000020323d723e */ /* 0x002fc600048060ff */
[----:B------:R-:W4:Y:S04]  /*15b410*/  LDL.LU R32, [R1+0x1110] ;  /* 0x0011100001207983 */ /* 0x000f280000300800 */
[----:B------:R-:W4:Y:S01]  /*15b420*/  LDL.LU R50, [R1+0x1114] ;  /* 0x0011140001327983 */ /* 0x000f220000300800 */
[----:B0-----:R-:W-:-:S05]  /*15b430*/  IADD3 R2, P0, R58, R38, RZ ;  /* 0x000000263a027210 */ /* 0x001fca0007f1e0ff */
[----:B------:R-:W-:-:S05]  /*15b440*/  IMAD.X R3, R59, 0x1, R39, P0 ;  /* 0x000000013b037824 */ /* 0x000fca00000e0627 */
[----:B------:R0:W-:Y:S04]  /*15b450*/  STL.64 [R1+0x1468], R2 ;  /* 0x0014680201007387 */ /* 0x0001e80000100a00 */
[----:B------:R-:W-:Y:S01]  /*15b460*/  STL [R1+0x6d04], R61 ;  /* 0x006d043d01007387 */ /* 0x000fe20000100800 */
[----:B0-----:R-:W-:-:S05]  /*15b470*/  IADD3 R2, P0, R58, R40, RZ ;  /* 0x000000283a027210 */ /* 0x001fca0007f1e0ff */
[----:B------:R-:W-:-:S05]  /*15b480*/  IMAD.X R3, R59, 0x1, R41, P0 ;  /* 0x000000013b037824 */ /* 0x000fca00000e0629 */
[----:B------:R2:W-:Y:S02]  /*15b490*/  STL.64 [R1+0x1460], R2 ;  /* 0x0014600201007387 */ /* 0x0005e40000100a00 */
[----:B--2---:R-:W-:Y:S02]  /*15b4a0*/  F2FP.SATFINITE.E5M2.F32.PACK_AB_MERGE_C R2, R54, R52, RZ ;  /* 0x000000343602723e */ /* 0x004fe400048060ff */
[----:B------:R-:W2:Y:S04]  /*15b4b0*/  LDL.LU R52, [R1+0x1118] ;  /* 0x0011180001347983 */ /* 0x000ea80000300800 */
[----:B------:R-:W-:Y:S04]  /*15b4c0*/  STL [R1+0x89c], R2 ;  /* 0x00089c0201007387 */ /* 0x000fe80000100800 */
[----:B------:R-:W2:Y:S01]  /*15b4d0*/  LDL.LU R54, [R1+0x111c] ;  /* 0x00111c0001367983 */ /* 0x000ea20000300800 */
[----:B------:R-:W-:-:S05]  /*15b4e0*/  F2FP.SATFINITE.E5M2.F32.PACK_AB_MERGE_C R61, R48, R57, RZ ;  /* 0x00000039303d723e */ /* 0x000fca00048060ff */
[----:B------:R-:W-:Y:S04]  /*15b4f0*/  STL [R1+0x6d14], R61 ;  /* 0x006d143d01007387 */ /* 0x000fe80000100800 */
[----:B------:R-:W2:Y:S04]  /*15b500*/  LDL.LU R57, [R1+0x1100] ;  /* 0x0011000001397983 */ /* 0x000ea80000300800 */
[----:B------:R-:W2:Y:S01]  /*15b510*/  LDL.LU R48, [R1+0x1104] ;  /* 0x0011040001307983 */ /* 0x000ea20000300800 */
[----:B---3--:R-:W-:-:S05]  /*15b520*/  F2FP.SATFINITE.E5M2.F32.PACK_AB_MERGE_C R0, R0, R44, RZ ;  /* 0x0000002c0000723e */ /* 0x008fca00048060ff */
[----:B------:R0:W-:Y:S04]  /*15b530*/  STL [R1+0x818], R0 ;  /* 0x0008180001007387 */ /* 0x0001e80000100800 */
[----:B------:R-:W3:Y:S04]  /*15b540*/  LDL.LU R44, [R1+0x1108] ;  /* 0x00110800012c7983 */ /* 0x000ee80000300800 */
[----:B0-----:R-:W3:Y:S01]  /*15b550*/  LDL.LU R0, [R1+0x110c] ;  /* 0x00110c0001007983 */ /* 0x001ee20000300800 */
[----:B------:R-:W-:Y:S01]  /*15b560*/  VIADD R58, R58, UR6 ;  /* 0x000000063a3a7c36 */ /* 0x000fe20008000000 */
[----:B------:R-:W-:-:S04]  /*15b570*/  ULDC UR6, c[0x0][0x248] ;  /* 0x0000920000067ab9 */ /* 0x000fc80000000800 */
[----:B------:R-:W-:Y:S02]  /*15b580*/  SHF.R.S32.HI R59, RZ, 0x1f, R58 ;  /* 0x0000001fff3b7819 */ /* 0x000fe4000001143a */
[----:B------:R-:W-:Y:S02]  /*15b590*/  IADD3 R2, P0, R58, R36, RZ ;  /* 0x000000243a027210 */ /* 0x000fe40007f1e0ff */
[----:B----4-:R-:W-:-:S03]  /*15b5a0*/  F2FP.SATFINITE.E5M2.F32.PACK_AB_MERGE_C R4, R26, R24, RZ ;  /* 0x000000181a04723e */ /* 0x010fc600048060ff */
        /* <DEDUP_REMOVED lines=15> */
[----:B------:R-:W-:Y:S04]  /*15b6a0*/  STL [R1+0x6d1c], R61 ;  /* 0x006d1c3d01007387 */ /* 0x000fe80000100800 */
        /* <DEDUP_REMOVED lines=8> */
[----:B--2---:R-:W-:-:S05]  /*15b730*/  F2FP.SATFINITE.E5M2.F32.PACK_AB_MERGE_C R4, R54, R52, RZ ;  /* 0x000000343604723e */ /* 0x004fca00048060ff */
[----:B------:R-:W-:Y:S04]  /*15b740*/  STL [R1+0x6d20], R4 ;  /* 0x006d200401007387 */ /* 0x000fe80000100800 */
[----:B------:R0:W-:Y:S04]  /*15b750*/  STL.64 [R1+0x1448], R2 ;  /* 0x0014480201007387 */ /* 0x0001e80000100a00 */
[----:B------:R-:W2:Y:S04]  /*15b760*/  LDL.LU R52, [R1+0x10d8] ;  /* 0x0010d80001347983 */ /* 0x000ea80000300800 */
[----:B------:R-:W2:Y:S01]  /*15b770*/  LDL.LU R54, [R1+0x10dc] ;  /* 0x0010dc0001367983 */ /* 0x000ea20000300800 */
[----:B0-----:R-:W-:-:S02]  /*15b780*/  IADD3 R2, P0, R58, R40, RZ ;  /* 0x000000283a027210 */ /* 0x001fc40007f1e0ff */
[----:B------:R-:W-:-:S03]  /*15b790*/  F2FP.SATFINITE.E5M2.F32.PACK_AB_MERGE_C R4, R48, R57, RZ ;  /* 0x000000393004723e */ /* 0x000fc600048060ff */
[----:B------:R-:W-:-:S05]  /*15b7a0*/  IMAD.X R3, R59, 0x1, R41, P0 ;  /* 0x000000013b037824 */ /* 0x000fca00000e0629 */
[----:B------:R0:W-:Y:S04]  /*15b7b0*/  STL.64 [R1+0x1440], R2 ;  /* 0x0014400201007387 */ /* 0x0001e80000100a00 */
[----:B------:R4:W-:Y:S04]  /*15b7c0*/  STL [R1+0x6d24], R4 ;  /* 0x006d240401007387 */ /* 0x0009e80000100800 */
[----:B------:R-:W2:Y:S04]  /*15b7d0*/  LDL.LU R57, [R1+0x10c0] ;  /* 0x0010c00001397983 */ /* 0x000ea80000300800 */
[----:B------:R-:W2:Y:S01]  /*15b7e0*/  LDL.LU R48, [R1+0x10c4] ;  /* 0x0010c40001307983 */ /* 0x000ea20000300800 */
[----:B---3--:R-:W-:-:S03]  /*15b7f0*/  F2FP.SATFINITE.E5M2.F32.PACK_AB_MERGE_C R61, R0, R44, RZ ;  /* 0x0000002c003d723e */ /* 0x008fc600048060ff */
[----:B------:R-:W3:Y:S04]  /*15b800*/  LDL.LU R44, [R1+0x10c8] ;  /* 0x0010c800012c7983 */ /* 0x000ee80000300800 */
[----:B------:R-:W3:Y:S01]  /*15b810*/  LDL.LU R0, [R1+0x10cc] ;  /* 0x0010cc0001007983 */ /* 0x000ee20000300800 */
[----:B------:R-:W-:-:S03]  /*15b820*/  VIADD R58, R58, UR6 ;  /* 0x000000063a3a7c36 */ /* 0x000fc60008000000 */
[----:B------:R-:W-:Y:S01]  /*15b830*/  STL [R1+0x6d28], R61 ;  /* 0x006d283d01007387 */ /* 0x000fe20000100800 */
[----:B------:R-:W-:Y:S01]  /*15b840*/  ULDC UR6, c[0x0][0x248] ;  /* 0x0000920000067ab9 */ /* 0x000fe20000000800 */
[----:B------:R-:W-:Y:S02]  /*15b850*/  SHF.R.S32.HI R59, RZ, 0x1f, R58 ;  /* 0x0000001fff3b7819 */ /* 0x000fe4000001143a */
[----:B0-----:R-:W-:Y:S02]  /*15b860*/  IADD3 R2, P0, R58, R36, RZ ;  /* 0x000000243a027210 */ /* 0x001fe40007f1e0ff */
[----:B----4-:R-:W-:-:S03]  /*15b870*/  F2FP.SATFINITE.E5M2.F32.PACK_AB_MERGE_C R4, R22, R20, RZ ;  /* 0x000000141604723e */ /* 0x010fc600048060ff */
[----:B------:R-:W-:Y:S02]  /*15b880*/  IMAD.X R3, R59, 0x1, R37, P0 ;  /* 0x000000013b037824 */ /* 0x000fe400000e0625 */
[----:B------:R0:W-:Y:S02]  /*15b890*/  STL [R1+0x3ac], R4 ;  /* 0x0003ac0401007387 */ /* 0x0001e40000100800 */
[----:B0-----:R-:W-:-:S05]  /*15b8a0*/  F2FP.SATFINITE.E5M2.F32.PACK_AB_MERGE_C R4, R26, R24, RZ ;  /* 0x000000181a04723e */ /* 0x001fca00048060ff */
[----:B------:R-:W-:Y:S04]  /*15b8b0*/  STL [R1+0x6d2c], R4 ;  /* 0x006d2c0401007387 */ /* 0x000fe80000100800 */
        /* <DEDUP_REMOVED lines=27> */
[----:B------:R0:W-:Y:S01]  /*15ba70*/  STL.64 [R1+0x1420], R2 ;  /* 0x0014200201007387 */ /* 0x0001e20000100a00 */
[----:B------:R-:W-:-:S05]  /*15ba80*/  F2FP.SATFINITE.E5M2.F32.PACK_AB_MERGE_C R61, R48, R57, RZ ;  /* 0x00000039303d723e */ /* 0x000fca00048060ff */
[----:B------:R4:W-:Y:S04]  /*15ba90*/  STL [R1+0x6d38], R61 ;  /* 0x006d383d01007387 */ /* 0x0009e80000100800 */
[----:B------:R-:W2:Y:S04]  /*15baa0*/  LDL.LU R54, [R1+0x1098] ;  /* 0x0010980001367983 */ /* 0x000ea80000300800 */
[----:B------:R-:W2:Y:S04]  /*15bab0*/  LDL.LU R48, [R1+0x109c] ;  /* 0x00109c0001307983 */ /* 0x000ea80000300800 */
        /* <DEDUP_REMOVED lines=9> */
[----:B0-----:R-:W-:-:S05]  /*15bb50*/  IADD3 R2, P0, R58, R36, RZ ;  /* 0x000000243a027210 */ /* 0x001fca0007f1e0ff */
[----:B------:R-:W-:Y:S01]  /*15bb60*/  IMAD.X R3, R59, 0x1, R37, P0 ;  /* 0x000000013b037824 */ /* 0x000fe200000e0625 */
[----:B----4-:R-:W-:-:S05]  /*15bb70*/  F2FP.SATFINITE.E5M2.F32.PACK_AB_MERGE_C R61, R60, R46, RZ ;  /* 0x0000002e3c3d723e */ /* 0x010fca00048060ff */
[----:B------:R-:W-:Y:S04]  /*15bb80*/  STL [R1+0x6d50], R61 ;  /* 0x006d503d01007387 */ /* 0x000fe80000100800 */
[----:B------:R-:W4:Y:S04]  /*15bb90*/  LDL.LU R46, [R1+0x1070] ;  /* 0x00107000012e7983 */ /* 0x000f280000300800 */
[----:B------:R-:W4:Y:S04]  /*15bba0*/  LDL.LU R60, [R1+0x1074] ;  /* 0x00107400013c7983 */ /* 0x000f280000300800 */
[----:B------:R0:W-:Y:S02]  /*15bbb0*/  STL.64 [R1+0x1418], R2 ;  /* 0x0014180201007387 */ /* 0x0001e40000100a00 */
[----:B0-----:R-:W-:-:S02]  /*15bbc0*/  IADD3 R2, P0, R58, R34, RZ ;  /* 0x000000223a027210 */ /* 0x001fc40007f1e0ff */
[----:B------:R-:W-:-:S03]  /*15bbd0*/  F2FP.SATFINITE.E5M2.F32.PACK_AB_MERGE_C R4, R20, R18, RZ ;  /* 0x000000121404723e */ /* 0x000fc600048060ff */
[----:B------:R-:W-:Y:S02]  /*15bbe0*/  IMAD.X R3, R59, 0x1, R35, P0 ;  /* 0x000000013b037824 */ /* 0x000fe400000e0623 */
[----:B------:R-:W-:Y:S01]  /*15bbf0*/  STL [R1+0x6d54], R4 ;  /* 0x006d540401007387 */ /* 0x000fe20000100800 */
[----:B------:R-:W-:-:S05]  /*15bc00*/  F2FP.SATFINITE.E5M2.F32.PACK_AB_MERGE_C R56, R24, R22, RZ ;  /* 0x000000161838723e */ /* 0x000fca00048060ff */
[----:B------:R-:W-:Y:S04]  /*15bc10*/  STL [R1+0x6d64], R56 ;  /* 0x006d643801007387 */ /* 0x000fe80000100800 */
[----:B------:R-:W4:Y:S04]  /*15bc20*/  LDL.LU R18, [R1+0x1078] ;  /* 0x0010780001127983 */ /* 0x000f280000300800 */
[----:B------:R-:W4:Y:S04]  /*15bc30*/  LDL.LU R20, [R1+0x107c] ;  /* 0x00107c0001147983 */ /* 0x000f280000300800 */
[----:B------:R0:W-:Y:S04]  /*15bc40*/  STL.64 [R1+0x1410], R2 ;  /* 0x0014100201007387 */ /* 0x0001e80000100a00 */
[----:B------:R-:W4:Y:S04]  /*15bc50*/  LDL.LU R22, [R1+0x1060] ;  /* 0x0010600001167983 */ /* 0x000f280000300800 */
[----:B------:R-:W4:Y:S01]  /*15bc60*/  LDL.LU R24, [R1+0x1064] ;  /* 0x0010640001187983 */ /* 0x000f220000300800 */
[----:B------:R-:W-:-:S02]  /*15bc70*/  F2FP.SATFINITE.E5M2.F32.PACK_AB_MERGE_C R57, R28, R26, RZ ;  /* 0x0000001a1c39723e */ /* 0x000fc400048060ff */
[----:B0-----:R-:W-:-:S03]  /*15bc80*/  IADD3 R2, P0, R58, R38, RZ ;  /* 0x000000263a027210 */ /* 0x001fc60007f1e0ff */
[----:B------:R-:W-:Y:S04]  /*15bc90*/  STL [R1+0x6d68], R57 ;  /* 0x006d683901007387 */ /* 0x000fe80000100800 */
[----:B------:R-:W4:Y:S01]  /*15bca0*/  LDL.LU R26, [R1+0x1068] ;  /* 0x00106800011a7983 */ /* 0x000f220000300800 */
[----:B------:R-:W-:Y:S01]  /*15bcb0*/  IMAD.X R3, R59, 0x1, R39, P0 ;  /* 0x000000013b037824 */ /* 0x000fe200000e0627 */
[----:B--2---:R-:W-:Y:S02]  /*15bcc0*/  F2FP.SATFINITE.E5M2.F32.PACK_AB_MERGE_C R53, R50, R32, RZ ;  /* 0x000000203235723e */ /* 0x004fe400048060ff */
[----:B------:R-:W2:Y:S04]  /*15bcd0*/  LDL.LU R50, [R1+0x106c] ;  /* 0x00106c0001327983 */ /* 0x000ea80000300800 */
[----:B------:R0:W-:Y:S02]  /*15bce0*/  STL.64 [R1+0x1408], R2 ;  /* 0x0014080201007387 */ /* 0x0001e40000100a00 */
[----:B0-----:R-:W-:-:S02]  /*15bcf0*/  IADD3 R2, P0, R58, R40, RZ ;  /* 0x000000283a027210 */ /* 0x001fc40007f1e0ff */
[----:B------:R-:W-:-:S03]  /*15bd00*/  F2FP.SATFINITE.E5M2.F32.PACK_AB_MERGE_C R54, R48, R54, RZ ;  /* 0x000000363036723e */ /* 0x000fc600048060ff */
[----:B------:R-:W-:Y:S02]  /*15bd10*/  IMAD.X R3, R59, 0x1, R41, P0 ;  /* 0x000000013b037824 */ /* 0x000fe400000e0629 */
[----:B------:R-:W-:Y:S04]  /*15bd20*/  STL [R1+0x6d9c], R54 ;  /* 0x006d9c3601007387 */ /* 0x000fe80000100800 */
[----:B------:R-:W2:Y:S04]  /*15bd30*/  LDL.LU R32, [R1+0x1050] ;  /* 0x0010500001207983 */ /* 0x000ea80000300800 */
[----:B------:R-:W2:Y:S01]  /*15bd40*/  LDL.LU R48, [R1+0x1054] ;  /* 0x0010540001307983 */ /* 0x000ea20000300800 */
[----:B------:R-:W-:-:S03]  /*15bd50*/  F2FP.SATFINITE.E5M2.F32.PACK_AB_MERGE_C R51, R52, R30, RZ ;  /* 0x0000001e3433723e */ /* 0x000fc600048060ff */
[----:B------:R0:W-:Y:S01]  /*15bd60*/  STL.64 [R1+0x1400], R2 ;  /* 0x0014000201007387 */ /* 0x0001e20000100a00 */
[----:B---3--:R-:W-:-:S03]  /*15bd70*/  F2FP.SATFINITE.E5M2.F32.PACK_AB_MERGE_C R52, R0, R44, RZ ;  /* 0x0000002c0034723e */ /* 0x008fc600048060ff */
[----:B------:R-:W3:Y:S04]  /*15bd80*/  LDL.LU R44, [R1+0x1058] ;  /* 0x00105800012c7983 */ /* 0x000ee80000300800 */
[----:B------:R-:W3:Y:S01]  /*15bd90*/  LDL.LU R0, [R1+0x105c] ;  /* 0x00105c0001007983 */ /* 0x000ee20000300800 */
[----:B------:R-:W-:-:S03]  /*15bda0*/  VIADD R58, R58, UR6 ;  /* 0x000000063a3a7c36 */ /* 0x000fc60008000000 */
[----:B------:R-:W-:Y:S01]  /*15bdb0*/  STL.64 [R1+0x6d70], R52 ;  /* 0x006d703401007387 */ /* 0x000fe20000100a00 */
        /* <DEDUP_REMOVED lines=8> */
[----:B------:R-:W4:Y:S04]  /*15be40*/  LDL.LU R46, [R1+0x1048] ;  /* 0x00104800012e7983 */ /* 0x000f280000300800 */
[----:B------:R0:W-:Y:S04]  /*15be50*/  STL.64 [R1+0x13f8], R2 ;  /* 0x0013f80201007387 */ /* 0x0001e80000100a00 */
[----:B------:R-:W4:Y:S01]  /*15be60*/  LDL.LU R60, [R1+0x104c] ;  /* 0x00104c00013c7983 */ /* 0x000f220000300800 */
[----:B0-----:R-:W-:-:S05]  /*15be70*/  IADD3 R2, P0, R58, R34, RZ ;  /* 0x000000223a027210 */ /* 0x001fca0007f1e0ff */
[----:B------:R-:W-:Y:S01]  /*15be80*/  IMAD.X R3, R59, 0x1, R35, P0 ;  /* 0x000000013b037824 */ /* 0x000fe200000e0623 */
[----:B------:R-:W-:Y:S02]  /*15be90*/  F2FP.SATFINITE.E5M2.F32.PACK_AB_MERGE_C R61, R20, R18, RZ ;  /* 0x00000012143d723e */ /* 0x000fe400048060ff */
[----:B------:R-:W-:-:S03]  /*15bea0*/  F2FP.SATFINITE.E5M2.F32.PACK_AB_MERGE_C R49, R24, R22, RZ ;  /* 0x000000161831723e */ /* 0x000fc600048060ff */
[----:B------:R-:W-:Y:S04]  /*15beb0*/  STL [R1+0x6dbc], R61 ;  /* 0x006dbc3d01007387 */ /* 0x000fe80000100800 */
[----:B------:R-:W-:Y:S04]  /*15bec0*/  STL [R1+0x6dd0], R49 ;  /* 0x006dd03101007387 */ /* 0x000fe80000100800 */
[----:B------:R0:W-:Y:S04]  /*15bed0*/  STL.64 [R1+0x13f0], R2 ;  /* 0x0013f00201007387 */ /* 0x0001e80000100a00 */
[----:B0-----:R-:W4:Y:S04]  /*15bee0*/  LDL.LU R3, [R1+0x1030] ;  /* 0x0010300001037983 */ /* 0x001f280000300800 */
[----:B------:R-:W4:Y:S04]  /*15bef0*/  LDL.LU R6, [R1+0x1034] ;  /* 0x0010340001067983 */ /* 0x000f280000300800 */
[----:B------:R-:W4:Y:S04]  /*15bf00*/  LDL.LU R12, [R1+0x1038] ;  /* 0x00103800010c7983 */ /* 0x000f280000300800 */
[----:B------:R-:W4:Y:S04]  /*15bf10*/  LDL.LU R14, [R1+0x103c] ;  /* 0x00103c00010e7983 */ /* 0x000f280000300800 */
[----:B------:R-:W4:Y:S04]  /*15bf20*/  LDL.LU R16, [R1+0x1020] ;  /* 0x0010200001107983 */ /* 0x000f280000300800 */
[----:B------:R-:W4:Y:S01]  /*15bf30*/  LDL.LU R20, [R1+0x1024] ;  /* 0x0010240001147983 */ /* 0x000f220000300800 */
[----:B------:R-:W-:-:S05]  /*15bf40*/  IADD3 R4, P0, R58, R38, RZ ;  /* 0x000000263a047210 */ /* 0x000fca0007f1e0ff */
[----:B------:R-:W-:Y:S01]  /*15bf50*/  IMAD.X R5, R59, 0x1, R39, P0 ;  /* 0x000000013b057824 */ /* 0x000fe200000e0627 */
[----:B--2---:R-:W-:-:S05]  /*15bf60*/  F2FP.SATFINITE.E5M2.F32.PACK_AB_MERGE_C R50, R50, R26, RZ ;  /* 0x0000001a3232723e */ /* 0x004fca00048060ff */
[----:B------:R-:W-:Y:S01]  /*15bf70*/  STL.64 [R1+0x6d78], R50 ;  /* 0x006d783201007387 */ /* 0x000fe20000100a00 */
[----:B------:R-:W-:-:S05]  /*15bf80*/  F2FP.SATFINITE.E5M2.F32.PACK_AB_MERGE_C R47, R48, R32, RZ ;  /* 0x00000020302f723e */ /* 0x000fca00048060ff */
[----:B------:R-:W-:Y:S04]  /*15bf90*/  STL [R1+0x6de4], R47 ;  /* 0x006de42f01007387 */ /* 0x000fe80000100800 */
[----:B------:R-:W2:Y:S01]  /*15bfa0*/  LDL.LU R26, [R1+0x1028] ;  /* 0x00102800011a7983 */ /* 0x000ea20000300800 */
[----:B---3--:R-:W-:-:S03]  /*15bfb0*/  F2FP.SATFINITE.E5M2.F32.PACK_AB_MERGE_C R48, R0, R44, RZ ;  /* 0x0000002c0030723e */ /* 0x008fc600048060ff */
[----:B------:R-:W2:Y:S04]  /*15bfc0*/  LDL.LU R44, [R1+0x102c] ;  /* 0x00102c00012c7983 */ /* 0x000ea80000300800 */
[----:B------:R0:W-:Y:S04]  /*15bfd0*/  STL.64 [R1+0x13e8], R4 ;  /* 0x0013e80401007387 */ /* 0x0001e80000100a00 */
[----:B------:R-:W3:Y:S04]  /*15bfe0*/  LDL.LU R32, [R1+0x1010] ;  /* 0x0010100001207983 */ /* 0x000ee80000300800 */
[----:B------:R-:W3:Y:S04]  /*15bff0*/  LDL.LU R0, [R1+0x1014] ;  /* 0x0010140001007983 */ /* 0x000ee80000300800 */
[----:B------:R-:W-:Y:S04]  /*15c000*/  STL [R1+0x6de8], R48 ;  /* 0x006de83001007387 */ /* 0x000fe80000100800 */
[----:B------:R-:W3:Y:S04]  /*15c010*/  LDL.LU R18, [R1+0x1018] ;  /* 0x0010180001127983 */ /* 0x000ee80000300800 */
[----:B------:R-:W3:Y:S01]  /*15c020*/  LDL.LU R22, [R1+0x101c] ;  /* 0x00101c0001167983 */ /* 0x000ee20000300800 */
[----:B0-----:R-:W-:-:S05]  /*15c030*/  IADD3 R4, P0, R58, R40, RZ ;  /* 0x000000283a047210 */ /* 0x001fca0007f1e0ff */
[----:B------:R-:W-:-:S05]  /*15c040*/  IMAD.X R5, R59, 0x1, R41, P0 ;  /* 0x000000013b057824 */ /* 0x000fca00000e0629 */
[----:B------:R0:W-:Y:S01]  /*15c050*/  STL.64 [R1+0x13e0], R4 ;  /* 0x0013e00401007387 */ /* 0x0001e20000100a00 */
[----:B------:R-:W-:Y:S01]  /*15c060*/  VIADD R58, R58, UR6 ;  /* 0x000000063a3a7c36 */ /* 0x000fe20008000000 */
[----:B------:R-:W-:-:S04]  /*15c070*/  ULDC UR6, c[0x0][0x248] ;  /* 0x0000920000067ab9 */ /* 0x000fc80000000800 */
[----:B------:R-:W-:Y:S02]  /*15c080*/  SHF.R.S32.HI R59, RZ, 0x1f, R58 ;  /* 0x0000001fff3b7819 */ /* 0x000fe4000001143a */
[----:B------:R-:W-:Y:S02]  /*15c090*/  IADD3 R2, P0, R58, R36, RZ ;  /* 0x000000243a027210 */ /* 0x000fe40007f1e0ff */
[----:B----4-:R-:W-:-:S05]  /*15c0a0*/  F2FP.SATFINITE.E5M2.F32.PACK_AB_MERGE_C R45, R30, R28, RZ ;  /* 0x0000001c1e2d723e */ /* 0x010fca00048060ff */
[----:B------:R-:W-:Y:S04]  /*15c0b0*/  STL [R1+0x6df0], R45 ;  /* 0x006df02d01007387 */ /* 0x000fe80000100800 */
[----:B------:R-:W4:Y:S04]  /*15c0c0*/  LDL.LU R24, [R1+0x1000] ;  /* 0x0010000001187983 */ /* 0x000f280000300800 */
[----:B------:R-:W4:Y:S01]  /*15c0d0*/  LDL.LU R28, [R1+0x1004] ;  /* 0x00100400011c7983 */ /* 0x000f220000300800 */
[----:B------:R-:W-:-:S03]  /*15c0e0*/  F2FP.SATFINITE.E5M2.F32.PACK_AB_MERGE_C R46, R60, R46, RZ ;  /* 0x0000002e3c2e723e */ /* 0x000fc600048060ff */
[----:B------:R-:W4:Y:S04]  /*15c0f0*/  LDL.LU R30, [R1+0x1008] ;  /* 0x00100800011e7983 */ /* 0x000f280000300800 */
[----:B------:R-:W4:Y:S04]  /*15c100*/  LDL.LU R60, [R1+0x100c] ;  /* 0x00100c00013c7983 */ /* 0x000f280000300800 */
[----:B------:R-:W-:Y:S04]  /*15c110*/  STL [R1+0x6e44], R46 ;  /* 0x006e442e01007387 */ /* 0x000fe80000100800 */
[----:B------:R-:W4:Y:S01]  /*15c120*/  LDL.LU R29, [R1+0xff0] ;  /* 0x000ff000011d7983 */ /* 0x000f220000300800 */
[----:B------:R-:W-:Y:S01]  /*15c130*/  F2FP.SATFINITE.E5M2.F32.PACK_AB_MERGE_C R57, R6, R3, RZ ;  /* 0x000000030639723e */ /* 0x000fe200048060ff */
[----:B------:R-:W-:-:S05]  /*15c140*/  IMAD.X R3, R59, 0x1, R37, P0 ;  /* 0x000000013b037824 */ /* 0x000fca00000e0625 */
[----:B------:R1:W-:Y:S01]  /*15c150*/  STL.64 [R1+0x13d8], R2 ;  /* 0x0013d80201007387 */ /* 0x0003e20000100a00 */
[----:B------:R-:W-:Y:S02]  /*15c160*/  F2FP.SATFINITE.E5M2.F32.PACK_AB_MERGE_C R56, R14, R12, RZ ;  /* 0x0000000c0e38723e */ /* 0x000fe400048060ff */
[----:B0-----:R-:W-:Y:S01]  /*15c170*/  IADD3 R4, P0, R58, R34, RZ ;  /* 0x000000223a047210 */ /* 0x001fe20007f1e0ff */
[----:B-1----:R-:W4:Y:S04]  /*15c180*/  LDL.LU R3, [R1+0xff4] ;  /* 0x000ff40001037983 */ /* 0x002f280000300800 */
[----:B------:R-:W-:Y:S04]  /*15c190*/  STL.64 [R1+0x6df8], R56 ;  /* 0x006df83801007387 */ /* 0x000fe80000100a00 */
[----:B------:R-:W4:Y:S04]  /*15c1a0*/  LDL.LU R6, [R1+0xff8] ;  /* 0x000ff80001067983 */ /* 0x000f280000300800 */
[----:B------:R-:W4:Y:S01]  /*15c1b0*/  LDL.LU R12, [R1+0xffc] ;  /* 0x000ffc00010c7983 */ /* 0x000f220000300800 */
[----:B------:R-:W-:Y:S01]  /*15c1c0*/  IMAD.X R5, R59, 0x1, R35, P0 ;  /* 0x000000013b057824 */ /* 0x000fe200000e0623 */
[----:B------:R-:W-:-:S04]  /*15c1d0*/  F2FP.SATFINITE.E5M2.F32.PACK_AB_MERGE_C R52, R20, R16, RZ ;  /* 0x000000101434723e */ /* 0x000fc800048060ff */
[----:B------:R0:W-:Y:S04]  /*15c1e0*/  STL.64 [R1+0x13d0], R4 ;  /* 0x0013d00401007387 */ /* 0x0001e80000100a00 */
[----:B------:R-:W4:Y:S01]  /*15c1f0*/  LDL.LU R20, [R1+0xfe0] ;  /* 0x000fe00001147983 */ /* 0x000f220000300800 */
[----:B0-----:R-:W-:-:S05]  /*15c200*/  IADD3 R4, P0, R58, R38, RZ ;  /* 0x000000263a047210 */ /* 0x001fca0007f1e0ff */
[----:B------:R-:W-:Y:S01]  /*15c210*/  IMAD.X R5, R59, 0x1, R39, P0 ;  /* 0x000000013b057824 */ /* 0x000fe200000e0627 */
[----:B--2---:R-:W-:Y:S02]  /*15c220*/  F2FP.SATFINITE.E5M2.F32.PACK_AB_MERGE_C R44, R44, R26, RZ ;  /* 0x0000001a2c2c723e */ /* 0x004fe400048060ff */
[----:B------:R-:W2:Y:S04]  /*15c230*/  LDL.LU R26, [R1+0xfe4] ;  /* 0x000fe400011a7983 */ /* 0x000ea80000300800 */
[----:B------:R-:W-:Y:S01]  /*15c240*/  STL [R1+0x6e48], R44 ;  /* 0x006e482c01007387 */ /* 0x000fe20000100800 */
[----:B---3--:R-:W-:-:S03]  /*15c250*/  F2FP.SATFINITE.E5M2.F32.PACK_AB_MERGE_C R50, R0, R32, RZ ;  /* 0x000000200032723e */ /* 0x008fc600048060ff */
[----:B------:R-:W3:Y:S04]  /*15c260*/  LDL.LU R32, [R1+0xfe8] ;  /* 0x000fe80001207983 */ /* 0x000ee80000300800 */
[----:B------:R-:W3:Y:S04]  /*15c270*/  LDL.LU R0, [R1+0xfec] ;  /* 0x000fec0001007983 */ /* 0x000ee80000300800 */
[----:B------:R0:W-:Y:S01]  /*15c280*/  STL.64 [R1+0x13c8], R4 ;  /* 0x0013c80401007387 */ /* 0x0001e20000100a00 */
[----:B------:R-:W-:-:S03]  /*15c290*/  F2FP.SATFINITE.E5M2.F32.PACK_AB_MERGE_C R43, R22, R18, RZ ;  /* 0x00000012162b723e */ /* 0x000fc600048060ff */
[----:B------:R-:W3:Y:S04]  /*15c2a0*/  LDL.LU R14, [R1+0xfd0] ;  /* 0x000fd000010e7983 */ /* 0x000ee80000300800 */
[----:B------:R-:W3:Y:S01]  /*15c2b0*/  LDL.LU R18, [R1+0xfd4] ;  /* 0x000fd40001127983 */ /* 0x000ee20000300800 */
[----:B0-----:R-:W-:-:S05]  /*15c2c0*/  IADD3 R4, P0, R58, R40, RZ ;  /* 0x000000283a047210 */ /* 0x001fca0007f1e0ff */
[----:B------:R-:W-:-:S05]  /*15c2d0*/  IMAD.X R5, R59, 0x1, R41, P0 ;  /* 0x000000013b057824 */ /* 0x000fca00000e0629 */
[----:B------:R-:W-:Y:S01]  /*15c2e0*/  STL.64 [R1+0x13c0], R4 ;  /* 0x0013c00401007387 */ /* 0x000fe20000100a00 */
[----:B------:R-:W-:Y:S01]  /*15c2f0*/  VIADD R58, R58, UR6 ;  /* 0x000000063a3a7c36 */ /* 0x000fe20008000000 */
[----:B------:R-:W-:-:S04]  /*15c300*/  ULDC UR6, c[0x0][0x248] ;  /* 0x0000920000067ab9 */ /* 0x000fc80000000800 */
[----:B------:R-:W-:Y:S02]  /*15c310*/  SHF.R.S32.HI R59, RZ, 0x1f, R58 ;  /* 0x0000001fff3b7819 */ /* 0x000fe4000001143a */
[----:B------:R-:W-:Y:S02]  /*15c320*/  IADD3 R2, P0, R58, R36, RZ ;  /* 0x000000243a027210 */ /* 0x000fe40007f1e0ff */
[----:B----4-:R-:W-:Y:S02]  /*15c330*/  F2FP.SATFINITE.E5M2.F32.PACK_AB_MERGE_C R33, R28, R24, RZ ;  /* 0x000000181c21723e */ /* 0x010fe400048060ff */
[----:B------:R-:W4:Y:S01]  /*15c340*/  LDL.LU R24, [R1+0xfd8] ;  /* 0x000fd80001187983 */ /* 0x000f220000300800 */
[----:B------:R-:W-:-:S03]  /*15c350*/  F2FP.SATFINITE.E5M2.F32.PACK_AB_MERGE_C R53, R60, R30, RZ ;  /* 0x0000001e3c35723e */ /* 0x000fc600048060ff */
[----:B------:R-:W4:Y:S04]  /*15c360*/  LDL.LU R30, [R1+0xfdc] ;  /* 0x000fdc00011e7983 */ /* 0x000f280000300800 */
[----:B------:R-:W4:Y:S04]  /*15c370*/  LDL.LU R16, [R1+0xfc0] ;  /* 0x000fc00001107983 */ /* 0x000f280000300800 */
[----:B------:R-:W4:Y:S04]  /*15c380*/  LDL.LU R22, [R1+0xfc4] ;  /* 0x000fc40001167983 */ /* 0x000f280000300800 */
[----:B------:R-:W4:Y:S04]  /*15c390*/  LDL.LU R28, [R1+0xfc8] ;  /* 0x000fc800011c7983 */ /* 0x000f280000300800 */
[----:B------:R-:W4:Y:S04]  /*15c3a0*/  LDL.LU R60, [R1+0xfcc] ;  /* 0x000fcc00013c7983 */ /* 0x000f280000300800 */
[----:B------:R-:W-:Y:S01]  /*15c3b0*/  STL.64 [R1+0x6e10], R52 ;  /* 0x006e103401007387 */ /* 0x000fe20000100a00 */
[----:B------:R-:W-:Y:S01]  /*15c3c0*/  F2FP.SATFINITE.E5M2.F32.PACK_AB_MERGE_C R54, R3, R29, RZ ;  /* 0x0000001d0336723e */ /* 0x000fe200048060ff */
[----:B------:R-:W-:-:S04]  /*15c3d0*/  IMAD.X R3, R59, 0x1, R37, P0 ;  /* 0x000000013b037824 */ /* 0x000fc800000e0625 */
[----:B------:R-:W-:Y:S04]  /*15c3e0*/  STL [R1+0x6e18], R54 ;  /* 0x006e183601007387 */ /* 0x000fe80000100800 */
[----:B------:R-:W4:Y:S04]  /*15c3f0*/  LDL.LU R19, [R1+0xfb0] ;  /* 0x000fb00001137983 */ /* 0x000f280000300800 */
[----:B------:R-:W4:Y:S04]  /*15c400*/  LDL.LU R21, [R1+0xfb4] ;  /* 0x000fb40001157983 */ /* 0x000f280000300800 */
[----:B------:R0:W-:Y:S01]  /*15c410*/  STL.64 [R1+0x13b8], R2 ;  /* 0x0013b80201007387 */ /* 0x0001e20000100a00 */
[----:B------:R-:W-:-:S02]  /*15c420*/  F2FP.SATFINITE.E5M2.F32.PACK_AB_MERGE_C R42, R12, R6, RZ ;  /* 0x000000060c2a723e */ /* 0x000fc400048060ff */
[----:B0-----:R-:W-:-:S03]  /*15c430*/  IADD3 R2, P0, R58, R34, RZ ;  /* 0x000000223a027210 */ /* 0x001fc60007f1e0ff */
[----:B------:R-:W-:Y:S04]  /*15c440*/  STL.64 [R1+0x6e38], R42 ;  /* 0x006e382a01007387 */ /* 0x000fe80000100a00 */
[----:B------:R-:W4:Y:S01]  /*15c450*/  LDL.LU R23, [R1+0xfb8] ;  /* 0x000fb80001177983 */ /* 0x000f220000300800 */
[----:B------:R-:W-:-:S03]  /*15c460*/  IMAD.X R3, R59, 0x1, R35, P0 ;  /* 0x000000013b037824 */ /* 0x000fc600000e0623 */
[----:B------:R-:W4:Y:S04]  /*15c470*/  LDL.LU R25, [R1+0xfbc] ;  /* 0x000fbc0001197983 */ /* 0x000f280000300800 */
[----:B------:R0:W-:Y:S04]  /*15c480*/  STL.64 [R1+0x13b0], R2 ;  /* 0x0013b00201007387 */ /* 0x0001e80000100a00 */
[----:B0-----:R-:W4:Y:S01]  /*15c490*/  LDL.LU R3, [R1+0xfa0] ;  /* 0x000fa00001037983 */ /* 0x001f220000300800 */
[----:B--2---:R-:W-:-:S03]  /*15c4a0*/  F2FP.SATFINITE.E5M2.F32.PACK_AB_MERGE_C R31, R26, R20, RZ ;  /* 0x000000141a1f723e */ /* 0x004fc600048060ff */
[----:B------:R-:W2:Y:S04]  /*15c4b0*/  LDL.LU R20, [R1+0xfa4] ;  /* 0x000fa40001147983 */ /* 0x000ea80000300800 */
[----:B------:R-:W2:Y:S01]  /*15c4c0*/  LDL.LU R26, [R1+0xfa8] ;  /* 0x000fa800011a7983 */ /* 0x000ea20000300800 */
[----:B---3--:R-:W-:-:S03]  /*15c4d0*/  F2FP.SATFINITE.E5M2.F32.PACK_AB_MERGE_C R32, R0, R32, RZ ;  /* 0x000000200020723e */ /* 0x008fc600048060ff */
[----:B------:R-:W3:Y:S04]  /*15c4e0*/  LDL.LU R0, [R1+0xfac] ;  /* 0x000fac0001007983 */ /* 0x000ee80000300800 */
[----:B------:R-:W-:Y:S01]  /*15c4f0*/  STL.64 [R1+0x6e50], R32 ;  /* 0x006e502001007387 */ /* 0x000fe20000100a00 */
[----:B------:R-:W-:-:S03]  /*15c500*/  F2FP.SATFINITE.E5M2.F32.PACK_AB_MERGE_C R29, R18, R14, RZ ;  /* 0x0000000e121d723e */ /* 0x000fc600048060ff */
[----:B------:R-:W3:Y:S04]  /*15c510*/  LDL.LU R6, [R1+0xf90] ;  /* 0x000f900001067983 */ /* 0x000ee80000300800 */
[----:B------:R-:W3:Y:S01]  /*15c520*/  LDL.LU R14, [R1+0xf94] ;  /* 0x000f9400010e7983 */ /* 0x000ee20000300800 */
[----:B------:R-:W-:-:S05]  /*15c530*/  IADD3 R4, P0, R58, R38, RZ ;  /* 0x000000263a047210 */ /* 0x000fca0007f1e0ff */
[----:B------:R-:W-:-:S05]  /*15c540*/  IMAD.X R5, R59, 0x1, R39, P0 ;  /* 0x000000013b057824 */ /* 0x000fca00000e0627 */
[----:B------:R0:W-:Y:S02]  /*15c550*/  STL.64 [R1+0x13a8], R4 ;  /* 0x0013a80401007387 */ /* 0x0001e40000100a00 */
[----:B0-----:R-:W-:-:S05]  /*15c560*/  IADD3 R4, P0, R58, R40, RZ ;  /* 0x000000283a047210 */ /* 0x001fca0007f1e0ff */
[----:B------:R-:W-:Y:S02]  /*15c570*/  IMAD.X R5, R59, 0x1, R41, P0 ;  /* 0x000000013b057824 */ /* 0x000fe400000e0629 */
[----:B------:R-:W-:Y:S01]  /*15c580*/  VIADD R58, R58, UR6 ;  /* 0x000000063a3a7c36 */ /* 0x000fe20008000000 */
[----:B------:R-:W-:Y:S01]  /*15c590*/  ULDC UR6, c[0x0][0x248] ;  /* 0x0000920000067ab9 */ /* 0x000fe20000000800 */
[----:B----4-:R-:W-:-:S05]  /*15c5a0*/  F2FP.SATFINITE.E5M2.F32.PACK_AB_MERGE_C R30, R30, R24, RZ ;  /* 0x000000181e1e723e */ /* 0x010fca00048060ff */
[----:B------:R-:W-:Y:S04]  /*15c5b0*/  STL.64 [R1+0x6e58], R30 ;  /* 0x006e581e01007387 */ /* 0x000fe80000100a00 */
[----:B------:R-:W4:Y:S04]  /*15c5c0*/  LDL.LU R18, [R1+0xf98] ;  /* 0x000f980001127983 */ /* 0x000f280000300800 */
[----:B------:R-:W4:Y:S04]  /*15c5d0*/  LDL.LU R24, [R1+0xf9c] ;  /* 0x000f9c0001187983 */ /* 0x000f280000300800 */
[----:B------:R0:W-:Y:S04]  /*15c5e0*/  STL.64 [R1+0x13a0], R4 ;  /* 0x0013a00401007387 */ /* 0x0001e80000100a00 */
[----:B------:R-:W4:Y:S01]  /*15c5f0*/  LDL.LU R12, [R1+0xf80] ;  /* 0x000f8000010c7983 */ /* 0x000f220000300800 */
[----:B------:R-:W-:-:S02]  /*15c600*/  F2FP.SATFINITE.E5M2.F32.PACK_AB_MERGE_C R28, R60, R28, RZ ;  /* 0x0000001c3c1c723e */ /* 0x000fc400048060ff */
[----:B------:R-:W-:Y:S02]  /*15c610*/  SHF.R.S32.HI R59, RZ, 0x1f, R58 ;  /* 0x0000001fff3b7819 */ /* 0x000fe4000001143a */
[----:B------:R-:W-:Y:S02]  /*15c620*/  IADD3 R8, P0, R58, R36, RZ ;  /* 0x000000243a087210 */ /* 0x000fe40007f1e0ff */
[----:B0-----:R-:W-:Y:S02]  /*15c630*/  F2FP.SATFINITE.E5M2.F32.PACK_AB_MERGE_C R4, R22, R16, RZ ;  /* 0x000000101604723e */ /* 0x001fe400048060ff */
[----:B------:R-:W4:Y:S04]  /*15c640*/  LDL.LU R16, [R1+0xf84] ;  /* 0x000f840001107983 */ /* 0x000f280000300800 */
[----:B------:R-:W4:Y:S04]  /*15c650*/  LDL.LU R22, [R1+0xf88] ;  /* 0x000f880001167983 */ /* 0x000f280000300800 */
[----:B------:R-:W4:Y:S01]  /*15c660*/  LDL.LU R60, [R1+0xf8c] ;  /* 0x000f8c00013c7983 */ /* 0x000f220000300800 */
[----:B------:R-:W-:Y:S01]  /*15c670*/  IMAD.X R9, R59, 0x1, R37, P0 ;  /* 0x000000013b097824 */ /* 0x000fe200000e0625 */
[----:B------:R-:W-:-:S02]  /*15c680*/  IADD3 R2, P0, R58, R34, RZ ;  /* 0x000000223a027210 */ /* 0x000fc40007f1e0ff */
[----:B------:R-:W-:Y:S04]  /*15c690*/  STL.64 [R1+0x6e60], R28 ;  /* 0x006e601c01007387 */ /* 0x000fe80000100a00 */
[----:B------:R0:W-:Y:S04]  /*15c6a0*/  STL.64 [R1+0x1398], R8 ;  /* 0x0013980801007387 */ /* 0x0001e80000100a00 */
[----:B0-----:R-:W4:Y:S04]  /*15c6b0*/  LDL.LU R9, [R1+0xf70] ;  /* 0x000f700001097983 */ /* 0x001f280000300800 */
[----:B------:R-:W4:Y:S04]  /*15c6c0*/  LDL.LU R10, [R1+0xf74] ;  /* 0x000f7400010a7983 */ /* 0x000f280000300800 */
[----:B------:R-:W4:Y:S04]  /*15c6d0*/  LDL.LU R11, [R1+0xf78] ;  /* 0x000f7800010b7983 */ /* 0x000f280000300800 */
[----:B------:R-:W4:Y:S01]  /*15c6e0*/  LDL.LU R13, [R1+0xf7c] ;  /* 0x000f7c00010d7983 */ /* 0x000f220000300800 */
[----:B------:R-:W-:-:S02]  /*15c6f0*/  F2FP.SATFINITE.E5M2.F32.PACK_AB_MERGE_C R61, R21, R19, RZ ;  /* 0x00000013153d723e */ /* 0x000fc400048060ff */
[----:B------:R-:W-:Y:S02]  /*15c700*/  F2FP.SATFINITE.E5M2.F32.PACK_AB_MERGE_C R27, R25, R23, RZ ;  /* 0x00000017191b723e */ /* 0x000fe400048060ff */
[----:B--2---:R-:W-:Y:S01]  /*15c710*/  F2FP.SATFINITE.E5M2.F32.PACK_AB_MERGE_C R25, R20, R3, RZ ;  /* 0x000000031419723e */ /* 0x004fe200048060ff */
[----:B------:R-:W-:-:S05]  /*15c720*/  IMAD.X R3, R59, 0x1, R35, P0 ;  /* 0x000000013b037824 */ /* 0x000fca00000e0623 */
[----:B------:R0:W-:Y:S04]  /*15c730*/  STL.64 [R1+0x1390], R2 ;  /* 0x0013900201007387 */ /* 0x0001e80000100a00 */
[----:B------:R-:W2:Y:S01]  /*15c740*/  LDL.LU R19, [R1+0xf60] ;  /* 0x000f600001137983 */ /* 0x000ea20000300800 */
[----:B---3--:R-:W-:-:S03]  /*15c750*/  F2FP.SATFINITE.E5M2.F32.PACK_AB_MERGE_C R26, R0, R26, RZ ;  /* 0x0000001a001a723e */ /* 0x008fc600048060ff */
[----:B0-----:R-:W2:Y:S04]  /*15c760*/  LDL.LU R3, [R1+0xf64] ;  /* 0x000f640001037983 */ /* 0x001ea80000300800 */
[----:B------:R-:W3:Y:S04]  /*15c770*/  LDL.LU R20, [R1+0xf68] ;  /* 0x000f680001147983 */ /* 0x000ee80000300800 */
[----:B------:R-:W3:Y:S04]  /*15c780*/  LDL.LU R0, [R1+0xf6c] ;  /* 0x000f6c0001007983 */ /* 0x000ee80000300800 */
[----:B------:R-:W-:Y:S01]  /*15c790*/  STL [R1+0x6cc4], R26 ;  /* 0x006cc41a01007387 */ /* 0x000fe20000100800 */
[----:B------:R-:W-:-:S03]  /*15c7a0*/  F2FP.SATFINITE.E5M2.F32.PACK_AB_MERGE_C R23, R14, R6, RZ ;  /* 0x000000060e17723e */ /* 0x000fc600048060ff */
[----:B------:R-:W3:Y:S04]  /*15c7b0*/  LDL.LU R17, [R1+0xf50] ;  /* 0x000f500001117983 */ /* 0x000ee80000300800 */
[----:B------:R-:W3:Y:S01]  /*15c7c0*/  LDL.LU R14, [R1+0xf54] ;  /* 0x000f5400010e7983 */ /* 0x000ee20000300800 */
[----:B------:R-:W-:-:S05]  /*15c7d0*/  IADD3 R6, P0, R58, R38, RZ ;  /* 0x000000263a067210 */ /* 0x000fca0007f1e0ff */
[----:B------:R-:W-:-:S05]  /*15c7e0*/  IMAD.X R7, R59, 0x1, R39, P0 ;  /* 0x000000013b077824 */ /* 0x000fca00000e0627 */
[----:B------:R0:W-:Y:S02]  /*15c7f0*/  STL.64 [R1+0x1388], R6 ;  /* 0x0013880601007387 */ /* 0x0001e40000100a00 */
[----:B0-----:R-:W-:-:S05]  /*15c800*/  IADD3 R6, P0, R58, R40, RZ ;  /* 0x000000283a067210 */ /* 0x001fca0007f1e0ff */
[----:B------:R-:W-:Y:S01]  /*15c810*/  IMAD.X R7, R59, 0x1, R41, P0 ;  /* 0x000000013b077824 */ /* 0x000fe200000e0629 */
[----:B----4-:R-:W-:-:S05]  /*15c820*/  F2FP.SATFINITE.E5M2.F32.PACK_AB_MERGE_C R24, R24, R18, RZ ;  /* 0x000000121818723e */ /* 0x010fca00048060ff */
[----:B------:R-:W-:Y:S04]  /*15c830*/  STL.64 [R1+0x6e68], R24 ;  /* 0x006e681801007387 */ /* 0x000fe80000100a00 */
[----:B------:R-:W4:Y:S04]  /*15c840*/  LDL.LU R15, [R1+0xf58] ;  /* 0x000f5800010f7983 */ /* 0x000f280000300800 */
[----:B------:R-:W4:Y:S04]  /*15c850*/  LDL.LU R18, [R1+0xf5c] ;  /* 0x000f5c0001127983 */ /* 0x000f280000300800 */
[----:B------:R0:W-:Y:S01]  /*15c860*/  STL.64 [R1+0x1380], R6 ;  /* 0x0013800601007387 */ /* 0x0001e20000100a00 */
[----:B------:R-:W-:-:S02]  /*15c870*/  F2FP.SATFINITE.E5M2.F32.PACK_AB_MERGE_C R21, R16, R12, RZ ;  /* 0x0000000c1015723e */ /* 0x000fc400048060ff */
[----:B------:R-:W-:Y:S01]  /*15c880*/  F2FP.SATFINITE.E5M2.F32.PACK_AB_MERGE_C R22, R60, R22, RZ ;  /* 0x000000163c16723e */ /* 0x000fe200048060ff */
[----:B0-----:R-:W4:Y:S04]  /*15c890*/  LDL.LU R6, [R1+0xf40] ;  /* 0x000f400001067983 */ /* 0x001f280000300800 */
[----:B------:R-:W4:Y:S04]  /*15c8a0*/  LDL.LU R12, [R1+0xf44] ;  /* 0x000f4400010c7983 */ /* 0x000f280000300800 */
[----:B------:R-:W4:Y:S04]  /*15c8b0*/  LDL.LU R16, [R1+0xf48] ;  /* 0x000f480001107983 */ /* 0x000f280000300800 */
[----:B------:R-:W4:Y:S01]  /*15c8c0*/  LDL.LU R60, [R1+0xf4c] ;  /* 0x000f4c00013c7983 */ /* 0x000f220000300800 */
[----:B------:R-:W-:-:S03]  /*15c8d0*/  VIADD R58, R58, UR6 ;  /* 0x000000063a3a7c36 */ /* 0x000fc60008000000 */
[----:B------:R-:W-:Y:S04]  /*15c8e0*/  STL.64 [R1+0x6e70], R22 ;  /* 0x006e701601007387 */ /* 0x000fe80000100a00 */
[----:B------:R-:W4:Y:S04]  /*15c8f0*/  LDL.LU R47, [R1+0xf30] ;  /* 0x000f3000012f7983 */ /* 0x000f280000300800 */
[----:B------:R-:W4:Y:S01]  /*15c900*/  LDL.LU R55, [R1+0xf34] ;  /* 0x000f340001377983 */ /* 0x000f220000300800 */
[----:B------:R-:W-:Y:S01]  /*15c910*/  ULDC UR6, c[0x0][0x248] ;  /* 0x0000920000067ab9 */ /* 0x000fe20000000800 */
[----:B------:R-:W-:-:S02]  /*15c920*/  SHF.R.S32.HI R59, RZ, 0x1f, R58 ;  /* 0x0000001fff3b7819 */ /* 0x000fc4000001143a */
[----:B------:R-:W-:Y:S02]  /*15c930*/  IADD3 R8, P0, R58, R36, RZ ;  /* 0x000000243a087210 */ /* 0x000fe40007f1e0ff */
[----:B------:R-:W-:-:S03]  /*15c940*/  F2FP.SATFINITE.E5M2.F32.PACK_AB_MERGE_C R49, R10, R9, RZ ;  /* 0x000000090a31723e */ /* 0x000fc600048060ff */
[----:B------:R-:W-:Y:S01]  /*15c950*/  IMAD.X R9, R59, 0x1, R37, P0 ;  /* 0x000000013b097824 */ /* 0x000fe200000e0625 */
[----:B------:R-:W-:Y:S02]  /*15c960*/  IADD3 R2, P0, R58, R34, RZ ;  /* 0x000000223a027210 */ /* 0x000fe40007f1e0ff */
[----:B------:R-:W-:Y:S02]  /*15c970*/  F2FP.SATFINITE.E5M2.F32.PACK_AB_MERGE_C R51, R13, R11, RZ ;  /* 0x0000000b0d33723e */ /* 0x000fe400048060ff */
[----:B------:R-:W-:Y:S04]  /*15c980*/  STL.64 [R1+0x1378], R8 ;  /* 0x0013780801007387 */ /* 0x000fe80000100a00 */
[----:B------:R-:W-:Y:S04]  /*15c990*/  STL.64 [R1+0x6e78], R50 ;  /* 0x006e783201007387 */ /* 0x000fe80000100a00 */
[----:B------:R-:W4:Y:S04]  /*15c9a0*/  LDL.LU R11, [R1+0xf38] ;  /* 0x000f3800010b7983 */ /* 0x000f280000300800 */
[----:B------:R-:W4:Y:S01]  /*15c9b0*/  LDL.LU R13, [R1+0xf3c] ;  /* 0x000f3c00010d7983 */ /* 0x000f220000300800 */
[----:B--2---:R-:W-:Y:S01]  /*15c9c0*/  F2FP.SATFINITE.E5M2.F32.PACK_AB_MERGE_C R19, R3, R19, RZ ;  /* 0x000000130313723e */ /* 0x004fe200048060ff */
[----:B------:R-:W-:Y:S01]  /*15c9d0*/  IMAD.X R3, R59, 0x1, R35, P0 ;  /* 0x000000013b037824 */ /* 0x000fe200000e0623 */
[----:B---3--:R-:W-:-:S04]  /*15c9e0*/  F2FP.SATFINITE.E5M2.F32.PACK_AB_MERGE_C R20, R0, R20, RZ ;  /* 0x000000140014723e */ /* 0x008fc800048060ff */
[----:B------:R0:W-:Y:S04]  /*15c9f0*/  STL.64 [R1+0x1370], R2 ;  /* 0x0013700201007387 */ /* 0x0001e80000100a00 */
[----:B0-----:R-:W2:Y:S04]  /*15ca00*/  LDL.LU R3, [R1+0xf20] ;  /* 0x000f200001037983 */ /* 0x001ea80000300800 */
[----:B------:R-:W2:Y:S04]  /*15ca10*/  LDL.LU R0, [R1+0xf24] ;  /* 0x000f240001007983 */ /* 0x000ea80000300800 */
        /* <DEDUP_REMOVED lines=14> */
[----:B------:R-:W-:-:S03]  /*15cb00*/  F2FP.SATFINITE.E5M2.F32.PACK_AB_MERGE_C R15, R12, R6, RZ ;  /* 0x000000060c0f723e */ /* 0x000fc600048060ff */
[----:B0-----:R-:W4:Y:S04]  /*15cb10*/  LDL.LU R8, [R1+0xf18] ;  /* 0x000f180001087983 */ /* 0x001f280000300800 */
[----:B------:R-:W4:Y:S04]  /*15cb20*/  LDL.LU R9, [R1+0xf1c] ;  /* 0x000f1c0001097983 */ /* 0x000f280000300800 */
[----:B------:R-:W4:Y:S04]  /*15cb30*/  LDL.LU R10, [R1+0xf00] ;  /* 0x000f0000010a7983 */ /* 0x000f280000300800 */
[----:B------:R-:W4:Y:S01]  /*15cb40*/  LDL.LU R6, [R1+0xf04] ;  /* 0x000f040001067983 */ /* 0x000f220000300800 */
[----:B------:R-:W-:-:S03]  /*15cb50*/  F2FP.SATFINITE.E5M2.F32.PACK_AB_MERGE_C R16, R60, R16, RZ ;  /* 0x000000103c10723e */ /* 0x000fc600048060ff */
[----:B------:R-:W4:Y:S04]  /*15cb60*/  LDL.LU R12, [R1+0xf08] ;  /* 0x000f0800010c7983 */ /* 0x000f280000300800 */
[----:B------:R-:W4:Y:S01]  /*15cb70*/  LDL.LU R60, [R1+0xf0c] ;  /* 0x000f0c00013c7983 */ /* 0x000f220000300800 */
[----:B------:R-:W-:Y:S01]  /*15cb80*/  VIADD R58, R58, UR6 ;  /* 0x000000063a3a7c36 */ /* 0x000fe20008000000 */
[----:B------:R-:W-:Y:S02]  /*15cb90*/  F2FP.SATFINITE.E5M2.F32.PACK_AB_MERGE_C R48, R55, R47, RZ ;  /* 0x0000002f3730723e */ /* 0x000fe400048060ff */
[----:B------:R0:W-:Y:S01]  /*15cba0*/  STL.64 [R1+0x6e90], R16 ;  /* 0x006e901001007387 */ /* 0x0001e20000100a00 */
[----:B------:R-:W-:Y:S01]  /*15cbb0*/  ULDC UR6, c[0x0][0x248] ;  /* 0x0000920000067ab9 */ /* 0x000fe20000000800 */
[----:B------:R-:W-:-:S02]  /*15cbc0*/  SHF.R.S32.HI R59, RZ, 0x1f, R58 ;  /* 0x0000001fff3b7819 */ /* 0x000fc4000001143a */
[----:B------:R-:W-:Y:S04]  /*15cbd0*/  STL.64 [R1+0x6e98], R48 ;  /* 0x006e983001007387 */ /* 0x000fe80000100a00 */
[----:B------:R-:W4:Y:S01]  /*15cbe0*/  LDL.LU R54, [R1+0xef0] ;  /* 0x000ef00001367983 */ /* 0x000f220000300800 */
[----:B0-----:R-:W-:Y:S02]  /*15cbf0*/  IADD3 R16, P0, R58, R36, RZ ;  /* 0x000000243a107210 */ /* 0x001fe40007f1e0ff */
[----:B------:R-:W-:Y:S02]  /*15cc00*/  F2FP.SATFINITE.E5M2.F32.PACK_AB_MERGE_C R47, R13, R11, RZ ;  /* 0x0000000b0d2f723e */ /* 0x000fe400048060ff */
[----:B------:R-:W4:Y:S01]  /*15cc10*/  LDL.LU R11, [R1+0xef4] ;  /* 0x000ef400010b7983 */ /* 0x000f220000300800 */
[----:B------:R-:W-:-:S05]  /*15cc20*/  IMAD.X R17, R59, 0x1, R37, P0 ;  /* 0x000000013b117824 */ /* 0x000fca00000e0625 */
[----:B------:R0:W-:Y:S02]  /*15cc30*/  STL.64 [R1+0x1358], R16 ;  /* 0x0013581001007387 */ /* 0x0001e40000100a00 */
[----:B0-----:R-:W-:-:S05]  /*15cc40*/  IADD3 R16, P0, R58, R34, RZ ;  /* 0x000000223a107210 */ /* 0x001fca0007f1e0ff */
[----:B------:R-:W-:Y:S01]  /*15cc50*/  IMAD.X R17, R59, 0x1, R35, P0 ;  /* 0x000000013b117824 */ /* 0x000fe200000e0623 */
[----:B--2---:R-:W-:Y:S02]  /*15cc60*/  F2FP.SATFINITE.E5M2.F32.PACK_AB_MERGE_C R13, R0, R3, RZ ;  /* 0x00000003000d723e */ /* 0x004fe400048060ff */
[----:B------:R-:W2:Y:S04]  /*15cc70*/  LDL.LU R3, [R1+0xef8] ;  /* 0x000ef80001037983 */ /* 0x000ea80000300800 */
[----:B------:R-:W2:Y:S04]  /*15cc80*/  LDL.LU R0, [R1+0xefc] ;  /* 0x000efc0001007983 */ /* 0x000ea80000300800 */
[----:B------:R0:W-:Y:S04]  /*15cc90*/  STL.64 [R1+0x1350], R16 ;  /* 0x0013501001007387 */ /* 0x0001e80000100a00 */
[----:B------:R-:W2:Y:S04]  /*15cca0*/  LDL.LU R52, [R1+0xee0] ;  /* 0x000ee00001347983 */ /* 0x000ea80000300800 */
[----:B------:R-:W2:Y:S01]  /*15ccb0*/  LDL.LU R53, [R1+0xee4] ;  /* 0x000ee40001357983 */ /* 0x000ea20000300800 */
[----:B---3--:R-:W-:-:S03]  /*15ccc0*/  F2FP.SATFINITE.E5M2.F32.PACK_AB_MERGE_C R14, R14, R5, RZ ;  /* 0x000000050e0e723e */ /* 0x008fc600048060ff */
[----:B------:R-:W3:Y:S04]  /*15ccd0*/  LDL.LU R44, [R1+0xee8] ;  /* 0x000ee800012c7983 */ /* 0x000ee80000300800 */
[----:B------:R-:W3:Y:S01]  /*15cce0*/  LDL.LU R5, [R1+0xeec] ;  /* 0x000eec0001057983 */ /* 0x000ee20000300800 */
[----:B0-----:R-:W-:-:S03]  /*15ccf0*/  IADD3 R16, P0, R58, R38, RZ ;  /* 0x000000263a107210 */ /* 0x001fc60007f1e0ff */
[----:B------:R-:W-:Y:S04]  /*15cd00*/  STL [R1+0x6cb8], R14 ;  /* 0x006cb80e01007387 */ /* 0x000fe80000100800 */
[----:B------:R-:W3:Y:S01]  /*15cd10*/  LDL.LU R56, [R1+0xed0] ;  /* 0x000ed00001387983 */ /* 0x000ee20000300800 */
[----:B------:R-:W-:-:S03]  /*15cd20*/  IMAD.X R17, R59, 0x1, R39, P0 ;  /* 0x000000013b117824 */ /* 0x000fc600000e0627 */
[----:B------:R-:W3:Y:S04]  /*15cd30*/  LDL.LU R57, [R1+0xed4] ;  /* 0x000ed40001397983 */ /* 0x000ee80000300800 */
[----:B------:R0:W-:Y:S04]  /*15cd40*/  STL.64 [R1+0x1348], R16 ;  /* 0x0013481001007387 */ /* 0x0001e80000100a00 */
[----:B------:R-:W3:Y:S01]  /*15cd50*/  LDL.LU R46, [R1+0xed8] ;  /* 0x000ed800012e7983 */ /* 0x000ee20000300800 */
[----:B0-----:R-:W-:-:S05]  /*15cd60*/  IADD3 R16, P0, R58, R40, RZ ;  /* 0x000000283a107210 */ /* 0x001fca0007f1e0ff */
[----:B------:R-:W-:Y:S01]  /*15cd70*/  IMAD.X R17, R59, 0x1, R41, P0 ;  /* 0x000000013b117824 */ /* 0x000fe200000e0629 */
[----:B----4-:R-:W-:Y:S02]  /*15cd80*/  F2FP.SATFINITE.E5M2.F32.PACK_AB_MERGE_C R45, R9, R8, RZ ;  /* 0x00000008092d723e */ /* 0x010fe400048060ff */
[----:B------:R-:W4:Y:S04]  /*15cd90*/  LDL.LU R9, [R1+0xedc] ;  /* 0x000edc0001097983 */ /* 0x000f280000300800 */
[----:B------:R-:W4:Y:S04]  /*15cda0*/  LDL.LU R55, [R1+0xec0] ;  /* 0x000ec00001377983 */ /* 0x000f280000300800 */
[----:B------:R0:W-:Y:S01]  /*15cdb0*/  STL.64 [R1+0x1340], R16 ;  /* 0x0013401001007387 */ /* 0x0001e20000100a00 */
[----:B------:R-:W-:-:S03]  /*15cdc0*/  F2FP.SATFINITE.E5M2.F32.PACK_AB_MERGE_C R10, R6, R10, RZ ;  /* 0x0000000a060a723e */ /* 0x000fc600048060ff */
[----:B------:R-:W4:Y:S01]  /*15cdd0*/  LDL.LU R8, [R1+0xec4] ;  /* 0x000ec40001087983 */ /* 0x000f220000300800 */
[----:B------:R-:W-:-:S03]  /*15cde0*/  F2FP.SATFINITE.E5M2.F32.PACK_AB_MERGE_C R12, R60, R12, RZ ;  /* 0x0000000c3c0c723e */ /* 0x000fc600048060ff */
[----:B------:R-:W4:Y:S04]  /*15cdf0*/  LDL.LU R6, [R1+0xec8] ;  /* 0x000ec80001067983 */ /* 0x000f280000300800 */
[----:B------:R-:W4:Y:S01]  /*15ce00*/  LDL.LU R60, [R1+0xecc] ;  /* 0x000ecc00013c7983 */ /* 0x000f220000300800 */
[----:B------:R-:W-:Y:S01]  /*15ce10*/  VIADD R58, R58, UR6 ;  /* 0x000000063a3a7c36 */ /* 0x000fe20008000000 */
[----:B------:R-:W-:Y:S01]  /*15ce20*/  F2FP.SATFINITE.E5M2.F32.PACK_AB_MERGE_C R26, R7, R2, RZ ;  /* 0x00000002071a723e */ /* 0x000fe200048060ff */
[----:B------:R-:W-:Y:S01]  /*15ce30*/  ULDC UR6, c[0x0][0x248] ;  /* 0x0000920000067ab9 */ /* 0x000fe20000000800 */
[----:B------:R-:W4:Y:S04]  /*15ce40*/  LDL.LU R2, [R1+0xeb0] ;  /* 0x000eb00001027983 */ /* 0x000f280000300800 */
[----:B------:R-:W4:Y:S01]  /*15ce50*/  LDL.LU R7, [R1+0xeb4] ;  /* 0x000eb40001077983 */ /* 0x000f220000300800 */
[----:B------:R-:W-:-:S02]  /*15ce60*/  SHF.R.S32.HI R59, RZ, 0x1f, R58 ;  /* 0x0000001fff3b7819 */ /* 0x000fc4000001143a */
[----:B0-----:R-:W-:-:S05]  /*15ce70*/  IADD3 R16, P0, R58, R36, RZ ;  /* 0x000000243a107210 */ /* 0x001fca0007f1e0ff */
[----:B------:R-:W-:Y:S01]  /*15ce80*/  IMAD.X R17, R59, 0x1, R37, P0 ;  /* 0x000000013b117824 */ /* 0x000fe200000e0625 */
[----:B--2---:R-:W-:Y:S02]  /*15ce90*/  F2FP.SATFINITE.E5M2.F32.PACK_AB_MERGE_C R14, R0, R3, RZ ;  /* 0x00000003000e723e */ /* 0x004fe400048060ff */
[----:B------:R-:W2:Y:S04]  /*15cea0*/  LDL.LU R3, [R1+0xeb8] ;  /* 0x000eb80001037983 */ /* 0x000ea80000300800 */
[----:B------:R-:W2:Y:S04]  /*15ceb0*/  LDL.LU R0, [R1+0xebc] ;  /* 0x000ebc0001007983 */ /* 0x000ea80000300800 */
[----:B------:R0:W-:Y:S04]  /*15cec0*/  STL.64 [R1+0x1338], R16 ;  /* 0x0013381001007387 */ /* 0x0001e80000100a00 */
[----:B------:R-:W2:Y:S01]  /*15ced0*/  LDL.LU R33, [R1+0x2960] ;  /* 0x0029600001217983 */ /* 0x000ea20000300800 */
[----:B---3--:R-:W-:-:S03]  /*15cee0*/  F2FP.SATFINITE.E5M2.F32.PACK_AB_MERGE_C R5, R5, R44, RZ ;  /* 0x0000002c0505723e */ /* 0x008fc600048060ff */
[----:B------:R-:W3:Y:S01]  /*15cef0*/  LDL.LU R42, [R1+0x2964] ;  /* 0x00296400012a7983 */ /* 0x000ee20000300800 */
[----:B0-----:R-:W-:-:S05]  /*15cf00*/  IADD3 R16, P0, R58, R34, RZ ;  /* 0x000000223a107210 */ /* 0x001fca0007f1e0ff */
[----:B------:R-:W-:-:S05]  /*15cf10*/  IMAD.X R17, R59, 0x1, R35, P0 ;  /* 0x000000013b117824 */ /* 0x000fca00000e0623 */
[----:B------:R-:W-:Y:S04]  /*15cf20*/  STL.64 [R1+0x1330], R16 ;  /* 0x0013301001007387 */ /* 0x000fe80000100a00 */
[----:B------:R0:W-:Y:S04]  /*15cf30*/  STL [R1+0x1808], R5 ;  /* 0x0018080501007387 */ /* 0x0001e80000100800 */
[----:B------:R-:W3:Y:S04]  /*15cf40*/  LDL.LU R43, [R1+0x2968] ;  /* 0x00296800012b7983 */ /* 0x000ee80000300800 */
[----:B0-----:R-:W3:Y:S01]  /*15cf50*/  LDL.LU R5, [R1+0x296c] ;  /* 0x00296c0001057983 */ /* 0x001ee20000300800 */
[----:B------:R-:W-:-:S05]  /*15cf60*/  IADD3 R16, P0, R58, R38, RZ ;  /* 0x000000263a107210 */ /* 0x000fca0007f1e0ff */
[----:B------:R-:W-:-:S05]  /*15cf70*/  IMAD.X R17, R59, 0x1, R39, P0 ;  /* 0x000000013b117824 */ /* 0x000fca00000e0627 */
[----:B------:R0:W-:Y:S04]  /*15cf80*/  STL.64 [R1+0x1328], R16 ;  /* 0x0013281001007387 */ /* 0x0001e80000100a00 */
[----:B------:R-:W3:Y:S04]  /*15cf90*/  LDL.LU R28, [R1+0x2950] ;  /* 0x00295000011c7983 */ /* 0x000ee80000300800 */
[----:B------:R-:W3:Y:S01]  /*15cfa0*/  LDL.LU R29, [R1+0x2954] ;  /* 0x00295400011d7983 */ /* 0x000ee20000300800 */
[----:B------:R-:W-:-:S03]  /*15cfb0*/  F2FP.SATFINITE.E5M2.F32.PACK_AB_MERGE_C R53, R53, R52, RZ ;  /* 0x000000343535723e */ /* 0x000fc600048060ff */
[----:B------:R-:W3:Y:S01]  /*15cfc0*/  LDL.LU R44, [R1+0x2958] ;  /* 0x00295800012c7983 */ /* 0x000ee20000300800 */
[----:B0-----:R-:W-:-:S05]  /*15cfd0*/  IADD3 R16, P0, R58, R40, RZ ;  /* 0x000000283a107210 */ /* 0x001fca0007f1e0ff */
[----:B------:R-:W-:Y:S01]  /*15cfe0*/  IMAD.X R17, R59, 0x1, R41, P0 ;  /* 0x000000013b117824 */ /* 0x000fe200000e0629 */
[----:B------:R-:W-:-:S04]  /*15cff0*/  F2FP.SATFINITE.E5M2.F32.PACK_AB_MERGE_C R52, R57, R56, RZ ;  /* 0x000000383934723e */ /* 0x000fc800048060ff */
[----:B------:R0:W-:Y:S04]  /*15d000*/  STL.64 [R1+0x1320], R16 ;  /* 0x0013201001007387 */ /* 0x0001e80000100a00 */
[----:B------:R-:W3:Y:S01]  /*15d010*/  LDL.LU R56, [R1+0x295c] ;  /* 0x00295c0001387983 */ /* 0x000ee20000300800 */
[----:B------:R-:W-:Y:S02]  /*15d020*/  F2FP.SATFINITE.E5M2.F32.PACK_AB_MERGE_C R11, R11, R54, RZ ;  /* 0x000000360b0b723e */ /* 0x000fe400048060ff */
[----:B----4-:R-:W-:Y:S02]  /*15d030*/  F2FP.SATFINITE.E5M2.F32.PACK_AB_MERGE_C R54, R8, R55, RZ ;  /* 0x000000370836723e */ /* 0x010fe400048060ff */
[----:B------:R-:W-:Y:S01]  /*15d040*/  F2FP.SATFINITE.E5M2.F32.PACK_AB_MERGE_C R8, R60, R6, RZ ;  /* 0x000000063c08723e */ /* 0x000fe200048060ff */
[----:B------:R-:W4:Y:S04]  /*15d050*/  LDL.LU R30, [R1+0xea0] ;  /* 0x000ea000011e7983 */ /* 0x000f280000300800 */
[----:B------:R-:W4:Y:S04]  /*15d060*/  LDL.LU R60, [R1+0xea4] ;  /* 0x000ea400013c7983 */ /* 0x000f280000300800 */
[----:B------:R-:W4:Y:S04]  /*15d070*/  LDL.LU R57, [R1+0xea8] ;  /* 0x000ea80001397983 */ /* 0x000f280000300800 */
[----:B------:R-:W4:Y:S01]  /*15d080*/  LDL.LU R6, [R1+0xeac] ;  /* 0x000eac0001067983 */ /* 0x000f220000300800 */
[----:B------:R-:W-:-:S03]  /*15d090*/  VIADD R58, R58, UR6 ;  /* 0x000000063a3a7c36 */ /* 0x000fc60008000000 */
[----:B------:R-:W4:Y:S04]  /*15d0a0*/  LDL.LU R24, [R1+0xe90] ;  /* 0x000e900001187983 */ /* 0x000f280000300800 */
[----:B------:R-:W4:Y:S01]  /*15d0b0*/  LDL.LU R25, [R1+0xe94] ;  /* 0x000e940001197983 */ /* 0x000f220000300800 */
[----:B------:R-:W-:Y:S01]  /*15d0c0*/  F2FP.SATFINITE.E5M2.F32.PACK_AB_MERGE_C R9, R9, R46, RZ ;  /* 0x0000002e0909723e */ /* 0x000fe200048060ff */
[----:B------:R-:W-:Y:S01]  /*15d0d0*/  ULDC UR6, c[0x0][0x248] ;  /* 0x0000920000067ab9 */ /* 0x000fe20000000800 */
[----:B------:R-:W-:Y:S02]  /*15d0e0*/  SHF.R.S32.HI R59, RZ, 0x1f, R58 ;  /* 0x0000001fff3b7819 */ /* 0x000fe4000001143a */
[----:B0-----:R-:W-:-:S05]  /*15d0f0*/  IADD3 R16, P0, R58, R36, RZ ;  /* 0x000000243a107210 */ /* 0x001fca0007f1e0ff */
[----:B------:R-:W-:Y:S01]  /*15d100*/  IMAD.X R17, R59, 0x1, R37, P0 ;  /* 0x000000013b117824 */ /* 0x000fe200000e0625 */
[----:B------:R-:W-:-:S04]  /*15d110*/  F2FP.SATFINITE.E5M2.F32.PACK_AB_MERGE_C R46, R7, R2, RZ ;  /* 0x00000002072e723e */ /* 0x000fc800048060ff */
[----:B------:R0:W-:Y:S04]  /*15d120*/  STL.64 [R1+0x1318], R16 ;  /* 0x0013181001007387 */ /* 0x0001e80000100a00 */
[----:B------:R-:W4:Y:S04]  /*15d130*/  LDL.LU R55, [R1+0xe98] ;  /* 0x000e980001377983 */ /* 0x000f280000300800 */
[----:B------:R-:W4:Y:S01]  /*15d140*/  LDL.LU R2, [R1+0xe9c] ;  /* 0x000e9c0001027983 */ /* 0x000f220000300800 */
[----:B0-----:R-:W-:-:S05]  /*15d150*/  IADD3 R16, P0, R58, R34, RZ ;  /* 0x000000223a107210 */ /* 0x001fca0007f1e0ff */
[----:B------:R-:W-:Y:S01]  /*15d160*/  IMAD.X R17, R59, 0x1, R35, P0 ;  /* 0x000000013b117824 */ /* 0x000fe200000e0623 */
[----:B--2---:R-:W-:Y:S02]  /*15d170*/  F2FP.SATFINITE.E5M2.F32.PACK_AB_MERGE_C R7, R0, R3, RZ ;  /* 0x000000030007723e */ /* 0x004fe400048060ff */
[----:B------:R-:W2:Y:S04]  /*15d180*/  LDL.LU R3, [R1+0xe80] ;  /* 0x000e800001037983 */ /* 0x000ea80000300800 */
[----:B------:R-:W2:Y:S01]  /*15d190*/  LDL.LU R0, [R1+0xe84] ;  /* 0x000e840001007983 */ /* 0x000ea20000300800 */
[----:B---3--:R-:W-:-:S03]  /*15d1a0*/  F2FP.SATFINITE.E5M2.F32.PACK_AB_MERGE_C R32, R42, R33, RZ ;  /* 0x000000212a20723e */ /* 0x008fc600048060ff */
[----:B------:R-:W3:Y:S04]  /*15d1b0*/  LDL.LU R31, [R1+0xe88] ;  /* 0x000e8800011f7983 */ /* 0x000ee80000300800 */
[----:B------:R-:W3:Y:S04]  /*15d1c0*/  LDL.LU R33, [R1+0xe8c] ;  /* 0x000e8c0001217983 */ /* 0x000ee80000300800 */
[----:B------:R0:W-:Y:S04]  /*15d1d0*/  STL.64 [R1+0x1310], R16 ;  /* 0x0013101001007387 */ /* 0x0001e80000100a00 */
[----:B------:R-:W3:Y:S01]  /*15d1e0*/  LDL.LU R42, [R1+0xe70] ;  /* 0x000e7000012a7983 */ /* 0x000ee20000300800 */
[----:B------:R-:W-:-:S03]  /*15d1f0*/  F2FP.SATFINITE.E5M2.F32.PACK_AB_MERGE_C R5, R5, R43, RZ ;  /* 0x0000002b0505723e */ /* 0x000fc600048060ff */
[----:B------:R-:W3:Y:S01]  /*15d200*/  LDL.LU R43, [R1+0xe74] ;  /* 0x000e7400012b7983 */ /* 0x000ee20000300800 */
[----:B0-----:R-:W-:-:S03]  /*15d210*/  IADD3 R16, P0, R58, R38, RZ ;  /* 0x000000263a107210 */ /* 0x001fc60007f1e0ff */
[----:B------:R-:W-:Y:S02]  /*15d220*/  STL [R1+0x6cb0], R5 ;  /* 0x006cb00501007387 */ /* 0x000fe40000100800 */
[----:B------:R-:W-:-:S05]  /*15d230*/  IMAD.X R17, R59, 0x1, R39, P0 ;  /* 0x000000013b117824 */ /* 0x000fca00000e0627 */
[----:B------:R0:W-:Y:S01]  /*15d240*/  STL.64 [R1+0x1308], R16 ;  /* 0x0013081001007387 */ /* 0x0001e20000100a00 */
[----:B------:R-:W-:Y:S02]  /*15d250*/  F2FP.SATFINITE.E5M2.F32.PACK_AB_MERGE_C R20, R29, R28, RZ ;  /* 0x0000001c1d14723e */ /* 0x000fe400048060ff */
[----:B0-----:R-:W-:-:S05]  /*15d260*/  IADD3 R16, P0, R58, R40, RZ ;  /* 0x000000283a107210 */ /* 0x001fca0007f1e0ff */
[----:B------:R-:W-:Y:S01]  /*15d270*/  IMAD.X R17, R59, 0x1, R41, P0 ;  /* 0x000000013b117824 */ /* 0x000fe200000e0629 */
[----:B------:R-:W-:Y:S02]  /*15d280*/  F2FP.SATFINITE.E5M2.F32.PACK_AB_MERGE_C R5, R56, R44, RZ ;  /* 0x0000002c3805723e */ /* 0x000fe400048060ff */
[----:B------:R-:W3:Y:S04]  /*15d290*/  LDL.LU R44, [R1+0xe78] ;  /* 0x000e7800012c7983 */ /* 0x000ee80000300800 */
[----:B------:R-:W3:Y:S04]  /*15d2a0*/  LDL.LU R56, [R1+0xe7c] ;  /* 0x000e7c0001387983 */ /* 0x000ee80000300800 */
[----:B------:R0:W-:Y:S01]  /*15d2b0*/  STL.64 [R1+0x1300], R16 ;  /* 0x0013001001007387 */ /* 0x0001e20000100a00 */
[----:B----4-:R-:W-:-:S03]  /*15d2c0*/  F2FP.SATFINITE.E5M2.F32.PACK_AB_MERGE_C R60, R60, R30, RZ ;  /* 0x0000001e3c3c723e */ /* 0x010fc600048060ff */
[----:B------:R-:W4:Y:S01]  /*15d2d0*/  LDL.LU R28, [R1+0xe60] ;  /* 0x000e6000011c7983 */ /* 0x000f220000300800 */
[----:B------:R-:W-:-:S03]  /*15d2e0*/  F2FP.SATFINITE.E5M2.F32.PACK_AB_MERGE_C R30, R6, R57, RZ ;  /* 0x00000039061e723e */ /* 0x000fc600048060ff */
[----:B------:R-:W4:Y:S04]  /*15d2f0*/  LDL.LU R29, [R1+0xe64] ;  /* 0x000e6400011d7983 */ /* 0x000f280000300800 */
[----:B------:R-:W4:Y:S04]  /*15d300*/  LDL.LU R57, [R1+0xe68] ;  /* 0x000e680001397983 */ /* 0x000f280000300800 */
[----:B------:R-:W4:Y:S01]  /*15d310*/  LDL.LU R6, [R1+0xe6c] ;  /* 0x000e6c0001067983 */ /* 0x000f220000300800 */
[----:B------:R-:W-:Y:S01]  /*15d320*/  VIADD R58, R58, UR6 ;  /* 0x000000063a3a7c36 */ /* 0x000fe20008000000 */
[----:B------:R-:W-:Y:S01]  /*15d330*/  ULDC UR6, c[0x0][0x248] ;  /* 0x0000920000067ab9 */ /* 0x000fe20000000800 */
[----:B0-----:R-:W-:-:S02]  /*15d340*/  F2FP.SATFINITE.E5M2.F32.PACK_AB_MERGE_C R16, R25, R24, RZ ;  /* 0x000000181910723e */ /* 0x001fc400048060ff */
[----:B------:R-:W4:Y:S04]  /*15d350*/  LDL.LU R24, [R1+0xe50] ;  /* 0x000e500001187983 */ /* 0x000f280000300800 */
[----:B------:R-:W4:Y:S04]  /*15d360*/  LDL.LU R25, [R1+0xe54] ;  /* 0x000e540001197983 */ /* 0x000f280000300800 */
[----:B------:R0:W-:Y:S01]  /*15d370*/  STL [R1+0x2514], R16 ;  /* 0x0025141001007387 */ /* 0x0001e20000100800 */
[----:B------:R-:W-:Y:S02]  /*15d380*/  SHF.R.S32.HI R59, RZ, 0x1f, R58 ;  /* 0x0000001fff3b7819 */ /* 0x000fe4000001143a */
[----:B0-----:R-:W-:-:S02]  /*15d390*/  IADD3 R16, P0, R58, R36, RZ ;  /* 0x000000243a107210 */ /* 0x001fc40007f1e0ff */
[----:B------:R-:W-:Y:S02]  /*15d3a0*/  F2FP.SATFINITE.E5M2.F32.PACK_AB_MERGE_C R2, R2, R55, RZ ;  /* 0x000000370202723e */ /* 0x000fe400048060ff */
[----:B------:R-:W4:Y:S01]  /*15d3b0*/  LDL.LU R55, [R1+0xe58] ;  /* 0x000e580001377983 */ /* 0x000f220000300800 */
[----:B------:R-:W-:-:S05]  /*15d3c0*/  IMAD.X R17, R59, 0x1, R37, P0 ;  /* 0x000000013b117824 */ /* 0x000fca00000e0625 */
[----:B------:R-:W-:Y:S04]  /*15d3d0*/  STL.64 [R1+0x12f8], R16 ;  /* 0x0012f81001007387 */ /* 0x000fe80000100a00 */
[----:B------:R0:W-:Y:S04]  /*15d3e0*/  STL [R1+0x250c], R2 ;  /* 0x00250c0201007387 */ /* 0x0001e80000100800 */
[----:B0-----:R-:W4:Y:S01]  /*15d3f0*/  LDL.LU R2, [R1+0xe5c] ;  /* 0x000e5c0001027983 */ /* 0x001f220000300800 */
[----:B------:R-:W-:-:S05]  /*15d400*/  IADD3 R16, P0, R58, R34, RZ ;  /* 0x000000223a107210 */ /* 0x000fca0007f1e0ff */
[----:B------:R-:W-:Y:S01]  /*15d410*/  IMAD.X R17, R59, 0x1, R35, P0 ;  /* 0x000000013b117824 */ /* 0x000fe200000e0623 */
[----:B--2---:R-:W-:-:S05]  /*15d420*/  F2FP.SATFINITE.E5M2.F32.PACK_AB_MERGE_C R0, R0, R3, RZ ;  /* 0x000000030000723e */ /* 0x004fca00048060ff */
[----:B------:R0:W-:Y:S04]  /*15d430*/  STL [R1+0x256c], R0 ;  /* 0x00256c0001007387 */ /* 0x0001e80000100800 */
[----:B------:R-:W2:Y:S04]  /*15d440*/  LDL.LU R3, [R1+0xe40] ;  /* 0x000e400001037983 */ /* 0x000ea80000300800 */
[----:B0-----:R-:W2:Y:S04]  /*15d450*/  LDL.LU R0, [R1+0xe44] ;  /* 0x000e440001007983 */ /* 0x001ea80000300800 */
[----:B------:R3:W-:Y:S02]  /*15d460*/  STL.64 [R1+0x12f0], R16 ;  /* 0x0012f01001007387 */ /* 0x0007e40000100a00 */
[----:B---3--:R-:W-:-:S02]  /*15d470*/  F2FP.SATFINITE.E5M2.F32.PACK_AB_MERGE_C R17, R33, R31, RZ ;  /* 0x0000001f2111723e */ /* 0x008fc400048060ff */
[----:B------:R-:W3:Y:S01]  /*15d480*/  LDL.LU R31, [R1+0xe48] ;  /* 0x000e4800011f7983 */ /* 0x000ee20000300800 */
[----:B------:R-:W-:-:S03]  /*15d490*/  F2FP.SATFINITE.E5M2.F32.PACK_AB_MERGE_C R16, R43, R42, RZ ;  /* 0x0000002a2b10723e */ /* 0x000fc600048060ff */
[----:B------:R-:W-:Y:S04]  /*15d4a0*/  STL [R1+0x2568], R17 ;  /* 0x0025681101007387 */ /* 0x000fe80000100800 */
[----:B------:R-:W3:Y:S04]  /*15d4b0*/  LDL.LU R33, [R1+0xe4c] ;  /* 0x000e4c0001217983 */ /* 0x000ee80000300800 */
[----:B------:R0:W-:Y:S04]  /*15d4c0*/  STL [R1+0x2580], R16 ;  /* 0x0025801001007387 */ /* 0x0001e80000100800 */
[----:B------:R-:W3:Y:S04]  /*15d4d0*/  LDL.LU R42, [R1+0xe30] ;  /* 0x000e3000012a7983 */ /* 0x000ee80000300800 */
[----:B------:R-:W3:Y:S01]  /*15d4e0*/  LDL.LU R43, [R1+0xe34] ;  /* 0x000e3400012b7983 */ /* 0x000ee20000300800 */
[----:B0-----:R-:W-:-:S05]  /*15d4f0*/  IADD3 R16, P0, R58, R38, RZ ;  /* 0x000000263a107210 */ /* 0x001fca0007f1e0ff */
[----:B------:R-:W-:-:S05]  /*15d500*/  IMAD.X R17, R59, 0x1, R39, P0 ;  /* 0x000000013b117824 */ /* 0x000fca00000e0627 */
[----:B------:R0:W-:Y:S01]  /*15d510*/  STL.64 [R1+0x12e8], R16 ;  /* 0x0012e81001007387 */ /* 0x0001e20000100a00 */
[----:B------:R-:W-:Y:S02]  /*15d520*/  F2FP.SATFINITE.E5M2.F32.PACK_AB_MERGE_C R18, R56, R44, RZ ;  /* 0x0000002c3812723e */ /* 0x000fe400048060ff */
[----:B0-----:R-:W-:-:S03]  /*15d530*/  IADD3 R16, P0, R58, R40, RZ ;  /* 0x000000283a107210 */ /* 0x001fc60007f1e0ff */
[----:B------:R-:W-:Y:S04]  /*15d540*/  STL [R1+0x257c], R18 ;  /* 0x00257c1201007387 */ /* 0x000fe80000100800 */
[----:B------:R-:W3:Y:S01]  /*15d550*/  LDL.LU R44, [R1+0xe38] ;  /* 0x000e3800012c7983 */ /* 0x000ee20000300800 */
[----:B------:R-:W-:-:S03]  /*15d560*/  IMAD.X R17, R59, 0x1, R41, P0 ;  /* 0x000000013b117824 */ /* 0x000fc600000e0629 */
[----:B------:R-:W3:Y:S01]  /*15d570*/  LDL.LU R56, [R1+0xe3c] ;  /* 0x000e3c0001387983 */ /* 0x000ee20000300800 */
[----:B----4-:R-:W-:-:S03]  /*15d580*/  F2FP.SATFINITE.E5M2.F32.PACK_AB_MERGE_C R6, R6, R57, RZ ;  /* 0x000000390606723e */ /* 0x010fc600048060ff */
[----:B------:R0:W-:Y:S02]  /*15d590*/  STL.64 [R1+0x12e0], R16 ;  /* 0x0012e01001007387 */ /* 0x0001e40000100a00 */
[----:B0-----:R-:W-:Y:S02]  /*15d5a0*/  F2FP.SATFINITE.E5M2.F32.PACK_AB_MERGE_C R16, R29, R28, RZ ;  /* 0x0000001c1d10723e */ /* 0x001fe400048060ff */
[----:B------:R-:W4:Y:S04]  /*15d5b0*/  LDL.LU R28, [R1+0xe20] ;  /* 0x000e2000011c7983 */ /* 0x000f280000300800 */
[----:B------:R-:W-:Y:S04]  /*15d5c0*/  STL [R1+0x259c], R16 ;  /* 0x00259c1001007387 */ /* 0x000fe80000100800 */
[----:B------:R-:W4:Y:S04]  /*15d5d0*/  LDL.LU R29, [R1+0xe24] ;  /* 0x000e2400011d7983 */ /* 0x000f280000300800 */
[----:B------:R0:W-:Y:S04]  /*15d5e0*/  STL [R1+0x2598], R6 ;  /* 0x0025980601007387 */ /* 0x0001e80000100800 */
[----:B------:R-:W4:Y:S04]  /*15d5f0*/  LDL.LU R57, [R1+0xe28] ;  /* 0x000e280001397983 */ /* 0x000f280000300800 */
[----:B0-----:R-:W4:Y:S01]  /*15d600*/  LDL.LU R6, [R1+0xe2c] ;  /* 0x000e2c0001067983 */ /* 0x001f220000300800 */
[----:B------:R-:W-:Y:S01]  /*15d610*/  F2FP.SATFINITE.E5M2.F32.PACK_AB_MERGE_C R16, R25, R24, RZ ;  /* 0x000000181910723e */ /* 0x000fe200048060ff */
[----:B------:R-:W-:-:S02]  /*15d620*/  VIADD R58, R58, UR6 ;  /* 0x000000063a3a7c36 */ /* 0x000fc40008000000 */
[----:B------:R-:W4:Y:S04]  /*15d630*/  LDL.LU R24, [R1+0xe10] ;  /* 0x000e100001187983 */ /* 0x000f280000300800 */
[----:B------:R-:W4:Y:S04]  /*15d640*/  LDL.LU R25, [R1+0xe14] ;  /* 0x000e140001197983 */ /* 0x000f280000300800 */
[----:B------:R0:W-:Y:S01]  /*15d650*/  STL [R1+0x25b0], R16 ;  /* 0x0025b01001007387 */ /* 0x0001e20000100800 */
[----:B------:R-:W-:Y:S01]  /*15d660*/  ULDC UR6, c[0x0][0x248] ;  /* 0x0000920000067ab9 */ /* 0x000fe20000000800 */
[----:B------:R-:W-:-:S02]  /*15d670*/  SHF.R.S32.HI R59, RZ, 0x1f, R58 ;  /* 0x0000001fff3b7819 */ /* 0x000fc4000001143a */
[----:B------:R-:W-:Y:S02]  /*15d680*/  F2FP.SATFINITE.E5M2.F32.PACK_AB_MERGE_C R2, R2, R55, RZ ;  /* 0x000000370202723e */ /* 0x000fe400048060ff */
[----:B------:R-:W4:Y:S01]  /*15d690*/  LDL.LU R55, [R1+0xe18] ;  /* 0x000e180001377983 */ /* 0x000f220000300800 */
[----:B0-----:R-:W-:-:S05]  /*15d6a0*/  IADD3 R16, P0, R58, R36, RZ ;  /* 0x000000243a107210 */ /* 0x001fca0007f1e0ff */
        /* <DEDUP_REMOVED lines=27> */
[----:B------:R-:W3:Y:S04]  /*15d860*/  LDL.LU R56, [R1+0xdfc] ;  /* 0x000dfc0001387983 */ /* 0x000ee80000300800 */
[----:B------:R4:W-:Y:S02]  /*15d870*/  STL.64 [R1+0x12c0], R16 ;  /* 0x0012c01001007387 */ /* 0x0009e40000100a00 */
[----:B----4-:R-:W-:Y:S02]  /*15d880*/  F2FP.SATFINITE.E5M2.F32.PACK_AB_MERGE_C R16, R29, R28, RZ ;  /* 0x0000001c1d10723e */ /* 0x010fe400048060ff */
[----:B------:R-:W4:Y:S04]  /*15d890*/  LDL.LU R28, [R1+0xde0] ;  /* 0x000de000011c7983 */ /* 0x000f280000300800 */
[----:B------:R-:W-:Y:S04]  /*15d8a0*/  STL [R1+0x25fc], R16 ;  /* 0x0025fc1001007387 */ /* 0x000fe80000100800 */
[----:B------:R-:W4:Y:S01]  /*15d8b0*/  LDL.LU R29, [R1+0xde4] ;  /* 0x000de400011d7983 */ /* 0x000f220000300800 */
[----:B------:R-:W-:-:S05]  /*15d8c0*/  F2FP.SATFINITE.E5M2.F32.PACK_AB_MERGE_C R6, R6, R57, RZ ;  /* 0x000000390606723e */ /* 0x000fca00048060ff */
        /* <DEDUP_REMOVED lines=11> */
[----:B------:R-:W-:Y:S01]  /*15d980*/  IMAD.X R17, R59, 0x1, R37, P0 ;  /* 0x000000013b117824 */ /* 0x000fe200000e0625 */
[----:B------:R-:W-:Y:S02]  /*15d990*/  F2FP.SATFINITE.E5M2.F32.PACK_AB_MERGE_C R2, R2, R55, RZ ;  /* 0x000000370202723e */ /* 0x000fe400048060ff */
[----:B------:R-:W4:Y:S04]  /*15d9a0*/  LDL.LU R55, [R1+0xdd8] ;  /* 0x000dd80001377983 */ /* 0x000f280000300800 */
        /* <DEDUP_REMOVED lines=365> */
[----:B------:R-:W-:-:S03]  /*15f080*/  F2FP.SATFINITE.E5M2.F32.PACK_AB_MERGE_C R16, R25, R24, RZ ;  /* 0x000000181910723e */ /* 0x000fc600048060ff */
[----:B------:R-:W4:Y:S01]  /*15f090*/  LDL.LU R24, [R1+0xbd0] ;  /* 0x000bd00001187983 */ /* 0x000f220000300800 */
[----:B------:R-:W-:-:S03]  /*15f0a0*/  VIADD R58, R58, UR6 ;  /* 0x000000063a3a7c36 */ /* 0x000fc60008000000 */
[----:B------:R-:W4:Y:S04]  /*15f0b0*/  LDL.LU R25, [R1+0xbd4] ;  /* 0x000bd40001197983 */ /* 0x000f280000300800 */
[----:B------:R0:W-:Y:S01]  /*15f0c0*/  STL [R1+0x5274], R16 ;  /* 0x0052741001007387 */ /* 0x0001e20000100800 */
[----:B------:R-:W-:Y:S01]  /*15f0d0*/  ULDC UR6, c[0x0][0x248] ;  /* 0x0000920000067ab9 */ /* 0x000fe20000000800 */
[----:B------:R-:W-:Y:S02]  /*15f0e0*/  SHF.R.S32.HI R59, RZ, 0x1f, R58 ;  /* 0x0000001fff3b7819 */ /* 0x000fe4000001143a */
        /* <DEDUP_REMOVED lines=34> */
[----:B------:R0:W-:Y:S04]  /*15f310*/  STL [R1+0x53c0], R16 ;  /* 0x0053c01001007387 */ /* 0x0001e80000100800 */
[----:B------:R-:W4:Y:S01]  /*15f320*/  LDL.LU R29, [R1+0xba4] ;  /* 0x000ba400011d7983 */ /* 0x000f220000300800 */
[----:B------:R-:W-:-:S05]  /*15f330*/  F2FP.SATFINITE.E5M2.F32.PACK_AB_MERGE_C R6, R6, R57, RZ ;  /* 0x000000390606723e */ /* 0x000fca00048060ff */
[----:B------:R1:W-:Y:S04]  /*15f340*/  STL [R1+0x53bc], R6 ;  /* 0x0053bc0601007387 */ /* 0x0003e80000100800 */
[----:B------:R-:W4:Y:S01]  /*15f350*/  LDL.LU R57, [R1+0xba8] ;  /* 0x000ba80001397983 */ /* 0x000f220000300800 */
[----:B0-----:R-:W-:Y:S01]  /*15f360*/  F2FP.SATFINITE.E5M2.F32.PACK_AB_MERGE_C R16, R25, R24, RZ ;  /* 0x000000181910723e */ /* 0x001fe200048060ff */
[----:B------:R-:W-:Y:S01]  /*15f370*/  VIADD R58, R58, UR6 ;  /* 0x000000063a3a7c36 */ /* 0x000fe20008000000 */
[----:B------:R-:W-:Y:S01]  /*15f380*/  ULDC UR6, c[0x0][0x248] ;  /* 0x0000920000067ab9 */ /* 0x000fe20000000800 */
[----:B-1----:R-:W4:Y:S04]  /*15f390*/  LDL.LU R6, [R1+0xbac] ;  /* 0x000bac0001067983 */ /* 0x002f280000300800 */
[----:B------:R-:W4:Y:S04]  /*15f3a0*/  LDL.LU R24, [R1+0xb90] ;  /* 0x000b900001187983 */ /* 0x000f280000300800 */
[----:B------:R-:W4:Y:S04]  /*15f3b0*/  LDL.LU R25, [R1+0xb94] ;  /* 0x000b940001197983 */ /* 0x000f280000300800 */
[----:B------:R0:W-:Y:S01]  /*15f3c0*/  STL [R1+0x53c8], R16 ;  /* 0x0053c81001007387 */ /* 0x0001e20000100800 */
[----:B------:R-:W-:-:S02]  /*15f3d0*/  SHF.R.S32.HI R59, RZ, 0x1f, R58 ;  /* 0x0000001fff3b7819 */ /* 0x000fc4000001143a */
[----:B0-----:R-:W-:-:S05]  /*15f3e0*/  IADD3 R16, P0, R58, R36, RZ ;  /* 0x000000243a107210 */ /* 0x001fca0007f1e0ff */
[----:B------:R-:W-:-:S05]  /*15f3f0*/  IMAD.X R17, R59, 0x1, R37, P0 ;  /* 0x000000013b117824 */ /* 0x000fca00000e0625 */
[----:B------:R0:W-:Y:S02]  /*15f400*/  STL.64 [R1+0x1198], R16 ;  /* 0x0011981001007387 */ /* 0x0001e40000100a00 */
[----:B0-----:R-:W-:Y:S02]  /*15f410*/  F2FP.SATFINITE.E5M2.F32.PACK_AB_MERGE_C R16, R2, R55, RZ ;  /* 0x000000370210723e */ /* 0x001fe400048060ff */
[----:B------:R-:W4:Y:S04]  /*15f420*/  LDL.LU R55, [R1+0xb98] ;  /* 0x000b980001377983 */ /* 0x000f280000300800 */
[----:B------:R-:W4:Y:S04]  /*15f430*/  LDL.LU R2, [R1+0xb9c] ;  /* 0x000b9c0001027983 */ /* 0x000f280000300800 */
[----:B------:R2:W-:Y:S02]  /*15f440*/  STL [R1+0x53c4], R16 ;  /* 0x0053c41001007387 */ /* 0x0005e40000100800 */
[----:B--2---:R-:W-:-:S02]  /*15f450*/  F2FP.SATFINITE.E5M2.F32.PACK_AB_MERGE_C R16, R0, R3, RZ ;  /* 0x000000030010723e */ /* 0x004fc400048060ff */
[----:B------:R-:W2:Y:S04]  /*15f460*/  LDL.LU R3, [R1+0xb80] ;  /* 0x000b800001037983 */ /* 0x000ea80000300800 */
[----:B------:R-:W2:Y:S04]  /*15f470*/  LDL.LU R0, [R1+0xb84] ;  /* 0x000b840001007983 */ /* 0x000ea80000300800 */
[----:B------:R0:W-:Y:S02]  /*15f480*/  STL [R1+0x53dc], R16 ;  /* 0x0053dc1001007387 */ /* 0x0001e40000100800 */
[----:B0-----:R-:W-:-:S05]  /*15f490*/  IADD3 R16, P0, R58, R34, RZ ;  /* 0x000000223a107210 */ /* 0x001fca0007f1e0ff */
[----:B------:R-:W-:-:S05]  /*15f4a0*/  IMAD.X R17, R59, 0x1, R35, P0 ;  /* 0x000000013b117824 */ /* 0x000fca00000e0623 */
        /* <DEDUP_REMOVED lines=10> */
[----:B------:R-:W-:Y:S01]  /*15f550*/  IMAD.X R17, R59, 0x1, R39, P0 ;  /* 0x000000013b117824 */ /* 0x000fe200000e0627 */
[----:B------:R-:W-:-:S04]  /*15f560*/  F2FP.SATFINITE.E5M2.F32.PACK_AB_MERGE_C R18, R56, R44, RZ ;  /* 0x0000002c3812723e */ /* 0x000fc800048060ff */
[----:B------:R0:W-:Y:S04]  /*15f570*/  STL.64 [R1+0x1188], R16 ;  /* 0x0011881001007387 */ /* 0x0001e80000100a00 */
[----:B------:R-:W-:Y:S04]  /*15f580*/  STL [R1+0x53f0], R18 ;  /* 0x0053f01201007387 */ /* 0x000fe80000100800 */
[----:B------:R-:W3:Y:S04]  /*15f590*/  LDL.LU R44, [R1+0xb78] ;  /* 0x000b7800012c7983 */ /* 0x000ee80000300800 */
[----:B------:R-:W3:Y:S01]  /*15f5a0*/  LDL.LU R56, [R1+0xb7c] ;  /* 0x000b7c0001387983 */ /* 0x000ee20000300800 */
[----:B0-----:R-:W-:-:S05]  /*15f5b0*/  IADD3 R16, P0, R58, R40, RZ ;  /* 0x000000283a107210 */ /* 0x001fca0007f1e0ff */
[----:B------:R-:W-:-:S05]  /*15f5c0*/  IMAD.X R17, R59, 0x1, R41, P0 ;  /* 0x000000013b117824 */ /* 0x000fca00000e0629 */
[----:B------:R0:W-:Y:S01]  /*15f5d0*/  STL.64 [R1+0x1180], R16 ;  /* 0x0011801001007387 */ /* 0x0001e20000100a00 */
[----:B----4-:R-:W-:Y:S02]  /*15f5e0*/  F2FP.SATFINITE.E5M2.F32.PACK_AB_MERGE_C R6, R6, R57, RZ ;  /* 0x000000390606723e */ /* 0x010fe400048060ff */
[----:B0-----:R-:W-:Y:S02]  /*15f5f0*/  F2FP.SATFINITE.E5M2.F32.PACK_AB_MERGE_C R16, R29, R28, RZ ;  /* 0x0000001c1d10723e */ /* 0x001fe400048060ff */
[----:B------:R-:W4:Y:S04]  /*15f600*/  LDL.LU R28, [R1+0xb60] ;  /* 0x000b6000011c7983 */ /* 0x000f280000300800 */
[----:B------:R-:W-:Y:S04]  /*15f610*/  STL [R1+0x534c], R16 ;  /* 0x00534c1001007387 */ /* 0x000fe80000100800 */
[----:B------:R-:W4:Y:S04]  /*15f620*/  LDL.LU R29, [R1+0xb64] ;  /* 0x000b6400011d7983 */ /* 0x000f280000300800 */
[----:B------:R0:W-:Y:S04]  /*15f630*/  STL [R1+0x5350], R6 ;  /* 0x0053500601007387 */ /* 0x0001e80000100800 */
[----:B------:R-:W4:Y:S04]  /*15f640*/  LDL.LU R57, [R1+0xb68] ;  /* 0x000b680001397983 */ /* 0x000f280000300800 */
[----:B0-----:R-:W4:Y:S01]  /*15f650*/  LDL.LU R6, [R1+0xb6c] ;  /* 0x000b6c0001067983 */ /* 0x001f220000300800 */
        /* <DEDUP_REMOVED lines=9> */
[----:B------:R-:W-:Y:S01]  /*15f6f0*/  STL.64 [R1+0x1178], R16 ;  /* 0x0011781001007387 */ /* 0x000fe20000100a00 */
[----:B------:R-:W-:-:S05]  /*15f700*/  F2FP.SATFINITE.E5M2.F32.PACK_AB_MERGE_C R2, R2, R55, RZ ;  /* 0x000000370202723e */ /* 0x000fca00048060ff */
[----:B------:R0:W-:Y:S04]  /*15f710*/  STL [R1+0x533c], R2 ;  /* 0x00533c0201007387 */ /* 0x0001e80000100800 */
[----:B------:R-:W4:Y:S04]  /*15f720*/  LDL.LU R55, [R1+0xb58] ;  /* 0x000b580001377983 */ /* 0x000f280000300800 */
        /* <DEDUP_REMOVED lines=73> */
[----:B----4-:R-:W-:-:S05]  /*15fbc0*/  F2FP.SATFINITE.E5M2.F32.PACK_AB_MERGE_C R17, R25, R24, RZ ;  /* 0x000000181911723e */ /* 0x010fca00048060ff */
[----:B------:R-:W-:Y:S01]  /*15fbd0*/  STL [R1+0x5298], R17 ;  /* 0x0052981101007387 */ /* 0x000fe20000100800 */
[----:B------:R-:W-:-:S05]  /*15fbe0*/  F2FP.SATFINITE.E5M2.F32.PACK_AB_MERGE_C R16, R29, R28, RZ ;  /* 0x0000001c1d10723e */ /* 0x000fca00048060ff */
[----:B------:R-:W-:Y:S04]  /*15fbf0*/  STL [R1+0x529c], R16 ;  /* 0x00529c1001007387 */ /* 0x000fe80000100800 */
[----:B------:R-:W4:Y:S04]  /*15fc00*/  LDL.LU R50, [R1+0xae0] ;  /* 0x000ae00001327983 */ /* 0x000f280000300800 */
[----:B------:R-:W4:Y:S01]  /*15fc10*/  LDL.LU R51, [R1+0xae4] ;  /* 0x000ae40001337983 */ /* 0x000f220000300800 */
[----:B------:R-:W-:-:S05]  /*15fc20*/  F2FP.SATFINITE.E5M2.F32.PACK_AB_MERGE_C R6, R6, R57, RZ ;  /* 0x000000390606723e */ /* 0x000fca00048060ff */
[----:B------:R0:W-:Y:S04]  /*15fc30*/  STL [R1+0x5278], R6 ;  /* 0x0052780601007387 */ /* 0x0001e80000100800 */
[----:B------:R-:W4:Y:S04]  /*15fc40*/  LDL.LU R22, [R1+0xae8] ;  /* 0x000ae80001167983 */ /* 0x000f280000300800 */
[----:B------:R-:W4:Y:S04]  /*15fc50*/  LDL.LU R23, [R1+0xaec] ;  /* 0x000aec0001177983 */ /* 0x000f280000300800 */
[----:B------:R-:W4:Y:S01]  /*15fc60*/  LDL.LU R57, [R1+0xad0] ;  /* 0x000ad00001397983 */ /* 0x000f220000300800 */
[----:B------:R-:W-:Y:S01]  /*15fc70*/  VIADD R58, R58, UR6 ;  /* 0x000000063a3a7c36 */ /* 0x000fe20008000000 */
[----:B------:R-:W-:-:S02]  /*15fc80*/  ULDC UR6, c[0x0][0x248] ;  /* 0x0000920000067ab9 */ /* 0x000fc40000000800 */
[----:B0-----:R-:W4:Y:S02]  /*15fc90*/  LDL.LU R6, [R1+0xad4] ;  /* 0x000ad40001067983 */ /* 0x001f240000300800 */
[----:B------:R-:W-:Y:S02]  /*15fca0*/  SHF.R.S32.HI R59, RZ, 0x1f, R58 ;  /* 0x0000001fff3b7819 */ /* 0x000fe4000001143a */
[----:B------:R-:W-:-:S05]  /*15fcb0*/  IADD3 R16, P0, R58, R36, RZ ;  /* 0x000000243a107210 */ /* 0x000fca0007f1e0ff */
        /* <DEDUP_REMOVED lines=35> */
[----:B------:R-:W-:Y:S01]  /*15fef0*/  VIADD R58, R58, UR6 ;  /* 0x000000063a3a7c36 */ /* 0x000fe20008000000 */
[----:B------:R-:W-:Y:S01]  /*15ff00*/  ULDC UR6, c[0x0][0x248] ;  /* 0x0000920000067ab9 */ /* 0x000fe20000000800 */
[----:B----4-:R-:W-:-:S02]  /*15ff10*/  F2FP.SATFINITE.E5M2.F32.PACK_AB_MERGE_C R17, R51, R50, RZ ;  /* 0x000000323311723e */ /* 0x010fc400048060ff */
        /* <DEDUP_REMOVED lines=12> */
[----:B------:R-:W-:-:S03]  /*15ffe0*/  IADD3 R2, P0, R58, R34, RZ ;  /* 0x000000223a027210 */ /* 0x000fc60007f1e0ff */
[----:B------:R-:W-:Y:S01]  /*15fff0*/  STL [R1+0x5218], R16 ;  /* 0x0052181001007387 */ /* 0x000fe20000100800 */
[----:B--2---:R-:W-:Y:S01]  /*160000*/  F2FP.SATFINITE.E5M2.F32.PACK_AB_MERGE_C R0, R0, R3, RZ ;  /* 0x000000030000723e */ /* 0x004fe200048060ff */
[----:B------:R-:W-:-:S04]  /*160010*/  IMAD.X R3, R59, 0x1, R35, P0 ;  /* 0x000000013b037824 */ /* 0x000fc800000e0623 */
[----:B------:R-:W-:Y:S04]  /*160020*/  STL [R1+0x51fc], R0 ;  /* 0x0051fc0001007387 */ /* 0x000fe80000100800 */
[----:B------:R-:W2:Y:S04]  /*160030*/  LDL.LU R55, [R1+0xaa8] ;  /* 0x000aa80001377983 */ /* 0x000ea80000300800 */
[----:B------:R0:W-:Y:S04]  /*160040*/  STL.64 [R1+0x1110], R2 ;  /* 0x0011100201007387 */ /* 0x0001e80000100a00 */
[----:B0-----:R-:W2:Y:S04]  /*160050*/  LDL.LU R3, [R1+0xaac] ;  /* 0x000aac0001037983 */ /* 0x001ea80000300800 */
[----:B------:R-:W2:Y:S04]  /*160060*/  LDL.LU R2, [R1+0xa80] ;  /* 0x000a800001027983 */ /* 0x000ea80000300800 */
[----:B------:R-:W2:Y:S01]  /*160070*/  LDL.LU R0, [R1+0xa84] ;  /* 0x000a840001007983 */ /* 0x000ea20000300800 */
[----:B---3--:R-:W-:-:S02]  /*160080*/  F2FP.SATFINITE.E5M2.F32.PACK_AB_MERGE_C R19, R33, R31, RZ ;  /* 0x0000001f2113723e */ /* 0x008fc400048060ff */
[C---:B------:R-:W-:Y:S02]  /*160090*/  IADD3 R16, P0, R58.reuse, R38, RZ ;  /* 0x000000263a107210 */ /* 0x040fe40007f1e0ff */
[----:B------:R-:W-:Y:S01]  /*1600a0*/  F2FP.SATFINITE.E5M2.F32.PACK_AB_MERGE_C R18, R43, R42, RZ ;  /* 0x0000002a2b12723e */ /* 0x000fe200048060ff */
[----:B------:R-:W-:Y:S02]  /*1600b0*/  STL [R1+0x5200], R19 ;  /* 0x0052001301007387 */ /* 0x000fe40000100800 */
[----:B------:R-:W-:Y:S02]  /*1600c0*/  IMAD.X R17, R59, 0x1, R39, P0 ;  /* 0x000000013b117824 */ /* 0x000fe400000e0627 */
[----:B------:R-:W-:Y:S04]  /*1600d0*/  STL [R1+0x5430], R18 ;  /* 0x0054301201007387 */ /* 0x000fe80000100800 */
[----:B------:R-:W3:Y:S04]  /*1600e0*/  LDL.LU R31, [R1+0xa88] ;  /* 0x000a8800011f7983 */ /* 0x000ee80000300800 */
[----:B------:R-:W3:Y:S04]  /*1600f0*/  LDL.LU R33, [R1+0xa8c] ;  /* 0x000a8c0001217983 */ /* 0x000ee80000300800 */
[----:B------:R-:W3:Y:S04]  /*160100*/  LDL.LU R42, [R1+0xa50] ;  /* 0x000a5000012a7983 */ /* 0x000ee80000300800 */
[----:B------:R0:W-:Y:S04]  /*160110*/  STL.64 [R1+0x1108], R16 ;  /* 0x0011081001007387 */ /* 0x0001e80000100a00 */
[----:B------:R-:W3:Y:S01]  /*160120*/  LDL.LU R43, [R1+0xa54] ;  /* 0x000a5400012b7983 */ /* 0x000ee20000300800 */
[----:B0-----:R-:W-:-:S05]  /*160130*/  IADD3 R16, P0, R58, R40, RZ ;  /* 0x000000283a107210 */ /* 0x001fca0007f1e0ff */
[----:B------:R-:W-:Y:S01]  /*160140*/  IMAD.X R17, R59, 0x1, R41, P0 ;  /* 0x000000013b117824 */ /* 0x000fe200000e0629 */
[----:B------:R-:W-:-:S05]  /*160150*/  F2FP.SATFINITE.E5M2.F32.PACK_AB_MERGE_C R18, R25, R24, RZ ;  /* 0x000000181912723e */ /* 0x000fca00048060ff */
[----:B------:R-:W-:Y:S04]  /*160160*/  STL [R1+0x542c], R18 ;  /* 0x00542c1201007387 */ /* 0x000fe80000100800 */
[----:B------:R0:W-:Y:S01]  /*160170*/  STL.64 [R1+0x1100], R16 ;  /* 0x0011001001007387 */ /* 0x0001e20000100a00 */
[----:B------:R-:W-:Y:S01]  /*160180*/  VIADD R58, R58, UR6 ;  /* 0x000000063a3a7c36 */ /* 0x000fe20008000000 */
[----:B------:R-:W-:Y:S01]  /*160190*/  ULDC UR6, c[0x0][0x248] ;  /* 0x0000920000067ab9 */ /* 0x000fe20000000800 */
[----:B0-----:R-:W-:Y:S02]  /*1601a0*/  F2FP.SATFINITE.E5M2.F32.PACK_AB_MERGE_C R17, R29, R28, RZ ;  /* 0x0000001c1d11723e */ /* 0x001fe400048060ff */
[----:B------:R-:W-:Y:S02]  /*1601b0*/  F2FP.SATFINITE.E5M2.F32.PACK_AB_MERGE_C R16, R56, R44, RZ ;  /* 0x0000002c3810723e */ /* 0x000fe400048060ff */
[----:B------:R-:W3:Y:S04]  /*1601c0*/  LDL.LU R44, [R1+0xa58] ;  /* 0x000a5800012c7983 */ /* 0x000ee80000300800 */
[----:B------:R-:W-:Y:S04]  /*1601d0*/  STL [R1+0x543c], R17 ;  /* 0x00543c1101007387 */ /* 0x000fe80000100800 */
[----:B------:R-:W3:Y:S04]  /*1601e0*/  LDL.LU R56, [R1+0xa5c] ;  /* 0x000a5c0001387983 */ /* 0x000ee80000300800 */
[----:B------:R0:W-:Y:S04]  /*1601f0*/  STL [R1+0x5434], R16 ;  /* 0x0054341001007387 */ /* 0x0001e80000100800 */
[----:B------:R-:W3:Y:S04]  /*160200*/  LDL.LU R24, [R1+0xa20] ;  /* 0x000a200001187983 */ /* 0x000ee80000300800 */
[----:B------:R-:W3:Y:S04]  /*160210*/  LDL.LU R25, [R1+0xa24] ;  /* 0x000a240001197983 */ /* 0x000ee80000300800 */
[----:B------:R-:W3:Y:S04]  /*160220*/  LDL.LU R28, [R1+0xa28] ;  /* 0x000a2800011c7983 */ /* 0x000ee80000300800 */
[----:B------:R-:W3:Y:S01]  /*160230*/  LDL.LU R29, [R1+0xa2c] ;  /* 0x000a2c00011d7983 */ /* 0x000ee20000300800 */
[----:B------:R-:W-:-:S02]  /*160240*/  SHF.R.S32.HI R59, RZ, 0x1f, R58 ;  /* 0x0000001fff3b7819 */ /* 0x000fc4000001143a */
[----:B0-----:R-:W-:-:S05]  /*160250*/  IADD3 R16, P0, R58, R36, RZ ;  /* 0x000000243a107210 */ /* 0x001fca0007f1e0ff */
[----:B------:R-:W-:Y:S01]  /*160260*/  IMAD.X R17, R59, 0x1, R37, P0 ;  /* 0x000000013b117824 */ /* 0x000fe200000e0625 */
[----:B----4-:R-:W-:-:S05]  /*160270*/  F2FP.SATFINITE.E5M2.F32.PACK_AB_MERGE_C R6, R6, R57, RZ ;  /* 0x000000390606723e */ /* 0x010fca00048060ff */
[----:B------:R-:W-:Y:S04]  /*160280*/  STL [R1+0x6a5c], R6 ;  /* 0x006a5c0601007387 */ /* 0x000fe80000100800 */
[----:B------:R-:W4:Y:S04]  /*160290*/  LDL.LU R22, [R1+0x9f0] ;  /* 0x0009f00001167983 */ /* 0x000f280000300800 */
[----:B------:R-:W4:Y:S04]  /*1602a0*/  LDL.LU R23, [R1+0x9f4] ;  /* 0x0009f40001177983 */ /* 0x000f280000300800 */
[----:B------:R0:W-:Y:S02]  /*1602b0*/  STL.64 [R1+0x10f8], R16 ;  /* 0x0010f81001007387 */ /* 0x0001e40000100a00 */
[----:B0-----:R-:W-:-:S05]  /*1602c0*/  IADD3 R16, P0, R58, R34, RZ ;  /* 0x000000223a107210 */ /* 0x001fca0007f1e0ff */
[----:B------:R-:W-:Y:S01]  /*1602d0*/  IMAD.X R17, R59, 0x1, R35, P0 ;  /* 0x000000013b117824 */ /* 0x000fe200000e0623 */
[----:B--2---:R-:W-:Y:S02]  /*1602e0*/  F2FP.SATFINITE.E5M2.F32.PACK_AB_MERGE_C R3, R3, R55, RZ ;  /* 0x000000370303723e */ /* 0x004fe400048060ff */
[----:B------:R-:W-:-:S03]  /*1602f0*/  F2FP.SATFINITE.E5M2.F32.PACK_AB_MERGE_C R0, R0, R2, RZ ;  /* 0x000000020000723e */ /* 0x000fc600048060ff */
[----:B------:R-:W-:Y:S04]  /*160300*/  STL [R1+0x6a60], R3 ;  /* 0x006a600301007387 */ /* 0x000fe80000100800 */
[----:B------:R-:W2:Y:S04]  /*160310*/  LDL.LU R57, [R1+0x9f8] ;  /* 0x0009f80001397983 */ /* 0x000ea80000300800 */
[----:B------:R-:W2:Y:S04]  /*160320*/  LDL.LU R55, [R1+0x9fc] ;  /* 0x0009fc0001377983 */ /* 0x000ea80000300800 */
[----:B------:R0:W-:Y:S04]  /*160330*/  STL [R1+0x241c], R0 ;  /* 0x00241c0001007387 */ /* 0x0001e80000100800 */
[----:B------:R-:W2:Y:S04]  /*160340*/  LDL.LU R2, [R1+0x9c0] ;  /* 0x0009c00001027983 */ /* 0x000ea80000300800 */
[----:B0-----:R-:W2:Y:S01]  /*160350*/  LDL.LU R0, [R1+0x9c4] ;  /* 0x0009c40001007983 */ /* 0x001ea20000300800 */
[----:B---3--:R-:W-:-:S02]  /*160360*/  F2FP.SATFINITE.E5M2.F32.PACK_AB_MERGE_C R6, R33, R31, RZ ;  /* 0x0000001f2106723e */ /* 0x008fc400048060ff */
[----:B------:R-:W-:Y:S01]  /*160370*/  F2FP.SATFINITE.E5M2.F32.PACK_AB_MERGE_C R3, R43, R42, RZ ;  /* 0x0000002a2b03723e */ /* 0x000fe200048060ff */
[----:B------:R-:W3:Y:S04]  /*160380*/  LDL.LU R31, [R1+0x9c8] ;  /* 0x0009c800011f7983 */ /* 0x000ee80000300800 */
[----:B------:R0:W-:Y:S04]  /*160390*/  STL.64 [R1+0x10f0], R16 ;  /* 0x0010f01001007387 */ /* 0x0001e80000100a00 */
[----:B------:R-:W-:Y:S04]  /*1603a0*/  STL [R1+0x2418], R6 ;  /* 0x0024180601007387 */ /* 0x000fe80000100800 */
[----:B------:R-:W3:Y:S04]  /*1603b0*/  LDL.LU R33, [R1+0x9cc] ;  /* 0x0009cc0001217983 */ /* 0x000ee80000300800 */
[----:B------:R-:W-:Y:S04]  /*1603c0*/  STL [R1+0x243c], R3 ;  /* 0x00243c0301007387 */ /* 0x000fe80000100800 */
[----:B------:R-:W3:Y:S04]  /*1603d0*/  LDL.LU R42, [R1+0x990] ;  /* 0x00099000012a7983 */ /* 0x000ee80000300800 */
[----:B------:R-:W3:Y:S01]  /*1603e0*/  LDL.LU R43, [R1+0x994] ;  /* 0x00099400012b7983 */ /* 0x000ee20000300800 */
[----:B0-----:R-:W-:-:S05]  /*1603f0*/  IADD3 R16, P0, R58, R38, RZ ;  /* 0x000000263a107210 */ /* 0x001fca0007f1e0ff */
[----:B------:R-:W-:-:S05]  /*160400*/  IMAD.X R17, R59, 0x1, R39, P0 ;  /* 0x000000013b117824 */ /* 0x000fca00000e0627 */
[----:B------:R0:W-:Y:S02]  /*160410*/  STL.64 [R1+0x10e8], R16 ;  /* 0x0010e81001007387 */ /* 0x0001e40000100a00 */
[----:B0-----:R-:W-:Y:S02]  /*160420*/  IADD3 R16, P0, R58, R40, RZ ;  /* 0x000000283a107210 */ /* 0x001fe40007f1e0ff */
[----:B------:R-:W-:-:S03]  /*160430*/  F2FP.SATFINITE.E5M2.F32.PACK_AB_MERGE_C R3, R56, R44, RZ ;  /* 0x0000002c3803723e */ /* 0x000fc600048060ff */
[----:B------:R-:W-:Y:S02]  /*160440*/  IMAD.X R17, R59, 0x1, R41, P0 ;  /* 0x000000013b117824 */ /* 0x000fe400000e0629 */
[----:B------:R0:W-:Y:S04]  /*160450*/  STL [R1+0x2438], R3 ;  /* 0x0024380301007387 */ /* 0x0001e80000100800 */
[----:B------:R-:W3:Y:S04]  /*160460*/  LDL.LU R44, [R1+0x998] ;  /* 0x00099800012c7983 */ /* 0x000ee80000300800 */
[----:B------:R-:W3:Y:S01]  /*160470*/  LDL.LU R56, [R1+0x99c] ;  /* 0x00099c0001387983 */ /* 0x000ee20000300800 */
[----:B------:R-:W-:-:S03]  /*160480*/  F2FP.SATFINITE.E5M2.F32.PACK_AB_MERGE_C R6, R25, R24, RZ ;  /* 0x000000181906723e */ /* 0x000fc600048060ff */
[----:B------:R1:W-:Y:S04]  /*160490*/  STL.64 [R1+0x10e0], R16 ;  /* 0x0010e01001007387 */ /* 0x0003e80000100a00 */
[----:B------:R-:W3:Y:S01]  /*1604a0*/  LDL.LU R24, [R1+0x970] ;  /* 0x0009700001187983 */ /* 0x000ee20000300800 */
[----:B------:R-:W-:Y:S01]  /*1604b0*/  VIADD R58, R58, UR6 ;  /* 0x000000063a3a7c36 */ /* 0x000fe20008000000 */
[----:B------:R-:W-:Y:S01]  /*1604c0*/  ULDC UR6, c[0x0][0x248] ;  /* 0x0000920000067ab9 */ /* 0x000fe20000000800 */
[----:B0-----:R-:W-:Y:S01]  /*1604d0*/  F2FP.SATFINITE.E5M2.F32.PACK_AB_MERGE_C R3, R29, R28, RZ ;  /* 0x0000001c1d03723e */ /* 0x001fe200048060ff */
[----:B------:R-:W-:Y:S04]  /*1604e0*/  STL [R1+0x2458], R6 ;  /* 0x0024580601007387 */ /* 0x000fe80000100800 */
[----:B------:R-:W3:Y:S04]  /*1604f0*/  LDL.LU R25, [R1+0x974] ;  /* 0x0009740001197983 */ /* 0x000ee80000300800 */
[----:B------:R4:W-:Y:S04]  /*160500*/  STL [R1+0x2448], R3 ;  /* 0x0024480301007387 */ /* 0x0009e80000100800 */
[----:B------:R-:W3:Y:S04]  /*160510*/  LDL.LU R28, [R1+0x978] ;  /* 0x00097800011c7983 */ /* 0x000ee80000300800 */
[----:B------:R-:W3:Y:S01]  /*160520*/  LDL.LU R29, [R1+0x97c] ;  /* 0x00097c00011d7983 */ /* 0x000ee20000300800 */
[----:B------:R-:W-:-:S02]  /*160530*/  SHF.R.S32.HI R59, RZ, 0x1f, R58 ;  /* 0x0000001fff3b7819 */ /* 0x000fc4000001143a */
[----:B-1----:R-:W-:Y:S02]  /*160540*/  IADD3 R16, P0, R58, R36, RZ ;  /* 0x000000243a107210 */ /* 0x002fe40007f1e0ff */
[----:B----4-:R-:W-:Y:S02]  /*160550*/  F2FP.SATFINITE.E5M2.F32.PACK_AB_MERGE_C R3, R23, R22, RZ ;  /* 0x000000161703723e */ /* 0x010fe400048060ff */
[----:B------:R-:W4:Y:S04]  /*160560*/  LDL.LU R22, [R1+0x940] ;  /* 0x0009400001167983 */ /* 0x000f280000300800 */
[----:B------:R-:W4:Y:S04]  /*160570*/  LDL.LU R23, [R1+0x944] ;  /* 0x0009440001177983 */ /* 0x000f280000300800 */
[----:B------:R2:W-:Y:S01]  /*160580*/  STL [R1+0x246c], R3 ;  /* 0x00246c0301007387 */ /* 0x0005e20000100800 */
[----:B------:R-:W-:Y:S01]  /*160590*/  IMAD.X R17, R59, 0x1, R37, P0 ;  /* 0x000000013b117824 */ /* 0x000fe200000e0625 */
[----:B--2---:R-:W-:-:S02]  /*1605a0*/  F2FP.SATFINITE.E5M2.F32.PACK_AB_MERGE_C R3, R55, R57, RZ ;  /* 0x000000393703723e */ /* 0x004fc400048060ff */
[----:B------:R-:W2:Y:S04]  /*1605b0*/  LDL.LU R57, [R1+0x948] ;  /* 0x0009480001397983 */ /* 0x000ea80000300800 */
[----:B------:R-:W-:Y:S04]  /*1605c0*/  STL.64 [R1+0x10d8], R16 ;  /* 0x0010d81001007387 */ /* 0x000fe80000100a00 */
[----:B------:R-:W-:Y:S04]  /*1605d0*/  STL [R1+0x2468], R3 ;  /* 0x0024680301007387 */ /* 0x000fe80000100800 */
[----:B------:R-:W2:Y:S01]  /*1605e0*/  LDL.LU R55, [R1+0x94c] ;  /* 0x00094c0001377983 */ /* 0x000ea20000300800 */
[----:B------:R-:W-:-:S05]  /*1605f0*/  F2FP.SATFINITE.E5M2.F32.PACK_AB_MERGE_C R0, R0, R2, RZ ;  /* 0x000000020000723e */ /* 0x000fca00048060ff */
[----:B------:R0:W-:Y:S04]  /*160600*/  STL [R1+0x2488], R0 ;  /* 0x0024880001007387 */ /* 0x0001e80000100800 */
[----:B------:R-:W2:Y:S04]  /*160610*/  LDL.LU R2, [R1+0x920] ;  /* 0x0009200001027983 */ /* 0x000ea80000300800 */
[----:B0-----:R-:W2:Y:S01]  /*160620*/  LDL.LU R0, [R1+0x924] ;  /* 0x0009240001007983 */ /* 0x001ea20000300800 */
[----:B------:R-:W-:Y:S02]  /*160630*/  IADD3 R16, P0, R58, R34, RZ ;  /* 0x000000223a107210 */ /* 0x000fe40007f1e0ff */
[----:B---3--:R-:W-:-:S02]  /*160640*/  F2FP.SATFINITE.E5M2.F32.PACK_AB_MERGE_C R6, R33, R31, RZ ;  /* 0x0000001f2106723e */ /* 0x008fc400048060ff */
[----:B------:R-:W-:Y:S01]  /*160650*/  F2FP.SATFINITE.E5M2.F32.PACK_AB_MERGE_C R3, R43, R42, RZ ;  /* 0x0000002a2b03723e */ /* 0x000fe200048060ff */
[----:B------:R-:W3:Y:S01]  /*160660*/  LDL.LU R31, [R1+0x928] ;  /* 0x00092800011f7983 */ /* 0x000ee20000300800 */
[----:B------:R-:W-:-:S05]  /*160670*/  IMAD.X R17, R59, 0x1, R35, P0 ;  /* 0x000000013b117824 */ /* 0x000fca00000e0623 */
[----:B------:R0:W-:Y:S04]  /*160680*/  STL.64 [R1+0x10d0], R16 ;  /* 0x0010d01001007387 */ /* 0x0001e80000100a00 */
[----:B------:R-:W-:Y:S04]  /*160690*/  STL [R1+0x247c], R6 ;  /* 0x00247c0601007387 */ /* 0x000fe80000100800 */
[----:B------:R-:W3:Y:S04]  /*1606a0*/  LDL.LU R33, [R1+0x92c] ;  /* 0x00092c0001217983 */ /* 0x000ee80000300800 */
[----:B------:R1:W-:Y:S04]  /*1606b0*/  STL [R1+0x2490], R3 ;  /* 0x0024900301007387 */ /* 0x0003e80000100800 */
[----:B------:R-:W3:Y:S04]  /*1606c0*/  LDL.LU R42, [R1+0x8f0] ;  /* 0x0008f000012a7983 */ /* 0x000ee80000300800 */
[----:B------:R-:W3:Y:S01]  /*1606d0*/  LDL.LU R43, [R1+0x8f4] ;  /* 0x0008f400012b7983 */ /* 0x000ee20000300800 */
[----:B0-----:R-:W-:-:S05]  /*1606e0*/  IADD3 R16, P0, R58, R38, RZ ;  /* 0x000000263a107210 */ /* 0x001fca0007f1e0ff */
[----:B------:R-:W-:Y:S01]  /*1606f0*/  IMAD.X R17, R59, 0x1, R39, P0 ;  /* 0x000000013b117824 */ /* 0x000fe200000e0627 */
[----:B-1----:R-:W-:-:S04]  /*160700*/  F2FP.SATFINITE.E5M2.F32.PACK_AB_MERGE_C R3, R56, R44, RZ ;  /* 0x0000002c3803723e */ /* 0x002fc800048060ff */
[----:B------:R0:W-:Y:S04]  /*160710*/  STL.64 [R1+0x10c8], R16 ;  /* 0x0010c81001007387 */ /* 0x0001e80000100a00 */
[----:B------:R1:W-:Y:S04]  /*160720*/  STL [R1+0x248c], R3 ;  /* 0x00248c0301007387 */ /* 0x0003e80000100800 */
[----:B------:R-:W3:Y:S04]  /*160730*/  LDL.LU R44, [R1+0x8f8] ;  /* 0x0008f800012c7983 */ /* 0x000ee80000300800 */
[----:B------:R-:W3:Y:S01]  /*160740*/  LDL.LU R56, [R1+0x8fc] ;  /* 0x0008fc0001387983 */ /* 0x000ee20000300800 */
[----:B0-----:R-:W-:-:S02]  /*160750*/  IADD3 R16, P0, R58, R40, RZ ;  /* 0x000000283a107210 */ /* 0x001fc40007f1e0ff */
[----:B------:R-:W-:-:S03]  /*160760*/  F2FP.SATFINITE.E5M2.F32.PACK_AB_MERGE_C R6, R25, R24, RZ ;  /* 0x000000181906723e */ /* 0x000fc600048060ff */
[----:B------:R-:W-:Y:S01]  /*160770*/  IMAD.X R17, R59, 0x1, R41, P0 ;  /* 0x000000013b117824 */ /* 0x000fe200000e0629 */
[----:B-1----:R-:W-:Y:S01]  /*160780*/  F2FP.SATFINITE.E5M2.F32.PACK_AB_MERGE_C R3, R29, R28, RZ ;  /* 0x0000001c1d03723e */ /* 0x002fe200048060ff */
[----:B------:R-:W-:Y:S01]  /*160790*/  VIADD R58, R58, UR6 ;  /* 0x000000063a3a7c36 */ /* 0x000fe20008000000 */
[----:B------:R-:W-:Y:S02]  /*1607a0*/  ULDC UR6, c[0x0][0x248] ;  /* 0x0000920000067ab9 */ /* 0x000fe40000000800 */
[----:B------:R0:W-:Y:S04]  /*1607b0*/  STL.64 [R1+0x10c0], R16 ;  /* 0x0010c01001007387 */ /* 0x0001e80000100a00 */
[----:B------:R-:W3:Y:S04]  /*1607c0*/  LDL.LU R24, [R1+0x8d0] ;  /* 0x0008d00001187983 */ /* 0x000ee80000300800 */
[----:B------:R-:W-:Y:S04]  /*1607d0*/  STL [R1+0x24a0], R6 ;  /* 0x0024a00601007387 */ /* 0x000fe80000100800 */
[----:B------:R-:W3:Y:S04]  /*1607e0*/  LDL.LU R25, [R1+0x8d4] ;  /* 0x0008d40001197983 */ /* 0x000ee80000300800 */
[----:B------:R4:W-:Y:S04]  /*1607f0*/  STL [R1+0x249c], R3 ;  /* 0x00249c0301007387 */ /* 0x0009e80000100800 */
[----:B------:R-:W3:Y:S04]  /*160800*/  LDL.LU R28, [R1+0x8d8] ;  /* 0x0008d800011c7983 */ /* 0x000ee80000300800 */
[----:B------:R-:W3:Y:S01]  /*160810*/  LDL.LU R29, [R1+0x8dc] ;  /* 0x0008dc00011d7983 */ /* 0x000ee20000300800 */
[----:B------:R-:W-:-:S02]  /*160820*/  SHF.R.S32.HI R59, RZ, 0x1f, R58 ;  /* 0x0000001fff3b7819 */ /* 0x000fc4000001143a */
[----:B0-----:R-:W-:Y:S02]  /*160830*/  IADD3 R16, P0, R58, R36, RZ ;  /* 0x000000243a107210 */ /* 0x001fe40007f1e0ff */
        /* <DEDUP_REMOVED lines=35> */
[----:B-1----:R-:W-:-:S04]  /*160a70*/  F2FP.SATFINITE.E5M2.F32.PACK_AB_MERGE_C R3, R29, R28, RZ ;  /* 0x0000001c1d03723e */ /* 0x002fc800048060ff */
[----:B------:R0:W-:Y:S04]  /*160a80*/  STL.64 [R1+0x10a0], R16 ;  /* 0x0010a01001007387 */ /* 0x0001e80000100a00 */
[----:B------:R-:W3:Y:S04]  /*160a90*/  LDL.LU R24, [R1+0x830] ;  /* 0x0008300001187983 */ /* 0x000ee80000300800 */
[----:B------:R-:W-:Y:S04]  /*160aa0*/  STL [R1+0x24dc], R6 ;  /* 0x0024dc0601007387 */ /* 0x000fe80000100800 */
[----:B------:R-:W3:Y:S04]  /*160ab0*/  LDL.LU R25, [R1+0x834] ;  /* 0x0008340001197983 */ /* 0x000ee80000300800 */
[----:B------:R4:W-:Y:S01]  /*160ac0*/  STL [R1+0x24d8], R3 ;  /* 0x0024d80301007387 */ /* 0x0009e20000100800 */
[----:B------:R-:W-:-:S03]  /*160ad0*/  VIADD R58, R58, UR6 ;  /* 0x000000063a3a7c36 */ /* 0x000fc60008000000 */
[----:B------:R-:W3:Y:S04]  /*160ae0*/  LDL.LU R28, [R1+0x838] ;  /* 0x00083800011c7983 */ /* 0x000ee80000300800 */
[----:B------:R-:W3:Y:S01]  /*160af0*/  LDL.LU R29, [R1+0x83c] ;  /* 0x00083c00011d7983 */ /* 0x000ee20000300800 */
[----:B------:R-:W-:Y:S01]  /*160b00*/  ULDC UR6, c[0x0][0x248] ;  /* 0x0000920000067ab9 */ /* 0x000fe20000000800 */
[----:B------:R-:W-:Y:S02]  /*160b10*/  SHF.R.S32.HI R59, RZ, 0x1f, R58 ;  /* 0x0000001fff3b7819 */ /* 0x000fe4000001143a */
[----:B0-----:R-:W-:Y:S02]  /*160b20*/  IADD3 R16, P0, R58, R36, RZ ;  /* 0x000000243a107210 */ /* 0x001fe40007f1e0ff */
[----:B----4-:R-:W-:-:S02]  /*160b30*/  F2FP.SATFINITE.E5M2.F32.PACK_AB_MERGE_C R3, R23, R22, RZ ;  /* 0x000000161703723e */ /* 0x010fc400048060ff */
[----:B------:R-:W4:Y:S04]  /*160b40*/  LDL.LU R22, [R1+0x800] ;  /* 0x0008000001167983 */ /* 0x000f280000300800 */
[----:B------:R-:W4:Y:S04]  /*160b50*/  LDL.LU R23, [R1+0x804] ;  /* 0x0008040001177983 */ /* 0x000f280000300800 */
[----:B------:R2:W-:Y:S01]  /*160b60*/  STL [R1+0x24e4], R3 ;  /* 0x0024e40301007387 */ /* 0x0005e20000100800 */
[----:B------:R-:W-:Y:S01]  /*160b70*/  IMAD.X R17, R59, 0x1, R37, P0 ;  /* 0x000000013b117824 */ /* 0x000fe200000e0625 */
[----:B--2---:R-:W-:-:S02]  /*160b80*/  F2FP.SATFINITE.E5M2.F32.PACK_AB_MERGE_C R3, R55, R57, RZ ;  /* 0x000000393703723e */ /* 0x004fc400048060ff */
[----:B------:R-:W2:Y:S04]  /*160b90*/  LDL.LU R57, [R1+0x808] ;  /* 0x0008080001397983 */ /* 0x000ea80000300800 */
[----:B------:R-:W-:Y:S04]  /*160ba0*/  STL.64 [R1+0x1098], R16 ;  /* 0x0010981001007387 */ /* 0x000fe80000100a00 */
[----:B------:R0:W-:Y:S04]  /*160bb0*/  STL [R1+0x24e0], R3 ;  /* 0x0024e00301007387 */ /* 0x0001e80000100800 */
[----:B------:R-:W2:Y:S01]  /*160bc0*/  LDL.LU R55, [R1+0x80c] ;  /* 0x00080c0001377983 */ /* 0x000ea20000300800 */
[----:B------:R-:W-:-:S02]  /*160bd0*/  F2FP.SATFINITE.E5M2.F32.PACK_AB_MERGE_C R0, R0, R2, RZ ;  /* 0x000000020000723e */ /* 0x000fc400048060ff */
[----:B------:R-:W-:-:S05]  /*160be0*/  IADD3 R2, P0, R58, R34, RZ ;  /* 0x000000223a027210 */ /* 0x000fca0007f1e0ff */
[----:B0-----:R-:W-:Y:S01]  /*160bf0*/  IMAD.X R3, R59, 0x1, R35, P0 ;  /* 0x000000013b037824 */ /* 0x001fe200000e0623 */
[----:B------:R-:W-:Y:S04]  /*160c00*/  STL [R1+0x24f0], R0 ;  /* 0x0024f00001007387 */ /* 0x000fe80000100800 */
[----:B------:R0:W-:Y:S04]  /*160c10*/  STL.64 [R1+0x1090], R2 ;  /* 0x0010900201007387 */ /* 0x0001e80000100a00 */
[----:B0-----:R-:W2:Y:S04]  /*160c20*/  LDL.LU R2, [R1+0x7e0] ;  /* 0x0007e00001027983 */ /* 0x001ea80000300800 */
[----:B------:R-:W2:Y:S01]  /*160c30*/  LDL.LU R0, [R1+0x7e4] ;  /* 0x0007e40001007983 */ /* 0x000ea20000300800 */
        /* <DEDUP_REMOVED lines=8> */
[----:B------:R-:W-:-:S05]  /*160cc0*/  IADD3 R16, P0, R58, R38, RZ ;  /* 0x000000263a107210 */ /* 0x000fca0007f1e0ff */
[----:B------:R-:W-:Y:S01]  /*160cd0*/  IMAD.X R17, R59, 0x1, R39, P0 ;  /* 0x000000013b117824 */ /* 0x000fe200000e0627 */
[----:B0-----:R-:W-:-:S04]  /*160ce0*/  F2FP.SATFINITE.E5M2.F32.PACK_AB_MERGE_C R3, R56, R44, RZ ;  /* 0x0000002c3803723e */ /* 0x001fc800048060ff */
        /* <DEDUP_REMOVED lines=26> */
[----:B------:R-:W2:Y:S04]  /*160e90*/  LDL.LU R55, [R1+0x76c] ;  /* 0x00076c0001377983 */ /* 0x000ea80000300800 */
[----:B------:R0:W-:Y:S04]  /*160ea0*/  STL.64 [R1+0x1078], R16 ;  /* 0x0010781001007387 */ /* 0x0001e80000100a00 */
[----:B------:R1:W-:Y:S01]  /*160eb0*/  STL [R1+0x2520], R3 ;  /* 0x0025200301007387 */ /* 0x0003e20000100800 */
[----:B0-----:R-:W-:-:S05]  /*160ec0*/  IADD3 R16, P0, R58, R34, RZ ;  /* 0x000000223a107210 */ /* 0x001fca0007f1e0ff */
[----:B------:R-:W-:Y:S01]  /*160ed0*/  IMAD.X R17, R59, 0x1, R35, P0 ;  /* 0x000000013b117824 */ /* 0x000fe200000e0623 */
[----:B-1----:R-:W-:Y:S02]  /*160ee0*/  F2FP.SATFINITE.E5M2.F32.PACK_AB_MERGE_C R3, R0, R2, RZ ;  /* 0x000000020003723e */ /* 0x002fe400048060ff */
[----:B------:R-:W2:Y:S04]  /*160ef0*/  LDL.LU R2, [R1+0x740] ;  /* 0x0007400001027983 */ /* 0x000ea80000300800 */
[----:B------:R-:W2:Y:S04]  /*160f00*/  LDL.LU R0, [R1+0x744] ;  /* 0x0007440001007983 */ /* 0x000ea80000300800 */
[----:B------:R0:W-:Y:S01]  /*160f10*/  STL [R1+0x2538], R3 ;  /* 0x0025380301007387 */ /* 0x0001e20000100800 */
[----:B---3--:R-:W-:-:S03]  /*160f20*/  F2FP.SATFINITE.E5M2.F32.PACK_AB_MERGE_C R6, R33, R31, RZ ;  /* 0x0000001f2106723e */ /* 0x008fc600048060ff */
[----:B------:R-:W3:Y:S04]  /*160f30*/  LDL.LU R31, [R1+0x748] ;  /* 0x00074800011f7983 */ /* 0x000ee80000300800 */
[----:B------:R1:W-:Y:S04]  /*160f40*/  STL.64 [R1+0x1070], R16 ;  /* 0x0010701001007387 */ /* 0x0003e80000100a00 */
[----:B------:R-:W-:Y:S04]  /*160f50*/  STL [R1+0x2534], R6 ;  /* 0x0025340601007387 */ /* 0x000fe80000100800 */
[----:B------:R-:W3:Y:S01]  /*160f60*/  LDL.LU R33, [R1+0x74c] ;  /* 0x00074c0001217983 */ /* 0x000ee20000300800 */
[----:B0-----:R-:W-:-:S05]  /*160f70*/  F2FP.SATFINITE.E5M2.F32.PACK_AB_MERGE_C R3, R43, R42, RZ ;  /* 0x0000002a2b03723e */ /* 0x001fca00048060ff */
[----:B------:R0:W-:Y:S04]  /*160f80*/  STL [R1+0x2550], R3 ;  /* 0x0025500301007387 */ /* 0x0001e80000100800 */
[----:B------:R-:W3:Y:S04]  /*160f90*/  LDL.LU R42, [R1+0x710] ;  /* 0x00071000012a7983 */ /* 0x000ee80000300800 */
[----:B------:R-:W3:Y:S01]  /*160fa0*/  LDL.LU R43, [R1+0x714] ;  /* 0x00071400012b7983 */ /* 0x000ee20000300800 */
[----:B-1----:R-:W-:-:S05]  /*160fb0*/  IADD3 R16, P0, R58, R38, RZ ;  /* 0x000000263a107210 */ /* 0x002fca0007f1e0ff */
        /* <DEDUP_REMOVED lines=14> */
[----:B------:R4:W-:Y:S04]  /*1610a0*/  STL [R1+0x255c], R3 ;  /* 0x00255c0301007387 */ /* 0x0009e80000100800 */
[----:B------:R-:W3:Y:S01]  /*1610b0*/  LDL.LU R28, [R1+0x6f8] ;  /* 0x0006f800011c7983 */ /* 0x000ee20000300800 */
[----:B------:R-:W-:-:S03]  /*1610c0*/  VIADD R58, R58, UR6 ;  /* 0x000000063a3a7c36 */ /* 0x000fc60008000000 */
[----:B------:R-:W3:Y:S01]  /*1610d0*/  LDL.LU R29, [R1+0x6fc] ;  /* 0x0006fc00011d7983 */ /* 0x000ee20000300800 */
[----:B------:R-:W-:Y:S01]  /*1610e0*/  ULDC UR6, c[0x0][0x248] ;  /* 0x0000920000067ab9 */ /* 0x000fe20000000800 */
[----:B------:R-:W-:Y:S02]  /*1610f0*/  SHF.R.S32.HI R59, RZ, 0x1f, R58 ;  /* 0x0000001fff3b7819 */ /* 0x000fe4000001143a */
[----:B0-----:R-:W-:Y:S02]  /*161100*/  IADD3 R16, P0, R58, R36, RZ ;  /* 0x000000243a107210 */ /* 0x001fe40007f1e0ff */
[----:B----4-:R-:W-:-:S03]  /*161110*/  F2FP.SATFINITE.E5M2.F32.PACK_AB_MERGE_C R3, R23, R22, RZ ;  /* 0x000000161703723e */ /* 0x010fc600048060ff */
[----:B------:R-:W-:Y:S02]  /*161120*/  IMAD.X R17, R59, 0x1, R37, P0 ;  /* 0x000000013b117824 */ /* 0x000fe400000e0625 */
[----:B------:R2:W-:Y:S04]  /*161130*/  STL [R1+0x2574], R3 ;  /* 0x0025740301007387 */ /* 0x0005e80000100800 */
[----:B------:R-:W4:Y:S04]  /*161140*/  LDL.LU R50, [R1+0x6c0] ;  /* 0x0006c00001327983 */ /* 0x000f280000300800 */
[----:B------:R-:W4:Y:S04]  /*161150*/  LDL.LU R51, [R1+0x6c4] ;  /* 0x0006c40001337983 */ /* 0x000f280000300800 */
[----:B------:R-:W-:Y:S01]  /*161160*/  STL.64 [R1+0x1058], R16 ;  /* 0x0010581001007387 */ /* 0x000fe20000100a00 */
[----:B--2---:R-:W-:-:S05]  /*161170*/  F2FP.SATFINITE.E5M2.F32.PACK_AB_MERGE_C R3, R55, R57, RZ ;  /* 0x000000393703723e */ /* 0x004fca00048060ff */
[----:B------:R0:W-:Y:S04]  /*161180*/  STL [R1+0x2570], R3 ;  /* 0x0025700301007387 */ /* 0x0001e80000100800 */
[----:B------:R-:W2:Y:S04]  /*161190*/  LDL.LU R57, [R1+0x6c8] ;  /* 0x0006c80001397983 */ /* 0x000ea80000300800 */
[----:B------:R-:W2:Y:S01]  /*1611a0*/  LDL.LU R55, [R1+0x6cc] ;  /* 0x0006cc0001377983 */ /* 0x000ea20000300800 */
[----:B------:R-:W-:Y:S02]  /*1611b0*/  F2FP.SATFINITE.E5M2.F32.PACK_AB_MERGE_C R0, R0, R2, RZ ;  /* 0x000000020000723e */ /* 0x000fe400048060ff */
[----:B------:R-:W-:-:S05]  /*1611c0*/  IADD3 R2, P0, R58, R34, RZ ;  /* 0x000000223a027210 */ /* 0x000fca0007f1e0ff */
[----:B0-----:R-:W-:Y:S01]  /*1611d0*/  IMAD.X R3, R59, 0x1, R35, P0 ;  /* 0x000000013b037824 */ /* 0x001fe200000e0623 */
[----:B------:R-:W-:Y:S04]  /*1611e0*/  STL [R1+0x2590], R0 ;  /* 0x0025900001007387 */ /* 0x000fe80000100800 */
[----:B------:R0:W-:Y:S01]  /*1611f0*/  STL.64 [R1+0x1050], R2 ;  /* 0x0010500201007387 */ /* 0x0001e20000100a00 */
[----:B---3--:R-:W-:-:S03]  /*161200*/  F2FP.SATFINITE.E5M2.F32.PACK_AB_MERGE_C R6, R33, R31, RZ ;  /* 0x0000001f2106723e */ /* 0x008fc600048060ff */
[----:B0-----:R-:W3:Y:S04]  /*161210*/  LDL.LU R2, [R1+0x6a0] ;  /* 0x0006a00001027983 */ /* 0x001ee80000300800 */
[----:B------:R-:W3:Y:S01]  /*161220*/  LDL.LU R0, [R1+0x6a4] ;  /* 0x0006a40001007983 */ /* 0x000ee20000300800 */
[----:B------:R-:W-:-:S03]  /*161230*/  F2FP.SATFINITE.E5M2.F32.PACK_AB_MERGE_C R3, R43, R42, RZ ;  /* 0x0000002a2b03723e */ /* 0x000fc600048060ff */
        /* <DEDUP_REMOVED lines=24> */
[----:B------:R-:W3:Y:S04]  /*1613c0*/  LDL.LU R25, [R1+0x65c] ;  /* 0x00065c0001197983 */ /* 0x000ee80000300800 */
[----:B------:R-:W3:Y:S04]  /*1613d0*/  LDL.LU R28, [R1+0x2310] ;  /* 0x00231000011c7983 */ /* 0x000ee80000300800 */
[----:B------:R-:W3:Y:S01]  /*1613e0*/  LDL.LU R29, [R1+0x2314] ;  /* 0x00231400011d7983 */ /* 0x000ee20000300800 */
[----:B------:R-:W-:Y:S01]  /*1613f0*/  ULDC UR6, c[0x0][0x248] ;  /* 0x0000920000067ab9 */ /* 0x000fe20000000800 */
[----:B------:R-:W-:-:S02]  /*161400*/  SHF.R.S32.HI R59, RZ, 0x1f, R58 ;  /* 0x0000001fff3b7819 */ /* 0x000fc4000001143a */
[----:B0-----:R-:W-:Y:S02]  /*161410*/  IADD3 R16, P0, R58, R36, RZ ;  /* 0x000000243a107210 */ /* 0x001fe40007f1e0ff */
[----:B----4-:R-:W-:-:S03]  /*161420*/  F2FP.SATFINITE.E5M2.F32.PACK_AB_MERGE_C R3, R51, R50, RZ ;  /* 0x000000323303723e */ /* 0x010fc600048060ff */
[----:B------:R-:W-:Y:S02]  /*161430*/  IMAD.X R17, R59, 0x1, R37, P0 ;  /* 0x000000013b117824 */ /* 0x000fe400000e0625 */
[----:B------:R2:W-:Y:S02]  /*161440*/  STL [R1+0x25d4], R3 ;  /* 0x0025d40301007387 */ /* 0x0005e40000100800 */
[----:B--2---:R-:W-:Y:S02]  /*161450*/  F2FP.SATFINITE.E5M2.F32.PACK_AB_MERGE_C R3, R55, R57, RZ ;  /* 0x000000393703723e */ /* 0x004fe400048060ff */
[----:B------:R-:W2:Y:S04]  /*161460*/  LDL.LU R57, [R1+0x2318] ;  /* 0x0023180001397983 */ /* 0x000ea80000300800 */
[----:B------:R-:W2:Y:S04]  /*161470*/  LDL.LU R55, [R1+0x231c] ;  /* 0x00231c0001377983 */ /* 0x000ea80000300800 */
[----:B------:R0:W-:Y:S04]  /*161480*/  STL.64 [R1+0x1038], R16 ;  /* 0x0010381001007387 */ /* 0x0001e80000100a00 */
[----:B------:R3:W-:Y:S01]  /*161490*/  STL [R1+0x25d0], R3 ;  /* 0x0025d00301007387 */ /* 0x0007e20000100800 */
[----:B0-----:R-:W-:-:S05]  /*1614a0*/  IADD3 R16, P0, R58, R34, RZ ;  /* 0x000000223a107210 */ /* 0x001fca0007f1e0ff */
[----:B------:R-:W-:Y:S01]  /*1614b0*/  IMAD.X R17, R59, 0x1, R35, P0 ;  /* 0x000000013b117824 */ /* 0x000fe200000e0623 */
[----:B---3--:R-:W-:Y:S02]  /*1614c0*/  F2FP.SATFINITE.E5M2.F32.PACK_AB_MERGE_C R3, R0, R2, RZ ;  /* 0x000000020003723e */ /* 0x008fe400048060ff */
[----:B------:R-:W3:Y:S04]  /*1614d0*/  LDL.LU R2, [R1+0x600] ;  /* 0x0006000001027983 */ /* 0x000ee80000300800 */
[----:B------:R-:W3:Y:S01]  /*1614e0*/  LDL.LU R0, [R1+0x604] ;  /* 0x0006040001007983 */ /* 0x000ee20000300800 */
[----:B------:R-:W-:-:S03]  /*1614f0*/  F2FP.SATFINITE.E5M2.F32.PACK_AB_MERGE_C R6, R33, R31, RZ ;  /* 0x0000001f2106723e */ /* 0x000fc600048060ff */
[----:B------:R0:W-:Y:S04]  /*161500*/  STL [R1+0x25f0], R3 ;  /* 0x0025f00301007387 */ /* 0x0001e80000100800 */
[----:B------:R-:W4:Y:S04]  /*161510*/  LDL.LU R31, [R1+0x608] ;  /* 0x00060800011f7983 */ /* 0x000f280000300800 */
[----:B------:R1:W-:Y:S04]  /*161520*/  STL.64 [R1+0x1030], R16 ;  /* 0x0010301001007387 */ /* 0x0003e80000100a00 */
[----:B------:R-:W-:Y:S04]  /*161530*/  STL [R1+0x25ec], R6 ;  /* 0x0025ec0601007387 */ /* 0x000fe80000100800 */
[----:B------:R-:W4:Y:S01]  /*161540*/  LDL.LU R33, [R1+0x60c] ;  /* 0x00060c0001217983 */ /* 0x000f220000300800 */
[----:B0-----:R-:W-:-:S05]  /*161550*/  F2FP.SATFINITE.E5M2.F32.PACK_AB_MERGE_C R3, R43, R42, RZ ;  /* 0x0000002a2b03723e */ /* 0x001fca00048060ff */
[----:B------:R0:W-:Y:S04]  /*161560*/  STL [R1+0x2608], R3 ;  /* 0x0026080301007387 */ /* 0x0001e80000100800 */
[----:B------:R-:W4:Y:S04]  /*161570*/  LDL.LU R42, [R1+0x5e0] ;  /* 0x0005e000012a7983 */ /* 0x000f280000300800 */
[----:B------:R-:W4:Y:S01]  /*161580*/  LDL.LU R43, [R1+0x5e4] ;  /* 0x0005e400012b7983 */ /* 0x000f220000300800 */
[----:B-1----:R-:W-:-:S05]  /*161590*/  IADD3 R16, P0, R58, R38, RZ ;  /* 0x000000263a107210 */ /* 0x002fca0007f1e0ff */
[----:B------:R-:W-:Y:S01]  /*1615a0*/  IMAD.X R17, R59, 0x1, R39, P0 ;  /* 0x000000013b117824 */ /* 0x000fe200000e0627 */
[----:B0-----:R-:W-:-:S04]  /*1615b0*/  F2FP.SATFINITE.E5M2.F32.PACK_AB_MERGE_C R3, R56, R44, RZ ;  /* 0x0000002c3803723e */ /* 0x001fc800048060ff */
[----:B------:R0:W-:Y:S04]  /*1615c0*/  STL.64 [R1+0x1028], R16 ;  /* 0x0010281001007387 */ /* 0x0001e80000100a00 */
[----:B------:R1:W-:Y:S04]  /*1615d0*/  STL [R1+0x2604], R3 ;  /* 0x0026040301007387 */ /* 0x0003e80000100800 */
[----:B------:R-:W4:Y:S04]  /*1615e0*/  LDL.LU R44, [R1+0x5e8] ;  /* 0x0005e800012c7983 */ /* 0x000f280000300800 */
[----:B------:R-:W4:Y:S01]  /*1615f0*/  LDL.LU R56, [R1+0x5ec] ;  /* 0x0005ec0001387983 */ /* 0x000f220000300800 */
[----:B0-----:R-:W-:-:S02]  /*161600*/  IADD3 R16, P0, R58, R40, RZ ;  /* 0x000000283a107210 */ /* 0x001fc40007f1e0ff */
[----:B------:R-:W-:Y:S02]  /*161610*/  F2FP.SATFINITE.E5M2.F32.PACK_AB_MERGE_C R6, R23, R22, RZ ;  /* 0x000000161706723e */ /* 0x000fe400048060ff */
[----:B-1----:R-:W-:Y:S01]  /*161620*/  F2FP.SATFINITE.E5M2.F32.PACK_AB_MERGE_C R3, R25, R24, RZ ;  /* 0x000000181903723e */ /* 0x002fe200048060ff */
[----:B------:R-:W-:Y:S02]  /*161630*/  IMAD.X R17, R59, 0x1, R41, P0 ;  /* 0x000000013b117824 */ /* 0x000fe400000e0629 */
[----:B------:R-:W-:Y:S01]  /*161640*/  VIADD R58, R58, UR6 ;  /* 0x000000063a3a7c36 */ /* 0x000fe20008000000 */
[----:B------:R-:W-:Y:S02]  /*161650*/  ULDC UR6, c[0x0][0x248] ;  /* 0x0000920000067ab9 */ /* 0x000fe40000000800 */
[----:B------:R-:W-:Y:S04]  /*161660*/  STL.64 [R1+0x1020], R16 ;  /* 0x0010201001007387 */ /* 0x000fe80000100a00 */
[----:B------:R-:W-:Y:S04]  /*161670*/  STL [R1+0x261c], R6 ;  /* 0x00261c0601007387 */ /* 0x000fe80000100800 */
[----:B------:R0:W-:Y:S04]  /*161680*/  STL [R1+0x2618], R3 ;  /* 0x0026180301007387 */ /* 0x0001e80000100800 */
[----:B------:R-:W4:Y:S01]  /*161690*/  LDL.LU R18, [R1+0x5c0] ;  /* 0x0005c00001127983 */ /* 0x000f220000300800 */
[----:B------:R-:W-:-:S03]  /*1616a0*/  SHF.R.S32.HI R59, RZ, 0x1f, R58 ;  /* 0x0000001fff3b7819 */ /* 0x000fc6000001143a */
[----:B------:R-:W4:Y:S01]  /*1616b0*/  LDL.LU R19, [R1+0x5c4] ;  /* 0x0005c40001137983 */ /* 0x000f220000300800 */
[----:B0-----:R-:W-:Y:S02]  /*1616c0*/  F2FP.SATFINITE.E5M2.F32.PACK_AB_MERGE_C R3, R29, R28, RZ ;  /* 0x0000001c1d03723e */ /* 0x001fe400048060ff */
[----:B------:R-:W-:-:S03]  /*1616d0*/  IADD3 R16, P0, R58, R36, RZ ;  /* 0x000000243a107210 */ /* 0x000fc60007f1e0ff */
[----:B------:R-:W-:Y:S04]  /*1616e0*/  STL [R1+0x2638], R3 ;  /* 0x0026380301007387 */ /* 0x000fe80000100800 */
[----:B------:R-:W4:Y:S04]  /*1616f0*/  LDL.LU R28, [R1+0x5c8] ;  /* 0x0005c800011c7983 */ /* 0x000f280000300800 */
[----:B------:R-:W4:Y:S01]  /*161700*/  LDL.LU R29, [R1+0x5cc] ;  /* 0x0005cc00011d7983 */ /* 0x000f220000300800 */
[----:B------:R-:W-:-:S03]  /*161710*/  IMAD.X R17, R59, 0x1, R37, P0 ;  /* 0x000000013b117824 */ /* 0x000fc600000e0625 */
[----:B------:R-:W4:Y:S04]  /*161720*/  LDL.LU R50, [R1+0x590] ;  /* 0x0005900001327983 */ /* 0x000f280000300800 */
[----:B------:R-:W4:Y:S04]  /*161730*/  LDL.LU R51, [R1+0x594] ;  /* 0x0005940001337983 */ /* 0x000f280000300800 */
[----:B------:R0:W-:Y:S02]  /*161740*/  STL.64 [R1+0x1018], R16 ;  /* 0x0010181001007387 */ /* 0x0001e40000100a00 */
[----:B0-----:R-:W-:-:S05]  /*161750*/  IADD3 R16, P0, R58, R34, RZ ;  /* 0x000000223a107210 */ /* 0x001fca0007f1e0ff */
[----:B------:R-:W-:Y:S01]  /*161760*/  IMAD.X R17, R59, 0x1, R35, P0 ;  /* 0x000000013b117824 */ /* 0x000fe200000e0623 */
[----:B--2---:R-:W-:-:S05]  /*161770*/  F2FP.SATFINITE.E5M2.F32.PACK_AB_MERGE_C R3, R55, R57, RZ ;  /* 0x000000393703723e */ /* 0x004fca00048060ff */
[----:B------:R-:W-:Y:S04]  /*161780*/  STL [R1+0x2634], R3 ;  /* 0x0026340301007387 */ /* 0x000fe80000100800 */
[----:B------:R-:W2:Y:S04]  /*161790*/  LDL.LU R57, [R1+0x598] ;  /* 0x0005980001397983 */ /* 0x000ea80000300800 */
[----:B------:R-:W2:Y:S01]  /*1617a0*/  LDL.LU R55, [R1+0x59c] ;  /* 0x00059c0001377983 */ /* 0x000ea20000300800 */
[----:B---3--:R-:W-:-:S05]  /*1617b0*/  F2FP.SATFINITE.E5M2.F32.PACK_AB_MERGE_C R0, R0, R2, RZ ;  /* 0x000000020000723e */ /* 0x008fca00048060ff */
[----:B------:R0:W-:Y:S04]  /*1617c0*/  STL [R1+0x2650], R0 ;  /* 0x0026500001007387 */ /* 0x0001e80000100800 */
[----:B------:R-:W3:Y:S04]  /*1617d0*/  LDL.LU R2, [R1+0x570] ;  /* 0x0005700001027983 */ /* 0x000ee80000300800 */
[----:B0-----:R-:W3:Y:S01]  /*1617e0*/  LDL.LU R0, [R1+0x574] ;  /* 0x0005740001007983 */ /* 0x001ee20000300800 */
[----:B----4-:R-:W-:-:S03]  /*1617f0*/  F2FP.SATFINITE.E5M2.F32.PACK_AB_MERGE_C R6, R33, R31, RZ ;  /* 0x0000001f2106723e */ /* 0x010fc600048060ff */
[----:B------:R-:W4:Y:S01]  /*161800*/  LDL.LU R31, [R1+0x578] ;  /* 0x00057800011f7983 */ /* 0x000f220000300800 */
[----:B------:R-:W-:-:S03]  /*161810*/  F2FP.SATFINITE.E5M2.F32.PACK_AB_MERGE_C R3, R43, R42, RZ ;  /* 0x0000002a2b03723e */ /* 0x000fc600048060ff */
[----:B------:R0:W-:Y:S04]  /*161820*/  STL.64 [R1+0x1010], R16 ;  /* 0x0010101001007387 */ /* 0x0001e80000100a00 */
[----:B------:R-:W-:Y:S04]  /*161830*/  STL [R1+0x264c], R6 ;  /* 0x00264c0601007387 */ /* 0x000fe80000100800 */
[----:B------:R-:W4:Y:S04]  /*161840*/  LDL.LU R33, [R1+0x57c] ;  /* 0x00057c0001217983 */ /* 0x000f280000300800 */
[----:B------:R1:W-:Y:S04]  /*161850*/  STL [R1+0x2664], R3 ;  /* 0x0026640301007387 */ /* 0x0003e80000100800 */
[----:B------:R-:W4:Y:S04]  /*161860*/  LDL.LU R42, [R1+0x550] ;  /* 0x00055000012a7983 */ /* 0x000f280000300800 */
[----:B------:R-:W4:Y:S01]  /*161870*/  LDL.LU R43, [R1+0x554] ;  /* 0x00055400012b7983 */ /* 0x000f220000300800 */
[----:B0-----:R-:W-:-:S05]  /*161880*/  IADD3 R16, P0, R58, R38, RZ ;  /* 0x000000263a107210 */ /* 0x001fca0007f1e0ff */
[----:B------:R-:W-:Y:S01]  /*161890*/  IMAD.X R17, R59, 0x1, R39, P0 ;  /* 0x000000013b117824 */ /* 0x000fe200000e0627 */
[----:B-1----:R-:W-:-:S04]  /*1618a0*/  F2FP.SATFINITE.E5M2.F32.PACK_AB_MERGE_C R3, R56, R44, RZ ;  /* 0x0000002c3803723e */ /* 0x002fc800048060ff */
[----:B------:R0:W-:Y:S04]  /*1618b0*/  STL.64 [R1+0x1008], R16 ;  /* 0x0010081001007387 */ /* 0x0001e80000100a00 */
[----:B------:R1:W-:Y:S04]  /*1618c0*/  STL [R1+0x2660], R3 ;  /* 0x0026600301007387 */ /* 0x0003e80000100800 */
[----:B------:R-:W4:Y:S04]  /*1618d0*/  LDL.LU R22, [R1+0x558] ;  /* 0x0005580001167983 */ /* 0x000f280000300800 */
        /* <DEDUP_REMOVED lines=8> */
[----:B------:R-:W4:Y:S01]  /*161960*/  LDL.LU R56, [R1+0x230c] ;  /* 0x00230c0001387983 */ /* 0x000f220000300800 */
[----:B------:R-:W-:Y:S01]  /*161970*/  VIADD R58, R58, UR6 ;  /* 0x000000063a3a7c36 */ /* 0x000fe20008000000 */
[----:B------:R-:W-:Y:S01]  /*161980*/  ULDC UR6, c[0x0][0x248] ;  /* 0x0000920000067ab9 */ /* 0x000fe20000000800 */
[----:B-1----:R-:W-:-:S02]  /*161990*/  F2FP.SATFINITE.E5M2.F32.PACK_AB_MERGE_C R3, R29, R28, RZ ;  /* 0x0000001c1d03723e */ /* 0x002fc400048060ff */
[----:B------:R-:W4:Y:S04]  /*1619a0*/  LDL.LU R28, [R1+0x500] ;  /* 0x00050000011c7983 */ /* 0x000f280000300800 */
[----:B------:R-:W-:Y:S04]  /*1619b0*/  STL [R1+0x2680], R6 ;  /* 0x0026800601007387 */ /* 0x000fe80000100800 */
[----:B------:R-:W4:Y:S04]  /*1619c0*/  LDL.LU R29, [R1+0x504] ;  /* 0x00050400011d7983 */ /* 0x000f280000300800 */
[----:B------:R1:W-:Y:S01]  /*1619d0*/  STL [R1+0x267c], R3 ;  /* 0x00267c0301007387 */ /* 0x0003e20000100800 */
[----:B------:R-:W-:-:S02]  /*1619e0*/  SHF.R.S32.HI R59, RZ, 0x1f, R58 ;  /* 0x0000001fff3b7819 */ /* 0x000fc4000001143a */
[----:B0-----:R-:W-:Y:S02]  /*1619f0*/  IADD3 R16, P0, R58, R36, RZ ;  /* 0x000000243a107210 */ /* 0x001fe40007f1e0ff */
[----:B-1----:R-:W-:-:S03]  /*161a00*/  F2FP.SATFINITE.E5M2.F32.PACK_AB_MERGE_C R3, R51, R50, RZ ;  /* 0x000000323303723e */ /* 0x002fc600048060ff */
[----:B------:R-:W-:Y:S02]  /*161a10*/  IMAD.X R17, R59, 0x1, R37, P0 ;  /* 0x000000013b117824 */ /* 0x000fe400000e0625 */
[----:B------:R2:W-:Y:S02]  /*161a20*/  STL [R1+0x269c], R3 ;  /* 0x00269c0301007387 */ /* 0x0005e40000100800 */
[----:B--2---:R-:W-:Y:S02]  /*161a30*/  F2FP.SATFINITE.E5M2.F32.PACK_AB_MERGE_C R3, R55, R57, RZ ;  /* 0x000000393703723e */ /* 0x004fe400048060ff */
[----:B------:R-:W2:Y:S04]  /*161a40*/  LDL.LU R57, [R1+0x508] ;  /* 0x0005080001397983 */ /* 0x000ea80000300800 */
[----:B------:R-:W-:Y:S04]  /*161a50*/  STL.64 [R1+0xff8], R16 ;  /* 0x000ff81001007387 */ /* 0x000fe80000100a00 */
[----:B------:R0:W-:Y:S04]  /*161a60*/  STL [R1+0x2698], R3 ;  /* 0x0026980301007387 */ /* 0x0001e80000100800 */
[----:B------:R-:W2:Y:S01]  /*161a70*/  LDL.LU R55, [R1+0x50c] ;  /* 0x00050c0001377983 */ /* 0x000ea20000300800 */
[----:B---3--:R-:W-:-:S02]  /*161a80*/  F2FP.SATFINITE.E5M2.F32.PACK_AB_MERGE_C R0, R0, R2, RZ ;  /* 0x000000020000723e */ /* 0x008fc400048060ff */
[----:B------:R-:W-:-:S05]  /*161a90*/  IADD3 R2, P0, R58, R34, RZ ;  /* 0x000000223a027210 */ /* 0x000fca0007f1e0ff */
[----:B0-----:R-:W-:Y:S01]  /*161aa0*/  IMAD.X R3, R59, 0x1, R35, P0 ;  /* 0x000000013b037824 */ /* 0x001fe200000e0623 */
[----:B------:R-:W-:Y:S04]  /*161ab0*/  STL [R1+0x26b0], R0 ;  /* 0x0026b00001007387 */ /* 0x000fe80000100800 */
[----:B------:R0:W-:Y:S01]  /*161ac0*/  STL.64 [R1+0xff0], R2 ;  /* 0x000ff00201007387 */ /* 0x0001e20000100a00 */
[----:B----4-:R-:W-:-:S03]  /*161ad0*/  F2FP.SATFINITE.E5M2.F32.PACK_AB_MERGE_C R6, R33, R31, RZ ;  /* 0x0000001f2106723e */ /* 0x010fc600048060ff */
[----:B0-----:R-:W3:Y:S04]  /*161ae0*/  LDL.LU R2, [R1+0x22f0] ;  /* 0x0022f00001027983 */ /* 0x001ee80000300800 */
[----:B------:R-:W3:Y:S01]  /*161af0*/  LDL.LU R0, [R1+0x22f4] ;  /* 0x0022f40001007983 */ /* 0x000ee20000300800 */
[----:B------:R-:W-:-:S03]  /*161b00*/  F2FP.SATFINITE.E5M2.F32.PACK_AB_MERGE_C R3, R43, R42, RZ ;  /* 0x0000002a2b03723e */ /* 0x000fc600048060ff */
[----:B------:R-:W4:Y:S04]  /*161b10*/  LDL.LU R31, [R1+0x22f8] ;  /* 0x0022f800011f7983 */ /* 0x000f280000300800 */
[----:B------:R-:W-:Y:S04]  /*161b20*/  STL [R1+0x26ac], R6 ;  /* 0x0026ac0601007387 */ /* 0x000fe80000100800 */
[----:B------:R-:W4:Y:S04]  /*161b30*/  LDL.LU R33, [R1+0x22fc] ;  /* 0x0022fc0001217983 */ /* 0x000f280000300800 */
[----:B------:R0:W-:Y:S04]  /*161b40*/  STL [R1+0x26c8], R3 ;  /* 0x0026c80301007387 */ /* 0x0001e80000100800 */
[----:B------:R-:W4:Y:S04]  /*161b50*/  LDL.LU R42, [R1+0x4c0] ;  /* 0x0004c000012a7983 */ /* 0x000f280000300800 */
[----:B------:R-:W4:Y:S01]  /*161b60*/  LDL.LU R43, [R1+0x4c4] ;  /* 0x0004c400012b7983 */ /* 0x000f220000300800 */
[----:B------:R-:W-:-:S05]  /*161b70*/  IADD3 R16, P0, R58, R38, RZ ;  /* 0x000000263a107210 */ /* 0x000fca0007f1e0ff */
[----:B------:R-:W-:Y:S01]  /*161b80*/  IMAD.X R17, R59, 0x1, R39, P0 ;  /* 0x000000013b117824 */ /* 0x000fe200000e0627 */
[----:B0-----:R-:W-:-:S04]  /*161b90*/  F2FP.SATFINITE.E5M2.F32.PACK_AB_MERGE_C R3, R23, R22, RZ ;  /* 0x000000161703723e */ /* 0x001fc800048060ff */
[----:B------:R0:W-:Y:S04]  /*161ba0*/  STL.64 [R1+0xfe8], R16 ;  /* 0x000fe81001007387 */ /* 0x0001e80000100a00 */
[----:B------:R1:W-:Y:S01]  /*161bb0*/  STL [R1+0x26c0], R3 ;  /* 0x0026c00301007387 */ /* 0x0003e20000100800 */
[----:B0-----:R-:W-:Y:S02]  /*161bc0*/  IADD3 R16, P0, R58, R40, RZ ;  /* 0x000000283a107210 */ /* 0x001fe40007f1e0ff */
[----:B------:R-:W-:Y:S02]  /*161bd0*/  F2FP.SATFINITE.E5M2.F32.PACK_AB_MERGE_C R6, R25, R24, RZ ;  /* 0x000000181906723e */ /* 0x000fe400048060ff */
[----:B-1----:R-:W-:Y:S02]  /*161be0*/  F2FP.SATFINITE.E5M2.F32.PACK_AB_MERGE_C R3, R56, R44, RZ ;  /* 0x0000002c3803723e */ /* 0x002fe400048060ff */
[----:B------:R-:W4:Y:S01]  /*161bf0*/  LDL.LU R44, [R1+0x4c8] ;  /* 0x0004c800012c7983 */ /* 0x000f220000300800 */
[----:B------:R-:W-:-:S05]  /*161c00*/  IMAD.X R17, R59, 0x1, R41, P0 ;  /* 0x000000013b117824 */ /* 0x000fca00000e0629 */
[----:B------:R-:W-:Y:S04]  /*161c10*/  STL.64 [R1+0xfe0], R16 ;  /* 0x000fe01001007387 */ /* 0x000fe80000100a00 */
[----:B------:R-:W-:Y:S04]  /*161c20*/  STL [R1+0x26e0], R6 ;  /* 0x0026e00601007387 */ /* 0x000fe80000100800 */
[----:B------:R-:W4:Y:S04]  /*161c30*/  LDL.LU R56, [R1+0x4cc] ;  /* 0x0004cc0001387983 */ /* 0x000f280000300800 */
[----:B------:R0:W-:Y:S04]  /*161c40*/  STL [R1+0x26dc], R3 ;  /* 0x0026dc0301007387 */ /* 0x0001e80000100800 */
[----:B------:R-:W4:Y:S04]  /*161c50*/  LDL.LU R18, [R1+0xa90] ;  /* 0x000a900001127983 */ /* 0x000f280000300800 */
[----:B------:R-:W4:Y:S01]  /*161c60*/  LDL.LU R19, [R1+0xa94] ;  /* 0x000a940001137983 */ /* 0x000f220000300800 */
[----:B------:R-:W-:Y:S01]  /*161c70*/  VIADD R58, R58, UR6 ;  /* 0x000000063a3a7c36 */ /* 0x000fe20008000000 */
[----:B------:R-:W-:Y:S01]  /*161c80*/  ULDC UR6, c[0x0][0x248] ;  /* 0x0000920000067ab9 */ /* 0x000fe20000000800 */
[----:B0-----:R-:W-:-:S05]  /*161c90*/  F2FP.SATFINITE.E5M2.F32.PACK_AB_MERGE_C R3, R29, R28, RZ ;  /* 0x0000001c1d03723e */ /* 0x001fca00048060ff */
[----:B------:R2:W-:Y:S04]  /*161ca0*/  STL [R1+0x2708], R3 ;  /* 0x0027080301007387 */ /* 0x0005e80000100800 */
[----:B------:R-:W4:Y:S04]  /*161cb0*/  LDL.LU R50, [R1+0xa98] ;  /* 0x000a980001327983 */ /* 0x000f280000300800 */
[----:B------:R-:W4:Y:S01]  /*161cc0*/  LDL.LU R51, [R1+0xa9c] ;  /* 0x000a9c0001337983 */ /* 0x000f220000300800 */
[----:B------:R-:W-:Y:S02]  /*161cd0*/  SHF.R.S32.HI R59, RZ, 0x1f, R58 ;  /* 0x0000001fff3b7819 */ /* 0x000fe4000001143a */
[----:B------:R-:W-:Y:S01]  /*161ce0*/  IADD3 R16, P0, R58, R36, RZ ;  /* 0x000000243a107210 */ /* 0x000fe20007f1e0ff */
[----:B------:R-:W4:Y:S04]  /*161cf0*/  LDL.LU R28, [R1+0xa70] ;  /* 0x000a7000011c7983 */ /* 0x000f280000300800 */
[----:B------:R-:W4:Y:S01]  /*161d00*/  LDL.LU R29, [R1+0xa74] ;  /* 0x000a7400011d7983 */ /* 0x000f220000300800 */
        /* <DEDUP_REMOVED lines=11> */
[----:B----4-:R-:W-:-:S03]  /*161dc0*/  F2FP.SATFINITE.E5M2.F32.PACK_AB_MERGE_C R6, R33, R31, RZ ;  /* 0x0000001f2106723e */ /* 0x010fc600048060ff */
        /* <DEDUP_REMOVED lines=8> */
[----:B------:R-:W4:Y:S04]  /*161e50*/  LDL.LU R25, [R1+0xa44] ;  /* 0x000a440001197983 */ /* 0x000f280000300800 */
[----:B------:R-:W4:Y:S04]  /*161e60*/  LDL.LU R31, [R1+0xa48] ;  /* 0x000a4800011f7983 */ /* 0x000f280000300800 */
[----:B------:R-:W4:Y:S01]  /*161e70*/  LDL.LU R33, [R1+0xa4c] ;  /* 0x000a4c0001217983 */ /* 0x000f220000300800 */
[----:B-1----:R-:W-:-:S03]  /*161e80*/  IADD3 R16, P0, R58, R38, RZ ;  /* 0x000000263a107210 */ /* 0x002fc60007f1e0ff */
[----:B------:R-:W4:Y:S04]  /*161e90*/  LDL.LU R42, [R1+0xa10] ;  /* 0x000a1000012a7983 */ /* 0x000f280000300800 */
[----:B------:R-:W4:Y:S01]  /*161ea0*/  LDL.LU R43, [R1+0xa14] ;  /* 0x000a1400012b7983 */ /* 0x000f220000300800 */
[----:B------:R-:W-:-:S05]  /*161eb0*/  IMAD.X R17, R59, 0x1, R39, P0 ;  /* 0x000000013b117824 */ /* 0x000fca00000e0627 */
[----:B------:R1:W-:Y:S01]  /*161ec0*/  STL.64 [R1+0xfc8], R16 ;  /* 0x000fc81001007387 */ /* 0x0003e20000100a00 */
[----:B0-----:R-:W-:Y:S02]  /*161ed0*/  F2FP.SATFINITE.E5M2.F32.PACK_AB_MERGE_C R3, R56, R44, RZ ;  /* 0x0000002c3803723e */ /* 0x001fe400048060ff */
[----:B-1----:R-:W-:Y:S02]  /*161ee0*/  IADD3 R16, P0, R58, R40, RZ ;  /* 0x000000283a107210 */ /* 0x002fe40007f1e0ff */
[----:B------:R-:W-:Y:S01]  /*161ef0*/  F2FP.SATFINITE.E5M2.F32.PACK_AB_MERGE_C R6, R19, R18, RZ ;  /* 0x000000121306723e */ /* 0x000fe200048060ff */
[----:B------:R0:W-:Y:S04]  /*161f00*/  STL [R1+0x275c], R3 ;  /* 0x00275c0301007387 */ /* 0x0001e80000100800 */
[----:B------:R-:W4:Y:S01]  /*161f10*/  LDL.LU R44, [R1+0xa18] ;  /* 0x000a1800012c7983 */ /* 0x000f220000300800 */
[----:B------:R-:W-:-:S03]  /*161f20*/  IMAD.X R17, R59, 0x1, R41, P0 ;  /* 0x000000013b117824 */ /* 0x000fc600000e0629 */
[----:B------:R-:W4:Y:S01]  /*161f30*/  LDL.LU R56, [R1+0xa1c] ;  /* 0x000a1c0001387983 */ /* 0x000f220000300800 */
[----:B------:R-:W-:Y:S01]  /*161f40*/  VIADD R58, R58, UR6 ;  /* 0x000000063a3a7c36 */ /* 0x000fe20008000000 */
[----:B------:R-:W-:Y:S02]  /*161f50*/  ULDC UR6, c[0x0][0x248] ;  /* 0x0000920000067ab9 */ /* 0x000fe40000000800 */
[----:B------:R1:W-:Y:S04]  /*161f60*/  STL.64 [R1+0xfc0], R16 ;  /* 0x000fc01001007387 */ /* 0x0003e80000100a00 */
[----:B------:R-:W-:Y:S01]  /*161f70*/  STL [R1+0x27a8], R6 ;  /* 0x0027a80601007387 */ /* 0x000fe20000100800 */
[----:B0-----:R-:W-:Y:S02]  /*161f80*/  F2FP.SATFINITE.E5M2.F32.PACK_AB_MERGE_C R3, R51, R50, RZ ;  /* 0x000000323303723e */ /* 0x001fe400048060ff */
[----:B------:R-:W-:-:S03]  /*161f90*/  SHF.R.S32.HI R59, RZ, 0x1f, R58 ;  /* 0x0000001fff3b7819 */ /* 0x000fc6000001143a */
[----:B------:R0:W-:Y:S01]  /*161fa0*/  STL [R1+0x279c], R3 ;  /* 0x00279c0301007387 */ /* 0x0001e20000100800 */
[----:B-1----:R-:W-:Y:S02]  /*161fb0*/  IADD3 R16, P0, R58, R36, RZ ;  /* 0x000000243a107210 */ /* 0x002fe40007f1e0ff */
[----:B0-----:R-:W-:-:S03]  /*161fc0*/  F2FP.SATFINITE.E5M2.F32.PACK_AB_MERGE_C R3, R29, R28, RZ ;  /* 0x0000001c1d03723e */ /* 0x001fc600048060ff */
[----:B------:R-:W-:Y:S02]  /*161fd0*/  IMAD.X R17, R59, 0x1, R37, P0 ;  /* 0x000000013b117824 */ /* 0x000fe400000e0625 */
[----:B------:R-:W-:Y:S04]  /*161fe0*/  STL [R1+0x27cc], R3 ;  /* 0x0027cc0301007387 */ /* 0x000fe80000100800 */
[----:B------:R-:W4:Y:S04]  /*161ff0*/  LDL.LU R28, [R1+0x9e0] ;  /* 0x0009e000011c7983 */ /* 0x000f280000300800 */
[----:B------:R-:W4:Y:S04]  /*162000*/  LDL.LU R29, [R1+0x9e4] ;  /* 0x0009e400011d7983 */ /* 0x000f280000300800 */
[----:B------:R0:W-:Y:S02]  /*162010*/  STL.64 [R1+0xfb8], R16 ;  /* 0x000fb81001007387 */ /* 0x0001e40000100a00 */
[----:B0-----:R-:W-:-:S05]  /*162020*/  IADD3 R16, P0, R58, R34, RZ ;  /* 0x000000223a107210 */ /* 0x001fca0007f1e0ff */
[----:B------:R-:W-:Y:S01]  /*162030*/  IMAD.X R17, R59, 0x1, R35, P0 ;  /* 0x000000013b117824 */ /* 0x000fe200000e0623 */
[----:B--2---:R-:W-:-:S05]  /*162040*/  F2FP.SATFINITE.E5M2.F32.PACK_AB_MERGE_C R3, R55, R57, RZ ;  /* 0x000000393703723e */ /* 0x004fca00048060ff */
[----:B------:R-:W-:Y:S04]  /*162050*/  STL [R1+0x27c8], R3 ;  /* 0x0027c80301007387 */ /* 0x000fe80000100800 */
[----:B------:R-:W2:Y:S01]  /*162060*/  LDL.LU R55, [R1+0x9e8] ;  /* 0x0009e80001377983 */ /* 0x000ea20000300800 */
[----:B---3--:R-:W-:-:S03]  /*162070*/  F2FP.SATFINITE.E5M2.F32.PACK_AB_MERGE_C R0, R0, R2, RZ ;  /* 0x000000020000723e */ /* 0x008fc600048060ff */
[----:B------:R-:W2:Y:S04]  /*162080*/  LDL.LU R2, [R1+0x9ec] ;  /* 0x0009ec0001027983 */ /* 0x000ea80000300800 */
[----:B------:R0:W-:Y:S04]  /*162090*/  STL [R1+0x28f8], R0 ;  /* 0x0028f80001007387 */ /* 0x0001e80000100800 */
[----:B------:R-:W3:Y:S04]  /*1620a0*/  LDL.LU R57, [R1+0x9b0] ;  /* 0x0009b00001397983 */ /* 0x000ee80000300800 */
[----:B0-----:R-:W3:Y:S01]  /*1620b0*/  LDL.LU R0, [R1+0x9b4] ;  /* 0x0009b40001007983 */ /* 0x001ee20000300800 */
[----:B----4-:R-:W-:-:S03]  /*1620c0*/  F2FP.SATFINITE.E5M2.F32.PACK_AB_MERGE_C R6, R23, R22, RZ ;  /* 0x000000161706723e */ /* 0x010fc600048060ff */
[----:B------:R0:W-:Y:S01]  /*1620d0*/  STL.64 [R1+0xfb0], R16 ;  /* 0x000fb01001007387 */ /* 0x0001e20000100a00 */
[----:B------:R-:W-:-:S03]  /*1620e0*/  F2FP.SATFINITE.E5M2.F32.PACK_AB_MERGE_C R3, R25, R24, RZ ;  /* 0x000000181903723e */ /* 0x000fc600048060ff */
[----:B------:R-:W-:Y:S01]  /*1620f0*/  STL [R1+0x28ec], R6 ;  /* 0x0028ec0601007387 */ /* 0x000fe20000100800 */
[----:B0-----:R-:W-:-:S03]  /*162100*/  IADD3 R16, P0, R58, R38, RZ ;  /* 0x000000263a107210 */ /* 0x001fc60007f1e0ff */
[----:B------:R0:W-:Y:S02]  /*162110*/  STL [R1+0x5220], R3 ;  /* 0x0052200301007387 */ /* 0x0001e40000100800 */
[----:B------:R-:W-:Y:S01]  /*162120*/  IMAD.X R17, R59, 0x1, R39, P0 ;  /* 0x000000013b117824 */ /* 0x000fe200000e0627 */
[----:B0-----:R-:W-:-:S04]  /*162130*/  F2FP.SATFINITE.E5M2.F32.PACK_AB_MERGE_C R3, R33, R31, RZ ;  /* 0x0000001f2103723e */ /* 0x001fc800048060ff */
[----:B------:R0:W-:Y:S04]  /*162140*/  STL.64 [R1+0xfa8], R16 ;  /* 0x000fa81001007387 */ /* 0x0001e80000100a00 */
[----:B------:R1:W-:Y:S04]  /*162150*/  STL [R1+0x521c], R3 ;  /* 0x00521c0301007387 */ /* 0x0003e80000100800 */
[----:B------:R-:W4:Y:S04]  /*162160*/  LDL.LU R31, [R1+0x9b8] ;  /* 0x0009b800011f7983 */ /* 0x000f280000300800 */
[----:B------:R-:W4:Y:S01]  /*162170*/  LDL.LU R33, [R1+0x9bc] ;  /* 0x0009bc0001217983 */ /* 0x000f220000300800 */
[----:B0-----:R-:W-:-:S05]  /*162180*/  IADD3 R16, P0, R58, R40, RZ ;  /* 0x000000283a107210 */ /* 0x001fca0007f1e0ff */
[----:B------:R-:W-:Y:S01]  /*162190*/  IMAD.X R17, R59, 0x1, R41, P0 ;  /* 0x000000013b117824 */ /* 0x000fe200000e0629 */
[----:B-1----:R-:W-:-:S04]  /*1621a0*/  F2FP.SATFINITE.E5M2.F32.PACK_AB_MERGE_C R3, R43, R42, RZ ;  /* 0x0000002a2b03723e */ /* 0x002fc800048060ff */
[----:B------:R-:W-:Y:S04]  /*1621b0*/  STL.64 [R1+0xfa0], R16 ;  /* 0x000fa01001007387 */ /* 0x000fe80000100a00 */
[----:B------:R-:W4:Y:S04]  /*1621c0*/  LDL.LU R18, [R1+0x960] ;  /* 0x0009600001127983 */ /* 0x000f280000300800 */
[----:B------:R-:W4:Y:S04]  /*1621d0*/  LDL.LU R19, [R1+0x964] ;  /* 0x0009640001137983 */ /* 0x000f280000300800 */
        /* <DEDUP_REMOVED lines=8> */
[----:B------:R-:W4:Y:S04]  /*162260*/  LDL.LU R23, [R1+0x8c4] ;  /* 0x0008c40001177983 */ /* 0x000f280000300800 */
[----:B------:R-:W4:Y:S04]  /*162270*/  LDL.LU R42, [R1+0x8c8] ;  /* 0x0008c800012a7983 */ /* 0x000f280000300800 */
[----:B------:R-:W4:Y:S04]  /*162280*/  LDL.LU R43, [R1+0x8cc] ;  /* 0x0008cc00012b7983 */ /* 0x000f280000300800 */
[----:B------:R-:W4:Y:S01]  /*162290*/  LDL.LU R44, [R1+0x910] ;  /* 0x00091000012c7983 */ /* 0x000f220000300800 */
[----:B------:R-:W-:-:S02]  /*1622a0*/  SHF.R.S32.HI R59, RZ, 0x1f, R58 ;  /* 0x0000001fff3b7819 */ /* 0x000fc4000001143a */
[----:B------:R-:W-:Y:S01]  /*1622b0*/  IADD3 R16, P0, R58, R36, RZ ;  /* 0x000000243a107210 */ /* 0x000fe20007f1e0ff */
[----:B------:R-:W4:Y:S01]  /*1622c0*/  LDL.LU R56, [R1+0x914] ;  /* 0x0009140001387983 */ /* 0x000f220000300800 */
[----:B0-----:R-:W-:-:S03]  /*1622d0*/  F2FP.SATFINITE.E5M2.F32.PACK_AB_MERGE_C R3, R29, R28, RZ ;  /* 0x0000001c1d03723e */ /* 0x001fc600048060ff */
[----:B------:R-:W-:Y:S02]  /*1622e0*/  IMAD.X R17, R59, 0x1, R37, P0 ;  /* 0x000000013b117824 */ /* 0x000fe400000e0625 */
[----:B------:R2:W-:Y:S02]  /*1622f0*/  STL [R1+0x5264], R3 ;  /* 0x0052640301007387 */ /* 0x0005e40000100800 */
[----:B--2---:R-:W-:Y:S02]  /*162300*/  F2FP.SATFINITE.E5M2.F32.PACK_AB_MERGE_C R3, R2, R55, RZ ;  /* 0x000000370203723e */ /* 0x004fe400048060ff */
[----:B------:R-:W2:Y:S04]  /*162310*/  LDL.LU R55, [R1+0x918] ;  /* 0x0009180001377983 */ /* 0x000ea80000300800 */
[----:B------:R-:W2:Y:S04]  /*162320*/  LDL.LU R2, [R1+0x91c] ;  /* 0x00091c0001027983 */ /* 0x000ea80000300800 */
[----:B------:R-:W-:Y:S04]  /*162330*/  STL.64 [R1+0xf98], R16 ;  /* 0x000f981001007387 */ /* 0x000fe80000100a00 */
[----:B------:R-:W-:Y:S04]  /*162340*/  STL [R1+0x5260], R3 ;  /* 0x0052600301007387 */ /* 0x000fe80000100800 */
[----:B------:R-:W2:Y:S04]  /*162350*/  LDL.LU R24, [R1+0x870] ;  /* 0x0008700001187983 */ /* 0x000ea80000300800 */
[----:B------:R-:W2:Y:S01]  /*162360*/  LDL.LU R25, [R1+0x874] ;  /* 0x0008740001197983 */ /* 0x000ea20000300800 */
[----:B---3--:R-:W-:-:S05]  /*162370*/  F2FP.SATFINITE.E5M2.F32.PACK_AB_MERGE_C R0, R0, R57, RZ ;  /* 0x000000390000723e */ /* 0x008fca00048060ff */
[----:B------:R0:W-:Y:S04]  /*162380*/  STL [R1+0x5288], R0 ;  /* 0x0052880001007387 */ /* 0x0001e80000100800 */
[----:B------:R-:W3:Y:S04]  /*162390*/  LDL.LU R28, [R1+0x878] ;  /* 0x00087800011c7983 */ /* 0x000ee80000300800 */
[----:B------:R-:W3:Y:S04]  /*1623a0*/  LDL.LU R29, [R1+0x87c] ;  /* 0x00087c00011d7983 */ /* 0x000ee80000300800 */
[----:B------:R-:W3:Y:S04]  /*1623b0*/  LDL.LU R57, [R1+0x310] ;  /* 0x0003100001397983 */ /* 0x000ee80000300800 */
[----:B0-----:R-:W3:Y:S01]  /*1623c0*/  LDL.LU R0, [R1+0x314] ;  /* 0x0003140001007983 */ /* 0x001ee20000300800 */
[----:B----4-:R-:W-:-:S03]  /*1623d0*/  F2FP.SATFINITE.E5M2.F32.PACK_AB_MERGE_C R3, R33, R31, RZ ;  /* 0x0000001f2103723e */ /* 0x010fc600048060ff */
[----:B------:R-:W4:Y:S04]  /*1623e0*/  LDL.LU R31, [R1+0x318] ;  /* 0x00031800011f7983 */ /* 0x000f280000300800 */
[----:B------:R-:W4:Y:S01]  /*1623f0*/  LDL.LU R33, [R1+0x31c] ;  /* 0x00031c0001217983 */ /* 0x000f220000300800 */
[----:B------:R-:W-:-:S05]  /*162400*/  IADD3 R16, P0, R58, R34, RZ ;  /* 0x000000223a107210 */ /* 0x000fca0007f1e0ff */
[----:B------:R-:W-:-:S05]  /*162410*/  IMAD.X R17, R59, 0x1, R35, P0 ;  /* 0x000000013b117824 */ /* 0x000fca00000e0623 */
[----:B------:R0:W-:Y:S04]  /*162420*/  STL.64 [R1+0xf90], R16 ;  /* 0x000f901001007387 */ /* 0x0001e80000100a00 */
[----:B------:R1:W-:Y:S01]  /*162430*/  STL [R1+0x5284], R3 ;  /* 0x0052840301007387 */ /* 0x0003e20000100800 */
[----:B0-----:R-:W-:Y:S02]  /*162440*/  IADD3 R16, P0, R58, R38, RZ ;  /* 0x000000263a107210 */ /* 0x001fe40007f1e0ff */
[----:B-1----:R-:W-:-:S03]  /*162450*/  F2FP.SATFINITE.E5M2.F32.PACK_AB_MERGE_C R3, R19, R18, RZ ;  /* 0x000000121303723e */ /* 0x002fc600048060ff */
[----:B------:R-:W-:Y:S02]  /*162460*/  IMAD.X R17, R59, 0x1, R39, P0 ;  /* 0x000000013b117824 */ /* 0x000fe400000e0627 */
[----:B------:R0:W-:Y:S04]  /*162470*/  STL [R1+0x52a8], R3 ;  /* 0x0052a80301007387 */ /* 0x0001e80000100800 */
[----:B------:R1:W-:Y:S01]  /*162480*/  STL.64 [R1+0xf88], R16 ;  /* 0x000f881001007387 */ /* 0x0003e20000100a00 */
[----:B------:R-:W-:Y:S02]  /*162490*/  F2FP.SATFINITE.E5M2.F32.PACK_AB_MERGE_C R6, R23, R22, RZ ;  /* 0x000000161706723e */ /* 0x000fe400048060ff */
[----:B0-----:R-:W-:Y:S02]  /*1624a0*/  F2FP.SATFINITE.E5M2.F32.PACK_AB_MERGE_C R3, R51, R50, RZ ;  /* 0x000000323303723e */ /* 0x001fe400048060ff */
[----:B-1----:R-:W-:-:S03]  /*1624b0*/  IADD3 R16, P0, R58, R40, RZ ;  /* 0x000000283a107210 */ /* 0x002fc60007f1e0ff */
[----:B------:R0:W-:Y:S01]  /*1624c0*/  STL [R1+0x52a4], R3 ;  /* 0x0052a40301007387 */ /* 0x0001e20000100800 */
[----:B------:R-:W-:Y:S01]  /*1624d0*/  VIADD R58, R58, UR6 ;  /* 0x000000063a3a7c36 */ /* 0x000fe20008000000 */
[----:B------:R-:W-:Y:S01]  /*1624e0*/  ULDC UR6, c[0x0][0x248] ;  /* 0x0000920000067ab9 */ /* 0x000fe20000000800 */
[----:B------:R-:W-:-:S03]  /*1624f0*/  IMAD.X R17, R59, 0x1, R41, P0 ;  /* 0x000000013b117824 */ /* 0x000fc600000e0629 */
[----:B------:R-:W-:Y:S02]  /*162500*/  SHF.R.S32.HI R59, RZ, 0x1f, R58 ;  /* 0x0000001fff3b7819 */ /* 0x000fe4000001143a */
[----:B0-----:R-:W-:Y:S01]  /*162510*/  F2FP.SATFINITE.E5M2.F32.PACK_AB_MERGE_C R3, R43, R42, RZ ;  /* 0x0000002a2b03723e */ /* 0x001fe200048060ff */
[----:B------:R0:W-:Y:S04]  /*162520*/  STL.64 [R1+0xf80], R16 ;  /* 0x000f801001007387 */ /* 0x0001e80000100a00 */
[----:B------:R-:W-:Y:S04]  /*162530*/  STL [R1+0x2990], R6 ;  /* 0x0029900601007387 */ /* 0x000fe80000100800 */
[----:B------:R1:W-:Y:S04]  /*162540*/  STL [R1+0x52b0], R3 ;  /* 0x0052b00301007387 */ /* 0x0003e80000100800 */
[----:B------:R-:W4:Y:S04]  /*162550*/  LDL.LU R42, [R1+0x2c0] ;  /* 0x0002c000012a7983 */ /* 0x000f280000300800 */
[----:B------:R-:W4:Y:S01]  /*162560*/  LDL.LU R43, [R1+0x2c4] ;  /* 0x0002c400012b7983 */ /* 0x000f220000300800 */
[----:B0-----:R-:W-:-:S02]  /*162570*/  IADD3 R16, P0, R58, R36, RZ ;  /* 0x000000243a107210 */ /* 0x001fc40007f1e0ff */
[----:B-1----:R-:W-:-:S03]  /*162580*/  F2FP.SATFINITE.E5M2.F32.PACK_AB_MERGE_C R3, R56, R44, RZ ;  /* 0x0000002c3803723e */ /* 0x002fc600048060ff */
[----:B------:R-:W-:Y:S02]  /*162590*/  IMAD.X R17, R59, 0x1, R37, P0 ;  /* 0x000000013b117824 */ /* 0x000fe400000e0625 */
[----:B------:R-:W-:Y:S04]  /*1625a0*/  STL [R1+0x2984], R3 ;  /* 0x0029840301007387 */ /* 0x000fe80000100800 */
[----:B------:R-:W4:Y:S04]  /*1625b0*/  LDL.LU R44, [R1+0x2c8] ;  /* 0x0002c800012c7983 */ /* 0x000f280000300800 */
[----:B------:R-:W4:Y:S04]  /*1625c0*/  LDL.LU R56, [R1+0x2cc] ;  /* 0x0002cc0001387983 */ /* 0x000f280000300800 */
[----:B------:R0:W-:Y:S02]  /*1625d0*/  STL.64 [R1+0xf78], R16 ;  /* 0x000f781001007387 */ /* 0x0001e40000100a00 */
[----:B0-----:R-:W-:-:S05]  /*1625e0*/  IADD3 R16, P0, R58, R34, RZ ;  /* 0x000000223a107210 */ /* 0x001fca0007f1e0ff */
[----:B------:R-:W-:Y:S01]  /*1625f0*/  IMAD.X R17, R59, 0x1, R35, P0 ;  /* 0x000000013b117824 */ /* 0x000fe200000e0623 */
[----:B--2---:R-:W-:Y:S02]  /*162600*/  F2FP.SATFINITE.E5M2.F32.PACK_AB_MERGE_C R3, R2, R55, RZ ;  /* 0x000000370203723e */ /* 0x004fe400048060ff */
[----:B------:R-:W2:Y:S04]  /*162610*/  LDL.LU R55, [R1+0x820] ;  /* 0x0008200001377983 */ /* 0x000ea80000300800 */
[----:B------:R-:W2:Y:S04]  /*162620*/  LDL.LU R2, [R1+0x824] ;  /* 0x0008240001027983 */ /* 0x000ea80000300800 */
[----:B------:R0:W-:Y:S02]  /*162630*/  STL [R1+0x52bc], R3 ;  /* 0x0052bc0301007387 */ /* 0x0001e40000100800 */
[----:B0-----:R-:W-:-:S05]  /*162640*/  F2FP.SATFINITE.E5M2.F32.PACK_AB_MERGE_C R3, R25, R24, RZ ;  /* 0x000000181903723e */ /* 0x001fca00048060ff */
[----:B------:R0:W-:Y:S01]  /*162650*/  STL [R1+0x2974], R3 ;  /* 0x0029740301007387 */ /* 0x0001e20000100800 */
[----:B---3--:R-:W-:Y:S02]  /*162660*/  F2FP.SATFINITE.E5M2.F32.PACK_AB_MERGE_C R6, R29, R28, RZ ;  /* 0x0000001c1d06723e */ /* 0x008fe400048060ff */
[----:B0-----:R-:W-:Y:S02]  /*162670*/  F2FP.SATFINITE.E5M2.F32.PACK_AB_MERGE_C R3, R0, R57, RZ ;  /* 0x000000390003723e */ /* 0x001fe400048060ff */
[----:B------:R-:W3:Y:S04]  /*162680*/  LDL.LU R57, [R1+0x828] ;  /* 0x0008280001397983 */ /* 0x000ee80000300800 */
[----:B------:R0:W-:Y:S04]  /*162690*/  STL.64 [R1+0xf70], R16 ;  /* 0x000f701001007387 */ /* 0x0001e80000100a00 */
[----:B------:R-:W-:Y:S04]  /*1626a0*/  STL [R1+0x52c0], R6 ;  /* 0x0052c00601007387 */ /* 0x000fe80000100800 */
[----:B------:R-:W3:Y:S04]  /*1626b0*/  LDL.LU R0, [R1+0x82c] ;  /* 0x00082c0001007983 */ /* 0x000ee80000300800 */
[----:B------:R4:W-:Y:S01]  /*1626c0*/  STL [R1+0x294c], R3 ;  /* 0x00294c0301007387 */ /* 0x0009e20000100800 */
[----:B0-----:R-:W-:-:S05]  /*1626d0*/  IADD3 R16, P0, R58, R38, RZ ;  /* 0x000000263a107210 */ /* 0x001fca0007f1e0ff */
[----:B------:R-:W-:-:S05]  /*1626e0*/  IMAD.X R17, R59, 0x1, R39, P0 ;  /* 0x000000013b117824 */ /* 0x000fca00000e0627 */
[----:B------:R0:W-:Y:S01]  /*1626f0*/  STL.64 [R1+0xf68], R16 ;  /* 0x000f681001007387 */ /* 0x0001e20000100a00 */
[----:B----4-:R-:W-:-:S03]  /*162700*/  F2FP.SATFINITE.E5M2.F32.PACK_AB_MERGE_C R3, R33, R31, RZ ;  /* 0x0000001f2103723e */ /* 0x010fc600048060ff */
[----:B0-----:R-:W4:Y:S04]  /*162710*/  LDL.LU R16, [R1+0x7d0] ;  /* 0x0007d00001107983 */ /* 0x001f280000300800 */
[----:B------:R-:W4:Y:S04]  /*162720*/  LDL.LU R17, [R1+0x7d4] ;  /* 0x0007d40001117983 */ /* 0x000f280000300800 */
[----:B------:R-:W-:Y:S04]  /*162730*/  STL [R1+0x52d0], R3 ;  /* 0x0052d00301007387 */ /* 0x000fe80000100800 */
[----:B------:R-:W4:Y:S04]  /*162740*/  LDL.LU R18, [R1+0x7d8] ;  /* 0x0007d80001127983 */ /* 0x000f280000300800 */
[----:B------:R-:W4:Y:S01]  /*162750*/  LDL.LU R19, [R1+0x7dc] ;  /* 0x0007dc0001137983 */ /* 0x000f220000300800 */
        /* <DEDUP_REMOVED lines=9> */
[----:B------:R-:W4:Y:S04]  /*1627f0*/  LDL.LU R28, [R1+0x258] ;  /* 0x00025800011c7983 */ /* 0x000f280000300800 */
[----:B------:R-:W4:Y:S04]  /*162800*/  LDL.LU R29, [R1+0x25c] ;  /* 0x00025c00011d7983 */ /* 0x000f280000300800 */
[----:B------:R-:W4:Y:S04]  /*162810*/  LDL.LU R31, [R1+0x730] ;  /* 0x00073000011f7983 */ /* 0x000f280000300800 */
[----:B------:R-:W4:Y:S01]  /*162820*/  LDL.LU R33, [R1+0x734] ;  /* 0x0007340001217983 */ /* 0x000f220000300800 */
[----:B------:R-:W-:Y:S01]  /*162830*/  VIADD R58, R58, UR6 ;  /* 0x000000063a3a7c36 */ /* 0x000fe20008000000 */
[----:B------:R-:W-:Y:S01]  /*162840*/  ULDC UR6, c[0x0][0x248] ;  /* 0x0000920000067ab9 */ /* 0x000fe20000000800 */
[----:B------:R-:W-:-:S03]  /*162850*/  F2FP.SATFINITE.E5M2.F32.PACK_AB_MERGE_C R3, R43, R42, RZ ;  /* 0x0000002a2b03723e */ /* 0x000fc600048060ff */
[----:B------:R-:W-:Y:S02]  /*162860*/  SHF.R.S32.HI R59, RZ, 0x1f, R58 ;  /* 0x0000001fff3b7819 */ /* 0x000fe4000001143a */
[----:B------:R-:W-:Y:S01]  /*162870*/  IADD3 R48, P0, R58, R36, RZ ;  /* 0x000000243a307210 */ /* 0x000fe20007f1e0ff */
[----:B------:R0:W-:Y:S04]  /*162880*/  STL [R1+0x2940], R3 ;  /* 0x0029400301007387 */ /* 0x0001e80000100800 */
[----:B------:R-:W-:Y:S01]  /*162890*/  IMAD.X R49, R59, 0x1, R37, P0 ;  /* 0x000000013b317824 */ /* 0x000fe200000e0625 */
[----:B0-----:R-:W-:-:S05]  /*1628a0*/  F2FP.SATFINITE.E5M2.F32.PACK_AB_MERGE_C R3, R56, R44, RZ ;  /* 0x0000002c3803723e */ /* 0x001fca00048060ff */
[----:B------:R-:W-:Y:S04]  /*1628b0*/  STL [R1+0x52d8], R3 ;  /* 0x0052d80301007387 */ /* 0x000fe80000100800 */
[----:B------:R-:W4:Y:S04]  /*1628c0*/  LDL.LU R42, [R1+0x738] ;  /* 0x00073800012a7983 */ /* 0x000f280000300800 */
[----:B------:R-:W4:Y:S01]  /*1628d0*/  LDL.LU R44, [R1+0x73c] ;  /* 0x00073c00012c7983 */ /* 0x000f220000300800 */
[----:B--2---:R-:W-:-:S05]  /*1628e0*/  F2FP.SATFINITE.E5M2.F32.PACK_AB_MERGE_C R2, R2, R55, RZ ;  /* 0x000000370202723e */ /* 0x004fca00048060ff */
[----:B------:R0:W-:Y:S04]  /*1628f0*/  STL [R1+0x293c], R2 ;  /* 0x00293c0201007387 */ /* 0x0001e80000100800 */
[----:B------:R-:W2:Y:S04]  /*162900*/  LDL.LU R55, [R1+0x520] ;  /* 0x0005200001377983 */ /* 0x000ea80000300800 */
[----:B0-----:R-:W2:Y:S04]  /*162910*/  LDL.LU R2, [R1+0x524] ;  /* 0x0005240001027983 */ /* 0x001ea80000300800 */
[----:B------:R-:W2:Y:S04]  /*162920*/  LDL.LU R43, [R1+0x6e0] ;  /* 0x0006e000012b7983 */ /* 0x000ea80000300800 */
[----:B------:R-:W2:Y:S04]  /*162930*/  LDL.LU R56, [R1+0x6e4] ;  /* 0x0006e40001387983 */ /* 0x000ea80000300800 */
[----:B------:R-:W-:Y:S01]  /*162940*/  STL.64 [R1+0xf58], R48 ;  /* 0x000f583001007387 */ /* 0x000fe20000100a00 */
[----:B---3--:R-:W-:-:S05]  /*162950*/  F2FP.SATFINITE.E5M2.F32.PACK_AB_MERGE_C R0, R0, R57, RZ ;  /* 0x000000390000723e */ /* 0x008fca00048060ff */
[----:B------:R0:W-:Y:S04]  /*162960*/  STL [R1+0x52e4], R0 ;  /* 0x0052e40001007387 */ /* 0x0001e80000100800 */
[----:B------:R-:W3:Y:S04]  /*162970*/  LDL.LU R57, [R1+0x6e8] ;  /* 0x0006e80001397983 */ /* 0x000ee80000300800 */
[----:B0-----:R-:W3:Y:S01]  /*162980*/  LDL.LU R0, [R1+0x6ec] ;  /* 0x0006ec0001007983 */ /* 0x001ee20000300800 */
[----:B----4-:R-:W-:Y:S02]  /*162990*/  F2FP.SATFINITE.E5M2.F32.PACK_AB_MERGE_C R3, R17, R16, RZ ;  /* 0x000000101103723e */ /* 0x010fe400048060ff */
[----:B------:R-:W-:-:S05]  /*1629a0*/  IADD3 R16, P0, R58, R34, RZ ;  /* 0x000000223a107210 */ /* 0x000fca0007f1e0ff */
[----:B------:R-:W-:Y:S01]  /*1629b0*/  IMAD.X R17, R59, 0x1, R35, P0 ;  /* 0x000000013b117824 */ /* 0x000fe200000e0623 */
[----:B------:R0:W-:Y:S04]  /*1629c0*/  STL [R1+0x2930], R3 ;  /* 0x0029300301007387 */ /* 0x0001e80000100800 */
[----:B------:R1:W-:Y:S01]  /*1629d0*/  STL.64 [R1+0xf50], R16 ;  /* 0x000f501001007387 */ /* 0x0003e20000100a00 */
[----:B------:R-:W-:Y:S02]  /*1629e0*/  F2FP.SATFINITE.E5M2.F32.PACK_AB_MERGE_C R6, R19, R18, RZ ;  /* 0x000000121306723e */ /* 0x000fe400048060ff */
[----:B0-----:R-:W-:Y:S02]  /*1629f0*/  F2FP.SATFINITE.E5M2.F32.PACK_AB_MERGE_C R3, R51, R50, RZ ;  /* 0x000000323303723e */ /* 0x001fe400048060ff */
[----:B-1----:R-:W-:Y:S01]  /*162a00*/  IADD3 R16, P0, R58, R38, RZ ;  /* 0x000000263a107210 */ /* 0x002fe20007f1e0ff */
[----:B------:R0:W-:Y:S04]  /*162a10*/  STL [R1+0x52ec], R6 ;  /* 0x0052ec0601007387 */ /* 0x0001e80000100800 */
[----:B------:R-:W-:Y:S01]  /*162a20*/  IMAD.X R17, R59, 0x1, R39, P0 ;  /* 0x000000013b117824 */ /* 0x000fe200000e0627 */
[----:B------:R1:W-:Y:S04]  /*162a30*/  STL [R1+0x292c], R3 ;  /* 0x00292c0301007387 */ /* 0x0003e80000100800 */
[----:B------:R4:W-:Y:S01]  /*162a40*/  STL.64 [R1+0xf48], R16 ;  /* 0x000f481001007387 */ /* 0x0009e20000100a00 */
[----:B0-----:R-:W-:-:S02]  /*162a50*/  F2FP.SATFINITE.E5M2.F32.PACK_AB_MERGE_C R6, R25, R24, RZ ;  /* 0x000000181906723e */ /* 0x001fc400048060ff */
[----:B-1----:R-:W-:Y:S02]  /*162a60*/  F2FP.SATFINITE.E5M2.F32.PACK_AB_MERGE_C R3, R23, R22, RZ ;  /* 0x000000161703723e */ /* 0x002fe400048060ff */
[C---:B----4-:R-:W-:Y:S01]  /*162a70*/  IADD3 R16, P0, R58.reuse, R40, RZ ;  /* 0x000000283a107210 */ /* 0x050fe20007f1e0ff */
[----:B------:R-:W-:Y:S02]  /*162a80*/  VIADD R58, R58, UR6 ;  /* 0x000000063a3a7c36 */ /* 0x000fe40008000000 */
[----:B------:R0:W-:Y:S01]  /*162a90*/  STL [R1+0x52fc], R3 ;  /* 0x0052fc0301007387 */ /* 0x0001e20000100800 */
[----:B------:R-:W-:Y:S01]  /*162aa0*/  ULDC UR6, c[0x0][0x248] ;  /* 0x0000920000067ab9 */ /* 0x000fe20000000800 */
[----:B------:R-:W-:Y:S01]  /*162ab0*/  IMAD.X R17, R59, 0x1, R41, P0 ;  /* 0x000000013b117824 */ /* 0x000fe200000e0629 */
[----:B------:R-:W-:-:S04]  /*162ac0*/  SHF.R.S32.HI R59, RZ, 0x1f, R58 ;  /* 0x0000001fff3b7819 */ /* 0x000fc8000001143a */
[----:B------:R1:W-:Y:S01]  /*162ad0*/  STL.64 [R1+0xf40], R16 ;  /* 0x000f401001007387 */ /* 0x0003e20000100a00 */
[----:B0-----:R-:W-:-:S03]  /*162ae0*/  F2FP.SATFINITE.E5M2.F32.PACK_AB_MERGE_C R3, R29, R28, RZ ;  /* 0x0000001c1d03723e */ /* 0x001fc600048060ff */
[----:B------:R-:W-:Y:S04]  /*162af0*/  STL [R1+0x290c], R6 ;  /* 0x00290c0601007387 */ /* 0x000fe80000100800 */
[----:B------:R0:W-:Y:S01]  /*162b00*/  STL [R1+0x5304], R3 ;  /* 0x0053040301007387 */ /* 0x0001e20000100800 */
[----:B-1----:R-:W-:Y:S02]  /*162b10*/  IADD3 R16, P0, R58, R36, RZ ;  /* 0x000000243a107210 */ /* 0x002fe40007f1e0ff */
[----:B0-----:R-:W-:-:S03]  /*162b20*/  F2FP.SATFINITE.E5M2.F32.PACK_AB_MERGE_C R3, R33, R31, RZ ;  /* 0x0000001f2103723e */ /* 0x001fc600048060ff */
[----:B------:R-:W-:Y:S02]  /*162b30*/  IMAD.X R17, R59, 0x1, R37, P0 ;  /* 0x000000013b117824 */ /* 0x000fe400000e0625 */
[----:B------:R-:W-:Y:S04]  /*162b40*/  STL [R1+0x28e8], R3 ;  /* 0x0028e80301007387 */ /* 0x000fe80000100800 */
[----:B------:R0:W-:Y:S04]  /*162b50*/  STL.64 [R1+0xf38], R16 ;  /* 0x000f381001007387 */ /* 0x0001e80000100a00 */
[----:B0-----:R-:W4:Y:S04]  /*162b60*/  LDL.LU R16, [R1+0x690] ;  /* 0x0006900001107983 */ /* 0x001f280000300800 */
[----:B------:R-:W4:Y:S01]  /*162b70*/  LDL.LU R17, [R1+0x694] ;  /* 0x0006940001117983 */ /* 0x000f220000300800 */
[----:B------:R-:W-:-:S03]  /*162b80*/  F2FP.SATFINITE.E5M2.F32.PACK_AB_MERGE_C R3, R44, R42, RZ ;  /* 0x0000002a2c03723e */ /* 0x000fc600048060ff */
[----:B------:R-:W4:Y:S04]  /*162b90*/  LDL.LU R18, [R1+0x69c] ;  /* 0x00069c0001127983 */ /* 0x000f280000300800 */
[----:B------:R-:W4:Y:S04]  /*162ba0*/  LDL.LU R19, [R1+0x1c0] ;  /* 0x0001c00001137983 */ /* 0x000f280000300800 */
[----:B------:R2:W-:Y:S01]  /*162bb0*/  STL [R1+0x5314], R3 ;  /* 0x0053140301007387 */ /* 0x0005e20000100800 */
[----:B------:R-:W-:-:S03]  /*162bc0*/  IADD3 R22, P0, R58, R34, RZ ;  /* 0x000000223a167210 */ /* 0x000fc60007f1e0ff */
[----:B------:R-:W4:Y:S02]  /*162bd0*/  LDL.LU R44, [R1+0x1c4] ;  /* 0x0001c400012c7983 */ /* 0x000f240000300800 */
[----:B------:R-:W-:Y:S01]  /*162be0*/  IMAD.X R23, R59, 0x1, R35, P0 ;  /* 0x000000013b177824 */ /* 0x000fe200000e0623 */
[----:B------:R-:W-:-:S05]  /*162bf0*/  IADD3 R48, P0, R58, R38, RZ ;  /* 0x000000263a307210 */ /* 0x000fca0007f1e0ff */
[----:B------:R-:W-:Y:S01]  /*162c00*/  IMAD.X R49, R59, 0x1, R39, P0 ;  /* 0x000000013b317824 */ /* 0x000fe200000e0627 */
[----:B--2---:R-:W-:Y:S02]  /*162c10*/  F2FP.SATFINITE.E5M2.F32.PACK_AB_MERGE_C R3, R2, R55, RZ ;  /* 0x000000370203723e */ /* 0x004fe400048060ff */
[----:B------:R-:W2:Y:S04]  /*162c20*/  LDL.LU R55, [R1+0x1c8] ;  /* 0x0001c80001377983 */ /* 0x000ea80000300800 */
[----:B------:R-:W2:Y:S04]  /*162c30*/  LDL.LU R2, [R1+0x1cc] ;  /* 0x0001cc0001027983 */ /* 0x000ea80000300800 */
[----:B------:R0:W-:Y:S02]  /*162c40*/  STL [R1+0x537c], R3 ;  /* 0x00537c0301007387 */ /* 0x0001e40000100800 */
[----:B0-----:R-:W-:-:S02]  /*162c50*/  F2FP.SATFINITE.E5M2.F32.PACK_AB_MERGE_C R3, R56, R43, RZ ;  /* 0x0000002b3803723e */ /* 0x001fc400048060ff */
[----:B---3--:R-:W-:Y:S02]  /*162c60*/  F2FP.SATFINITE.E5M2.F32.PACK_AB_MERGE_C R6, R0, R57, RZ ;  /* 0x000000390006723e */ /* 0x008fe400048060ff */
[----:B------:R-:W3:Y:S04]  /*162c70*/  LDL.LU R0, [R1+0x620] ;  /* 0x0006200001007983 */ /* 0x000ee80000300800 */
[----:B------:R-:W-:Y:S04]  /*162c80*/  STL.64 [R1+0xf30], R22 ;  /* 0x000f301601007387 */ /* 0x000fe80000100a00 */
[----:B------:R0:W-:Y:S04]  /*162c90*/  STL [R1+0x27bc], R3 ;  /* 0x0027bc0301007387 */ /* 0x0001e80000100800 */
[----:B0-----:R-:W3:Y:S04]  /*162ca0*/  LDL.LU R3, [R1+0x624] ;  /* 0x0006240001037983 */ /* 0x001ee80000300800 */
[----:B------:R0:W-:Y:S04]  /*162cb0*/  STL [R1+0x531c], R6 ;  /* 0x00531c0601007387 */ /* 0x0001e80000100800 */
        /* <DEDUP_REMOVED lines=15> */
[----:B------:R0:W-:Y:S04]  /*162db0*/  STL.64 [R1+0xf28], R48 ;  /* 0x000f283001007387 */ /* 0x0001e80000100a00 */
[----:B0-----:R-:W2:Y:S01]  /*162dc0*/  LDL.LU.64 R48, [R1+0x6e98] ;  /* 0x006e980001307983 */ /* 0x001ea20000300a00 */
[----:B----4-:R-:W-:-:S02]  /*162dd0*/  F2FP.SATFINITE.E5M2.F32.PACK_AB_MERGE_C R17, R17, R16, RZ ;  /* 0x000000101111723e */ /* 0x010fc400048060ff */
[----:B------:R-:W-:-:S03]  /*162de0*/  IADD3 R16, P0, R58, R40, RZ ;  /* 0x000000283a107210 */ /* 0x000fc60007f1e0ff */
[----:B------:R0:W-:Y:S02]  /*162df0*/  STL [R1+0x2798], R17 ;  /* 0x0027981101007387 */ /* 0x0001e40000100800 */
[----:B0-----:R-:W-:-:S05]  /*162e00*/  IMAD.X R17, R59, 0x1, R41, P0 ;  /* 0x000000013b117824 */ /* 0x001fca00000e0629 */
[----:B------:R0:W-:Y:S04]  /*162e10*/  STL.64 [R1+0xf20], R16 ;  /* 0x000f201001007387 */ /* 0x0001e80000100a00 */
[----:B0-----:R-:W4:Y:S04]  /*162e20*/  LDL.LU.64 R16, [R1+0x6e90] ;  /* 0x006e900001107983 */ /* 0x001f280000300a00 */
[----:B------:R-:W4:Y:S01]  /*162e30*/  LDL.LU R59, [R1+0x698] ;  /* 0x00069800013b7983 */ /* 0x000f220000300800 */
[----:B------:R-:W-:Y:S01]  /*162e40*/  VIADD R58, R58, UR6 ;  /* 0x000000063a3a7c36 */ /* 0x000fe20008000000 */
[----:B------:R-:W-:Y:S01]  /*162e50*/  ULDC UR6, c[0x0][0x248] ;  /* 0x0000920000067ab9 */ /* 0x000fe20000000800 */
[----:B---3--:R-:W-:-:S02]  /*162e60*/  F2FP.SATFINITE.E5M2.F32.PACK_AB_MERGE_C R3, R3, R0, RZ ;  /* 0x000000000303723e */ /* 0x008fc400048060ff */
[----:B--2---:R-:W-:Y:S02]  /*162e70*/  F2FP.SATFINITE.E5M2.F32.PACK_AB_MERGE_C R6, R22, R6, RZ ;  /* 0x000000061606723e */ /* 0x004fe400048060ff */
[----:B----4-:R-:W-:Y:S02]  /*162e80*/  F2FP.SATFINITE.E5M2.F32.PACK_AB_MERGE_C R59, R18, R59, RZ ;  /* 0x0000003b123b723e */ /* 0x010fe400048060ff */
[----:B------:R-:W-:-:S03]  /*162e90*/  F2FP.SATFINITE.E5M2.F32.PACK_AB_MERGE_C R18, R44, R19, RZ ;  /* 0x000000132c12723e */ /* 0x000fc600048060ff */
[----:B------:R-:W-:Y:S04]  /*162ea0*/  STL [R1+0x5320], R59 ;  /* 0x0053203b01007387 */ /* 0x000fe80000100800 */
[----:B------:R0:W-:Y:S02]  /*162eb0*/  STL [R1+0x2768], R18 ;  /* 0x0027681201007387 */ /* 0x0001e40000100800 */
[----:B0-----:R-:W-:Y:S02]  /*162ec0*/  F2FP.SATFINITE.E5M2.F32.PACK_AB_MERGE_C R18, R2, R55, RZ ;  /* 0x000000370212723e */ /* 0x001fe400048060ff */
[----:B------:R-:W2:Y:S04]  /*162ed0*/  LDL.LU R2, [R1+0x80] ;  /* 0x0000800001027983 */ /* 0x000ea80000300800 */
[----:B------:R-:W3:Y:S04]  /*162ee0*/  LDL.LU R44, [R1+0x540] ;  /* 0x00054000012c7983 */ /* 0x000ee80000300800 */
[----:B------:R0:W-:Y:S01]  /*162ef0*/  STL [R1+0x532c], R18 ;  /* 0x00532c1201007387 */ /* 0x0001e20000100800 */
[----:B------:R-:W-:-:S03]  /*162f00*/  SHF.R.S32.HI R59, RZ, 0x1f, R58 ;  /* 0x0000001fff3b7819 */ /* 0x000fc6000001143a */
[----:B------:R-:W4:Y:S01]  /*162f10*/  LDL.LU R55, [R1+0x2e0] ;  /* 0x0002e00001377983 */ /* 0x000f220000300800 */
[----:B0-----:R-:W-:-:S05]  /*162f20*/  IADD3 R18, P0, R58, R36, RZ ;  /* 0x000000243a127210 */ /* 0x001fca0007f1e0ff */
[----:B------:R-:W-:-:S05]  /*162f30*/  IMAD.X R19, R59, 0x1, R37, P0 ;  /* 0x000000013b137824 */ /* 0x000fca00000e0625 */
[----:B------:R0:W-:Y:S04]  /*162f40*/  STL.64 [R1+0xf18], R18 ;  /* 0x000f181201007387 */ /* 0x0001e80000100a00 */
[----:B0-----:R-:W4:Y:S04]  /*162f50*/  LDL.LU.64 R18, [R1+0x6e88] ;  /* 0x006e880001127983 */ /* 0x001f280000300a00 */
[----:B------:R-:W4:Y:S04]  /*162f60*/  LDL.LU R0, [R1+0x6e80] ;  /* 0x006e800001007983 */ /* 0x000f280000300800 */
[----:B------:R0:W-:Y:S02]  /*162f70*/  STL [R1+0x273c], R3 ;  /* 0x00273c0301007387 */ /* 0x0001e40000100800 */
[----:B0-----:R-:W-:-:S02]  /*162f80*/  F2FP.SATFINITE.E5M2.F32.PACK_AB_MERGE_C R3, R51, R50, RZ ;  /* 0x000000323303723e */ /* 0x001fc400048060ff */
[----:B------:R-:W-:-:S05]  /*162f90*/  IADD3 R50, P0, R58, R34, RZ ;  /* 0x000000223a327210 */ /* 0x000fca0007f1e0ff */
[C---:B------:R-:W-:Y:S01]  /*162fa0*/  IMAD.X R51, R59.reuse, 0x1, R35, P0 ;  /* 0x000000013b337824 */ /* 0x040fe200000e0623 */
[----:B------:R-:W-:Y:S01]  /*162fb0*/  IADD3 R22, P0, R58, R38, RZ ;  /* 0x000000263a167210 */ /* 0x000fe20007f1e0ff */
[----:B------:R0:W-:Y:S04]  /*162fc0*/  STL [R1+0x5330], R3 ;  /* 0x0053300301007387 */ /* 0x0001e80000100800 */
[----:B------:R1:W-:Y:S01]  /*162fd0*/  STL.64 [R1+0xf10], R50 ;  /* 0x000f103201007387 */ /* 0x0003e20000100a00 */
[----:B0-----:R-:W-:Y:S01]  /*162fe0*/  F2FP.SATFINITE.E5M2.F32.PACK_AB_MERGE_C R3, R24, R23, RZ ;  /* 0x000000171803723e */ /* 0x001fe200048060ff */
[C---:B------:R-:W-:Y:S01]  /*162ff0*/  IMAD.X R23, R59.reuse, 0x1, R39, P0 ;  /* 0x000000013b177824 */ /* 0x040fe200000e0627 */
[----:B------:R-:W-:Y:S01]  /*163000*/  IADD3 R24, P0, R58, R40, RZ ;  /* 0x000000283a187210 */ /* 0x000fe20007f1e0ff */
[----:B-1----:R-:W4:Y:S04]  /*163010*/  LDL.LU.64 R50, [R1+0x6e78] ;  /* 0x006e780001327983 */ /* 0x002f280000300a00 */
[----:B------:R-:W-:Y:S04]  /*163020*/  STL [R1+0x5348], R6 ;  /* 0x0053480601007387 */ /* 0x000fe80000100800 */
[----:B------:R0:W-:Y:S04]  /*163030*/  STL [R1+0x5344], R3 ;  /* 0x0053440301007387 */ /* 0x0001e80000100800 */
[----:B------:R1:W-:Y:S01]  /*163040*/  STL.64 [R1+0xf08], R22 ;  /* 0x000f081601007387 */ /* 0x0003e20000100a00 */
[----:B0-----:R-:W-:Y:S01]  /*163050*/  F2FP.SATFINITE.E5M2.F32.PACK_AB_MERGE_C R3, R28, R25, RZ ;  /* 0x000000191c03723e */ /* 0x001fe200048060ff */
[----:B------:R-:W-:Y:S01]  /*163060*/  IMAD.X R25, R59, 0x1, R41, P0 ;  /* 0x000000013b197824 */ /* 0x000fe200000e0629 */
[----:B------:R-:W-:Y:S01]  /*163070*/  F2FP.SATFINITE.E5M2.F32.PACK_AB_MERGE_C R28, R31, R29, RZ ;  /* 0x0000001d1f1c723e */ /* 0x000fe200048060ff */
[----:B-1----:R-:W4:Y:S04]  /*163080*/  LDL.LU.64 R22, [R1+0x6e70] ;  /* 0x006e700001167983 */ /* 0x002f280000300a00 */
[----:B------:R0:W-:Y:S04]  /*163090*/  STL [R1+0x5360], R3 ;  /* 0x0053600301007387 */ /* 0x0001e80000100800 */
[----:B------:R1:W-:Y:S01]  /*1630a0*/  STL.64 [R1+0xf00], R24 ;  /* 0x000f001801007387 */ /* 0x0003e20000100a00 */
[----:B------:R-:W-:-:S02]  /*1630b0*/  LOP3.LUT R59, R56, 0xffff, RZ, 0xc0, !PT ;  /* 0x0000ffff383b7812 */ /* 0x000fc400078ec0ff */
[----:B0-----:R-:W-:Y:S01]  /*1630c0*/  F2FP.SATFINITE.E5M2.F32.PACK_AB_MERGE_C R3, R42, R33, RZ ;  /* 0x000000212a03723e */ /* 0x001fe200048060ff */
[----:B-1----:R-:W4:Y:S04]  /*1630d0*/  LDL.LU.64 R24, [R1+0x6e68] ;  /* 0x006e680001187983 */ /* 0x002f280000300a00 */
[----:B------:R0:W-:Y:S04]  /*1630e0*/  STL [R1+0x535c], R28 ;  /* 0x00535c1c01007387 */ /* 0x0001e80000100800 */
[----:B------:R1:W-:Y:S04]  /*1630f0*/  STL [R1+0x536c], R3 ;  /* 0x00536c0301007387 */ /* 0x0003e80000100800 */
[----:B------:R-:W4:Y:S01]  /*163100*/  LDL.LU R56, [R1+0x378] ;  /* 0x0003780001387983 */ /* 0x000f220000300800 */
[----:B0-----:R-:W-:-:S03]  /*163110*/  LOP3.LUT R28, R57, 0xffff, RZ, 0xc0, !PT ;  /* 0x0000ffff391c7812 */ /* 0x001fc600078ec0ff */
[----:B------:R-:W4:Y:S01]  /*163120*/  LDL.LU R57, [R1+0x198] ;  /* 0x0001980001397983 */ /* 0x000f220000300800 */
[----:B------:R-:W-:-:S04]  /*163130*/  LOP3.LUT R6, R43, 0xffff, RZ, 0xc0, !PT ;  /* 0x0000ffff2b067812 */ /* 0x000fc800078ec0ff */
[----:B-1----:R-:W-:Y:S02]  /*163140*/  SHF.R.U32.HI R3, RZ, 0x8, R6 ;  /* 0x00000008ff037819 */ /* 0x002fe40000011606 */
[--C-:B------:R-:W-:Y:S02]  /*163150*/  PRMT R29, R6, 0x3340, R59.reuse ;  /* 0x00003340061d7816 */ /* 0x100fe4000000003b */
[----:B------:R-:W-:Y:S02]  /*163160*/  SHF.R.U32.HI R6, RZ, 0x8, R59 ;  /* 0x00000008ff067819 */ /* 0x000fe4000001163b */
[----:B------:R-:W-:Y:S02]  /*163170*/  LOP3.LUT R3, R3, 0xffff, RZ, 0xc0, !PT ;  /* 0x0000ffff03037812 */ /* 0x000fe400078ec0ff */
[----:B------:R-:W-:-:S04]  /*163180*/  LOP3.LUT R6, R6, 0xffff, RZ, 0xc0, !PT ;  /* 0x0000ffff06067812 */ /* 0x000fc800078ec0ff */
[----:B------:R-:W-:Y:S01]  /*163190*/  PRMT R6, R3, 0x3340, R6 ;  /* 0x0000334003067816 */ /* 0x000fe20000000006 */
[----:B------:R-:W-:Y:S01]  /*1631a0*/  VIADD R58, R58, UR6 ;  /* 0x000000063a3a7c36 */ /* 0x000fe20008000000 */
[----:B------:R-:W-:Y:S01]  /*1631b0*/  LOP3.LUT R30, R30, 0xffff, RZ, 0xc0, !PT ;  /* 0x0000ffff1e1e7812 */ /* 0x000fe200078ec0ff */
[----:B------:R-:W-:-:S03]  /*1631c0*/  ULDC UR6, c[0x0][0x248] ;  /* 0x0000920000067ab9 */ /* 0x000fc60000000800 */
[----:B------:R-:W-:Y:S02]  /*1631d0*/  IADD3 R42, P0, R58, R36, RZ ;  /* 0x000000243a2a7210 */ /* 0x000fe40007f1e0ff */
[----:B--2---:R-:W-:Y:S02]  /*1631e0*/  LOP3.LUT R2, R2, 0xffff, RZ, 0xc0, !PT ;  /* 0x0000ffff02027812 */ /* 0x004fe400078ec0ff */
[----:B---3--:R-:W-:Y:S02]  /*1631f0*/  LOP3.LUT R3, R44, 0xffff, RZ, 0xc0, !PT ;  /* 0x0000ffff2c037812 */ /* 0x008fe400078ec0ff */
[----:B----4-:R-:W-:-:S04]  /*163200*/  PRMT R59, R28, 0x3340, R0 ;  /* 0x000033401c3b7816 */ /* 0x010fc80000000000 */
[----:B------:R-:W-:-:S05]  /*163210*/  PRMT R29, R29, 0x5410, R59 ;  /* 0x000054101d1d7816 */ /* 0x000fca000000003b */
[----:B------:R-:W-:Y:S04]  /*163220*/  STL [R1+0x55d4], R29 ;  /* 0x0055d41d01007387 */ /* 0x000fe80000100800 */
[----:B------:R0:W-:Y:S01]  /*163230*/  STL [R1+0x5478], R6 ;  /* 0x0054780601007387 */ /* 0x0001e20000100800 */
[----:B------:R-:W-:Y:S02]  /*163240*/  PRMT R59, R2, 0x3340, R0 ;  /* 0x00003340023b7816 */ /* 0x000fe40000000000 */
[----:B0-----:R-:W-:-:S04]  /*163250*/  LOP3.LUT R6, R55, 0xffff, RZ, 0xc0, !PT ;  /* 0x0000ffff37067812 */ /* 0x001fc800078ec0ff */
[----:B------:R-:W-:-:S04]  /*163260*/  PRMT R29, R3, 0x3340, R6 ;  /* 0x00003340031d7816 */ /* 0x000fc80000000006 */
[----:B------:R-:W-:Y:S02]  /*163270*/  PRMT R29, R29, 0x5410, R59 ;  /* 0x000054101d1d7816 */ /* 0x000fe4000000003b */
[----:B------:R-:W-:Y:S02]  /*163280*/  SHF.R.S32.HI R59, RZ, 0x1f, R58 ;  /* 0x0000001fff3b7819 */ /* 0x000fe4000001143a */
[----:B------:R-:W-:Y:S02]  /*163290*/  SHF.R.U32.HI R28, RZ, 0x8, R28 ;  /* 0x00000008ff1c7819 */ /* 0x000fe4000001161c */
[----:B------:R-:W-:Y:S01]  /*1632a0*/  SHF.R.U32.HI R3, RZ, 0x8, R3 ;  /* 0x00000008ff037819 */ /* 0x000fe20000011603 */
[----:B------:R-:W-:Y:S01]  /*1632b0*/  IMAD.X R43, R59, 0x1, R37, P0 ;  /* 0x000000013b2b7824 */ /* 0x000fe200000e0625 */
[----:B------:R-:W-:Y:S01]  /*1632c0*/  SHF.R.U32.HI R6, RZ, 0x8, R6 ;  /* 0x00000008ff067819 */ /* 0x000fe20000011606 */
[----:B------:R0:W-:Y:S04]  /*1632d0*/  STL [R1+0x55d0], R29 ;  /* 0x0055d01d01007387 */ /* 0x0001e80000100800 */
[----:B------:R1:W-:Y:S04]  /*1632e0*/  STL.64 [R1+0xef8], R42 ;  /* 0x000ef82a01007387 */ /* 0x0003e80000100a00 */
[----:B------:R-:W2:Y:S01]  /*1632f0*/  LDL.LU R55, [R1+0x37c] ;  /* 0x00037c0001377983 */ /* 0x000ea20000300800 */
[----:B------:R-:W-:-:S02]  /*163300*/  LOP3.LUT R28, R28, 0xffff, RZ, 0xc0, !PT ;  /* 0x0000ffff1c1c7812 */ /* 0x000fc400078ec0ff */
[----:B------:R-:W-:Y:S02]  /*163310*/  LOP3.LUT R3, R3, 0xffff, RZ, 0xc0, !PT ;  /* 0x0000ffff03037812 */ /* 0x000fe400078ec0ff */
[----:B------:R-:W-:Y:S02]  /*163320*/  LOP3.LUT R6, R6, 0xffff, RZ, 0xc0, !PT ;  /* 0x0000ffff06067812 */ /* 0x000fe400078ec0ff */
[----:B0-----:R-:W-:Y:S02]  /*163330*/  PRMT R29, R28, 0x3340, R0 ;  /* 0x000033401c1d7816 */ /* 0x001fe40000000000 */
[----:B------:R-:W-:Y:S01]  /*163340*/  PRMT R28, R3, 0x3340, R6 ;  /* 0x00003340031c7816 */ /* 0x000fe20000000006 */
[----:B-1----:R-:W3:Y:S04]  /*163350*/  LDL.LU R42, [R1+0x1a8] ;  /* 0x0001a800012a7983 */ /* 0x002ee80000300800 */
[----:B------:R-:W-:Y:S04]  /*163360*/  STL [R1+0x608], R29 ;  /* 0x0006081d01007387 */ /* 0x000fe80000100800 */
[----:B------:R0:W-:Y:S01]  /*163370*/  STL [R1+0x5474], R28 ;  /* 0x0054741c01007387 */ /* 0x0001e20000100800 */
[----:B------:R-:W-:-:S04]  /*163380*/  LOP3.LUT R3, R60, 0xffff, RZ, 0xc0, !PT ;  /* 0x0000ffff3c037812 */ /* 0x000fc800078ec0ff */
[----:B------:R-:W-:Y:S02]  /*163390*/  PRMT R60, R3, 0x3340, R0 ;  /* 0x00003340033c7816 */ /* 0x000fe40000000000 */
[----:B------:R-:W-:Y:S02]  /*1633a0*/  LOP3.LUT R6, R56, 0xffff, RZ, 0xc0, !PT ;  /* 0x0000ffff38067812 */ /* 0x000fe400078ec0ff */
[----:B------:R-:W-:Y:S02]  /*1633b0*/  IADD3 R56, P0, R58, R34, RZ ;  /* 0x000000223a387210 */ /* 0x000fe40007f1e0ff */
[----:B0-----:R-:W-:-:S04]  /*1633c0*/  LOP3.LUT R28, R57, 0xffff, RZ, 0xc0, !PT ;  /* 0x0000ffff391c7812 */ /* 0x001fc800078ec0ff */
[----:B------:R-:W-:Y:S01]  /*1633d0*/  PRMT R29, R6, 0x3340, R28 ;  /* 0x00003340061d7816 */ /* 0x000fe2000000001c */
[----:B------:R-:W-:-:S03]  /*1633e0*/  IMAD.X R57, R59, 0x1, R35, P0 ;  /* 0x000000013b397824 */ /* 0x000fc600000e0623 */
[----:B------:R-:W-:Y:S02]  /*1633f0*/  PRMT R29, R29, 0x5410, R60 ;  /* 0x000054101d1d7816 */ /* 0x000fe4000000003c */
[----:B------:R-:W-:-:S03]  /*163400*/  SHF.R.U32.HI R60, RZ, 0x8, R2 ;  /* 0x00000008ff3c7819 */ /* 0x000fc60000011602 */
[----:B------:R-:W-:Y:S04]  /*163410*/  STL [R1+0x55cc], R29 ;  /* 0x0055cc1d01007387 */ /* 0x000fe80000100800 */
[----:B------:R-:W4:Y:S04]  /*163420*/  LDL.LU R2, [R1+0x564] ;  /* 0x0005640001027983 */ /* 0x000f280000300800 */
[----:B------:R-:W4:Y:S04]  /*163430*/  LDL.LU R43, [R1+0x94] ;  /* 0x00009400012b7983 */ /* 0x000f280000300800 */
[----:B------:R0:W-:Y:S04]  /*163440*/  STL.64 [R1+0xef0], R56 ;  /* 0x000ef03801007387 */ /* 0x0001e80000100a00 */
[----:B0-----:R-:W4:Y:S01]  /*163450*/  LDL.LU R57, [R1+0x2f4] ;  /* 0x0002f40001397983 */ /* 0x001f220000300800 */
[----:B------:R-:W-:-:S02]  /*163460*/  SHF.R.U32.HI R6, RZ, 0x8, R6 ;  /* 0x00000008ff067819 */ /* 0x000fc40000011606 */
[----:B------:R-:W-:Y:S02]  /*163470*/  SHF.R.U32.HI R29, RZ, 0x8, R28 ;  /* 0x00000008ff1d7819 */ /* 0x000fe4000001161c */
[----:B------:R-:W-:Y:S02]  /*163480*/  LOP3.LUT R28, R60, 0xffff, RZ, 0xc0, !PT ;  /* 0x0000ffff3c1c7812 */ /* 0x000fe400078ec0ff */
[----:B------:R-:W-:Y:S02]  /*163490*/  LOP3.LUT R6, R6, 0xffff, RZ, 0xc0, !PT ;  /* 0x0000ffff06067812 */ /* 0x000fe400078ec0ff */
[----:B------:R-:W-:Y:S02]  /*1634a0*/  LOP3.LUT R60, R29, 0xffff, RZ, 0xc0, !PT ;  /* 0x0000ffff1d3c7812 */ /* 0x000fe400078ec0ff */
[----:B------:R-:W-:Y:S02]  /*1634b0*/  PRMT R31, R28, 0x3340, R0 ;  /* 0x000033401c1f7816 */ /* 0x000fe40000000000 */
[----:B------:R-:W-:-:S02]  /*1634c0*/  IADD3 R28, P0, R58, R38, RZ ;  /* 0x000000263a1c7210 */ /* 0x000fc40007f1e0ff */
[----:B------:R-:W-:Y:S02]  /*1634d0*/  PRMT R6, R6, 0x3340, R60 ;  /* 0x0000334006067816 */ /* 0x000fe4000000003c */
[----:B------:R-:W-:Y:S01]  /*1634e0*/  SHF.R.U32.HI R60, RZ, 0x8, R3 ;  /* 0x00000008ff3c7819 */ /* 0x000fe20000011603 */
[----:B------:R-:W-:-:S03]  /*1634f0*/  IMAD.X R29, R59, 0x1, R39, P0 ;  /* 0x000000013b1d7824 */ /* 0x000fc600000e0627 */
[----:B------:R-:W-:Y:S01]  /*163500*/  LOP3.LUT R60, R60, 0xffff, RZ, 0xc0, !PT ;  /* 0x0000ffff3c3c7812 */ /* 0x000fe200078ec0ff */
[----:B------:R-:W-:Y:S04]  /*163510*/  STL [R1+0x600], R31 ;  /* 0x0006001f01007387 */ /* 0x000fe80000100800 */
[----:B------:R-:W-:Y:S01]  /*163520*/  STL [R1+0x5468], R6 ;  /* 0x0054680601007387 */ /* 0x000fe20000100800 */
[----:B------:R-:W-:-:S03]  /*163530*/  PRMT R3, R60, 0x3340, R0 ;  /* 0x000033403c037816 */ /* 0x000fc60000000000 */
[----:B------:R0:W-:Y:S04]  /*163540*/  STL.64 [R1+0xee8], R28 ;  /* 0x000ee81c01007387 */ /* 0x0001e80000100a00 */
[----:B0-----:R-:W4:Y:S04]  /*163550*/  LDL.LU.64 R28, [R1+0x6e60] ;  /* 0x006e6000011c7983 */ /* 0x001f280000300a00 */
[----:B------:R-:W4:Y:S04]  /*163560*/  LDL.LU R44, [R1+0x90] ;  /* 0x00009000012c7983 */ /* 0x000f280000300800 */
[----:B------:R3:W-:Y:S04]  /*163570*/  STL [R1+0x604], R3 ;  /* 0x0006040301007387 */ /* 0x0007e80000100800 */
[----:B------:R-:W4:Y:S01]  /*163580*/  LDL.LU R56, [R1+0x560] ;  /* 0x0005600001387983 */ /* 0x000f220000300800 */
[----:B------:R-:W-:-:S02]  /*163590*/  PRMT R60, R30, 0x3340, R0 ;  /* 0x000033401e3c7816 */ /* 0x000fc40000000000 */
[----:B--2---:R-:W-:Y:S02]  /*1635a0*/  LOP3.LUT R6, R55, 0xffff, RZ, 0xc0, !PT ;  /* 0x0000ffff37067812 */ /* 0x004fe400078ec0ff */
[----:B------:R-:W2:Y:S04]  /*1635b0*/  LDL.LU R55, [R1+0x2f0] ;  /* 0x0002f00001377983 */ /* 0x000ea80000300800 */
[----:B------:R0:W-:Y:S01]  /*1635c0*/  STL [R1+0x55e8], R30 ;  /* 0x0055e81e01007387 */ /* 0x0001e20000100800 */
[----:B---3--:R-:W-:-:S04]  /*1635d0*/  LOP3.LUT R3, R42, 0xffff, RZ, 0xc0, !PT ;  /* 0x0000ffff2a037812 */ /* 0x008fc800078ec0ff */
[----:B0-----:R-:W-:-:S04]  /*1635e0*/  PRMT R30, R6, 0x3340, R3 ;  /* 0x00003340061e7816 */ /* 0x001fc80000000003 */
[----:B------:R-:W-:Y:S02]  /*1635f0*/  PRMT R33, R30, 0x5410, R60 ;  /* 0x000054101e217816 */ /* 0x000fe4000000003c */
[----:B------:R-:W-:Y:S02]  /*163600*/  IADD3 R30, P0, R58, R40, RZ ;  /* 0x000000283a1e7210 */ /* 0x000fe40007f1e0ff */
[----:B------:R-:W-:-:S03]  /*163610*/  SHF.R.U32.HI R60, RZ, 0x8, R6 ;  /* 0x00000008ff3c7819 */ /* 0x000fc60000011606 */
[----:B------:R-:W-:Y:S01]  /*163620*/  IMAD.X R31, R59, 0x1, R41, P0 ;  /* 0x000000013b1f7824 */ /* 0x000fe200000e0629 */
[----:B------:R-:W-:Y:S01]  /*163630*/  SHF.R.U32.HI R59, RZ, 0x8, R3 ;  /* 0x00000008ff3b7819 */ /* 0x000fe20000011603 */
[----:B------:R-:W-:Y:S01]  /*163640*/  STL [R1+0x55c4], R33 ;  /* 0x0055c42101007387 */ /* 0x000fe20000100800 */
[----:B------:R-:W-:-:S03]  /*163650*/  LOP3.LUT R60, R60, 0xffff, RZ, 0xc0, !PT ;  /* 0x0000ffff3c3c7812 */ /* 0x000fc600078ec0ff */
[----:B------:R0:W-:Y:S01]  /*163660*/  STL.64 [R1+0xee0], R30 ;  /* 0x000ee01e01007387 */ /* 0x0001e20000100a00 */
[----:B------:R-:W-:-:S04]  /*163670*/  LOP3.LUT R59, R59, 0xffff, RZ, 0xc0, !PT ;  /* 0x0000ffff3b3b7812 */ /* 0x000fc800078ec0ff */
[----:B------:R-:W-:-:S05]  /*163680*/  PRMT R3, R60, 0x3340, R59 ;  /* 0x000033403c037816 */ /* 0x000fca000000003b */
[----:B------:R1:W-:Y:S01]  /*163690*/  STL [R1+0x54b0], R3 ;  /* 0x0054b00301007387 */ /* 0x0003e20000100800 */
[----:B----4-:R-:W-:Y:S02]  /*1636a0*/  LOP3.LUT R2, R2, 0xffff, RZ, 0xc0, !PT ;  /* 0x0000ffff02027812 */ /* 0x010fe400078ec0ff */
[----:B------:R-:W-:-:S04]  /*1636b0*/  LOP3.LUT R6, R43, 0xffff, RZ, 0xc0, !PT ;  /* 0x0000ffff2b067812 */ /* 0x000fc800078ec0ff */
[----:B------:R-:W-:Y:S02]  /*1636c0*/  PRMT R59, R6, 0x3340, R0 ;  /* 0x00003340063b7816 */ /* 0x000fe40000000000 */
[----:B0-----:R-:W-:Y:S02]  /*1636d0*/  LOP3.LUT R30, R57, 0xffff, RZ, 0xc0, !PT ;  /* 0x0000ffff391e7812 */ /* 0x001fe400078ec0ff */
[----:B-1----:R-:W-:Y:S01]  /*1636e0*/  SHF.R.U32.HI R3, RZ, 0x8, R2 ;  /* 0x00000008ff037819 */ /* 0x002fe20000011602 */
[----:B------:R-:W3:Y:S01]  /*1636f0*/  LDL.LU R57, [R1+0x384] ;  /* 0x0003840001397983 */ /* 0x000ee20000300800 */
[----:B------:R-:W-:-:S04]  /*163700*/  PRMT R60, R2, 0x3340, R30 ;  /* 0x00003340023c7816 */ /* 0x000fc8000000001e */
[----:B------:R-:W-:-:S05]  /*163710*/  PRMT R31, R60, 0x5410, R59 ;  /* 0x000054103c1f7816 */ /* 0x000fca000000003b */
[----:B------:R-:W-:Y:S04]  /*163720*/  STL [R1+0x55c0], R31 ;  /* 0x0055c01f01007387 */ /* 0x000fe80000100800 */
[----:B------:R-:W4:Y:S01]  /*163730*/  LDL.LU R2, [R1+0x1b4] ;  /* 0x0001b40001027983 */ /* 0x000f220000300800 */
[----:B------:R-:W-:Y:S02]  /*163740*/  SHF.R.U32.HI R60, RZ, 0x8, R30 ;  /* 0x00000008ff3c7819 */ /* 0x000fe4000001161e */
[----:B------:R-:W-:Y:S02]  /*163750*/  SHF.R.U32.HI R59, RZ, 0x8, R6 ;  /* 0x00000008ff3b7819 */ /* 0x000fe40000011606 */
[----:B------:R-:W-:Y:S02]  /*163760*/  LOP3.LUT R3, R3, 0xffff, RZ, 0xc0, !PT ;  /* 0x0000ffff03037812 */ /* 0x000fe400078ec0ff */
[----:B------:R-:W-:-:S02]  /*163770*/  LOP3.LUT R60, R60, 0xffff, RZ, 0xc0, !PT ;  /* 0x0000ffff3c3c7812 */ /* 0x000fc400078ec0ff */
[----:B------:R-:W-:Y:S02]  /*163780*/  LOP3.LUT R59, R59, 0xffff, RZ, 0xc0, !PT ;  /* 0x0000ffff3b3b7812 */ /* 0x000fe400078ec0ff */
[----:B------:R-:W-:Y:S02]  /*163790*/  PRMT R3, R3, 0x3340, R60 ;  /* 0x0000334003037816 */ /* 0x000fe4000000003c */
[----:B------:R-:W-:-:S03]  /*1637a0*/  PRMT R6, R59, 0x3340, R0 ;  /* 0x000033403b067816 */ /* 0x000fc60000000000 */
[----:B------:R0:W-:Y:S04]  /*1637b0*/  STL [R1+0x545c], R3 ;  /* 0x00545c0301007387 */ /* 0x0001e80000100800 */
[----:B------:R2:W-:Y:S01]  /*1637c0*/  STL [R1+0x5ec], R6 ;  /* 0x0005ec0601007387 */ /* 0x0005e20000100800 */
[----:B------:R-:W-:Y:S01]  /*1637d0*/  LOP3.LUT R30, R44, 0xffff, RZ, 0xc0, !PT ;  /* 0x0000ffff2c1e7812 */ /* 0x000fe200078ec0ff */
[----:B------:R-:W-:Y:S01]  /*1637e0*/  VIADD R58, R58, UR6 ;  /* 0x000000063a3a7c36 */ /* 0x000fe20008000000 */
[----:B------:R-:W-:Y:S02]  /*1637f0*/  LOP3.LUT R20, R20, 0xffff, RZ, 0xc0, !PT ;  /* 0x0000ffff14147812 */ /* 0x000fe400078ec0ff */
[----:B------:R-:W-:Y:S02]  /*163800*/  LOP3.LUT R32, R32, 0xffff, RZ, 0xc0, !PT ;  /* 0x0000ffff20207812 */ /* 0x000fe400078ec0ff */
[----:B0-----:R-:W-:-:S02]  /*163810*/  LOP3.LUT R3, R56, 0xffff, RZ, 0xc0, !PT ;  /* 0x0000ffff38037812 */ /* 0x001fc400078ec0ff */
[----:B------:R-:W-:Y:S02]  /*163820*/  PRMT R59, R30, 0x3340, R0 ;  /* 0x000033401e3b7816 */ /* 0x000fe40000000000 */
[----:B------:R-:W-:Y:S01]  /*163830*/  IADD3 R42, P0, R58, R36, RZ ;  /* 0x000000243a2a7210 */ /* 0x000fe20007f1e0ff */
[----:B------:R-:W-:Y:S01]  /*163840*/  ULDC UR6, c[0x0][0x248] ;  /* 0x0000920000067ab9 */ /* 0x000fe20000000800 */
[----:B--2---:R-:W-:-:S04]  /*163850*/  LOP3.LUT R6, R55, 0xffff, RZ, 0xc0, !PT ;  /* 0x0000ffff37067812 */ /* 0x004fc800078ec0ff */
[----:B------:R-:W-:-:S04]  /*163860*/  PRMT R60, R3, 0x3340, R6 ;  /* 0x00003340033c7816 */ /* 0x000fc80000000006 */
[----:B------:R-:W-:Y:S02]  /*163870*/  PRMT R31, R60, 0x5410, R59 ;  /* 0x000054103c1f7816 */ /* 0x000fe4000000003b */
[----:B------:R-:W-:-:S05]  /*163880*/  SHF.R.S32.HI R59, RZ, 0x1f, R58 ;  /* 0x0000001fff3b7819 */ /* 0x000fca000001143a */
[----:B------:R-:W-:Y:S01]  /*163890*/  IMAD.X R43, R59, 0x1, R37, P0 ;  /* 0x000000013b2b7824 */ /* 0x000fe200000e0625 */
[----:B------:R-:W-:Y:S04]  /*1638a0*/  STL [R1+0x55bc], R31 ;  /* 0x0055bc1f01007387 */ /* 0x000fe80000100800 */
[----:B------:R-:W2:Y:S04]  /*1638b0*/  LDL.LU R33, [R1+0x380] ;  /* 0x0003800001217983 */ /* 0x000ea80000300800 */
[----:B------:R-:W-:Y:S04]  /*1638c0*/  STL.64 [R1+0xed8], R42 ;  /* 0x000ed82a01007387 */ /* 0x000fe80000100a00 */
[----:B------:R-:W2:Y:S01]  /*1638d0*/  LDL.LU R55, [R1+0x1b8] ;  /* 0x0001b80001377983 */ /* 0x000ea20000300800 */
[----:B------:R-:W-:-:S02]  /*1638e0*/  SHF.R.U32.HI R3, RZ, 0x8, R3 ;  /* 0x00000008ff037819 */ /* 0x000fc40000011603 */
[----:B------:R-:W-:Y:S02]  /*1638f0*/  SHF.R.U32.HI R6, RZ, 0x8, R6 ;  /* 0x00000008ff067819 */ /* 0x000fe40000011606 */
[----:B------:R-:W-:Y:S02]  /*163900*/  SHF.R.U32.HI R60, RZ, 0x8, R30 ;  /* 0x00000008ff3c7819 */ /* 0x000fe4000001161e */
[----:B------:R-:W-:Y:S02]  /*163910*/  LOP3.LUT R3, R3, 0xffff, RZ, 0xc0, !PT ;  /* 0x0000ffff03037812 */ /* 0x000fe400078ec0ff */
[----:B------:R-:W-:Y:S02]  /*163920*/  LOP3.LUT R6, R6, 0xffff, RZ, 0xc0, !PT ;  /* 0x0000ffff06067812 */ /* 0x000fe400078ec0ff */
[----:B------:R-:W-:Y:S02]  /*163930*/  LOP3.LUT R60, R60, 0xffff, RZ, 0xc0, !PT ;  /* 0x0000ffff3c3c7812 */ /* 0x000fe400078ec0ff */
[----:B------:R-:W-:-:S02]  /*163940*/  PRMT R30, R3, 0x3340, R6 ;  /* 0x00003340031e7816 */ /* 0x000fc40000000006 */
[----:B------:R-:W-:-:S03]  /*163950*/  PRMT R6, R60, 0x3340, R0 ;  /* 0x000033403c067816 */ /* 0x000fc60000000000 */
[----:B------:R-:W-:Y:S04]  /*163960*/  STL [R1+0x5458], R30 ;  /* 0x0054581e01007387 */ /* 0x000fe80000100800 */
[----:B------:R4:W-:Y:S02]  /*163970*/  STL [R1+0x5e8], R6 ;  /* 0x0005e80601007387 */ /* 0x0009e40000100800 */
[----:B----4-:R-:W-:Y:S02]  /*163980*/  LOP3.LUT R6, R2, 0xffff, RZ, 0xc0, !PT ;  /* 0x0000ffff02067812 */ /* 0x010fe400078ec0ff */
[----:B------:R-:W4:Y:S01]  /*163990*/  LDL.LU R2, [R1+0x568] ;  /* 0x0005680001027983 */ /* 0x000f220000300800 */
[----:B---3--:R-:W-:Y:S02]  /*1639a0*/  LOP3.LUT R3, R57, 0xffff, RZ, 0xc0, !PT ;  /* 0x0000ffff39037812 */ /* 0x008fe400078ec0ff */
[----:B------:R-:W-:Y:S01]  /*1639b0*/  PRMT R60, R20, 0x3340, R0 ;  /* 0x00003340143c7816 */ /* 0x000fe20000000000 */
[----:B------:R-:W3:Y:S04]  /*1639c0*/  LDL.LU R42, [R1+0x9c] ;  /* 0x00009c00012a7983 */ /* 0x000ee80000300800 */
[----:B------:R-:W3:Y:S01]  /*1639d0*/  LDL.LU R43, [R1+0x2fc] ;  /* 0x0002fc00012b7983 */ /* 0x000ee20000300800 */
[----:B------:R-:W-:-:S04]  /*1639e0*/  PRMT R30, R3, 0x3340, R6 ;  /* 0x00003340031e7816 */ /* 0x000fc80000000006 */
[----:B------:R-:W-:Y:S02]  /*1639f0*/  PRMT R30, R30, 0x5410, R60 ;  /* 0x000054101e1e7816 */ /* 0x000fe4000000003c */
[----:B------:R-:W-:Y:S02]  /*163a00*/  SHF.R.U32.HI R3, RZ, 0x8, R3 ;  /* 0x00000008ff037819 */ /* 0x000fe40000011603 */
[----:B------:R-:W-:Y:S02]  /*163a10*/  SHF.R.U32.HI R6, RZ, 0x8, R6 ;  /* 0x00000008ff067819 */ /* 0x000fe40000011606 */
[----:B------:R-:W-:Y:S01]  /*163a20*/  SHF.R.U32.HI R60, RZ, 0x8, R20 ;  /* 0x00000008ff3c7819 */ /* 0x000fe20000011614 */
[----:B------:R0:W-:Y:S01]  /*163a30*/  STL [R1+0x55b8], R30 ;  /* 0x0055b81e01007387 */ /* 0x0001e20000100800 */
[----:B------:R-:W-:Y:S02]  /*163a40*/  LOP3.LUT R3, R3, 0xffff, RZ, 0xc0, !PT ;  /* 0x0000ffff03037812 */ /* 0x000fe400078ec0ff */
[----:B------:R-:W-:-:S02]  /*163a50*/  LOP3.LUT R6, R6, 0xffff, RZ, 0xc0, !PT ;  /* 0x0000ffff06067812 */ /* 0x000fc400078ec0ff */
[----:B------:R-:W-:Y:S02]  /*163a60*/  LOP3.LUT R60, R60, 0xffff, RZ, 0xc0, !PT ;  /* 0x0000ffff3c3c7812 */ /* 0x000fe400078ec0ff */
[----:B0-----:R-:W-:Y:S02]  /*163a70*/  IADD3 R30, P0, R58, R34, RZ ;  /* 0x000000223a1e7210 */ /* 0x001fe40007f1e0ff */
[----:B------:R-:W-:-:S03]  /*163a80*/  PRMT R6, R3, 0x3340, R6 ;  /* 0x0000334003067816 */ /* 0x000fc60000000006 */
[----:B------:R-:W-:Y:S01]  /*163a90*/  IMAD.X R31, R59, 0x1, R35, P0 ;  /* 0x000000013b1f7824 */ /* 0x000fe200000e0623 */
[----:B------:R-:W-:-:S04]  /*163aa0*/  PRMT R3, R60, 0x3340, R0 ;  /* 0x000033403c037816 */ /* 0x000fc80000000000 */
[----:B------:R-:W-:Y:S04]  /*163ab0*/  STL.64 [R1+0xed0], R30 ;  /* 0x000ed01e01007387 */ /* 0x000fe80000100a00 */
[----:B------:R-:W3:Y:S04]  /*163ac0*/  LDL.LU R44, [R1+0x56c] ;  /* 0x00056c00012c7983 */ /* 0x000ee80000300800 */
[----:B------:R0:W-:Y:S04]  /*163ad0*/  STL [R1+0x5450], R6 ;  /* 0x0054500601007387 */ /* 0x0001e80000100800 */
[----:B------:R-:W3:Y:S04]  /*163ae0*/  LDL.LU R56, [R1+0xa0] ;  /* 0x0000a00001387983 */ /* 0x000ee80000300800 */
[----:B------:R2:W-:Y:S04]  /*163af0*/  STL [R1+0x5e4], R3 ;  /* 0x0005e40301007387 */ /* 0x0005e80000100800 */
[----:B------:R-:W3:Y:S01]  /*163b00*/  LDL.LU R57, [R1+0x300] ;  /* 0x0003000001397983 */ /* 0x000ee20000300800 */
[----:B0-----:R-:W-:-:S04]  /*163b10*/  LOP3.LUT R6, R5, 0xffff, RZ, 0xc0, !PT ;  /* 0x0000ffff05067812 */ /* 0x001fc800078ec0ff */
[----:B------:R-:W-:Y:S01]  /*163b20*/  PRMT R60, R6, 0x3340, R0 ;  /* 0x00003340063c7816 */ /* 0x000fe20000000000 */
[----:B------:R0:W-:Y:S01]  /*163b30*/  STL [R1+0x55e4], R6 ;  /* 0x0055e40601007387 */ /* 0x0001e20000100800 */
[----:B------:R-:W-:-:S05]  /*163b40*/  IADD3 R30, P0, R58, R38, RZ ;  /* 0x000000263a1e7210 */ /* 0x000fca0007f1e0ff */
[----:B------:R-:W-:Y:S01]  /*163b50*/  IMAD.X R31, R59, 0x1, R39, P0 ;  /* 0x000000013b1f7824 */ /* 0x000fe200000e0627 */
[----:B--2---:R-:W-:Y:S02]  /*163b60*/  LOP3.LUT R3, R33, 0xffff, RZ, 0xc0, !PT ;  /* 0x0000ffff21037812 */ /* 0x004fe400078ec0ff */
[----:B------:R-:W-:-:S04]  /*163b70*/  LOP3.LUT R5, R55, 0xffff, RZ, 0xc0, !PT ;  /* 0x0000ffff37057812 */ /* 0x000fc800078ec0ff */
[----:B0-----:R-:W-:Y:S02]  /*163b80*/  PRMT R6, R3, 0x3340, R5 ;  /* 0x0000334003067816 */ /* 0x001fe40000000005 */
[----:B------:R-:W-:Y:S02]  /*163b90*/  SHF.R.U32.HI R3, RZ, 0x8, R3 ;  /* 0x00000008ff037819 */ /* 0x000fe40000011603 */
[----:B------:R-:W-:Y:S02]  /*163ba0*/  PRMT R6, R6, 0x5410, R60 ;  /* 0x0000541006067816 */ /* 0x000fe4000000003c */
[----:B------:R-:W-:Y:S02]  /*163bb0*/  SHF.R.U32.HI R60, RZ, 0x8, R5 ;  /* 0x00000008ff3c7819 */ /* 0x000fe40000011605 */
[----:B------:R-:W-:Y:S02]  /*163bc0*/  LOP3.LUT R3, R3, 0xffff, RZ, 0xc0, !PT ;  /* 0x0000ffff03037812 */ /* 0x000fe400078ec0ff */
[----:B------:R-:W-:Y:S01]  /*163bd0*/  LOP3.LUT R60, R60, 0xffff, RZ, 0xc0, !PT ;  /* 0x0000ffff3c3c7812 */ /* 0x000fe200078ec0ff */
[----:B------:R-:W-:Y:S04]  /*163be0*/  STL [R1+0x55b4], R6 ;  /* 0x0055b40601007387 */ /* 0x000fe80000100800 */
[----:B------:R0:W-:Y:S01]  /*163bf0*/  STL.64 [R1+0xec8], R30 ;  /* 0x000ec81e01007387 */ /* 0x0001e20000100a00 */
[----:B------:R-:W-:-:S03]  /*163c00*/  PRMT R3, R3, 0x3340, R60 ;  /* 0x0000334003037816 */ /* 0x000fc6000000003c */
[----:B0-----:R-:W2:Y:S04]  /*163c10*/  LDL.LU.64 R30, [R1+0x6e58] ;  /* 0x006e5800011e7983 */ /* 0x001ea80000300a00 */
[----:B------:R-:W2:Y:S04]  /*163c20*/  LDL.LU R55, [R1+0x388] ;  /* 0x0003880001377983 */ /* 0x000ea80000300800 */
[----:B------:R0:W-:Y:S01]  /*163c30*/  STL [R1+0x54a4], R3 ;  /* 0x0054a40301007387 */ /* 0x0001e20000100800 */
[----:B----4-:R-:W-:-:S03]  /*163c40*/  LOP3.LUT R5, R2, 0xffff, RZ, 0xc0, !PT ;  /* 0x0000ffff02057812 */ /* 0x010fc600078ec0ff */
[----:B------:R-:W4:Y:S01]  /*163c50*/  LDL.LU R2, [R1+0x1d4] ;  /* 0x0001d40001027983 */ /* 0x000f220000300800 */
[----:B---3--:R-:W-:Y:S02]  /*163c60*/  LOP3.LUT R20, R42, 0xffff, RZ, 0xc0, !PT ;  /* 0x0000ffff2a147812 */ /* 0x008fe400078ec0ff */
[----:B0-----:R-:W-:Y:S02]  /*163c70*/  LOP3.LUT R3, R43, 0xffff, RZ, 0xc0, !PT ;  /* 0x0000ffff2b037812 */ /* 0x001fe400078ec0ff */
[----:B------:R-:W-:Y:S02]  /*163c80*/  IADD3 R42, P0, R58, R40, RZ ;  /* 0x000000283a2a7210 */ /* 0x000fe40007f1e0ff */
[----:B------:R-:W-:Y:S02]  /*163c90*/  PRMT R60, R20, 0x3340, R0 ;  /* 0x00003340143c7816 */ /* 0x000fe40000000000 */
[----:B------:R-:W-:Y:S01]  /*163ca0*/  PRMT R6, R5, 0x3340, R3 ;  /* 0x0000334005067816 */ /* 0x000fe20000000003 */
[----:B------:R-:W-:Y:S01]  /*163cb0*/  IMAD.X R43, R59, 0x1, R41, P0 ;  /* 0x000000013b2b7824 */ /* 0x000fe200000e0629 */
[----:B------:R-:W-:-:S02]  /*163cc0*/  SHF.R.U32.HI R59, RZ, 0x8, R3 ;  /* 0x00000008ff3b7819 */ /* 0x000fc40000011603 */
[----:B------:R-:W-:Y:S02]  /*163cd0*/  PRMT R6, R6, 0x5410, R60 ;  /* 0x0000541006067816 */ /* 0x000fe4000000003c */
[----:B------:R-:W-:Y:S02]  /*163ce0*/  SHF.R.U32.HI R60, RZ, 0x8, R5 ;  /* 0x00000008ff3c7819 */ /* 0x000fe40000011605 */
[----:B------:R-:W-:Y:S02]  /*163cf0*/  LOP3.LUT R59, R59, 0xffff, RZ, 0xc0, !PT ;  /* 0x0000ffff3b3b7812 */ /* 0x000fe400078ec0ff */
[----:B------:R-:W-:Y:S01]  /*163d00*/  LOP3.LUT R60, R60, 0xffff, RZ, 0xc0, !PT ;  /* 0x0000ffff3c3c7812 */ /* 0x000fe200078ec0ff */
[----:B------:R0:W-:Y:S03]  /*163d10*/  STL [R1+0x5594], R6 ;  /* 0x0055940601007387 */ /* 0x0001e60000100800 */
[----:B------:R-:W-:Y:S01]  /*163d20*/  PRMT R5, R60, 0x3340, R59 ;  /* 0x000033403c057816 */ /* 0x000fe2000000003b */
[----:B------:R-:W-:Y:S04]  /*163d30*/  STL.64 [R1+0xec0], R42 ;  /* 0x000ec02a01007387 */ /* 0x000fe80000100a00 */
[----:B------:R1:W-:Y:S01]  /*163d40*/  STL [R1+0x5444], R5 ;  /* 0x0054440501007387 */ /* 0x0003e20000100800 */
[----:B0-----:R-:W-:-:S02]  /*163d50*/  LOP3.LUT R6, R44, 0xffff, RZ, 0xc0, !PT ;  /* 0x0000ffff2c067812 */ /* 0x001fc400078ec0ff */
[----:B------:R-:W-:Y:S02]  /*163d60*/  LOP3.LUT R3, R56, 0xffff, RZ, 0xc0, !PT ;  /* 0x0000ffff38037812 */ /* 0x000fe400078ec0ff */
[----:B-1----:R-:W-:Y:S02]  /*163d70*/  LOP3.LUT R5, R57, 0xffff, RZ, 0xc0, !PT ;  /* 0x0000ffff39057812 */ /* 0x002fe400078ec0ff */
[----:B------:R-:W-:Y:S02]  /*163d80*/  PRMT R59, R3, 0x3340, R0 ;  /* 0x00003340033b7816 */ /* 0x000fe40000000000 */
[----:B------:R-:W-:-:S04]  /*163d90*/  PRMT R60, R6, 0x3340, R5 ;  /* 0x00003340063c7816 */ /* 0x000fc80000000005 */
[----:B------:R-:W-:Y:S02]  /*163da0*/  PRMT R33, R60, 0x5410, R59 ;  /* 0x000054103c217816 */ /* 0x000fe4000000003b */
[----:B------:R-:W-:-:S03]  /*163db0*/  SHF.R.U32.HI R59, RZ, 0x8, R20 ;  /* 0x00000008ff3b7819 */ /* 0x000fc60000011614 */
[----:B------:R0:W-:Y:S04]  /*163dc0*/  STL [R1+0x5590], R33 ;  /* 0x0055902101007387 */ /* 0x0001e80000100800 */
[----:B------:R-:W3:Y:S01]  /*163dd0*/  LDL.LU R20, [R1+0x38c] ;  /* 0x00038c0001147983 */ /* 0x000ee20000300800 */
[----:B------:R-:W-:Y:S02]  /*163de0*/  SHF.R.U32.HI R60, RZ, 0x8, R6 ;  /* 0x00000008ff3c7819 */ /* 0x000fe40000011606 */
[----:B------:R-:W-:Y:S02]  /*163df0*/  LOP3.LUT R6, R59, 0xffff, RZ, 0xc0, !PT ;  /* 0x0000ffff3b067812 */ /* 0x000fe400078ec0ff */
[----:B0-----:R-:W-:Y:S02]  /*163e00*/  SHF.R.U32.HI R33, RZ, 0x8, R5 ;  /* 0x00000008ff217819 */ /* 0x001fe40000011605 */
[----:B------:R-:W3:Y:S01]  /*163e10*/  LDL.LU R5, [R1+0x1e0] ;  /* 0x0001e00001057983 */ /* 0x000ee20000300800 */
[----:B------:R-:W-:-:S02]  /*163e20*/  LOP3.LUT R60, R60, 0xffff, RZ, 0xc0, !PT ;  /* 0x0000ffff3c3c7812 */ /* 0x000fc400078ec0ff */
[----:B------:R-:W-:Y:S02]  /*163e30*/  LOP3.LUT R59, R33, 0xffff, RZ, 0xc0, !PT ;  /* 0x0000ffff213b7812 */ /* 0x000fe400078ec0ff */
[----:B------:R-:W-:Y:S02]  /*163e40*/  PRMT R6, R6, 0x3340, R0 ;  /* 0x0000334006067816 */ /* 0x000fe40000000000 */
[----:B------:R-:W-:-:S03]  /*163e50*/  PRMT R33, R60, 0x3340, R59 ;  /* 0x000033403c217816 */ /* 0x000fc6000000003b */
[----:B------:R2:W-:Y:S04]  /*163e60*/  STL [R1+0x5e0], R6 ;  /* 0x0005e00601007387 */ /* 0x0005e80000100800 */
[----:B------:R0:W-:Y:S04]  /*163e70*/  STL [R1+0x5440], R33 ;  /* 0x0054402101007387 */ /* 0x0001e80000100800 */
[----:B------:R-:W3:Y:S04]  /*163e80*/  LDL.LU R42, [R1+0x584] ;  /* 0x00058400012a7983 */ /* 0x000ee80000300800 */
[----:B------:R-:W3:Y:S04]  /*163e90*/  LDL.LU R43, [R1+0xa8] ;  /* 0x0000a800012b7983 */ /* 0x000ee80000300800 */
[----:B------:R-:W3:Y:S01]  /*163ea0*/  LDL.LU R56, [R1+0x30c] ;  /* 0x00030c0001387983 */ /* 0x000ee20000300800 */
[----:B--2---:R-:W-:-:S03]  /*163eb0*/  LOP3.LUT R6, R55, 0xffff, RZ, 0xc0, !PT ;  /* 0x0000ffff37067812 */ /* 0x004fc600078ec0ff */
[----:B------:R-:W2:Y:S01]  /*163ec0*/  LDL.LU R55, [R1+0x580] ;  /* 0x0005800001377983 */ /* 0x000ea20000300800 */
[----:B----4-:R-:W-:-:S03]  /*163ed0*/  LOP3.LUT R44, R2, 0xffff, RZ, 0xc0, !PT ;  /* 0x0000ffff022c7812 */ /* 0x010fc600078ec0ff */
[----:B------:R-:W4:Y:S04]  /*163ee0*/  LDL.LU R2, [R1+0xa4] ;  /* 0x0000a40001027983 */ /* 0x000f280000300800 */
[----:B------:R-:W4:Y:S01]  /*163ef0*/  LDL.LU R57, [R1+0x308] ;  /* 0x0003080001397983 */ /* 0x000f220000300800 */
[----:B------:R-:W-:Y:S02]  /*163f00*/  PRMT R59, R32, 0x3340, R0 ;  /* 0x00003340203b7816 */ /* 0x000fe40000000000 */
[----:B------:R-:W-:Y:S01]  /*163f10*/  PRMT R60, R6, 0x3340, R44 ;  /* 0x00003340063c7816 */ /* 0x000fe2000000002c */
[----:B------:R-:W-:Y:S01]  /*163f20*/  VIADD R58, R58, UR6 ;  /* 0x000000063a3a7c36 */ /* 0x000fe20008000000 */
[----:B------:R-:W-:Y:S02]  /*163f30*/  SHF.R.U32.HI R6, RZ, 0x8, R6 ;  /* 0x00000008ff067819 */ /* 0x000fe40000011606 */
[----:B------:R-:W-:-:S02]  /*163f40*/  SHF.R.U32.HI R44, RZ, 0x8, R44 ;  /* 0x00000008ff2c7819 */ /* 0x000fc4000001162c */
[----:B0-----:R-:W-:Y:S01]  /*163f50*/  PRMT R33, R60, 0x5410, R59 ;  /* 0x000054103c217816 */ /* 0x001fe2000000003b */
[----:B------:R-:W-:Y:S01]  /*163f60*/  IMAD.MOV.U32 R60, RZ, RZ, R32 ;  /* 0x000000ffff3c7224 */ /* 0x000fe200078e0020 */
[----:B------:R-:W-:Y:S02]  /*163f70*/  SHF.R.S32.HI R59, RZ, 0x1f, R58 ;  /* 0x0000001fff3b7819 */ /* 0x000fe4000001143a */
[----:B------:R-:W-:Y:S02]  /*163f80*/  IADD3 R32, P0, R58, R36, RZ ;  /* 0x000000243a207210 */ /* 0x000fe40007f1e0ff */
[----:B------:R-:W-:Y:S01]  /*163f90*/  LOP3.LUT R6, R6, 0xffff, RZ, 0xc0, !PT ;  /* 0x0000ffff06067812 */ /* 0x000fe200078ec0ff */
[----:B------:R0:W-:Y:S01]  /*163fa0*/  STL [R1+0x55b0], R33 ;  /* 0x0055b02101007387 */ /* 0x0001e20000100800 */
[----:B------:R-:W-:Y:S02]  /*163fb0*/  LOP3.LUT R44, R44, 0xffff, RZ, 0xc0, !PT ;  /* 0x0000ffff2c2c7812 */ /* 0x000fe400078ec0ff */
[----:B------:R-:W-:Y:S01]  /*163fc0*/  SHF.R.U32.HI R60, RZ, 0x8, R60 ;  /* 0x00000008ff3c7819 */ /* 0x000fe2000001163c */
[----:B------:R-:W-:Y:S01]  /*163fd0*/  ULDC UR6, c[0x0][0x248] ;  /* 0x0000920000067ab9 */ /* 0x000fe20000000800 */
[----:B------:R-:W-:Y:S01]  /*163fe0*/  PRMT R6, R6, 0x3340, R44 ;  /* 0x0000334006067816 */ /* 0x000fe2000000002c */
[----:B0-----:R-:W-:Y:S01]  /*163ff0*/  IMAD.X R33, R59, 0x1, R37, P0 ;  /* 0x000000013b217824 */ /* 0x001fe200000e0625 */
[----:B------:R-:W-:-:S04]  /*164000*/  LOP3.LUT R60, R60, 0xffff, RZ, 0xc0, !PT ;  /* 0x0000ffff3c3c7812 */ /* 0x000fc800078ec0ff */
[----:B------:R0:W-:Y:S04]  /*164010*/  STL.64 [R1+0xeb8], R32 ;  /* 0x000eb82001007387 */ /* 0x0001e80000100a00 */
[----:B0-----:R-:W4:Y:S04]  /*164020*/  LDL.LU.64 R32, [R1+0x6e50] ;  /* 0x006e500001207983 */ /* 0x001f280000300a00 */
[----:B------:R-:W4:Y:S04]  /*164030*/  LDL.LU R44, [R1+0x6e48] ;  /* 0x006e4800012c7983 */ /* 0x000f280000300800 */
[----:B------:R0:W-:Y:S01]  /*164040*/  STL [R1+0x5428], R6 ;  /* 0x0054280601007387 */ /* 0x0001e20000100800 */
[----:B---3--:R-:W-:-:S02]  /*164050*/  LOP3.LUT R20, R20, 0xffff, RZ, 0xc0, !PT ;  /* 0x0000ffff14147812 */ /* 0x008fc400078ec0ff */
[----:B0-----:R-:W-:Y:S02]  /*164060*/  PRMT R6, R60, 0x3340, R0 ;  /* 0x000033403c067816 */ /* 0x001fe40000000000 */
[----:B------:R-:W-:Y:S02]  /*164070*/  SHF.R.U32.HI R60, RZ, 0x8, R3 ;  /* 0x00000008ff3c7819 */ /* 0x000fe40000011603 */
[----:B------:R-:W-:Y:S01]  /*164080*/  SHF.R.U32.HI R3, RZ, 0x8, R20 ;  /* 0x00000008ff037819 */ /* 0x000fe20000011614 */
[----:B------:R0:W-:Y:S01]  /*164090*/  STL [R1+0x5c8], R6 ;  /* 0x0005c80601007387 */ /* 0x0001e20000100800 */
[----:B------:R-:W-:Y:S02]  /*1640a0*/  LOP3.LUT R5, R5, 0xffff, RZ, 0xc0, !PT ;  /* 0x0000ffff05057812 */ /* 0x000fe400078ec0ff */
[----:B------:R-:W-:Y:S02]  /*1640b0*/  LOP3.LUT R3, R3, 0xffff, RZ, 0xc0, !PT ;  /* 0x0000ffff03037812 */ /* 0x000fe400078ec0ff */
[----:B0-----:R-:W-:Y:S01]  /*1640c0*/  SHF.R.U32.HI R6, RZ, 0x8, R5 ;  /* 0x00000008ff067819 */ /* 0x001fe20000011605 */
[----:B------:R0:W-:Y:S04]  /*1640d0*/  STL [R1+0x134], R5 ;  /* 0x0001340501007387 */ /* 0x0001e80000100800 */
[----:B------:R1:W-:Y:S01]  /*1640e0*/  STL [R1+0x6cd0], R20 ;  /* 0x006cd01401007387 */ /* 0x0003e20000100800 */
[----:B0-----:R-:W-:-:S02]  /*1640f0*/  LOP3.LUT R5, R60, 0xffff, RZ, 0xc0, !PT ;  /* 0x0000ffff3c057812 */ /* 0x001fc400078ec0ff */
[----:B------:R-:W-:Y:S02]  /*164100*/  LOP3.LUT R60, R6, 0xffff, RZ, 0xc0, !PT ;  /* 0x0000ffff063c7812 */ /* 0x000fe400078ec0ff */
[----:B------:R-:W-:Y:S02]  /*164110*/  PRMT R5, R5, 0x3340, R0 ;  /* 0x0000334005057816 */ /* 0x000fe40000000000 */
[----:B------:R-:W-:Y:S02]  /*164120*/  PRMT R3, R3, 0x3340, R60 ;  /* 0x0000334003037816 */ /* 0x000fe4000000003c */
[----:B-1----:R-:W-:Y:S02]  /*164130*/  LOP3.LUT R20, R42, 0xffff, RZ, 0xc0, !PT ;  /* 0x0000ffff2a147812 */ /* 0x002fe400078ec0ff */
[----:B------:R-:W-:Y:S01]  /*164140*/  LOP3.LUT R42, R56, 0xffff, RZ, 0xc0, !PT ;  /* 0x0000ffff382a7812 */ /* 0x000fe200078ec0ff */
[----:B------:R-:W-:Y:S04]  /*164150*/  STL [R1+0x5c0], R5 ;  /* 0x0005c00501007387 */ /* 0x000fe80000100800 */
[----:B------:R0:W-:Y:S02]  /*164160*/  STL [R1+0x5494], R3 ;  /* 0x0054940301007387 */ /* 0x0001e40000100800 */
[----:B0-----:R-:W-:-:S04]  /*164170*/  LOP3.LUT R3, R43, 0xffff, RZ, 0xc0, !PT ;  /* 0x0000ffff2b037812 */ /* 0x001fc800078ec0ff */
[----:B------:R-:W-:Y:S02]  /*164180*/  PRMT R60, R3, 0x3340, R0 ;  /* 0x00003340033c7816 */ /* 0x000fe40000000000 */
[----:B--2---:R-:W-:Y:S02]  /*164190*/  LOP3.LUT R6, R55, 0xffff, RZ, 0xc0, !PT ;  /* 0x0000ffff37067812 */ /* 0x004fe400078ec0ff */
[----:B------:R-:W2:Y:S01]  /*1641a0*/  LDL.LU R55, [R1+0x394] ;  /* 0x0003940001377983 */ /* 0x000ea20000300800 */
[----:B----4-:R-:W-:Y:S02]  /*1641b0*/  LOP3.LUT R5, R2, 0xffff, RZ, 0xc0, !PT ;  /* 0x0000ffff02057812 */ /* 0x010fe400078ec0ff */
[----:B------:R-:W-:Y:S02]  /*1641c0*/  PRMT R2, R20, 0x3340, R42 ;  /* 0x0000334014027816 */ /* 0x000fe4000000002a */
[----:B------:R-:W-:Y:S02]  /*1641d0*/  LOP3.LUT R43, R57, 0xffff, RZ, 0xc0, !PT ;  /* 0x0000ffff392b7812 */ /* 0x000fe400078ec0ff */
[----:B------:R-:W-:-:S02]  /*1641e0*/  PRMT R56, R2, 0x5410, R60 ;  /* 0x0000541002387816 */ /* 0x000fc4000000003c */
[----:B------:R-:W3:Y:S04]  /*1641f0*/  LDL.LU R2, [R1+0x1f0] ;  /* 0x0001f00001027983 */ /* 0x000ee80000300800 */
[----:B------:R0:W-:Y:S01]  /*164200*/  STL [R1+0x558c], R56 ;  /* 0x00558c3801007387 */ /* 0x0001e20000100800 */
[----:B------:R-:W-:Y:S02]  /*164210*/  PRMT R60, R5, 0x3340, R0 ;  /* 0x00003340053c7816 */ /* 0x000fe40000000000 */
[----:B0-----:R-:W-:-:S04]  /*164220*/  PRMT R56, R6, 0x3340, R43 ;  /* 0x0000334006387816 */ /* 0x001fc8000000002b */
[----:B------:R-:W-:Y:S02]  /*164230*/  PRMT R60, R56, 0x5410, R60 ;  /* 0x00005410383c7816 */ /* 0x000fe4000000003c */
[----:B------:R-:W-:-:S05]  /*164240*/  IADD3 R56, P0, R58, R34, RZ ;  /* 0x000000223a387210 */ /* 0x000fca0007f1e0ff */
[----:B------:R-:W-:Y:S01]  /*164250*/  IMAD.X R57, R59, 0x1, R35, P0 ;  /* 0x000000013b397824 */ /* 0x000fe200000e0623 */
[----:B------:R-:W-:Y:S04]  /*164260*/  STL [R1+0x5588], R60 ;  /* 0x0055883c01007387 */ /* 0x000fe80000100800 */
[----:B------:R0:W-:Y:S04]  /*164270*/  STL.64 [R1+0xea0], R56 ;  /* 0x000ea03801007387 */ /* 0x0001e80000100a00 */
[----:B0-----:R-:W4:Y:S04]  /*164280*/  LDL.LU R56, [R1+0x390] ;  /* 0x0003900001387983 */ /* 0x001f280000300800 */
[----:B------:R-:W4:Y:S01]  /*164290*/  LDL.LU R57, [R1+0x1ec] ;  /* 0x0001ec0001397983 */ /* 0x000f220000300800 */
[----:B------:R-:W-:-:S02]  /*1642a0*/  SHF.R.U32.HI R20, RZ, 0x8, R20 ;  /* 0x00000008ff147819 */ /* 0x000fc40000011614 */
[----:B------:R-:W-:Y:S02]  /*1642b0*/  SHF.R.U32.HI R42, RZ, 0x8, R42 ;  /* 0x00000008ff2a7819 */ /* 0x000fe4000001162a */
[----:B------:R-:W-:Y:S02]  /*1642c0*/  SHF.R.U32.HI R6, RZ, 0x8, R6 ;  /* 0x00000008ff067819 */ /* 0x000fe40000011606 */
[----:B------:R-:W-:Y:S02]  /*1642d0*/  SHF.R.U32.HI R60, RZ, 0x8, R43 ;  /* 0x00000008ff3c7819 */ /* 0x000fe4000001162b */
[----:B------:R-:W-:Y:S02]  /*1642e0*/  LOP3.LUT R20, R20, 0xffff, RZ, 0xc0, !PT ;  /* 0x0000ffff14147812 */ /* 0x000fe400078ec0ff */
[----:B------:R-:W-:Y:S02]  /*1642f0*/  LOP3.LUT R42, R42, 0xffff, RZ, 0xc0, !PT ;  /* 0x0000ffff2a2a7812 */ /* 0x000fe400078ec0ff */
[----:B------:R-:W-:-:S02]  /*164300*/  LOP3.LUT R6, R6, 0xffff, RZ, 0xc0, !PT ;  /* 0x0000ffff06067812 */ /* 0x000fc400078ec0ff */
[----:B------:R-:W-:Y:S02]  /*164310*/  LOP3.LUT R60, R60, 0xffff, RZ, 0xc0, !PT ;  /* 0x0000ffff3c3c7812 */ /* 0x000fe400078ec0ff */
[----:B------:R-:W-:Y:S02]  /*164320*/  PRMT R20, R20, 0x3340, R42 ;  /* 0x0000334014147816 */ /* 0x000fe4000000002a */
[----:B------:R-:W-:Y:S02]  /*164330*/  IADD3 R42, P0, R58, R38, RZ ;  /* 0x000000263a2a7210 */ /* 0x000fe40007f1e0ff */
[----:B------:R-:W-:-:S03]  /*164340*/  PRMT R6, R6, 0x3340, R60 ;  /* 0x0000334006067816 */ /* 0x000fc6000000003c */
[----:B------:R-:W-:Y:S01]  /*164350*/  IMAD.X R43, R59, 0x1, R39, P0 ;  /* 0x000000013b2b7824 */ /* 0x000fe200000e0627 */
[----:B------:R-:W-:Y:S04]  /*164360*/  STL [R1+0x541c], R20 ;  /* 0x00541c1401007387 */ /* 0x000fe80000100800 */
[----:B------:R-:W-:Y:S04]  /*164370*/  STL [R1+0x5418], R6 ;  /* 0x0054180601007387 */ /* 0x000fe80000100800 */
[----:B------:R0:W-:Y:S01]  /*164380*/  STL.64 [R1+0xeb0], R42 ;  /* 0x000eb02a01007387 */ /* 0x0001e20000100a00 */
[----:B------:R-:W-:-:S04]  /*164390*/  SHF.R.U32.HI R60, RZ, 0x8, R5 ;  /* 0x00000008ff3c7819 */ /* 0x000fc80000011605 */
[----:B------:R-:W-:Y:S02]  /*1643a0*/  LOP3.LUT R60, R60, 0xffff, RZ, 0xc0, !PT ;  /* 0x0000ffff3c3c7812 */ /* 0x000fe400078ec0ff */
[----:B0-----:R-:W-:-:S05]  /*1643b0*/  IADD3 R42, P0, R58, R40, RZ ;  /* 0x000000283a2a7210 */ /* 0x001fca0007f1e0ff */
[----:B------:R-:W-:Y:S01]  /*1643c0*/  IMAD.X R43, R59, 0x1, R41, P0 ;  /* 0x000000013b2b7824 */ /* 0x000fe200000e0629 */
[----:B------:R-:W-:Y:S02]  /*1643d0*/  SHF.R.U32.HI R59, RZ, 0x8, R3 ;  /* 0x00000008ff3b7819 */ /* 0x000fe40000011603 */
[----:B------:R-:W-:Y:S02]  /*1643e0*/  PRMT R5, R60, 0x3340, R0 ;  /* 0x000033403c057816 */ /* 0x000fe40000000000 */
[----:B------:R-:W-:-:S03]  /*1643f0*/  LOP3.LUT R59, R59, 0xffff, RZ, 0xc0, !PT ;  /* 0x0000ffff3b3b7812 */ /* 0x000fc600078ec0ff */
[----:B------:R-:W-:Y:S01]  /*164400*/  STL [R1+0x5c4], R5 ;  /* 0x0005c40501007387 */ /* 0x000fe20000100800 */
[----:B------:R-:W-:-:S03]  /*164410*/  PRMT R3, R59, 0x3340, R0 ;  /* 0x000033403b037816 */ /* 0x000fc60000000000 */
[----:B------:R0:W-:Y:S04]  /*164420*/  STL.64 [R1+0xea8], R42 ;  /* 0x000ea82a01007387 */ /* 0x0001e80000100a00 */
[----:B0-----:R-:W4:Y:S04]  /*164430*/  LDL.LU R42, [R1+0xb4] ;  /* 0x0000b400012a7983 */ /* 0x001f280000300800 */
[----:B------:R0:W-:Y:S04]  /*164440*/  STL [R1+0x5cc], R3 ;  /* 0x0005cc0301007387 */ /* 0x0001e80000100800 */
[----:B------:R-:W4:Y:S01]  /*164450*/  LDL.LU R43, [R1+0x5a0] ;  /* 0x0005a000012b7983 */ /* 0x000f220000300800 */
[----:B0-----:R-:W-:-:S04]  /*164460*/  LOP3.LUT R3, R46, 0xffff, RZ, 0xc0, !PT ;  /* 0x0000ffff2e037812 */ /* 0x001fc800078ec0ff */
[----:B------:R-:W-:Y:S02]  /*164470*/  PRMT R59, R3, 0x3340, R0 ;  /* 0x00003340033b7816 */ /* 0x000fe40000000000 */
[----:B--2---:R-:W-:Y:S02]  /*164480*/  LOP3.LUT R5, R55, 0xffff, RZ, 0xc0, !PT ;  /* 0x0000ffff37057812 */ /* 0x004fe400078ec0ff */
[----:B------:R-:W2:Y:S04]  /*164490*/  LDL.LU R55, [R1+0x328] ;  /* 0x0003280001377983 */ /* 0x000ea80000300800 */
[----:B------:R-:W2:Y:S01]  /*1644a0*/  LDL.LU R46, [R1+0x6e44] ;  /* 0x006e4400012e7983 */ /* 0x000ea20000300800 */
[----:B------:R-:W-:Y:S02]  /*1644b0*/  SHF.R.U32.HI R20, RZ, 0x8, R5 ;  /* 0x00000008ff147819 */ /* 0x000fe40000011605 */
[----:B---3--:R-:W-:-:S04]  /*1644c0*/  LOP3.LUT R2, R2, 0xffff, RZ, 0xc0, !PT ;  /* 0x0000ffff02027812 */ /* 0x008fc800078ec0ff */
[----:B------:R-:W-:-:S04]  /*1644d0*/  PRMT R60, R5, 0x3340, R2 ;  /* 0x00003340053c7816 */ /* 0x000fc80000000002 */
[----:B------:R-:W-:-:S05]  /*1644e0*/  PRMT R6, R60, 0x5410, R59 ;  /* 0x000054103c067816 */ /* 0x000fca000000003b */
[----:B------:R0:W-:Y:S02]  /*1644f0*/  STL [R1+0x5584], R6 ;  /* 0x0055840601007387 */ /* 0x0001e40000100800 */
[----:B0-----:R-:W-:Y:S02]  /*164500*/  SHF.R.U32.HI R6, RZ, 0x8, R2 ;  /* 0x00000008ff067819 */ /* 0x001fe40000011602 */
[----:B----4-:R-:W-:Y:S02]  /*164510*/  LOP3.LUT R60, R56, 0xffff, RZ, 0xc0, !PT ;  /* 0x0000ffff383c7812 */ /* 0x010fe400078ec0ff */
[----:B------:R-:W-:-:S04]  /*164520*/  LOP3.LUT R59, R57, 0xffff, RZ, 0xc0, !PT ;  /* 0x0000ffff393b7812 */ /* 0x000fc800078ec0ff */
[----:B------:R-:W-:Y:S02]  /*164530*/  PRMT R2, R60, 0x3340, R59 ;  /* 0x000033403c027816 */ /* 0x000fe4000000003b */
[----:B------:R-:W-:Y:S02]  /*164540*/  SHF.R.U32.HI R5, RZ, 0x8, R60 ;  /* 0x00000008ff057819 */ /* 0x000fe4000001163c */
[----:B------:R-:W-:Y:S01]  /*164550*/  LOP3.LUT R60, R6, 0xffff, RZ, 0xc0, !PT ;  /* 0x0000ffff063c7812 */ /* 0x000fe200078ec0ff */
[----:B------:R0:W-:Y:S04]  /*164560*/  STL [R1+0x6cb4], R2 ;  /* 0x006cb40201007387 */ /* 0x0001e80000100800 */
[----:B------:R-:W3:Y:S04]  /*164570*/  LDL.LU R56, [R1+0x5a4] ;  /* 0x0005a40001387983 */ /* 0x000ee80000300800 */
[----:B------:R-:W4:Y:S01]  /*164580*/  LDL.LU R57, [R1+0x32c] ;  /* 0x00032c0001397983 */ /* 0x000f220000300800 */
[----:B0-----:R-:W-:-:S04]  /*164590*/  LOP3.LUT R2, R20, 0xffff, RZ, 0xc0, !PT ;  /* 0x0000ffff14027812 */ /* 0x001fc800078ec0ff */
[----:B------:R-:W-:-:S05]  /*1645a0*/  PRMT R2, R2, 0x3340, R60 ;  /* 0x0000334002027816 */ /* 0x000fca000000003c */
[----:B------:R0:W-:Y:S02]  /*1645b0*/  STL [R1+0x5414], R2 ;  /* 0x0054140201007387 */ /* 0x0001e40000100800 */
[----:B0-----:R-:W-:Y:S02]  /*1645c0*/  LOP3.LUT R2, R7, 0xffff, RZ, 0xc0, !PT ;  /* 0x0000ffff07027812 */ /* 0x001fe400078ec0ff */
[----:B------:R-:W3:Y:S01]  /*1645d0*/  LDL.LU R7, [R1+0x6e40] ;  /* 0x006e400001077983 */ /* 0x000ee20000300800 */
[----:B------:R-:W-:Y:S02]  /*1645e0*/  SHF.R.U32.HI R59, RZ, 0x8, R59 ;  /* 0x00000008ff3b7819 */ /* 0x000fe4000001163b */
[----:B------:R-:W-:Y:S02]  /*1645f0*/  LOP3.LUT R5, R5, 0xffff, RZ, 0xc0, !PT ;  /* 0x0000ffff05057812 */ /* 0x000fe400078ec0ff */
[----:B------:R-:W-:Y:S02]  /*164600*/  LOP3.LUT R59, R59, 0xffff, RZ, 0xc0, !PT ;  /* 0x0000ffff3b3b7812 */ /* 0x000fe400078ec0ff */
[----:B------:R-:W-:-:S02]  /*164610*/  SHF.R.U32.HI R60, RZ, 0x8, R2 ;  /* 0x00000008ff3c7819 */ /* 0x000fc40000011602 */
[----:B------:R-:W-:Y:S02]  /*164620*/  PRMT R5, R5, 0x3340, R59 ;  /* 0x0000334005057816 */ /* 0x000fe4000000003b */
[----:B------:R-:W-:Y:S02]  /*164630*/  SHF.R.U32.HI R59, RZ, 0x8, R3 ;  /* 0x00000008ff3b7819 */ /* 0x000fe40000011603 */
[----:B------:R-:W-:Y:S02]  /*164640*/  LOP3.LUT R60, R60, 0xffff, RZ, 0xc0, !PT ;  /* 0x0000ffff3c3c7812 */ /* 0x000fe400078ec0ff */
[----:B------:R-:W-:Y:S01]  /*164650*/  LOP3.LUT R59, R59, 0xffff, RZ, 0xc0, !PT ;  /* 0x0000ffff3b3b7812 */ /* 0x000fe200078ec0ff */
[----:B------:R-:W-:Y:S04]  /*164660*/  STL [R1+0x5410], R5 ;  /* 0x0054100501007387 */ /* 0x000fe80000100800 */
[----:B------:R0:W-:Y:S01]  /*164670*/  STL [R1+0x130], R2 ;  /* 0x0001300201007387 */ /* 0x0001e20000100800 */
[----:B------:R-:W-:-:S02]  /*164680*/  PRMT R3, R59, 0x3340, R0 ;  /* 0x000033403b037816 */ /* 0x000fc40000000000 */
[----:B0-----:R-:W-:Y:S02]  /*164690*/  PRMT R2, R60, 0x3340, R0 ;  /* 0x000033403c027816 */ /* 0x001fe40000000000 */
[----:B------:R-:W-:-:S03]  /*1646a0*/  LOP3.LUT R5, R42, 0xffff, RZ, 0xc0, !PT ;  /* 0x0000ffff2a057812 */ /* 0x000fc600078ec0ff */
[----:B------:R0:W-:Y:S04]  /*1646b0*/  STL [R1+0x568], R2 ;  /* 0x0005680201007387 */ /* 0x0001e80000100800 */
[----:B------:R2:W-:Y:S01]  /*1646c0*/  STL [R1+0x56c], R3 ;  /* 0x00056c0301007387 */ /* 0x0005e20000100800 */
[----:B------:R-:W-:Y:S01]  /*1646d0*/  PRMT R59, R5, 0x3340, R0 ;  /* 0x00003340053b7816 */ /* 0x000fe20000000000 */
[----:B------:R-:W-:Y:S01]  /*1646e0*/  VIADD R58, R58, UR6 ;  /* 0x000000063a3a7c36 */ /* 0x000fe20008000000 */
[----:B------:R-:W-:Y:S01]  /*1646f0*/  ULDC UR6, c[0x0][0x248] ;  /* 0x0000920000067ab9 */ /* 0x000fe20000000800 */
[----:B0-----:R-:W-:-:S03]  /*164700*/  LOP3.LUT R2, R43, 0xffff, RZ, 0xc0, !PT ;  /* 0x0000ffff2b027812 */ /* 0x001fc600078ec0ff */
[----:B------:R-:W-:Y:S02]  /*164710*/  IADD3 R42, P0, R58, R36, RZ ;  /* 0x000000243a2a7210 */ /* 0x000fe40007f1e0ff */
[----:B--2---:R-:W-:Y:S02]  /*164720*/  LOP3.LUT R3, R55, 0xffff, RZ, 0xc0, !PT ;  /* 0x0000ffff37037812 */ /* 0x004fe400078ec0ff */
[----:B------:R-:W2:Y:S02]  /*164730*/  LDL.LU R55, [R1+0x398] ;  /* 0x0003980001377983 */ /* 0x000ea40000300800 */
[--C-:B------:R-:W-:Y:S02]  /*164740*/  PRMT R60, R2, 0x3340, R3.reuse ;  /* 0x00003340023c7816 */ /* 0x100fe40000000003 */
[----:B------:R-:W-:Y:S02]  /*164750*/  SHF.R.U32.HI R2, RZ, 0x8, R2 ;  /* 0x00000008ff027819 */ /* 0x000fe40000011602 */
[----:B------:R-:W-:-:S02]  /*164760*/  SHF.R.U32.HI R3, RZ, 0x8, R3 ;  /* 0x00000008ff037819 */ /* 0x000fc40000011603 */
[----:B------:R-:W-:Y:S02]  /*164770*/  PRMT R6, R60, 0x5410, R59 ;  /* 0x000054103c067816 */ /* 0x000fe4000000003b */
[----:B------:R-:W-:Y:S02]  /*164780*/  SHF.R.S32.HI R59, RZ, 0x1f, R58 ;  /* 0x0000001fff3b7819 */ /* 0x000fe4000001143a */
[----:B------:R-:W-:Y:S02]  /*164790*/  SHF.R.U32.HI R60, RZ, 0x8, R5 ;  /* 0x00000008ff3c7819 */ /* 0x000fe40000011605 */
[----:B------:R-:W-:Y:S02]  /*1647a0*/  LOP3.LUT R2, R2, 0xffff, RZ, 0xc0, !PT ;  /* 0x0000ffff02027812 */ /* 0x000fe400078ec0ff */
[----:B------:R-:W-:Y:S02]  /*1647b0*/  LOP3.LUT R3, R3, 0xffff, RZ, 0xc0, !PT ;  /* 0x0000ffff03037812 */ /* 0x000fe400078ec0ff */
[----:B------:R-:W-:Y:S01]  /*1647c0*/  LOP3.LUT R60, R60, 0xffff, RZ, 0xc0, !PT ;  /* 0x0000ffff3c3c7812 */ /* 0x000fe200078ec0ff */
[----:B------:R-:W-:Y:S01]  /*1647d0*/  IMAD.X R43, R59, 0x1, R37, P0 ;  /* 0x000000013b2b7824 */ /* 0x000fe200000e0625 */
[----:B------:R-:W-:Y:S01]  /*1647e0*/  PRMT R5, R2, 0x3340, R3 ;  /* 0x0000334002057816 */ /* 0x000fe20000000003 */
[----:B------:R-:W-:Y:S01]  /*1647f0*/  STL [R1+0x557c], R6 ;  /* 0x00557c0601007387 */ /* 0x000fe20000100800 */
[----:B------:R-:W-:-:S03]  /*164800*/  PRMT R3, R60, 0x3340, R0 ;  /* 0x000033403c037816 */ /* 0x000fc60000000000 */
[----:B------:R0:W-:Y:S04]  /*164810*/  STL.64 [R1+0xe98], R42 ;  /* 0x000e982a01007387 */ /* 0x0001e80000100a00 */
[----:B0-----:R-:W2:Y:S04]  /*164820*/  LDL.LU.64 R42, [R1+0x6e38] ;  /* 0x006e3800012a7983 */ /* 0x001ea80000300a00 */
[----:B------:R3:W-:Y:S04]  /*164830*/  STL [R1+0x540c], R5 ;  /* 0x00540c0501007387 */ /* 0x0007e80000100800 */
[----:B------:R4:W-:Y:S01]  /*164840*/  STL [R1+0x564], R3 ;  /* 0x0005640301007387 */ /* 0x0009e20000100800 */
[----:B---3--:R-:W-:-:S03]  /*164850*/  LOP3.LUT R5, R7, 0xffff, RZ, 0xc0, !PT ;  /* 0x0000ffff07057812 */ /* 0x008fc600078ec0ff */
[----:B------:R-:W3:Y:S01]  /*164860*/  LDL.LU R7, [R1+0x6e30] ;  /* 0x006e300001077983 */ /* 0x000ee20000300800 */
[----:B------:R-:W-:Y:S02]  /*164870*/  LOP3.LUT R2, R56, 0xffff, RZ, 0xc0, !PT ;  /* 0x0000ffff38027812 */ /* 0x000fe400078ec0ff */
[----:B----4-:R-:W-:Y:S02]  /*164880*/  LOP3.LUT R3, R57, 0xffff, RZ, 0xc0, !PT ;  /* 0x0000ffff39037812 */ /* 0x010fe400078ec0ff */
[----:B------:R-:W-:Y:S02]  /*164890*/  PRMT R60, R5, 0x3340, R0 ;  /* 0x00003340053c7816 */ /* 0x000fe40000000000 */
[----:B------:R-:W-:Y:S02]  /*1648a0*/  IADD3 R56, P0, R58, R34, RZ ;  /* 0x000000223a387210 */ /* 0x000fe40007f1e0ff */
[----:B------:R-:W-:Y:S02]  /*1648b0*/  PRMT R6, R2, 0x3340, R3 ;  /* 0x0000334002067816 */ /* 0x000fe40000000003 */
[----:B------:R-:W-:-:S02]  /*1648c0*/  SHF.R.U32.HI R2, RZ, 0x8, R2 ;  /* 0x00000008ff027819 */ /* 0x000fc40000011602 */
[----:B------:R-:W-:Y:S02]  /*1648d0*/  SHF.R.U32.HI R3, RZ, 0x8, R3 ;  /* 0x00000008ff037819 */ /* 0x000fe40000011603 */
[----:B------:R-:W-:Y:S02]  /*1648e0*/  PRMT R6, R6, 0x5410, R60 ;  /* 0x0000541006067816 */ /* 0x000fe4000000003c */
[----:B------:R-:W-:Y:S01]  /*1648f0*/  SHF.R.U32.HI R60, RZ, 0x8, R5 ;  /* 0x00000008ff3c7819 */ /* 0x000fe20000011605 */
[----:B------:R-:W-:Y:S01]  /*164900*/  IMAD.X R57, R59, 0x1, R35, P0 ;  /* 0x000000013b397824 */ /* 0x000fe200000e0623 */
[----:B------:R-:W-:Y:S02]  /*164910*/  LOP3.LUT R2, R2, 0xffff, RZ, 0xc0, !PT ;  /* 0x0000ffff02027812 */ /* 0x000fe400078ec0ff */
[----:B------:R-:W-:Y:S02]  /*164920*/  LOP3.LUT R3, R3, 0xffff, RZ, 0xc0, !PT ;  /* 0x0000ffff03037812 */ /* 0x000fe400078ec0ff */
[----:B------:R-:W-:Y:S01]  /*164930*/  LOP3.LUT R60, R60, 0xffff, RZ, 0xc0, !PT ;  /* 0x0000ffff3c3c7812 */ /* 0x000fe200078ec0ff */
[----:B------:R0:W-:Y:S04]  /*164940*/  STL [R1+0x5578], R6 ;  /* 0x0055780601007387 */ /* 0x0001e80000100800 */
[----:B------:R1:W-:Y:S01]  /*164950*/  STL.64 [R1+0xe90], R56 ;  /* 0x000e903801007387 */ /* 0x0003e20000100a00 */
[----:B------:R-:W-:-:S03]  /*164960*/  PRMT R2, R2, 0x3340, R3 ;  /* 0x0000334002027816 */ /* 0x000fc60000000003 */
[----:B------:R-:W4:Y:S01]  /*164970*/  LDL.LU R5, [R1+0x208] ;  /* 0x0002080001057983 */ /* 0x000f220000300800 */
[----:B------:R-:W-:-:S03]  /*164980*/  PRMT R20, R60, 0x3340, R0 ;  /* 0x000033403c147816 */ /* 0x000fc60000000000 */
[----:B0-----:R-:W4:Y:S04]  /*164990*/  LDL.LU R6, [R1+0x5d0] ;  /* 0x0005d00001067983 */ /* 0x001f280000300800 */
[----:B-1----:R-:W4:Y:S04]  /*1649a0*/  LDL.LU R56, [R1+0xc8] ;  /* 0x0000c80001387983 */ /* 0x002f280000300800 */
[----:B------:R-:W4:Y:S04]  /*1649b0*/  LDL.LU R57, [R1+0x334] ;  /* 0x0003340001397983 */ /* 0x000f280000300800 */
[----:B------:R0:W-:Y:S04]  /*1649c0*/  STL [R1+0x5404], R2 ;  /* 0x0054040201007387 */ /* 0x0001e80000100800 */
[----:B------:R3:W-:Y:S01]  /*1649d0*/  STL [R1+0x560], R20 ;  /* 0x0005601401007387 */ /* 0x0007e20000100800 */
[----:B0-----:R-:W-:-:S04]  /*1649e0*/  LOP3.LUT R2, R54, 0xffff, RZ, 0xc0, !PT ;  /* 0x0000ffff36027812 */ /* 0x001fc800078ec0ff */
[----:B------:R-:W-:Y:S02]  /*1649f0*/  PRMT R60, R2, 0x3340, R0 ;  /* 0x00003340023c7816 */ /* 0x000fe40000000000 */
[----:B--2---:R-:W-:Y:S02]  /*164a00*/  LOP3.LUT R3, R55, 0xffff, RZ, 0xc0, !PT ;  /* 0x0000ffff37037812 */ /* 0x004fe400078ec0ff */
[----:B---3--:R-:W-:Y:S02]  /*164a10*/  LOP3.LUT R20, R7, 0xffff, RZ, 0xc0, !PT ;  /* 0x0000ffff07147812 */ /* 0x008fe400078ec0ff */
[----:B------:R-:W2:Y:S02]  /*164a20*/  LDL.LU R7, [R1+0x6e2c] ;  /* 0x006e2c0001077983 */ /* 0x000ea40000300800 */
[----:B------:R-:W-:-:S04]  /*164a30*/  PRMT R54, R3, 0x3340, R20 ;  /* 0x0000334003367816 */ /* 0x000fc80000000014 */
[----:B------:R-:W-:Y:S02]  /*164a40*/  PRMT R60, R54, 0x5410, R60 ;  /* 0x00005410363c7816 */ /* 0x000fe4000000003c */
[----:B------:R-:W-:-:S05]  /*164a50*/  IADD3 R54, P0, R58, R38, RZ ;  /* 0x000000263a367210 */ /* 0x000fca0007f1e0ff */
[----:B------:R-:W-:Y:S01]  /*164a60*/  IMAD.X R55, R59, 0x1, R39, P0 ;  /* 0x000000013b377824 */ /* 0x000fe200000e0627 */
[----:B------:R0:W-:Y:S01]  /*164a70*/  STL [R1+0x5574], R60 ;  /* 0x0055743c01007387 */ /* 0x0001e20000100800 */
[----:B------:R-:W-:-:S03]  /*164a80*/  SHF.R.U32.HI R3, RZ, 0x8, R3 ;  /* 0x00000008ff037819 */ /* 0x000fc60000011603 */
[----:B------:R1:W-:Y:S01]  /*164a90*/  STL.64 [R1+0xe80], R54 ;  /* 0x000e803601007387 */ /* 0x0003e20000100a00 */
[----:B------:R-:W-:Y:S02]  /*164aa0*/  LOP3.LUT R3, R3, 0xffff, RZ, 0xc0, !PT ;  /* 0x0000ffff03037812 */ /* 0x000fe400078ec0ff */
[----:B0-----:R-:W-:Y:S02]  /*164ab0*/  SHF.R.U32.HI R60, RZ, 0x8, R20 ;  /* 0x00000008ff3c7819 */ /* 0x001fe40000011614 */
[----:B-1----:R-:W-:Y:S02]  /*164ac0*/  IADD3 R54, P0, R58, R40, RZ ;  /* 0x000000283a367210 */ /* 0x002fe40007f1e0ff */
[----:B------:R-:W-:-:S03]  /*164ad0*/  LOP3.LUT R60, R60, 0xffff, RZ, 0xc0, !PT ;  /* 0x0000ffff3c3c7812 */ /* 0x000fc600078ec0ff */
[----:B------:R-:W-:Y:S01]  /*164ae0*/  IMAD.X R55, R59, 0x1, R41, P0 ;  /* 0x000000013b377824 */ /* 0x000fe200000e0629 */
[----:B------:R-:W-:Y:S02]  /*164af0*/  SHF.R.U32.HI R59, RZ, 0x8, R2 ;  /* 0x00000008ff3b7819 */ /* 0x000fe40000011602 */
[----:B------:R-:W-:Y:S02]  /*164b00*/  PRMT R3, R3, 0x3340, R60 ;  /* 0x0000334003037816 */ /* 0x000fe4000000003c */
[----:B------:R-:W-:-:S03]  /*164b10*/  LOP3.LUT R59, R59, 0xffff, RZ, 0xc0, !PT ;  /* 0x0000ffff3b3b7812 */ /* 0x000fc600078ec0ff */
[----:B------:R0:W-:Y:S04]  /*164b20*/  STL [R1+0x5400], R3 ;  /* 0x0054000301007387 */ /* 0x0001e80000100800 */
[----:B------:R1:W-:Y:S01]  /*164b30*/  STL.64 [R1+0xe88], R54 ;  /* 0x000e883601007387 */ /* 0x0003e20000100a00 */
[----:B------:R-:W-:Y:S02]  /*164b40*/  LOP3.LUT R2, R8, 0xffff, RZ, 0xc0, !PT ;  /* 0x0000ffff08027812 */ /* 0x000fe400078ec0ff */
[----:B0-----:R-:W-:Y:S01]  /*164b50*/  PRMT R3, R59, 0x3340, R0 ;  /* 0x000033403b037816 */ /* 0x001fe20000000000 */
[----:B-1----:R-:W3:Y:S04]  /*164b60*/  LDL.LU R54, [R1+0x5ac] ;  /* 0x0005ac0001367983 */ /* 0x002ee80000300800 */
[----:B------:R-:W3:Y:S04]  /*164b70*/  LDL.LU R55, [R1+0x330] ;  /* 0x0003300001377983 */ /* 0x000ee80000300800 */
[----:B------:R0:W-:Y:S04]  /*164b80*/  STL [R1+0x55c], R3 ;  /* 0x00055c0301007387 */ /* 0x0001e80000100800 */
[----:B------:R-:W3:Y:S01]  /*164b90*/  LDL.LU R8, [R1+0x6e28] ;  /* 0x006e280001087983 */ /* 0x000ee20000300800 */
[----:B----4-:R-:W-:-:S02]  /*164ba0*/  LOP3.LUT R5, R5, 0xffff, RZ, 0xc0, !PT ;  /* 0x0000ffff05057812 */ /* 0x010fc400078ec0ff */
[----:B------:R-:W-:Y:S01]  /*164bb0*/  PRMT R59, R2, 0x3340, R0 ;  /* 0x00003340023b7816 */ /* 0x000fe20000000000 */
[----:B------:R1:W-:Y:S01]  /*164bc0*/  STL [R1+0x55e0], R2 ;  /* 0x0055e00201007387 */ /* 0x0003e20000100800 */
[----:B0-----:R-:W-:Y:S02]  /*164bd0*/  LOP3.LUT R3, R6, 0xffff, RZ, 0xc0, !PT ;  /* 0x0000ffff06037812 */ /* 0x001fe400078ec0ff */
[----:B------:R-:W-:Y:S02]  /*164be0*/  LOP3.LUT R6, R56, 0xffff, RZ, 0xc0, !PT ;  /* 0x0000ffff38067812 */ /* 0x000fe400078ec0ff */
[----:B-1----:R-:W-:Y:S01]  /*164bf0*/  LOP3.LUT R2, R57, 0xffff, RZ, 0xc0, !PT ;  /* 0x0000ffff39027812 */ /* 0x002fe200078ec0ff */
[----:B------:R-:W-:Y:S01]  /*164c00*/  VIADD R58, R58, UR6 ;  /* 0x000000063a3a7c36 */ /* 0x000fe20008000000 */
[----:B------:R-:W-:Y:S01]  /*164c10*/  ULDC UR6, c[0x0][0x248] ;  /* 0x0000920000067ab9 */ /* 0x000fe20000000800 */
[----:B--2---:R-:W-:-:S04]  /*164c20*/  LOP3.LUT R7, R7, 0xffff, RZ, 0xc0, !PT ;  /* 0x0000ffff07077812 */ /* 0x004fc800078ec0ff */
[----:B------:R-:W-:-:S04]  /*164c30*/  PRMT R60, R7, 0x3340, R5 ;  /* 0x00003340073c7816 */ /* 0x000fc80000000005 */
[----:B------:R-:W-:Y:S02]  /*164c40*/  PRMT R20, R60, 0x5410, R59 ;  /* 0x000054103c147816 */ /* 0x000fe4000000003b */
[----:B------:R-:W-:Y:S02]  /*164c50*/  PRMT R59, R6, 0x3340, R0 ;  /* 0x00003340063b7816 */ /* 0x000fe40000000000 */
[----:B------:R-:W-:Y:S01]  /*164c60*/  PRMT R60, R3, 0x3340, R2 ;  /* 0x00003340033c7816 */ /* 0x000fe20000000002 */
[----:B------:R0:W-:Y:S03]  /*164c70*/  STL [R1+0x55a4], R20 ;  /* 0x0055a41401007387 */ /* 0x0001e60000100800 */
[----:B0-----:R-:W-:Y:S02]  /*164c80*/  PRMT R20, R60, 0x5410, R59 ;  /* 0x000054103c147816 */ /* 0x001fe4000000003b */
[----:B------:R-:W-:-:S03]  /*164c90*/  SHF.R.U32.HI R60, RZ, 0x8, R7 ;  /* 0x00000008ff3c7819 */ /* 0x000fc60000011607 */
[----:B------:R-:W-:Y:S04]  /*164ca0*/  STL [R1+0x5570], R20 ;  /* 0x0055701401007387 */ /* 0x000fe80000100800 */
[----:B------:R-:W2:Y:S04]  /*164cb0*/  LDL.LU R56, [R1+0x498] ;  /* 0x0004980001387983 */ /* 0x000ea80000300800 */
[----:B------:R-:W4:Y:S01]  /*164cc0*/  LDL.LU R57, [R1+0x214] ;  /* 0x0002140001397983 */ /* 0x000f220000300800 */
[----:B------:R-:W-:Y:S02]  /*164cd0*/  SHF.R.U32.HI R59, RZ, 0x8, R5 ;  /* 0x00000008ff3b7819 */ /* 0x000fe40000011605 */
[----:B------:R-:W-:-:S02]  /*164ce0*/  SHF.R.U32.HI R7, RZ, 0x8, R3 ;  /* 0x00000008ff077819 */ /* 0x000fc40000011603 */
[----:B------:R-:W-:Y:S02]  /*164cf0*/  SHF.R.U32.HI R5, RZ, 0x8, R2 ;  /* 0x00000008ff057819 */ /* 0x000fe40000011602 */
[----:B------:R-:W-:Y:S02]  /*164d00*/  LOP3.LUT R2, R60, 0xffff, RZ, 0xc0, !PT ;  /* 0x0000ffff3c027812 */ /* 0x000fe400078ec0ff */
[----:B------:R-:W-:Y:S02]  /*164d10*/  LOP3.LUT R3, R59, 0xffff, RZ, 0xc0, !PT ;  /* 0x0000ffff3b037812 */ /* 0x000fe400078ec0ff */
[----:B------:R-:W-:Y:S02]  /*164d20*/  LOP3.LUT R60, R7, 0xffff, RZ, 0xc0, !PT ;  /* 0x0000ffff073c7812 */ /* 0x000fe400078ec0ff */
[----:B------:R-:W-:Y:S02]  /*164d30*/  LOP3.LUT R59, R5, 0xffff, RZ, 0xc0, !PT ;  /* 0x0000ffff053b7812 */ /* 0x000fe400078ec0ff */
[----:B------:R-:W-:-:S02]  /*164d40*/  PRMT R7, R2, 0x3340, R3 ;  /* 0x0000334002077816 */ /* 0x000fc40000000003 */
[----:B------:R-:W-:-:S03]  /*164d50*/  PRMT R3, R60, 0x3340, R59 ;  /* 0x000033403c037816 */ /* 0x000fc6000000003b */
[----:B------:R-:W-:Y:S01]  /*164d60*/  STL [R1+0x6a64], R7 ;  /* 0x006a640701007387 */ /* 0x000fe20000100800 */
[----:B---3--:R-:W-:-:S03]  /*164d70*/  LOP3.LUT R2, R8, 0xffff, RZ, 0xc0, !PT ;  /* 0x0000ffff08027812 */ /* 0x008fc600078ec0ff */
[----:B------:R-:W3:Y:S04]  /*164d80*/  LDL.LU R8, [R1+0x6e24] ;  /* 0x006e240001087983 */ /* 0x000ee80000300800 */
[----:B------:R0:W-:Y:S01]  /*164d90*/  STL [R1+0x53e8], R3 ;  /* 0x0053e80301007387 */ /* 0x0001e20000100800 */
[----:B------:R-:W-:Y:S02]  /*164da0*/  LOP3.LUT R5, R55, 0xffff, RZ, 0xc0, !PT ;  /* 0x0000ffff37057812 */ /* 0x000fe400078ec0ff */
[----:B------:R-:W-:Y:S02]  /*164db0*/  PRMT R59, R2, 0x3340, R0 ;  /* 0x00003340023b7816 */ /* 0x000fe40000000000 */
[----:B0-----:R-:W-:-:S04]  /*164dc0*/  LOP3.LUT R3, R54, 0xffff, RZ, 0xc0, !PT ;  /* 0x0000ffff36037812 */ /* 0x001fc800078ec0ff */
[----:B------:R-:W-:Y:S02]  /*164dd0*/  PRMT R60, R3, 0x3340, R5 ;  /* 0x00003340033c7816 */ /* 0x000fe40000000005 */
[----:B------:R-:W-:Y:S02]  /*164de0*/  IADD3 R54, P0, R58, R36, RZ ;  /* 0x000000243a367210 */ /* 0x000fe40007f1e0ff */
[----:B------:R-:W-:Y:S02]  /*164df0*/  PRMT R7, R60, 0x5410, R59 ;  /* 0x000054103c077816 */ /* 0x000fe4000000003b */
[----:B------:R-:W-:-:S05]  /*164e00*/  SHF.R.S32.HI R59, RZ, 0x1f, R58 ;  /* 0x0000001fff3b7819 */ /* 0x000fca000001143a */
[----:B------:R-:W-:Y:S01]  /*164e10*/  IMAD.X R55, R59, 0x1, R37, P0 ;  /* 0x000000013b377824 */ /* 0x000fe200000e0625 */
[----:B------:R-:W-:Y:S04]  /*164e20*/  STL [R1+0x556c], R7 ;  /* 0x00556c0701007387 */ /* 0x000fe80000100800 */
[----:B------:R0:W-:Y:S04]  /*164e30*/  STL.64 [R1+0xe78], R54 ;  /* 0x000e783601007387 */ /* 0x0001e80000100a00 */
[----:B0-----:R-:W3:Y:S01]  /*164e40*/  LDL.LU R55, [R1+0x49c] ;  /* 0x00049c0001377983 */ /* 0x001ee20000300800 */
        /* <DEDUP_REMOVED lines=8> */
[----:B------:R0:W-:Y:S04]  /*164ed0*/  STL [R1+0x558], R5 ;  /* 0x0005580501007387 */ /* 0x0001e80000100800 */
[----:B------:R4:W-:Y:S01]  /*164ee0*/  STL [R1+0x53e4], R6 ;  /* 0x0053e40601007387 */ /* 0x0009e20000100800 */
[----:B0-----:R-:W-:-:S04]  /*164ef0*/  LOP3.LUT R5, R52, 0xffff, RZ, 0xc0, !PT ;  /* 0x0000ffff34057812 */ /* 0x001fc800078ec0ff */
[----:B------:R-:W-:Y:S02]  /*164f00*/  PRMT R60, R5, 0x3340, R0 ;  /* 0x00003340053c7816 */ /* 0x000fe40000000000 */
[----:B--2---:R-:W-:Y:S02]  /*164f10*/  LOP3.LUT R3, R56, 0xffff, RZ, 0xc0, !PT ;  /* 0x0000ffff38037812 */ /* 0x004fe400078ec0ff */
[----:B----4-:R-:W-:-:S04]  /*164f20*/  LOP3.LUT R6, R57, 0xffff, RZ, 0xc0, !PT ;  /* 0x0000ffff39067812 */ /* 0x010fc800078ec0ff */
[----:B------:R-:W-:-:S04]  /*164f30*/  PRMT R7, R3, 0x3340, R6 ;  /* 0x0000334003077816 */ /* 0x000fc80000000006 */
[----:B------:R-:W-:Y:S02]  /*164f40*/  PRMT R7, R7, 0x5410, R60 ;  /* 0x0000541007077816 */ /* 0x000fe4000000003c */
[----:B------:R-:W-:Y:S02]  /*164f50*/  IADD3 R56, P0, R58, R34, RZ ;  /* 0x000000223a387210 */ /* 0x000fe40007f1e0ff */
[----:B------:R-:W-:Y:S02]  /*164f60*/  SHF.R.U32.HI R3, RZ, 0x8, R3 ;  /* 0x00000008ff037819 */ /* 0x000fe40000011603 */
[----:B------:R-:W-:Y:S01]  /*164f70*/  SHF.R.U32.HI R60, RZ, 0x8, R5 ;  /* 0x00000008ff3c7819 */ /* 0x000fe20000011605 */
[----:B------:R0:W-:Y:S01]  /*164f80*/  STL [R1+0x5568], R7 ;  /* 0x0055680701007387 */ /* 0x0001e20000100800 */
[----:B------:R-:W-:Y:S01]  /*164f90*/  LOP3.LUT R3, R3, 0xffff, RZ, 0xc0, !PT ;  /* 0x0000ffff03037812 */ /* 0x000fe200078ec0ff */
[----:B------:R-:W-:Y:S01]  /*164fa0*/  IMAD.X R57, R59, 0x1, R35, P0 ;  /* 0x000000013b397824 */ /* 0x000fe200000e0623 */
[----:B------:R-:W-:-:S02]  /*164fb0*/  LOP3.LUT R60, R60, 0xffff, RZ, 0xc0, !PT ;  /* 0x0000ffff3c3c7812 */ /* 0x000fc400078ec0ff */
[----:B0-----:R-:W-:-:S04]  /*164fc0*/  SHF.R.U32.HI R7, RZ, 0x8, R6 ;  /* 0x00000008ff077819 */ /* 0x001fc80000011606 */
[----:B------:R-:W-:Y:S01]  /*164fd0*/  LOP3.LUT R7, R7, 0xffff, RZ, 0xc0, !PT ;  /* 0x0000ffff07077812 */ /* 0x000fe200078ec0ff */
[----:B------:R0:W-:Y:S04]  /*164fe0*/  STL.64 [R1+0xe70], R56 ;  /* 0x000e703801007387 */ /* 0x0001e80000100a00 */
[----:B------:R-:W2:Y:S04]  /*164ff0*/  LDL.LU R6, [R1+0x5f0] ;  /* 0x0005f00001067983 */ /* 0x000ea80000300800 */
[----:B------:R-:W4:Y:S01]  /*165000*/  LDL.LU R5, [R1+0xd8] ;  /* 0x0000d80001057983 */ /* 0x000f220000300800 */
[----:B------:R-:W-:-:S02]  /*165010*/  PRMT R7, R3, 0x3340, R7 ;  /* 0x0000334003077816 */ /* 0x000fc40000000007 */
[----:B------:R-:W-:Y:S02]  /*165020*/  PRMT R3, R60, 0x3340, R0 ;  /* 0x000033403c037816 */ /* 0x000fe40000000000 */
[----:B------:R-:W-:Y:S01]  /*165030*/  SHF.R.U32.HI R60, RZ, 0x8, R2 ;  /* 0x00000008ff3c7819 */ /* 0x000fe20000011602 */
[----:B------:R-:W4:Y:S03]  /*165040*/  LDL.LU R54, [R1+0x33c] ;  /* 0x00033c0001367983 */ /* 0x000f260000300800 */
[----:B------:R-:W-:Y:S02]  /*165050*/  LOP3.LUT R60, R60, 0xffff, RZ, 0xc0, !PT ;  /* 0x0000ffff3c3c7812 */ /* 0x000fe400078ec0ff */
[----:B0-----:R-:W-:Y:S02]  /*165060*/  IADD3 R56, P0, R58, R38, RZ ;  /* 0x000000263a387210 */ /* 0x001fe40007f1e0ff */
[----:B------:R-:W-:Y:S01]  /*165070*/  PRMT R2, R60, 0x3340, R0 ;  /* 0x000033403c027816 */ /* 0x000fe20000000000 */
[----:B------:R0:W-:Y:S02]  /*165080*/  STL [R1+0x53cc], R7 ;  /* 0x0053cc0701007387 */ /* 0x0001e40000100800 */
[----:B------:R-:W-:-:S02]  /*165090*/  IMAD.X R57, R59, 0x1, R39, P0 ;  /* 0x000000013b397824 */ /* 0x000fc400000e0627 */
[----:B------:R-:W-:Y:S04]  /*1650a0*/  STL [R1+0x554], R3 ;  /* 0x0005540301007387 */ /* 0x000fe80000100800 */
[----:B------:R1:W-:Y:S04]  /*1650b0*/  STL.64 [R1+0xe68], R56 ;  /* 0x000e683801007387 */ /* 0x0003e80000100a00 */
[----:B------:R-:W4:Y:S01]  /*1650c0*/  LDL.LU R52, [R1+0x5dc] ;  /* 0x0005dc0001347983 */ /* 0x000f220000300800 */
[----:B0-----:R-:W-:-:S03]  /*1650d0*/  LOP3.LUT R7, R9, 0xffff, RZ, 0xc0, !PT ;  /* 0x0000ffff09077812 */ /* 0x001fc600078ec0ff */
[----:B------:R3:W-:Y:S01]  /*1650e0*/  STL [R1+0x550], R2 ;  /* 0x0005500201007387 */ /* 0x0007e20000100800 */
[----:B------:R-:W-:-:S03]  /*1650f0*/  PRMT R60, R7, 0x3340, R0 ;  /* 0x00003340073c7816 */ /* 0x000fc60000000000 */
[----:B-1----:R-:W4:Y:S01]  /*165100*/  LDL.LU R56, [R1+0x338] ;  /* 0x0003380001387983 */ /* 0x002f220000300800 */
[----:B---3--:R-:W-:-:S03]  /*165110*/  LOP3.LUT R2, R8, 0xffff, RZ, 0xc0, !PT ;  /* 0x0000ffff08027812 */ /* 0x008fc600078ec0ff */
[----:B------:R0:W-:Y:S01]  /*165120*/  STL [R1+0x55dc], R7 ;  /* 0x0055dc0701007387 */ /* 0x0001e20000100800 */
[----:B------:R-:W-:-:S03]  /*165130*/  IADD3 R8, P0, R58, R40, RZ ;  /* 0x000000283a087210 */ /* 0x000fc60007f1e0ff */
[----:B------:R-:W3:Y:S01]  /*165140*/  LDL.LU R57, [R1+0x4a4] ;  /* 0x0004a40001397983 */ /* 0x000ee20000300800 */
[----:B------:R-:W-:Y:S01]  /*165150*/  LOP3.LUT R3, R55, 0xffff, RZ, 0xc0, !PT ;  /* 0x0000ffff37037812 */ /* 0x000fe200078ec0ff */
[----:B------:R-:W-:Y:S02]  /*165160*/  IMAD.X R9, R59, 0x1, R41, P0 ;  /* 0x000000013b097824 */ /* 0x000fe400000e0629 */
[----:B------:R-:W3:Y:S01]  /*165170*/  LDL.LU R55, [R1+0x228] ;  /* 0x0002280001377983 */ /* 0x000ee20000300800 */
[----:B0-----:R-:W-:-:S04]  /*165180*/  PRMT R7, R3, 0x3340, R2 ;  /* 0x0000334003077816 */ /* 0x001fc80000000002 */
[----:B------:R-:W-:-:S05]  /*165190*/  PRMT R7, R7, 0x5410, R60 ;  /* 0x0000541007077816 */ /* 0x000fca000000003c */
[----:B------:R-:W-:Y:S04]  /*1651a0*/  STL [R1+0x55a0], R7 ;  /* 0x0055a00701007387 */ /* 0x000fe80000100800 */
[----:B------:R0:W-:Y:S04]  /*1651b0*/  STL.64 [R1+0xe60], R8 ;  /* 0x000e600801007387 */ /* 0x0001e80000100a00 */
[----:B0-----:R-:W3:Y:S01]  /*1651c0*/  LDL.LU R9, [R1+0x6e20] ;  /* 0x006e200001097983 */ /* 0x001ee20000300800 */
[----:B------:R-:W-:Y:S02]  /*1651d0*/  SHF.R.U32.HI R60, RZ, 0x8, R3 ;  /* 0x00000008ff3c7819 */ /* 0x000fe40000011603 */
[----:B------:R-:W-:-:S02]  /*1651e0*/  SHF.R.U32.HI R59, RZ, 0x8, R2 ;  /* 0x00000008ff3b7819 */ /* 0x000fc40000011602 */
[----:B------:R-:W-:Y:S02]  /*1651f0*/  LOP3.LUT R60, R60, 0xffff, RZ, 0xc0, !PT ;  /* 0x0000ffff3c3c7812 */ /* 0x000fe400078ec0ff */
[----:B------:R-:W-:-:S04]  /*165200*/  LOP3.LUT R59, R59, 0xffff, RZ, 0xc0, !PT ;  /* 0x0000ffff3b3b7812 */ /* 0x000fc800078ec0ff */
[----:B------:R-:W-:-:S05]  /*165210*/  PRMT R8, R60, 0x3340, R59 ;  /* 0x000033403c087816 */ /* 0x000fca000000003b */
[----:B------:R0:W-:Y:S01]  /*165220*/  STL [R1+0x6a68], R8 ;  /* 0x006a680801007387 */ /* 0x0001e20000100800 */
[----:B--2---:R-:W-:Y:S02]  /*165230*/  LOP3.LUT R2, R6, 0xffff, RZ, 0xc0, !PT ;  /* 0x0000ffff06027812 */ /* 0x004fe400078ec0ff */
[----:B----4-:R-:W-:Y:S02]  /*165240*/  LOP3.LUT R3, R5, 0xffff, RZ, 0xc0, !PT ;  /* 0x0000ffff05037812 */ /* 0x010fe400078ec0ff */
[----:B------:R-:W-:Y:S02]  /*165250*/  LOP3.LUT R5, R54, 0xffff, RZ, 0xc0, !PT ;  /* 0x0000ffff36057812 */ /* 0x000fe400078ec0ff */
[----:B------:R-:W-:Y:S02]  /*165260*/  PRMT R59, R3, 0x3340, R0 ;  /* 0x00003340033b7816 */ /* 0x000fe40000000000 */
[----:B------:R-:W-:Y:S02]  /*165270*/  PRMT R60, R2, 0x3340, R5 ;  /* 0x00003340023c7816 */ /* 0x000fe40000000005 */
[----:B------:R-:W-:-:S02]  /*165280*/  SHF.R.U32.HI R2, RZ, 0x8, R2 ;  /* 0x00000008ff027819 */ /* 0x000fc40000011602 */
[----:B------:R-:W-:Y:S02]  /*165290*/  PRMT R6, R60, 0x5410, R59 ;  /* 0x000054103c067816 */ /* 0x000fe4000000003b */
[----:B------:R-:W-:Y:S02]  /*1652a0*/  SHF.R.U32.HI R60, RZ, 0x8, R5 ;  /* 0x00000008ff3c7819 */ /* 0x000fe40000011605 */
[----:B------:R-:W-:Y:S02]  /*1652b0*/  LOP3.LUT R2, R2, 0xffff, RZ, 0xc0, !PT ;  /* 0x0000ffff02027812 */ /* 0x000fe400078ec0ff */
[----:B------:R-:W-:Y:S02]  /*1652c0*/  LOP3.LUT R60, R60, 0xffff, RZ, 0xc0, !PT ;  /* 0x0000ffff3c3c7812 */ /* 0x000fe400078ec0ff */
[----:B------:R-:W-:Y:S02]  /*1652d0*/  SHF.R.U32.HI R59, RZ, 0x8, R3 ;  /* 0x00000008ff3b7819 */ /* 0x000fe40000011603 */
[----:B------:R-:W-:Y:S01]  /*1652e0*/  PRMT R2, R2, 0x3340, R60 ;  /* 0x0000334002027816 */ /* 0x000fe2000000003c */
[----:B------:R-:W-:Y:S01]  /*1652f0*/  STL [R1+0x5564], R6 ;  /* 0x0055640601007387 */ /* 0x000fe20000100800 */
[----:B------:R-:W-:-:S02]  /*165300*/  LOP3.LUT R59, R59, 0xffff, RZ, 0xc0, !PT ;  /* 0x0000ffff3b3b7812 */ /* 0x000fc400078ec0ff */
[----:B0-----:R-:W-:Y:S01]  /*165310*/  LOP3.LUT R8, R52, 0xffff, RZ, 0xc0, !PT ;  /* 0x0000ffff34087812 */ /* 0x001fe200078ec0ff */
[----:B------:R0:W-:Y:S01]  /*165320*/  STL [R1+0x53a8], R2 ;  /* 0x0053a80201007387 */ /* 0x0001e20000100800 */
[----:B------:R-:W-:Y:S02]  /*165330*/  PRMT R3, R59, 0x3340, R0 ;  /* 0x000033403b037816 */ /* 0x000fe40000000000 */
[----:B------:R-:W-:-:S03]  /*165340*/  LOP3.LUT R52, R56, 0xffff, RZ, 0xc0, !PT ;  /* 0x0000ffff38347812 */ /* 0x000fc600078ec0ff */
[----:B------:R1:W-:Y:S01]  /*165350*/  STL [R1+0x50c], R3 ;  /* 0x00050c0301007387 */ /* 0x0003e20000100800 */
[----:B------:R-:W-:Y:S02]  /*165360*/  PRMT R60, R8, 0x3340, R52 ;  /* 0x00003340083c7816 */ /* 0x000fe40000000034 */
[----:B---3--:R-:W-:Y:S02]  /*165370*/  LOP3.LUT R5, R57, 0xffff, RZ, 0xc0, !PT ;  /* 0x0000ffff39057812 */ /* 0x008fe400078ec0ff */
[----:B0-----:R-:W-:Y:S02]  /*165380*/  LOP3.LUT R2, R9, 0xffff, RZ, 0xc0, !PT ;  /* 0x0000ffff09027812 */ /* 0x001fe400078ec0ff */
[----:B------:R-:W2:Y:S02]  /*165390*/  LDL.LU R9, [R1+0x6e1c] ;  /* 0x006e1c0001097983 */ /* 0x000ea40000300800 */
[----:B------:R-:W-:-:S04]  /*1653a0*/  PRMT R59, R2, 0x3340, R0 ;  /* 0x00003340023b7816 */ /* 0x000fc80000000000 */
[----:B-1----:R-:W-:-:S05]  /*1653b0*/  PRMT R3, R60, 0x5410, R59 ;  /* 0x000054103c037816 */ /* 0x002fca000000003b */
[----:B------:R0:W-:Y:S04]  /*1653c0*/  STL [R1+0x5560], R3 ;  /* 0x0055600301007387 */ /* 0x0001e80000100800 */
[----:B------:R-:W3:Y:S04]  /*1653d0*/  LDL.LU R20, [R1+0x5f8] ;  /* 0x0005f80001147983 */ /* 0x000ee80000300800 */
[----:B------:R-:W4:Y:S04]  /*1653e0*/  LDL.LU R6, [R1+0xe8] ;  /* 0x0000e80001067983 */ /* 0x000f280000300800 */
[----:B0-----:R-:W2:Y:S04]  /*1653f0*/  LDL.LU R3, [R1+0x344] ;  /* 0x0003440001037983 */ /* 0x001ea80000300800 */
[----:B------:R-:W2:Y:S01]  /*165400*/  LDL.LU R57, [R1+0x4ac] ;  /* 0x0004ac0001397983 */ /* 0x000ea20000300800 */
[----:B------:R-:W-:-:S02]  /*165410*/  LOP3.LUT R7, R53, 0xffff, RZ, 0xc0, !PT ;  /* 0x0000ffff35077812 */ /* 0x000fc400078ec0ff */
[----:B------:R-:W-:Y:S02]  /*165420*/  LOP3.LUT R53, R55, 0xffff, RZ, 0xc0, !PT ;  /* 0x0000ffff37357812 */ /* 0x000fe400078ec0ff */
[----:B------:R-:W-:Y:S02]  /*165430*/  PRMT R59, R7, 0x3340, R0 ;  /* 0x00003340073b7816 */ /* 0x000fe40000000000 */
[----:B------:R-:W-:Y:S01]  /*165440*/  PRMT R60, R5, 0x3340, R53 ;  /* 0x00003340053c7816 */ /* 0x000fe20000000035 */
[----:B------:R-:W-:Y:S01]  /*165450*/  VIADD R58, R58, UR6 ;  /* 0x000000063a3a7c36 */ /* 0x000fe20008000000 */
[----:B------:R-:W-:Y:S02]  /*165460*/  SHF.R.U32.HI R8, RZ, 0x8, R8 ;  /* 0x00000008ff087819 */ /* 0x000fe40000011608 */
[----:B------:R-:W-:Y:S02]  /*165470*/  SHF.R.U32.HI R52, RZ, 0x8, R52 ;  /* 0x00000008ff347819 */ /* 0x000fe40000011634 */
[----:B------:R-:W-:-:S02]  /*165480*/  PRMT R54, R60, 0x5410, R59 ;  /* 0x000054103c367816 */ /* 0x000fc4000000003b */
[----:B------:R-:W-:Y:S02]  /*165490*/  SHF.R.U32.HI R5, RZ, 0x8, R5 ;  /* 0x00000008ff057819 */ /* 0x000fe40000011605 */
[----:B------:R-:W-:Y:S01]  /*1654a0*/  SHF.R.S32.HI R59, RZ, 0x1f, R58 ;  /* 0x0000001fff3b7819 */ /* 0x000fe2000001143a */
[----:B------:R-:W-:Y:S01]  /*1654b0*/  ULDC UR6, c[0x0][0x248] ;  /* 0x0000920000067ab9 */ /* 0x000fe20000000800 */
[----:B------:R0:W-:Y:S01]  /*1654c0*/  STL [R1+0x555c], R54 ;  /* 0x00555c3601007387 */ /* 0x0001e20000100800 */
[----:B------:R-:W-:Y:S02]  /*1654d0*/  SHF.R.U32.HI R60, RZ, 0x8, R53 ;  /* 0x00000008ff3c7819 */ /* 0x000fe40000011635 */
[----:B------:R-:W-:Y:S02]  /*1654e0*/  LOP3.LUT R8, R8, 0xffff, RZ, 0xc0, !PT ;  /* 0x0000ffff08087812 */ /* 0x000fe400078ec0ff */
[----:B------:R-:W-:Y:S02]  /*1654f0*/  LOP3.LUT R52, R52, 0xffff, RZ, 0xc0, !PT ;  /* 0x0000ffff34347812 */ /* 0x000fe400078ec0ff */
[----:B------:R-:W-:-:S02]  /*165500*/  LOP3.LUT R5, R5, 0xffff, RZ, 0xc0, !PT ;  /* 0x0000ffff05057812 */ /* 0x000fc400078ec0ff */
[----:B0-----:R-:W-:Y:S02]  /*165510*/  IADD3 R54, P0, R58, R36, RZ ;  /* 0x000000243a367210 */ /* 0x001fe40007f1e0ff */
[----:B------:R-:W-:Y:S02]  /*165520*/  LOP3.LUT R60, R60, 0xffff, RZ, 0xc0, !PT ;  /* 0x0000ffff3c3c7812 */ /* 0x000fe400078ec0ff */
[----:B------:R-:W-:Y:S01]  /*165530*/  PRMT R52, R8, 0x3340, R52 ;  /* 0x0000334008347816 */ /* 0x000fe20000000034 */
[----:B------:R-:W-:Y:S01]  /*165540*/  IMAD.X R55, R59, 0x1, R37, P0 ;  /* 0x000000013b377824 */ /* 0x000fe200000e0625 */
[----:B------:R-:W-:-:S04]  /*165550*/  PRMT R8, R5, 0x3340, R60 ;  /* 0x0000334005087816 */ /* 0x000fc8000000003c */
[----:B------:R0:W-:Y:S04]  /*165560*/  STL.64 [R1+0xe50], R54 ;  /* 0x000e503601007387 */ /* 0x0001e80000100a00 */
[----:B0-----:R-:W2:Y:S04]  /*165570*/  LDL.LU R54, [R1+0x6e18] ;  /* 0x006e180001367983 */ /* 0x001ea80000300800 */
[----:B------:R-:W2:Y:S04]  /*165580*/  LDL.LU R5, [R1+0x5f4] ;  /* 0x0005f40001057983 */ /* 0x000ea80000300800 */
[----:B------:R0:W-:Y:S04]  /*165590*/  STL [R1+0x5390], R52 ;  /* 0x0053903401007387 */ /* 0x0001e80000100800 */
[----:B------:R-:W2:Y:S04]  /*1655a0*/  LDL.LU R56, [R1+0xe0] ;  /* 0x0000e00001387983 */ /* 0x000ea80000300800 */
[----:B------:R1:W-:Y:S04]  /*1655b0*/  STL [R1+0x5f0], R8 ;  /* 0x0005f00801007387 */ /* 0x0003e80000100800 */
[----:B------:R-:W2:Y:S01]  /*1655c0*/  LDL.LU R55, [R1+0x340] ;  /* 0x0003400001377983 */ /* 0x000ea20000300800 */
[----:B------:R-:W-:-:S02]  /*1655d0*/  SHF.R.U32.HI R60, RZ, 0x8, R7 ;  /* 0x00000008ff3c7819 */ /* 0x000fc40000011607 */
[----:B------:R-:W-:Y:S02]  /*1655e0*/  SHF.R.U32.HI R7, RZ, 0x8, R2 ;  /* 0x00000008ff077819 */ /* 0x000fe40000011602 */
[----:B0-----:R-:W-:Y:S02]  /*1655f0*/  IADD3 R52, P0, R58, R34, RZ ;  /* 0x000000223a347210 */ /* 0x001fe40007f1e0ff */
[----:B------:R-:W-:Y:S02]  /*165600*/  LOP3.LUT R2, R60, 0xffff, RZ, 0xc0, !PT ;  /* 0x0000ffff3c027812 */ /* 0x000fe400078ec0ff */
[----:B------:R-:W-:Y:S01]  /*165610*/  LOP3.LUT R60, R7, 0xffff, RZ, 0xc0, !PT ;  /* 0x0000ffff073c7812 */ /* 0x000fe200078ec0ff */
[----:B------:R-:W-:Y:S01]  /*165620*/  IMAD.X R53, R59, 0x1, R35, P0 ;  /* 0x000000013b357824 */ /* 0x000fe200000e0623 */
[--C-:B-1----:R-:W-:Y:S02]  /*165630*/  PRMT R8, R2, 0x3340, R0.reuse ;  /* 0x0000334002087816 */ /* 0x102fe40000000000 */
[----:B------:R-:W-:-:S02]  /*165640*/  PRMT R7, R60, 0x3340, R0 ;  /* 0x000033403c077816 */ /* 0x000fc40000000000 */
[----:B------:R0:W-:Y:S04]  /*165650*/  STL.64 [R1+0xe58], R52 ;  /* 0x000e583401007387 */ /* 0x0001e80000100a00 */
[----:B0-----:R-:W2:Y:S04]  /*165660*/  LDL.LU.64 R52, [R1+0x6e10] ;  /* 0x006e100001347983 */ /* 0x001ea80000300a00 */
[----:B------:R-:W-:Y:S04]  /*165670*/  STL [R1+0x508], R8 ;  /* 0x0005080801007387 */ /* 0x000fe80000100800 */
[----:B------:R0:W-:Y:S01]  /*165680*/  STL [R1+0x504], R7 ;  /* 0x0005040701007387 */ /* 0x0001e20000100800 */
[----:B---3--:R-:W-:-:S02]  /*165690*/  LOP3.LUT R2, R20, 0xffff, RZ, 0xc0, !PT ;  /* 0x0000ffff14027812 */ /* 0x008fc400078ec0ff */
[----:B----4-:R-:W-:-:S04]  /*1656a0*/  LOP3.LUT R6, R6, 0xffff, RZ, 0xc0, !PT ;  /* 0x0000ffff06067812 */ /* 0x010fc800078ec0ff */
[----:B------:R-:W-:Y:S02]  /*1656b0*/  PRMT R60, R6, 0x3340, R0 ;  /* 0x00003340063c7816 */ /* 0x000fe40000000000 */
[----:B--2---:R-:W-:-:S04]  /*1656c0*/  LOP3.LUT R3, R3, 0xffff, RZ, 0xc0, !PT ;  /* 0x0000ffff03037812 */ /* 0x004fc800078ec0ff */
[----:B0-----:R-:W-:Y:S02]  /*1656d0*/  PRMT R7, R2, 0x3340, R3 ;  /* 0x0000334002077816 */ /* 0x001fe40000000003 */
[----:B------:R-:W-:Y:S02]  /*1656e0*/  LOP3.LUT R8, R57, 0xffff, RZ, 0xc0, !PT ;  /* 0x0000ffff39087812 */ /* 0x000fe400078ec0ff */
[----:B------:R-:W-:-:S05]  /*1656f0*/  PRMT R20, R7, 0x5410, R60 ;  /* 0x0000541007147816 */ /* 0x000fca000000003c */
[----:B------:R0:W-:Y:S04]  /*165700*/  STL [R1+0x5558], R20 ;  /* 0x0055581401007387 */ /* 0x0001e80000100800 */
[----:B------:R1:W-:Y:S04]  /*165710*/  STL [R1+0xb4], R8 ;  /* 0x0000b40801007387 */ /* 0x0003e80000100800 */
[----:B------:R-:W2:Y:S01]  /*165720*/  LDL.LU R57, [R1+0x4b8] ;  /* 0x0004b80001397983 */ /* 0x000ea20000300800 */
[----:B------:R-:W-:Y:S02]  /*165730*/  LOP3.LUT R7, R9, 0xffff, RZ, 0xc0, !PT ;  /* 0x0000ffff09077812 */ /* 0x000fe400078ec0ff */
[----:B------:R-:W-:-:S02]  /*165740*/  SHF.R.U32.HI R60, RZ, 0x8, R8 ;  /* 0x00000008ff3c7819 */ /* 0x000fc40000011608 */
[----:B------:R-:W-:Y:S01]  /*165750*/  SHF.R.U32.HI R2, RZ, 0x8, R2 ;  /* 0x00000008ff027819 */ /* 0x000fe20000011602 */
[----:B------:R3:W-:Y:S04]  /*165760*/  STL [R1+0xa8], R7 ;  /* 0x0000a80701007387 */ /* 0x0007e80000100800 */
[----:B0-----:R-:W4:Y:S01]  /*165770*/  LDL.LU R20, [R1+0x240] ;  /* 0x0002400001147983 */ /* 0x001f220000300800 */
[----:B-1----:R-:W-:Y:S02]  /*165780*/  SHF.R.U32.HI R8, RZ, 0x8, R3 ;  /* 0x00000008ff087819 */ /* 0x002fe40000011603 */
[----:B------:R-:W-:Y:S02]  /*165790*/  LOP3.LUT R3, R60, 0xffff, RZ, 0xc0, !PT ;  /* 0x0000ffff3c037812 */ /* 0x000fe400078ec0ff */
[----:B------:R-:W-:-:S02]  /*1657a0*/  LOP3.LUT R2, R2, 0xffff, RZ, 0xc0, !PT ;  /* 0x0000ffff02027812 */ /* 0x000fc400078ec0ff */
[----:B---3--:R-:W-:Y:S02]  /*1657b0*/  SHF.R.U32.HI R7, RZ, 0x8, R7 ;  /* 0x00000008ff077819 */ /* 0x008fe40000011607 */
[----:B------:R-:W-:Y:S02]  /*1657c0*/  LOP3.LUT R60, R8, 0xffff, RZ, 0xc0, !PT ;  /* 0x0000ffff083c7812 */ /* 0x000fe400078ec0ff */
[----:B------:R-:W-:-:S04]  /*1657d0*/  LOP3.LUT R7, R7, 0xffff, RZ, 0xc0, !PT ;  /* 0x0000ffff07077812 */ /* 0x000fc800078ec0ff */
[----:B------:R-:W-:Y:S02]  /*1657e0*/  PRMT R9, R3, 0x3340, R7 ;  /* 0x0000334003097816 */ /* 0x000fe40000000007 */
[----:B------:R-:W-:Y:S02]  /*1657f0*/  PRMT R7, R2, 0x3340, R60 ;  /* 0x0000334002077816 */ /* 0x000fe4000000003c */
[----:B------:R-:W-:Y:S01]  /*165800*/  IADD3 R8, P0, R58, R38, RZ ;  /* 0x000000263a087210 */ /* 0x000fe20007f1e0ff */
[----:B------:R0:W-:Y:S04]  /*165810*/  STL [R1+0x6a6c], R9 ;  /* 0x006a6c0901007387 */ /* 0x0001e80000100800 */
[----:B------:R1:W-:Y:S01]  /*165820*/  STL [R1+0x5374], R7 ;  /* 0x0053740701007387 */ /* 0x0003e20000100800 */
[----:B------:R-:W-:-:S02]  /*165830*/  LOP3.LUT R3, R5, 0xffff, RZ, 0xc0, !PT ;  /* 0x0000ffff05037812 */ /* 0x000fc400078ec0ff */
[----:B------:R-:W-:Y:S02]  /*165840*/  LOP3.LUT R2, R56, 0xffff, RZ, 0xc0, !PT ;  /* 0x0000ffff38027812 */ /* 0x000fe400078ec0ff */
[----:B------:R-:W-:Y:S01]  /*165850*/  LOP3.LUT R5, R55, 0xffff, RZ, 0xc0, !PT ;  /* 0x0000ffff37057812 */ /* 0x000fe200078ec0ff */
[----:B0-----:R-:W-:Y:S01]  /*165860*/  IMAD.X R9, R59, 0x1, R39, P0 ;  /* 0x000000013b097824 */ /* 0x001fe200000e0627 */
[----:B------:R-:W-:Y:S01]  /*165870*/  PRMT R60, R2, 0x3340, R0 ;  /* 0x00003340023c7816 */ /* 0x000fe20000000000 */
[----:B------:R-:W3:Y:S01]  /*165880*/  LDL.LU R56, [R1+0x4b4] ;  /* 0x0004b40001387983 */ /* 0x000ee20000300800 */
[----:B-1----:R-:W-:-:S03]  /*165890*/  PRMT R7, R3, 0x3340, R5 ;  /* 0x0000334003077816 */ /* 0x002fc60000000005 */
[----:B------:R-:W3:Y:S01]  /*1658a0*/  LDL.LU R55, [R1+0x23c] ;  /* 0x00023c0001377983 */ /* 0x000ee20000300800 */
[----:B------:R-:W-:-:S05]  /*1658b0*/  PRMT R7, R7, 0x5410, R60 ;  /* 0x0000541007077816 */ /* 0x000fca000000003c */
[----:B------:R-:W-:Y:S04]  /*1658c0*/  STL [R1+0x5554], R7 ;  /* 0x0055540701007387 */ /* 0x000fe80000100800 */
[----:B------:R0:W-:Y:S01]  /*1658d0*/  STL.64 [R1+0xe40], R8 ;  /* 0x000e400801007387 */ /* 0x0001e20000100a00 */
[----:B------:R-:W-:Y:S02]  /*1658e0*/  SHF.R.U32.HI R3, RZ, 0x8, R3 ;  /* 0x00000008ff037819 */ /* 0x000fe40000011603 */
[----:B------:R-:W-:Y:S02]  /*1658f0*/  SHF.R.U32.HI R60, RZ, 0x8, R5 ;  /* 0x00000008ff3c7819 */ /* 0x000fe40000011605 */
[----:B0-----:R-:W-:Y:S02]  /*165900*/  IADD3 R8, P0, R58, R40, RZ ;  /* 0x000000283a087210 */ /* 0x001fe40007f1e0ff */
[----:B------:R-:W-:-:S02]  /*165910*/  LOP3.LUT R3, R3, 0xffff, RZ, 0xc0, !PT ;  /* 0x0000ffff03037812 */ /* 0x000fc400078ec0ff */
[----:B------:R-:W-:Y:S01]  /*165920*/  LOP3.LUT R60, R60, 0xffff, RZ, 0xc0, !PT ;  /* 0x0000ffff3c3c7812 */ /* 0x000fe200078ec0ff */
[----:B------:R-:W-:Y:S01]  /*165930*/  IMAD.X R9, R59, 0x1, R41, P0 ;  /* 0x000000013b097824 */ /* 0x000fe200000e0629 */
[----:B------:R-:W-:Y:S02]  /*165940*/  SHF.R.U32.HI R59, RZ, 0x8, R2 ;  /* 0x00000008ff3b7819 */ /* 0x000fe40000011602 */
[----:B------:R-:W-:Y:S02]  /*165950*/  PRMT R3, R3, 0x3340, R60 ;  /* 0x0000334003037816 */ /* 0x000fe4000000003c */
[----:B------:R-:W-:-:S04]  /*165960*/  LOP3.LUT R59, R59, 0xffff, RZ, 0xc0, !PT ;  /* 0x0000ffff3b3b7812 */ /* 0x000fc800078ec0ff */
[----:B------:R-:W-:Y:S01]  /*165970*/  PRMT R2, R59, 0x3340, R0 ;  /* 0x000033403b027816 */ /* 0x000fe20000000000 */
[----:B------:R2:W-:Y:S04]  /*165980*/  STL [R1+0x5f4], R3 ;  /* 0x0005f40301007387 */ /* 0x0005e80000100800 */
[----:B------:R-:W-:Y:S01]  /*165990*/  STL.64 [R1+0xe48], R8 ;  /* 0x000e480801007387 */ /* 0x000fe20000100a00 */
[----:B------:R-:W-:-:S03]  /*1659a0*/  LOP3.LUT R7, R11, 0xffff, RZ, 0xc0, !PT ;  /* 0x0000ffff0b077812 */ /* 0x000fc600078ec0ff */
[----:B------:R4:W-:Y:S04]  /*1659b0*/  STL [R1+0x500], R2 ;  /* 0x0005000201007387 */ /* 0x0009e80000100800 */
[----:B------:R-:W3:Y:S01]  /*1659c0*/  LDL.LU R5, [R1+0xec] ;  /* 0x0000ec0001057983 */ /* 0x000ee20000300800 */
[----:B--2---:R-:W-:-:S03]  /*1659d0*/  LOP3.LUT R3, R57, 0xffff, RZ, 0xc0, !PT ;  /* 0x0000ffff39037812 */ /* 0x004fc600078ec0ff */
[----:B------:R-:W2:Y:S04]  /*1659e0*/  LDL.LU R57, [R1+0x5fc] ;  /* 0x0005fc0001397983 */ /* 0x000ea80000300800 */
[----:B------:R-:W2:Y:S01]  /*1659f0*/  LDL.LU R11, [R1+0x348] ;  /* 0x00034800010b7983 */ /* 0x000ea20000300800 */
[----:B----4-:R-:W-:Y:S02]  /*165a00*/  LOP3.LUT R2, R20, 0xffff, RZ, 0xc0, !PT ;  /* 0x0000ffff14027812 */ /* 0x010fe400078ec0ff */
[----:B------:R-:W-:Y:S02]  /*165a10*/  PRMT R59, R7, 0x3340, R0 ;  /* 0x00003340073b7816 */ /* 0x000fe40000000000 */
[----:B------:R-:W-:-:S04]  /*165a20*/  PRMT R60, R3, 0x3340, R2 ;  /* 0x00003340033c7816 */ /* 0x000fc80000000002 */
[----:B------:R-:W-:Y:S02]  /*165a30*/  PRMT R8, R60, 0x5410, R59 ;  /* 0x000054103c087816 */ /* 0x000fe4000000003b */
[----:B------:R-:W-:Y:S02]  /*165a40*/  SHF.R.U32.HI R59, RZ, 0x8, R6 ;  /* 0x00000008ff3b7819 */ /* 0x000fe40000011606 */
[----:B------:R-:W-:Y:S02]  /*165a50*/  SHF.R.U32.HI R60, RZ, 0x8, R3 ;  /* 0x00000008ff3c7819 */ /* 0x000fe40000011603 */
[----:B------:R-:W-:Y:S02]  /*165a60*/  SHF.R.U32.HI R3, RZ, 0x8, R2 ;  /* 0x00000008ff037819 */ /* 0x000fe40000011602 */
[----:B------:R-:W-:Y:S02]  /*165a70*/  LOP3.LUT R2, R59, 0xffff, RZ, 0xc0, !PT ;  /* 0x0000ffff3b027812 */ /* 0x000fe400078ec0ff */
[----:B------:R-:W-:-:S02]  /*165a80*/  LOP3.LUT R60, R60, 0xffff, RZ, 0xc0, !PT ;  /* 0x0000ffff3c3c7812 */ /* 0x000fc400078ec0ff */
[----:B------:R-:W-:Y:S02]  /*165a90*/  LOP3.LUT R59, R3, 0xffff, RZ, 0xc0, !PT ;  /* 0x0000ffff033b7812 */ /* 0x000fe400078ec0ff */
[----:B------:R-:W-:Y:S02]  /*165aa0*/  PRMT R3, R2, 0x3340, R0 ;  /* 0x0000334002037816 */ /* 0x000fe40000000000 */
[----:B------:R-:W-:Y:S01]  /*165ab0*/  PRMT R2, R60, 0x3340, R59 ;  /* 0x000033403c027816 */ /* 0x000fe2000000003b */
[----:B------:R-:W-:Y:S04]  /*165ac0*/  STL [R1+0x5550], R8 ;  /* 0x0055500801007387 */ /* 0x000fe80000100800 */
[----:B------:R0:W-:Y:S04]  /*165ad0*/  STL [R1+0x4cc], R3 ;  /* 0x0004cc0301007387 */ /* 0x0001e80000100800 */
[----:B------:R1:W-:Y:S04]  /*165ae0*/  STL [R1+0x5358], R2 ;  /* 0x0053580201007387 */ /* 0x0003e80000100800 */
[----:B------:R-:W4:Y:S01]  /*165af0*/  LDL.LU R6, [R1+0x610] ;  /* 0x0006100001067983 */ /* 0x000f220000300800 */
[----:B0-----:R-:W-:-:S03]  /*165b00*/  LOP3.LUT R3, R14, 0xffff, RZ, 0xc0, !PT ;  /* 0x0000ffff0e037812 */ /* 0x001fc600078ec0ff */
[----:B------:R-:W4:Y:S01]  /*165b10*/  LDL.LU R14, [R1+0xf0] ;  /* 0x0000f000010e7983 */ /* 0x000f220000300800 */
[----:B---3--:R-:W-:-:S03]  /*165b20*/  LOP3.LUT R60, R56, 0xffff, RZ, 0xc0, !PT ;  /* 0x0000ffff383c7812 */ /* 0x008fc600078ec0ff */
[----:B------:R-:W3:Y:S01]  /*165b30*/  LDL.LU R56, [R1+0x34c] ;  /* 0x00034c0001387983 */ /* 0x000ee20000300800 */
[----:B------:R-:W-:Y:S02]  /*165b40*/  LOP3.LUT R59, R55, 0xffff, RZ, 0xc0, !PT ;  /* 0x0000ffff373b7812 */ /* 0x000fe400078ec0ff */
[----:B-1----:R-:W-:Y:S02]  /*165b50*/  SHF.R.U32.HI R2, RZ, 0x8, R60 ;  /* 0x00000008ff027819 */ /* 0x002fe4000001163c */
[--C-:B------:R-:W-:Y:S02]  /*165b60*/  PRMT R55, R60, 0x3340, R59.reuse ;  /* 0x000033403c377816 */ /* 0x100fe4000000003b */
[----:B------:R-:W-:Y:S02]  /*165b70*/  SHF.R.U32.HI R60, RZ, 0x8, R59 ;  /* 0x00000008ff3c7819 */ /* 0x000fe4000001163b */
[----:B------:R-:W-:Y:S02]  /*165b80*/  SHF.R.U32.HI R59, RZ, 0x8, R3 ;  /* 0x00000008ff3b7819 */ /* 0x000fe40000011603 */
[----:B------:R-:W-:-:S02]  /*165b90*/  LOP3.LUT R2, R2, 0xffff, RZ, 0xc0, !PT ;  /* 0x0000ffff02027812 */ /* 0x000fc400078ec0ff */
[----:B------:R-:W-:Y:S02]  /*165ba0*/  LOP3.LUT R60, R60, 0xffff, RZ, 0xc0, !PT ;  /* 0x0000ffff3c3c7812 */ /* 0x000fe400078ec0ff */
[----:B------:R-:W-:Y:S01]  /*165bb0*/  LOP3.LUT R59, R59, 0xffff, RZ, 0xc0, !PT ;  /* 0x0000ffff3b3b7812 */ /* 0x000fe200078ec0ff */
[----:B------:R0:W-:Y:S01]  /*165bc0*/  STL [R1+0xa4], R3 ;  /* 0x0000a40301007387 */ /* 0x0001e20000100800 */
[----:B------:R-:W-:-:S03]  /*165bd0*/  PRMT R2, R2, 0x3340, R60 ;  /* 0x0000334002027816 */ /* 0x000fc6000000003c */
[----:B------:R-:W-:Y:S01]  /*165be0*/  STL [R1+0x6cc0], R55 ;  /* 0x006cc03701007387 */ /* 0x000fe20000100800 */
[----:B0-----:R-:W-:-:S03]  /*165bf0*/  PRMT R3, R59, 0x3340, R0 ;  /* 0x000033403b037816 */ /* 0x001fc60000000000 */
[----:B------:R2:W-:Y:S04]  /*165c00*/  STL [R1+0x5338], R2 ;  /* 0x0053380201007387 */ /* 0x0005e80000100800 */
[----:B------:R0:W-:Y:S01]  /*165c10*/  STL [R1+0x4c8], R3 ;  /* 0x0004c80301007387 */ /* 0x0001e20000100800 */
[----:B--2---:R-:W-:Y:S02]  /*165c20*/  LOP3.LUT R2, R57, 0xffff, RZ, 0xc0, !PT ;  /* 0x0000ffff39027812 */ /* 0x004fe400078ec0ff */
[----:B0-----:R-:W-:Y:S01]  /*165c30*/  LOP3.LUT R3, R11, 0xffff, RZ, 0xc0, !PT ;  /* 0x0000ffff0b037812 */ /* 0x001fe200078ec0ff */
[----:B------:R-:W2:Y:S04]  /*165c40*/  LDL.LU R57, [R1+0x4d0] ;  /* 0x0004d00001397983 */ /* 0x000ea80000300800 */
[----:B------:R-:W2:Y:S01]  /*165c50*/  LDL.LU R11, [R1+0x248] ;  /* 0x00024800010b7983 */ /* 0x000ea20000300800 */
[----:B------:R-:W-:-:S02]  /*165c60*/  LOP3.LUT R5, R5, 0xffff, RZ, 0xc0, !PT ;  /* 0x0000ffff05057812 */ /* 0x000fc400078ec0ff */
[----:B------:R-:W-:Y:S02]  /*165c70*/  PRMT R60, R2, 0x3340, R3 ;  /* 0x00003340023c7816 */ /* 0x000fe40000000003 */
[----:B------:R-:W-:Y:S01]  /*165c80*/  PRMT R59, R5, 0x3340, R0 ;  /* 0x00003340053b7816 */ /* 0x000fe20000000000 */
[----:B------:R-:W-:Y:S01]  /*165c90*/  VIADD R58, R58, UR6 ;  /* 0x000000063a3a7c36 */ /* 0x000fe20008000000 */
[----:B------:R-:W-:Y:S02]  /*165ca0*/  SHF.R.U32.HI R2, RZ, 0x8, R2 ;  /* 0x00000008ff027819 */ /* 0x000fe40000011602 */
[----:B------:R-:W-:Y:S02]  /*165cb0*/  LOP3.LUT R12, R12, 0xffff, RZ, 0xc0, !PT ;  /* 0x0000ffff0c0c7812 */ /* 0x000fe400078ec0ff */
[----:B------:R-:W-:Y:S02]  /*165cc0*/  PRMT R8, R60, 0x5410, R59 ;  /* 0x000054103c087816 */ /* 0x000fe4000000003b */
[----:B------:R-:W-:-:S02]  /*165cd0*/  SHF.R.U32.HI R60, RZ, 0x8, R7 ;  /* 0x00000008ff3c7819 */ /* 0x000fc40000011607 */
[----:B------:R-:W-:Y:S02]  /*165ce0*/  SHF.R.U32.HI R7, RZ, 0x8, R3 ;  /* 0x00000008ff077819 */ /* 0x000fe40000011603 */
[----:B------:R-:W-:Y:S01]  /*165cf0*/  SHF.R.S32.HI R59, RZ, 0x1f, R58 ;  /* 0x0000001fff3b7819 */ /* 0x000fe2000001143a */
[----:B------:R-:W-:Y:S01]  /*165d00*/  ULDC UR6, c[0x0][0x248] ;  /* 0x0000920000067ab9 */ /* 0x000fe20000000800 */
[----:B------:R0:W-:Y:S01]  /*165d10*/  STL [R1+0x5548], R8 ;  /* 0x0055480801007387 */ /* 0x0001e20000100800 */
[----:B------:R-:W-:Y:S02]  /*165d20*/  LOP3.LUT R3, R60, 0xffff, RZ, 0xc0, !PT ;  /* 0x0000ffff3c037812 */ /* 0x000fe400078ec0ff */
[----:B------:R-:W-:Y:S02]  /*165d30*/  LOP3.LUT R2, R2, 0xffff, RZ, 0xc0, !PT ;  /* 0x0000ffff02027812 */ /* 0x000fe400078ec0ff */
[----:B------:R-:W-:Y:S02]  /*165d40*/  LOP3.LUT R60, R7, 0xffff, RZ, 0xc0, !PT ;  /* 0x0000ffff073c7812 */ /* 0x000fe400078ec0ff */
[----:B0-----:R-:W-:-:S02]  /*165d50*/  IADD3 R8, P0, R58, R36, RZ ;  /* 0x000000243a087210 */ /* 0x001fc40007f1e0ff */
[----:B------:R-:W-:Y:S02]  /*165d60*/  PRMT R7, R3, 0x3340, R0 ;  /* 0x0000334003077816 */ /* 0x000fe40000000000 */
[----:B------:R-:W-:Y:S01]  /*165d70*/  PRMT R3, R2, 0x3340, R60 ;  /* 0x0000334002037816 */ /* 0x000fe2000000003c */
[----:B------:R-:W-:Y:S01]  /*165d80*/  IMAD.X R9, R59, 0x1, R37, P0 ;  /* 0x000000013b097824 */ /* 0x000fe200000e0625 */
[----:B----4-:R-:W-:-:S04]  /*165d90*/  LOP3.LUT R2, R6, 0xffff, RZ, 0xc0, !PT ;  /* 0x0000ffff06027812 */ /* 0x010fc800078ec0ff */
[----:B------:R-:W-:Y:S04]  /*165da0*/  STL.64 [R1+0xe38], R8 ;  /* 0x000e380801007387 */ /* 0x000fe80000100a00 */
[----:B------:R0:W-:Y:S04]  /*165db0*/  STL [R1+0x4c4], R7 ;  /* 0x0004c40701007387 */ /* 0x0001e80000100800 */
[----:B------:R3:W-:Y:S01]  /*165dc0*/  STL [R1+0x5318], R3 ;  /* 0x0053180301007387 */ /* 0x0007e20000100800 */
[----:B0-----:R-:W-:Y:S02]  /*165dd0*/  LOP3.LUT R7, R14, 0xffff, RZ, 0xc0, !PT ;  /* 0x0000ffff0e077812 */ /* 0x001fe400078ec0ff */
[----:B---3--:R-:W-:-:S02]  /*165de0*/  LOP3.LUT R3, R56, 0xffff, RZ, 0xc0, !PT ;  /* 0x0000ffff38037812 */ /* 0x008fc400078ec0ff */
[----:B------:R-:W-:Y:S01]  /*165df0*/  IADD3 R8, P0, R58, R34, RZ ;  /* 0x000000223a087210 */ /* 0x000fe20007f1e0ff */
[----:B------:R-:W3:Y:S01]  /*165e00*/  LDL.LU R56, [R1+0x4d4] ;  /* 0x0004d40001387983 */ /* 0x000ee20000300800 */
[----:B------:R-:W-:Y:S02]  /*165e10*/  PRMT R60, R7, 0x3340, R0 ;  /* 0x00003340073c7816 */ /* 0x000fe40000000000 */
[----:B------:R-:W-:Y:S02]  /*165e20*/  PRMT R6, R2, 0x3340, R3 ;  /* 0x0000334002067816 */ /* 0x000fe40000000003 */
[----:B------:R-:W-:Y:S02]  /*165e30*/  SHF.R.U32.HI R2, RZ, 0x8, R2 ;  /* 0x00000008ff027819 */ /* 0x000fe40000011602 */
[----:B------:R-:W-:Y:S02]  /*165e40*/  PRMT R6, R6, 0x5410, R60 ;  /* 0x0000541006067816 */ /* 0x000fe4000000003c */
[----:B------:R-:W-:-:S02]  /*165e50*/  SHF.R.U32.HI R60, RZ, 0x8, R5 ;  /* 0x00000008ff3c7819 */ /* 0x000fc40000011605 */
[----:B------:R-:W-:Y:S01]  /*165e60*/  SHF.R.U32.HI R5, RZ, 0x8, R3 ;  /* 0x00000008ff057819 */ /* 0x000fe20000011603 */
[----:B------:R-:W-:Y:S01]  /*165e70*/  IMAD.X R9, R59, 0x1, R35, P0 ;  /* 0x000000013b097824 */ /* 0x000fe200000e0623 */
[----:B------:R-:W-:Y:S02]  /*165e80*/  LOP3.LUT R2, R2, 0xffff, RZ, 0xc0, !PT ;  /* 0x0000ffff02027812 */ /* 0x000fe400078ec0ff */
[----:B------:R-:W-:Y:S02]  /*165e90*/  LOP3.LUT R3, R60, 0xffff, RZ, 0xc0, !PT ;  /* 0x0000ffff3c037812 */ /* 0x000fe400078ec0ff */
[----:B------:R-:W-:Y:S01]  /*165ea0*/  LOP3.LUT R60, R5, 0xffff, RZ, 0xc0, !PT ;  /* 0x0000ffff053c7812 */ /* 0x000fe200078ec0ff */
[----:B------:R0:W-:Y:S04]  /*165eb0*/  STL [R1+0x5544], R6 ;  /* 0x0055440601007387 */ /* 0x0001e80000100800 */
[----:B------:R1:W-:Y:S01]  /*165ec0*/  STL.64 [R1+0xe30], R8 ;  /* 0x000e300801007387 */ /* 0x0003e20000100a00 */
[----:B------:R-:W-:-:S02]  /*165ed0*/  PRMT R5, R2, 0x3340, R60 ;  /* 0x0000334002057816 */ /* 0x000fc4000000003c */
[----:B------:R-:W-:Y:S02]  /*165ee0*/  LOP3.LUT R2, R10, 0xffff, RZ, 0xc0, !PT ;  /* 0x0000ffff0a027812 */ /* 0x000fe400078ec0ff */
[--C-:B0-----:R-:W-:Y:S02]  /*165ef0*/  PRMT R6, R3, 0x3340, R0.reuse ;  /* 0x0000334003067816 */ /* 0x101fe40000000000 */
[----:B------:R-:W-:Y:S02]  /*165f00*/  PRMT R60, R2, 0x3340, R0 ;  /* 0x00003340023c7816 */ /* 0x000fe40000000000 */
[----:B------:R-:W-:Y:S01]  /*165f10*/  IADD3 R10, P0, R58, R38, RZ ;  /* 0x000000263a0a7210 */ /* 0x000fe20007f1e0ff */
[----:B------:R-:W-:Y:S04]  /*165f20*/  STL [R1+0x4c0], R6 ;  /* 0x0004c00601007387 */ /* 0x000fe80000100800 */
[----:B------:R0:W-:Y:S01]  /*165f30*/  STL [R1+0x52e8], R5 ;  /* 0x0052e80501007387 */ /* 0x0001e20000100800 */
[----:B--2---:R-:W-:-:S02]  /*165f40*/  LOP3.LUT R3, R57, 0xffff, RZ, 0xc0, !PT ;  /* 0x0000ffff39037812 */ /* 0x004fc400078ec0ff */
[----:B-1----:R-:W-:-:S04]  /*165f50*/  LOP3.LUT R8, R11, 0xffff, RZ, 0xc0, !PT ;  /* 0x0000ffff0b087812 */ /* 0x002fc800078ec0ff */
[----:B0-----:R-:W-:Y:S01]  /*165f60*/  PRMT R5, R3, 0x3340, R8 ;  /* 0x0000334003057816 */ /* 0x001fe20000000008 */
[----:B------:R-:W-:-:S03]  /*165f70*/  IMAD.X R11, R59, 0x1, R39, P0 ;  /* 0x000000013b0b7824 */ /* 0x000fc600000e0627 */
[----:B------:R-:W-:-:S05]  /*165f80*/  PRMT R5, R5, 0x5410, R60 ;  /* 0x0000541005057816 */ /* 0x000fca000000003c */
[----:B------:R-:W-:Y:S04]  /*165f90*/  STL [R1+0x5540], R5 ;  /* 0x0055400501007387 */ /* 0x000fe80000100800 */
[----:B------:R0:W-:Y:S04]  /*165fa0*/  STL.64 [R1+0xe20], R10 ;  /* 0x000e200a01007387 */ /* 0x0001e80000100a00 */
[----:B0-----:R-:W2:Y:S04]  /*165fb0*/  LDL.LU.64 R10, [R1+0x6e08] ;  /* 0x006e0800010a7983 */ /* 0x001ea80000300a00 */
[----:B------:R-:W4:Y:S04]  /*165fc0*/  LDL.LU R5, [R1+0xfc] ;  /* 0x0000fc0001057983 */ /* 0x000f280000300800 */
[----:B------:R-:W4:Y:S04]  /*165fd0*/  LDL.LU R6, [R1+0x614] ;  /* 0x0006140001067983 */ /* 0x000f280000300800 */
[----:B------:R-:W4:Y:S01]  /*165fe0*/  LDL.LU R57, [R1+0x350] ;  /* 0x0003500001397983 */ /* 0x000f220000300800 */
[----:B------:R-:W-:-:S02]  /*165ff0*/  SHF.R.U32.HI R60, RZ, 0x8, R8 ;  /* 0x00000008ff3c7819 */ /* 0x000fc40000011608 */
[----:B------:R-:W-:Y:S02]  /*166000*/  IADD3 R8, P0, R58, R40, RZ ;  /* 0x000000283a087210 */ /* 0x000fe40007f1e0ff */
[----:B------:R-:W-:-:S03]  /*166010*/  SHF.R.U32.HI R3, RZ, 0x8, R3 ;  /* 0x00000008ff037819 */ /* 0x000fc60000011603 */
[----:B------:R-:W-:Y:S01]  /*166020*/  IMAD.X R9, R59, 0x1, R41, P0 ;  /* 0x000000013b097824 */ /* 0x000fe200000e0629 */
[----:B------:R-:W-:Y:S02]  /*166030*/  SHF.R.U32.HI R59, RZ, 0x8, R2 ;  /* 0x00000008ff3b7819 */ /* 0x000fe40000011602 */
[----:B------:R-:W-:Y:S02]  /*166040*/  LOP3.LUT R3, R3, 0xffff, RZ, 0xc0, !PT ;  /* 0x0000ffff03037812 */ /* 0x000fe400078ec0ff */
[----:B------:R-:W-:Y:S02]  /*166050*/  LOP3.LUT R60, R60, 0xffff, RZ, 0xc0, !PT ;  /* 0x0000ffff3c3c7812 */ /* 0x000fe400078ec0ff */
[----:B------:R-:W-:Y:S02]  /*166060*/  LOP3.LUT R59, R59, 0xffff, RZ, 0xc0, !PT ;  /* 0x0000ffff3b3b7812 */ /* 0x000fe400078ec0ff */
[----:B------:R-:W-:Y:S02]  /*166070*/  PRMT R3, R3, 0x3340, R60 ;  /* 0x0000334003037816 */ /* 0x000fe4000000003c */
[----:B------:R-:W-:-:S03]  /*166080*/  PRMT R2, R59, 0x3340, R0 ;  /* 0x000033403b027816 */ /* 0x000fc60000000000 */
[----:B------:R3:W-:Y:S04]  /*166090*/  STL [R1+0x52cc], R3 ;  /* 0x0052cc0301007387 */ /* 0x0007e80000100800 */
[----:B------:R-:W-:Y:S04]  /*1660a0*/  STL.64 [R1+0xe28], R8 ;  /* 0x000e280801007387 */ /* 0x000fe80000100a00 */
[----:B------:R2:W-:Y:S01]  /*1660b0*/  STL [R1+0x4b8], R2 ;  /* 0x0004b80201007387 */ /* 0x0005e20000100800 */
[----:B------:R-:W-:Y:S02]  /*1660c0*/  PRMT R59, R12, 0x3340, R0 ;  /* 0x000033400c3b7816 */ /* 0x000fe40000000000 */
[----:B---3--:R-:W-:Y:S01]  /*1660d0*/  LOP3.LUT R3, R56, 0xffff, RZ, 0xc0, !PT ;  /* 0x0000ffff38037812 */ /* 0x008fe200078ec0ff */
[----:B------:R-:W-:Y:S04]  /*1660e0*/  STL [R1+0x6c30], R12 ;  /* 0x006c300c01007387 */ /* 0x000fe80000100800 */
[----:B------:R-:W3:Y:S01]  /*1660f0*/  LDL.LU R14, [R1+0x618] ;  /* 0x00061800010e7983 */ /* 0x000ee20000300800 */
[----:B------:R-:W-:Y:S01]  /*166100*/  VIADD R58, R58, UR6 ;  /* 0x000000063a3a7c36 */ /* 0x000fe20008000000 */
[----:B------:R-:W-:Y:S01]  /*166110*/  ULDC UR6, c[0x0][0x248] ;  /* 0x0000920000067ab9 */ /* 0x000fe20000000800 */
[----:B--2---:R-:W-:-:S04]  /*166120*/  LOP3.LUT R2, R10, 0xffff, RZ, 0xc0, !PT ;  /* 0x0000ffff0a027812 */ /* 0x004fc800078ec0ff */
[----:B------:R-:W-:-:S04]  /*166130*/  PRMT R60, R3, 0x3340, R2 ;  /* 0x00003340033c7816 */ /* 0x000fc80000000002 */
[----:B------:R-:W-:Y:S02]  /*166140*/  PRMT R8, R60, 0x5410, R59 ;  /* 0x000054103c087816 */ /* 0x000fe4000000003b */
[----:B------:R-:W-:Y:S02]  /*166150*/  SHF.R.U32.HI R59, RZ, 0x8, R7 ;  /* 0x00000008ff3b7819 */ /* 0x000fe40000011607 */
[----:B------:R-:W-:Y:S02]  /*166160*/  SHF.R.U32.HI R60, RZ, 0x8, R3 ;  /* 0x00000008ff3c7819 */ /* 0x000fe40000011603 */
[----:B------:R-:W-:Y:S02]  /*166170*/  SHF.R.U32.HI R3, RZ, 0x8, R2 ;  /* 0x00000008ff037819 */ /* 0x000fe40000011602 */
[----:B------:R-:W-:Y:S02]  /*166180*/  LOP3.LUT R2, R59, 0xffff, RZ, 0xc0, !PT ;  /* 0x0000ffff3b027812 */ /* 0x000fe400078ec0ff */
[----:B------:R-:W-:-:S02]  /*166190*/  LOP3.LUT R60, R60, 0xffff, RZ, 0xc0, !PT ;  /* 0x0000ffff3c3c7812 */ /* 0x000fc400078ec0ff */
[----:B------:R-:W-:Y:S01]  /*1661a0*/  LOP3.LUT R59, R3, 0xffff, RZ, 0xc0, !PT ;  /* 0x0000ffff033b7812 */ /* 0x000fe200078ec0ff */
[----:B------:R-:W-:Y:S04]  /*1661b0*/  STL [R1+0x5598], R8 ;  /* 0x0055980801007387 */ /* 0x000fe80000100800 */
[----:B------:R-:W2:Y:S01]  /*1661c0*/  LDL.LU R56, [R1+0x354] ;  /* 0x0003540001387983 */ /* 0x000ea20000300800 */
[----:B------:R-:W-:Y:S02]  /*1661d0*/  PRMT R2, R2, 0x3340, R0 ;  /* 0x0000334002027816 */ /* 0x000fe40000000000 */
[----:B------:R-:W-:Y:S02]  /*1661e0*/  PRMT R10, R60, 0x3340, R59 ;  /* 0x000033403c0a7816 */ /* 0x000fe4000000003b */
[----:B----4-:R-:W-:-:S02]  /*1661f0*/  LOP3.LUT R5, R5, 0xffff, RZ, 0xc0, !PT ;  /* 0x0000ffff05057812 */ /* 0x010fc400078ec0ff */
[----:B------:R-:W-:Y:S01]  /*166200*/  LOP3.LUT R3, R57, 0xffff, RZ, 0xc0, !PT ;  /* 0x0000ffff39037812 */ /* 0x000fe200078ec0ff */
[----:B------:R-:W-:Y:S04]  /*166210*/  STL [R1+0x6a70], R10 ;  /* 0x006a700a01007387 */ /* 0x000fe80000100800 */
[----:B------:R0:W-:Y:S01]  /*166220*/  STL [R1+0x4b4], R2 ;  /* 0x0004b40201007387 */ /* 0x0001e20000100800 */
[----:B------:R-:W-:-:S03]  /*166230*/  PRMT R59, R5, 0x3340, R0 ;  /* 0x00003340053b7816 */ /* 0x000fc60000000000 */
[----:B------:R-:W4:Y:S01]  /*166240*/  LDL.LU R57, [R1+0x4e0] ;  /* 0x0004e00001397983 */ /* 0x000f220000300800 */
[----:B0-----:R-:W-:-:S04]  /*166250*/  LOP3.LUT R2, R6, 0xffff, RZ, 0xc0, !PT ;  /* 0x0000ffff06027812 */ /* 0x001fc800078ec0ff */
[----:B------:R-:W-:-:S04]  /*166260*/  PRMT R60, R2, 0x3340, R3 ;  /* 0x00003340023c7816 */ /* 0x000fc80000000003 */
[----:B------:R-:W-:Y:S02]  /*166270*/  PRMT R6, R60, 0x5410, R59 ;  /* 0x000054103c067816 */ /* 0x000fe4000000003b */
[----:B------:R-:W-:Y:S02]  /*166280*/  SHF.R.U32.HI R2, RZ, 0x8, R2 ;  /* 0x00000008ff027819 */ /* 0x000fe40000011602 */
[----:B------:R-:W-:Y:S02]  /*166290*/  SHF.R.U32.HI R3, RZ, 0x8, R3 ;  /* 0x00000008ff037819 */ /* 0x000fe40000011603 */
[----:B------:R-:W-:Y:S02]  /*1662a0*/  SHF.R.U32.HI R60, RZ, 0x8, R5 ;  /* 0x00000008ff3c7819 */ /* 0x000fe40000011605 */
[----:B------:R-:W-:Y:S01]  /*1662b0*/  SHF.R.S32.HI R59, RZ, 0x1f, R58 ;  /* 0x0000001fff3b7819 */ /* 0x000fe2000001143a */
[----:B------:R0:W-:Y:S01]  /*1662c0*/  STL [R1+0x5538], R6 ;  /* 0x0055380601007387 */ /* 0x0001e20000100800 */
[----:B------:R-:W-:-:S02]  /*1662d0*/  LOP3.LUT R2, R2, 0xffff, RZ, 0xc0, !PT ;  /* 0x0000ffff02027812 */ /* 0x000fc400078ec0ff */
[----:B------:R-:W-:Y:S02]  /*1662e0*/  LOP3.LUT R3, R3, 0xffff, RZ, 0xc0, !PT ;  /* 0x0000ffff03037812 */ /* 0x000fe400078ec0ff */
[----:B------:R-:W-:Y:S02]  /*1662f0*/  LOP3.LUT R60, R60, 0xffff, RZ, 0xc0, !PT ;  /* 0x0000ffff3c3c7812 */ /* 0x000fe400078ec0ff */
[----:B0-----:R-:W-:Y:S02]  /*166300*/  IADD3 R6, P0, R58, R36, RZ ;  /* 0x000000243a067210 */ /* 0x001fe40007f1e0ff */
[----:B------:R-:W-:Y:S02]  /*166310*/  PRMT R5, R2, 0x3340, R3 ;  /* 0x0000334002057816 */ /* 0x000fe40000000003 */
[----:B------:R-:W-:Y:S01]  /*166320*/  PRMT R2, R60, 0x3340, R0 ;  /* 0x000033403c027816 */ /* 0x000fe20000000000 */
[----:B------:R-:W-:-:S05]  /*166330*/  IMAD.X R7, R59, 0x1, R37, P0 ;  /* 0x000000013b077824 */ /* 0x000fca00000e0625 */
[----:B------:R-:W-:Y:S04]  /*166340*/  STL.64 [R1+0xe18], R6 ;  /* 0x000e180601007387 */ /* 0x000fe80000100a00 */
[----:B------:R0:W-:Y:S04]  /*166350*/  STL [R1+0x60c], R5 ;  /* 0x00060c0501007387 */ /* 0x0001e80000100800 */
[----:B------:R2:W-:Y:S01]  /*166360*/  STL [R1+0x45c], R2 ;  /* 0x00045c0201007387 */ /* 0x0005e20000100800 */
[----:B0-----:R-:W-:-:S03]  /*166370*/  LOP3.LUT R5, R11, 0xffff, RZ, 0xc0, !PT ;  /* 0x0000ffff0b057812 */ /* 0x001fc600078ec0ff */
[----:B------:R-:W4:Y:S01]  /*166380*/  LDL.LU R11, [R1+0x6e04] ;  /* 0x006e0400010b7983 */ /* 0x000f220000300800 */
[----:B---3--:R-:W-:Y:S02]  /*166390*/  LOP3.LUT R3, R14, 0xffff, RZ, 0xc0, !PT ;  /* 0x0000ffff0e037812 */ /* 0x008fe400078ec0ff */
[----:B------:R-:W-:Y:S02]  /*1663a0*/  PRMT R60, R5, 0x3340, R0 ;  /* 0x00003340053c7816 */ /* 0x000fe40000000000 */
[----:B--2---:R-:W-:-:S04]  /*1663b0*/  LOP3.LUT R2, R56, 0xffff, RZ, 0xc0, !PT ;  /* 0x0000ffff38027812 */ /* 0x004fc800078ec0ff */
[----:B------:R-:W-:-:S04]  /*1663c0*/  PRMT R6, R3, 0x3340, R2 ;  /* 0x0000334003067816 */ /* 0x000fc80000000002 */
[----:B------:R-:W-:Y:S02]  /*1663d0*/  PRMT R8, R6, 0x5410, R60 ;  /* 0x0000541006087816 */ /* 0x000fe4000000003c */
[----:B------:R-:W-:-:S05]  /*1663e0*/  IADD3 R6, P0, R58, R34, RZ ;  /* 0x000000223a067210 */ /* 0x000fca0007f1e0ff */
[----:B------:R-:W-:Y:S01]  /*1663f0*/  IMAD.X R7, R59, 0x1, R35, P0 ;  /* 0x000000013b077824 */ /* 0x000fe200000e0623 */
[----:B------:R-:W-:Y:S01]  /*166400*/  STL [R1+0x5530], R8 ;  /* 0x0055300801007387 */ /* 0x000fe20000100800 */
[----:B------:R-:W-:Y:S02]  /*166410*/  SHF.R.U32.HI R3, RZ, 0x8, R3 ;  /* 0x00000008ff037819 */ /* 0x000fe40000011603 */
[----:B------:R-:W-:Y:S01]  /*166420*/  SHF.R.U32.HI R60, RZ, 0x8, R5 ;  /* 0x00000008ff3c7819 */ /* 0x000fe20000011605 */
[----:B------:R0:W-:Y:S01]  /*166430*/  STL.64 [R1+0xe10], R6 ;  /* 0x000e100601007387 */ /* 0x0001e20000100a00 */
[----:B------:R-:W-:Y:S02]  /*166440*/  LOP3.LUT R3, R3, 0xffff, RZ, 0xc0, !PT ;  /* 0x0000ffff03037812 */ /* 0x000fe400078ec0ff */
[----:B------:R-:W-:Y:S02]  /*166450*/  LOP3.LUT R60, R60, 0xffff, RZ, 0xc0, !PT ;  /* 0x0000ffff3c3c7812 */ /* 0x000fe400078ec0ff */
[----:B0-----:R-:W-:-:S02]  /*166460*/  SHF.R.U32.HI R7, RZ, 0x8, R2 ;  /* 0x00000008ff077819 */ /* 0x001fc40000011602 */
[----:B------:R-:W-:Y:S01]  /*166470*/  PRMT R8, R60, 0x3340, R0 ;  /* 0x000033403c087816 */ /* 0x000fe20000000000 */
[----:B------:R-:W2:Y:S04]  /*166480*/  LDL.LU R2, [R1+0x4e4] ;  /* 0x0004e40001027983 */ /* 0x000ea80000300800 */
[----:B------:R-:W3:Y:S01]  /*166490*/  LDL.LU R5, [R1+0x26c] ;  /* 0x00026c0001057983 */ /* 0x000ee20000300800 */
[----:B------:R-:W-:-:S03]  /*1664a0*/  LOP3.LUT R7, R7, 0xffff, RZ, 0xc0, !PT ;  /* 0x0000ffff07077812 */ /* 0x000fc600078ec0ff */
[----:B------:R-:W3:Y:S04]  /*1664b0*/  LDL.LU R6, [R1+0x61c] ;  /* 0x00061c0001067983 */ /* 0x000ee80000300800 */
[----:B------:R-:W3:Y:S01]  /*1664c0*/  LDL.LU R14, [R1+0x110] ;  /* 0x00011000010e7983 */ /* 0x000ee20000300800 */
[----:B------:R-:W-:-:S05]  /*1664d0*/  PRMT R7, R3, 0x3340, R7 ;  /* 0x0000334003077816 */ /* 0x000fca0000000007 */
[----:B------:R0:W-:Y:S04]  /*1664e0*/  STL [R1+0x5250], R7 ;  /* 0x0052500701007387 */ /* 0x0001e80000100800 */
[----:B------:R1:W-:Y:S01]  /*1664f0*/  STL [R1+0x458], R8 ;  /* 0x0004580801007387 */ /* 0x0003e20000100800 */
[----:B----4-:R-:W-:Y:S02]  /*166500*/  LOP3.LUT R3, R57, 0xffff, RZ, 0xc0, !PT ;  /* 0x0000ffff39037812 */ /* 0x010fe400078ec0ff */
[----:B0-----:R-:W-:Y:S02]  /*166510*/  LOP3.LUT R7, R26, 0xffff, RZ, 0xc0, !PT ;  /* 0x0000ffff1a077812 */ /* 0x001fe400078ec0ff */
[----:B-1----:R-:W-:Y:S02]  /*166520*/  LOP3.LUT R8, R11, 0xffff, RZ, 0xc0, !PT ;  /* 0x0000ffff0b087812 */ /* 0x002fe400078ec0ff */
[----:B------:R-:W4:Y:S01]  /*166530*/  LDL.LU R11, [R1+0x6e00] ;  /* 0x006e0000010b7983 */ /* 0x000f220000300800 */
[----:B------:R-:W-:-:S02]  /*166540*/  PRMT R60, R7, 0x3340, R0 ;  /* 0x00003340073c7816 */ /* 0x000fc40000000000 */
[----:B------:R-:W-:Y:S02]  /*166550*/  PRMT R9, R3, 0x3340, R8 ;  /* 0x0000334003097816 */ /* 0x000fe40000000008 */
[----:B------:R-:W-:Y:S02]  /*166560*/  SHF.R.U32.HI R3, RZ, 0x8, R3 ;  /* 0x00000008ff037819 */ /* 0x000fe40000011603 */
[----:B------:R-:W-:Y:S02]  /*166570*/  IADD3 R56, P0, R58, R38, RZ ;  /* 0x000000263a387210 */ /* 0x000fe40007f1e0ff */
[----:B------:R-:W-:Y:S02]  /*166580*/  PRMT R9, R9, 0x5410, R60 ;  /* 0x0000541009097816 */ /* 0x000fe4000000003c */
[----:B------:R-:W-:Y:S02]  /*166590*/  SHF.R.U32.HI R60, RZ, 0x8, R8 ;  /* 0x00000008ff3c7819 */ /* 0x000fe40000011608 */
[----:B------:R-:W-:Y:S01]  /*1665a0*/  LOP3.LUT R3, R3, 0xffff, RZ, 0xc0, !PT ;  /* 0x0000ffff03037812 */ /* 0x000fe200078ec0ff */
[----:B------:R-:W-:Y:S01]  /*1665b0*/  IMAD.X R57, R59, 0x1, R39, P0 ;  /* 0x000000013b397824 */ /* 0x000fe200000e0627 */
[----:B------:R-:W-:Y:S01]  /*1665c0*/  LOP3.LUT R60, R60, 0xffff, RZ, 0xc0, !PT ;  /* 0x0000ffff3c3c7812 */ /* 0x000fe200078ec0ff */
[----:B------:R-:W-:Y:S03]  /*1665d0*/  STL [R1+0x552c], R9 ;  /* 0x00552c0901007387 */ /* 0x000fe60000100800 */
[----:B------:R-:W-:Y:S01]  /*1665e0*/  PRMT R3, R3, 0x3340, R60 ;  /* 0x0000334003037816 */ /* 0x000fe2000000003c */
[----:B------:R0:W-:Y:S04]  /*1665f0*/  STL.64 [R1+0xe00], R56 ;  /* 0x000e003801007387 */ /* 0x0001e80000100a00 */
[----:B0-----:R-:W4:Y:S04]  /*166600*/  LDL.LU.64 R56, [R1+0x6df8] ;  /* 0x006df80001387983 */ /* 0x001f280000300a00 */
[----:B------:R0:W-:Y:S04]  /*166610*/  STL [R1+0x62c], R3 ;  /* 0x00062c0301007387 */ /* 0x0001e80000100800 */
[----:B------:R-:W4:Y:S04]  /*166620*/  LDL.LU R20, [R1+0x10c] ;  /* 0x00010c0001147983 */ /* 0x000f280000300800 */
[----:B0-----:R-:W4:Y:S04]  /*166630*/  LDL.LU R3, [R1+0x630] ;  /* 0x0006300001037983 */ /* 0x001f280000300800 */
[----:B------:R-:W4:Y:S01]  /*166640*/  LDL.LU R26, [R1+0x358] ;  /* 0x00035800011a7983 */ /* 0x000f220000300800 */
[----:B------:R-:W-:-:S05]  /*166650*/  IADD3 R8, P0, R58, R40, RZ ;  /* 0x000000283a087210 */ /* 0x000fca0007f1e0ff */
[----:B------:R-:W-:Y:S01]  /*166660*/  IMAD.X R9, R59, 0x1, R41, P0 ;  /* 0x000000013b097824 */ /* 0x000fe200000e0629 */
[----:B------:R-:W-:-:S04]  /*166670*/  SHF.R.U32.HI R59, RZ, 0x8, R7 ;  /* 0x00000008ff3b7819 */ /* 0x000fc80000011607 */
[----:B------:R-:W-:Y:S01]  /*166680*/  LOP3.LUT R59, R59, 0xffff, RZ, 0xc0, !PT ;  /* 0x0000ffff3b3b7812 */ /* 0x000fe200078ec0ff */
[----:B------:R2:W-:Y:S03]  /*166690*/  STL.64 [R1+0xe08], R8 ;  /* 0x000e080801007387 */ /* 0x0005e60000100a00 */
[----:B------:R-:W-:-:S05]  /*1666a0*/  PRMT R7, R59, 0x3340, R0 ;  /* 0x000033403b077816 */ /* 0x000fca0000000000 */
[----:B------:R0:W-:Y:S01]  /*1666b0*/  STL [R1+0x454], R7 ;  /* 0x0004540701007387 */ /* 0x0001e20000100800 */
[----:B------:R-:W-:Y:S01]  /*1666c0*/  VIADD R58, R58, UR6 ;  /* 0x000000063a3a7c36 */ /* 0x000fe20008000000 */
[----:B------:R-:W-:Y:S01]  /*1666d0*/  ULDC UR6, c[0x0][0x248] ;  /* 0x0000920000067ab9 */ /* 0x000fe20000000800 */
[----:B--2---:R-:W-:Y:S02]  /*1666e0*/  LOP3.LUT R8, R2, 0xffff, RZ, 0xc0, !PT ;  /* 0x0000ffff02087812 */ /* 0x004fe400078ec0ff */
[----:B------:R-:W-:Y:S02]  /*1666f0*/  LOP3.LUT R2, R45, 0xffff, RZ, 0xc0, !PT ;  /* 0x0000ffff2d027812 */ /* 0x000fe400078ec0ff */
[----:B---3--:R-:W-:Y:S01]  /*166700*/  LOP3.LUT R5, R5, 0xffff, RZ, 0xc0, !PT ;  /* 0x0000ffff05057812 */ /* 0x008fe200078ec0ff */
[----:B------:R-:W2:Y:S01]  /*166710*/  LDL.LU R45, [R1+0x6df0] ;  /* 0x006df000012d7983 */ /* 0x000ea20000300800 */
[----:B0-----:R-:W-:Y:S02]  /*166720*/  LOP3.LUT R7, R6, 0xffff, RZ, 0xc0, !PT ;  /* 0x0000ffff06077812 */ /* 0x001fe400078ec0ff */
[----:B------:R-:W-:-:S02]  /*166730*/  PRMT R59, R2, 0x3340, R0 ;  /* 0x00003340023b7816 */ /* 0x000fc40000000000 */
[----:B------:R-:W-:Y:S01]  /*166740*/  PRMT R60, R8, 0x3340, R5 ;  /* 0x00003340083c7816 */ /* 0x000fe20000000005 */
[----:B------:R4:W-:Y:S01]  /*166750*/  STL [R1+0x55c8], R2 ;  /* 0x0055c80201007387 */ /* 0x0009e20000100800 */
[----:B------:R-:W-:Y:S02]  /*166760*/  LOP3.LUT R6, R14, 0xffff, RZ, 0xc0, !PT ;  /* 0x0000ffff0e067812 */ /* 0x000fe400078ec0ff */
[----:B------:R-:W-:Y:S02]  /*166770*/  PRMT R9, R60, 0x5410, R59 ;  /* 0x000054103c097816 */ /* 0x000fe4000000003b */
[----:B------:R-:W-:-:S03]  /*166780*/  PRMT R59, R6, 0x3340, R0 ;  /* 0x00003340063b7816 */ /* 0x000fc60000000000 */
[----:B------:R0:W-:Y:S01]  /*166790*/  STL [R1+0x5580], R9 ;  /* 0x0055800901007387 */ /* 0x0001e20000100800 */
[----:B----4-:R-:W-:-:S04]  /*1667a0*/  LOP3.LUT R2, R11, 0xffff, RZ, 0xc0, !PT ;  /* 0x0000ffff0b027812 */ /* 0x010fc800078ec0ff */
[----:B------:R-:W-:-:S04]  /*1667b0*/  PRMT R60, R7, 0x3340, R2 ;  /* 0x00003340073c7816 */ /* 0x000fc80000000002 */
[----:B0-----:R-:W-:Y:S02]  /*1667c0*/  PRMT R9, R60, 0x5410, R59 ;  /* 0x000054103c097816 */ /* 0x001fe4000000003b */
[----:B------:R-:W-:-:S03]  /*1667d0*/  SHF.R.U32.HI R59, RZ, 0x8, R5 ;  /* 0x00000008ff3b7819 */ /* 0x000fc60000011605 */
[----:B------:R0:W-:Y:S04]  /*1667e0*/  STL [R1+0x5528], R9 ;  /* 0x0055280901007387 */ /* 0x0001e80000100800 */
[----:B------:R-:W3:Y:S04]  /*1667f0*/  LDL.LU R5, [R1+0x4f0] ;  /* 0x0004f00001057983 */ /* 0x000ee80000300800 */
[----:B------:R-:W4:Y:S01]  /*166800*/  LDL.LU R14, [R1+0x278] ;  /* 0x00027800010e7983 */ /* 0x000f220000300800 */
[----:B------:R-:W-:Y:S02]  /*166810*/  SHF.R.U32.HI R60, RZ, 0x8, R8 ;  /* 0x00000008ff3c7819 */ /* 0x000fe40000011608 */
[----:B------:R-:W-:-:S02]  /*166820*/  SHF.R.U32.HI R8, RZ, 0x8, R2 ;  /* 0x00000008ff087819 */ /* 0x000fc40000011602 */
[----:B------:R-:W-:Y:S02]  /*166830*/  LOP3.LUT R2, R60, 0xffff, RZ, 0xc0, !PT ;  /* 0x0000ffff3c027812 */ /* 0x000fe400078ec0ff */
[----:B0-----:R-:W-:Y:S02]  /*166840*/  SHF.R.U32.HI R9, RZ, 0x8, R7 ;  /* 0x00000008ff097819 */ /* 0x001fe40000011607 */
[----:B------:R-:W-:Y:S02]  /*166850*/  LOP3.LUT R7, R59, 0xffff, RZ, 0xc0, !PT ;  /* 0x0000ffff3b077812 */ /* 0x000fe400078ec0ff */
[----:B------:R-:W-:Y:S02]  /*166860*/  LOP3.LUT R59, R8, 0xffff, RZ, 0xc0, !PT ;  /* 0x0000ffff083b7812 */ /* 0x000fe400078ec0ff */
[----:B------:R-:W-:Y:S02]  /*166870*/  LOP3.LUT R60, R9, 0xffff, RZ, 0xc0, !PT ;  /* 0x0000ffff093c7812 */ /* 0x000fe400078ec0ff */
[----:B------:R-:W-:-:S02]  /*166880*/  PRMT R11, R2, 0x3340, R7 ;  /* 0x00003340020b7816 */ /* 0x000fc40000000007 */
[----:B------:R-:W-:Y:S02]  /*166890*/  LOP3.LUT R7, R20, 0xffff, RZ, 0xc0, !PT ;  /* 0x0000ffff14077812 */ /* 0x000fe400078ec0ff */
[----:B------:R-:W-:Y:S02]  /*1668a0*/  PRMT R8, R60, 0x3340, R59 ;  /* 0x000033403c087816 */ /* 0x000fe4000000003b */
[----:B------:R-:W-:Y:S02]  /*1668b0*/  PRMT R59, R7, 0x3340, R0 ;  /* 0x00003340073b7816 */ /* 0x000fe40000000000 */
[----:B------:R-:W-:Y:S02]  /*1668c0*/  LOP3.LUT R2, R3, 0xffff, RZ, 0xc0, !PT ;  /* 0x0000ffff03027812 */ /* 0x000fe400078ec0ff */
[----:B------:R-:W-:-:S04]  /*1668d0*/  LOP3.LUT R3, R26, 0xffff, RZ, 0xc0, !PT ;  /* 0x0000ffff1a037812 */ /* 0x000fc800078ec0ff */
[----:B------:R-:W-:Y:S01]  /*1668e0*/  PRMT R60, R2, 0x3340, R3 ;  /* 0x00003340023c7816 */ /* 0x000fe20000000003 */
[----:B------:R-:W-:Y:S04]  /*1668f0*/  STL [R1+0x6a74], R11 ;  /* 0x006a740b01007387 */ /* 0x000fe80000100800 */
[----:B------:R0:W-:Y:S01]  /*166900*/  STL [R1+0x29ec], R8 ;  /* 0x0029ec0801007387 */ /* 0x0001e20000100800 */
[----:B------:R-:W-:Y:S02]  /*166910*/  PRMT R10, R60, 0x5410, R59 ;  /* 0x000054103c0a7816 */ /* 0x000fe4000000003b */
[----:B------:R-:W-:Y:S02]  /*166920*/  SHF.R.U32.HI R60, RZ, 0x8, R6 ;  /* 0x00000008ff3c7819 */ /* 0x000fe40000011606 */
[----:B------:R-:W-:-:S02]  /*166930*/  SHF.R.U32.HI R2, RZ, 0x8, R2 ;  /* 0x00000008ff027819 */ /* 0x000fc40000011602 */
[----:B------:R-:W-:Y:S02]  /*166940*/  SHF.R.U32.HI R6, RZ, 0x8, R3 ;  /* 0x00000008ff067819 */ /* 0x000fe40000011603 */
[----:B------:R-:W-:Y:S02]  /*166950*/  SHF.R.S32.HI R59, RZ, 0x1f, R58 ;  /* 0x0000001fff3b7819 */ /* 0x000fe4000001143a */
[----:B------:R-:W-:Y:S02]  /*166960*/  LOP3.LUT R3, R60, 0xffff, RZ, 0xc0, !PT ;  /* 0x0000ffff3c037812 */ /* 0x000fe400078ec0ff */
[----:B0-----:R-:W-:Y:S02]  /*166970*/  IADD3 R8, P0, R58, R36, RZ ;  /* 0x000000243a087210 */ /* 0x001fe40007f1e0ff */
[----:B------:R-:W-:Y:S02]  /*166980*/  LOP3.LUT R2, R2, 0xffff, RZ, 0xc0, !PT ;  /* 0x0000ffff02027812 */ /* 0x000fe400078ec0ff */
[----:B------:R-:W-:-:S02]  /*166990*/  LOP3.LUT R60, R6, 0xffff, RZ, 0xc0, !PT ;  /* 0x0000ffff063c7812 */ /* 0x000fc400078ec0ff */
[----:B------:R-:W-:Y:S01]  /*1669a0*/  PRMT R3, R3, 0x3340, R0 ;  /* 0x0000334003037816 */ /* 0x000fe20000000000 */
[----:B------:R-:W-:Y:S01]  /*1669b0*/  IMAD.X R9, R59, 0x1, R37, P0 ;  /* 0x000000013b097824 */ /* 0x000fe200000e0625 */
[----:B------:R-:W-:Y:S01]  /*1669c0*/  PRMT R2, R2, 0x3340, R60 ;  /* 0x0000334002027816 */ /* 0x000fe2000000003c */
[----:B------:R-:W-:Y:S04]  /*1669d0*/  STL [R1+0x5524], R10 ;  /* 0x0055240a01007387 */ /* 0x000fe80000100800 */
[----:B------:R-:W2:Y:S04]  /*1669e0*/  LDL.LU R26, [R1+0x4f4] ;  /* 0x0004f400011a7983 */ /* 0x000ea80000300800 */
[----:B------:R0:W-:Y:S04]  /*1669f0*/  STL.64 [R1+0xdf8], R8 ;  /* 0x000df80801007387 */ /* 0x0001e80000100a00 */
[----:B------:R-:W-:Y:S04]  /*166a00*/  STL [R1+0x450], R3 ;  /* 0x0004500301007387 */ /* 0x000fe80000100800 */
[----:B------:R1:W-:Y:S01]  /*166a10*/  STL [R1+0x29c0], R2 ;  /* 0x0029c00201007387 */ /* 0x0003e20000100800 */
[----:B0-----:R-:W-:-:S03]  /*166a20*/  LOP3.LUT R9, R13, 0xffff, RZ, 0xc0, !PT ;  /* 0x0000ffff0d097812 */ /* 0x001fc600078ec0ff */
[----:B------:R-:W2:Y:S04]  /*166a30*/  LDL.LU R13, [R1+0x6dec] ;  /* 0x006dec00010d7983 */ /* 0x000ea80000300800 */
[----:B-1----:R-:W2:Y:S04]  /*166a40*/  LDL.LU R2, [R1+0x634] ;  /* 0x0006340001027983 */ /* 0x002ea80000300800 */
[----:B------:R-:W2:Y:S04]  /*166a50*/  LDL.LU R3, [R1+0x118] ;  /* 0x0001180001037983 */ /* 0x000ea80000300800 */
[----:B------:R-:W2:Y:S01]  /*166a60*/  LDL.LU R6, [R1+0x360] ;  /* 0x0003600001067983 */ /* 0x000ea20000300800 */
[----:B------:R-:W-:-:S02]  /*166a70*/  PRMT R60, R9, 0x3340, R0 ;  /* 0x00003340093c7816 */ /* 0x000fc40000000000 */
[----:B---3--:R-:W-:Y:S02]  /*166a80*/  LOP3.LUT R8, R5, 0xffff, RZ, 0xc0, !PT ;  /* 0x0000ffff05087812 */ /* 0x008fe400078ec0ff */
[----:B----4-:R-:W-:-:S04]  /*166a90*/  LOP3.LUT R5, R14, 0xffff, RZ, 0xc0, !PT ;  /* 0x0000ffff0e057812 */ /* 0x010fc800078ec0ff */
[----:B------:R-:W-:-:S04]  /*166aa0*/  PRMT R10, R8, 0x3340, R5 ;  /* 0x00003340080a7816 */ /* 0x000fc80000000005 */
[----:B------:R-:W-:Y:S02]  /*166ab0*/  PRMT R12, R10, 0x5410, R60 ;  /* 0x000054100a0c7816 */ /* 0x000fe4000000003c */
[----:B------:R-:W-:Y:S02]  /*166ac0*/  IADD3 R10, P0, R58, R34, RZ ;  /* 0x000000223a0a7210 */ /* 0x000fe40007f1e0ff */
[----:B------:R-:W-:-:S03]  /*166ad0*/  SHF.R.U32.HI R5, RZ, 0x8, R5 ;  /* 0x00000008ff057819 */ /* 0x000fc60000011605 */
[----:B------:R-:W-:Y:S01]  /*166ae0*/  IMAD.X R11, R59, 0x1, R35, P0 ;  /* 0x000000013b0b7824 */ /* 0x000fe200000e0623 */
[----:B------:R-:W-:Y:S01]  /*166af0*/  STL [R1+0x5520], R12 ;  /* 0x0055200c01007387 */ /* 0x000fe20000100800 */
[----:B------:R-:W-:Y:S02]  /*166b00*/  SHF.R.U32.HI R60, RZ, 0x8, R9 ;  /* 0x00000008ff3c7819 */ /* 0x000fe40000011609 */
[----:B------:R-:W-:Y:S01]  /*166b10*/  LOP3.LUT R9, R5, 0xffff, RZ, 0xc0, !PT ;  /* 0x0000ffff05097812 */ /* 0x000fe200078ec0ff */
[----:B------:R-:W-:Y:S04]  /*166b20*/  STL.64 [R1+0xdf0], R10 ;  /* 0x000df00a01007387 */ /* 0x000fe80000100a00 */
[----:B------:R-:W3:Y:S04]  /*166b30*/  LDL.LU R5, [R1+0x638] ;  /* 0x0006380001057983 */ /* 0x000ee80000300800 */
[----:B------:R-:W4:Y:S04]  /*166b40*/  LDL.LU R20, [R1+0x120] ;  /* 0x0001200001147983 */ /* 0x000f280000300800 */
[----:B------:R-:W4:Y:S01]  /*166b50*/  LDL.LU R14, [R1+0x364] ;  /* 0x00036400010e7983 */ /* 0x000f220000300800 */
[----:B------:R-:W-:-:S02]  /*166b60*/  SHF.R.U32.HI R8, RZ, 0x8, R8 ;  /* 0x00000008ff087819 */ /* 0x000fc40000011608 */
[----:B------:R-:W-:Y:S02]  /*166b70*/  LOP3.LUT R60, R60, 0xffff, RZ, 0xc0, !PT ;  /* 0x0000ffff3c3c7812 */ /* 0x000fe400078ec0ff */
[----:B------:R-:W-:-:S04]  /*166b80*/  LOP3.LUT R8, R8, 0xffff, RZ, 0xc0, !PT ;  /* 0x0000ffff08087812 */ /* 0x000fc800078ec0ff */
[----:B------:R-:W-:Y:S02]  /*166b90*/  PRMT R9, R8, 0x3340, R9 ;  /* 0x0000334008097816 */ /* 0x000fe40000000009 */
[----:B------:R-:W-:Y:S02]  /*166ba0*/  PRMT R8, R60, 0x3340, R0 ;  /* 0x000033403c087816 */ /* 0x000fe40000000000 */
[----:B------:R-:W-:Y:S01]  /*166bb0*/  SHF.R.U32.HI R60, RZ, 0x8, R7 ;  /* 0x00000008ff3c7819 */ /* 0x000fe20000011607 */
[----:B------:R-:W-:Y:S04]  /*166bc0*/  STL [R1+0x630], R9 ;  /* 0x0006300901007387 */ /* 0x000fe80000100800 */
[----:B------:R0:W-:Y:S01]  /*166bd0*/  STL [R1+0x39c], R8 ;  /* 0x00039c0801007387 */ /* 0x0001e20000100800 */
[----:B--2---:R-:W-:-:S04]  /*166be0*/  LOP3.LUT R55, R26, 0xffff, RZ, 0xc0, !PT ;  /* 0x0000ffff1a377812 */ /* 0x004fc800078ec0ff */
[----:B------:R-:W-:Y:S02]  /*166bf0*/  SHF.R.U32.HI R7, RZ, 0x8, R55 ;  /* 0x00000008ff077819 */ /* 0x000fe40000011637 */
[----:B------:R-:W-:-:S04]  /*166c00*/  LOP3.LUT R26, R13, 0xffff, RZ, 0xc0, !PT ;  /* 0x0000ffff0d1a7812 */ /* 0x000fc800078ec0ff */
[----:B0-----:R-:W-:Y:S02]  /*166c10*/  SHF.R.U32.HI R8, RZ, 0x8, R26 ;  /* 0x00000008ff087819 */ /* 0x001fe4000001161a */
[----:B------:R-:W-:Y:S02]  /*166c20*/  LOP3.LUT R7, R7, 0xffff, RZ, 0xc0, !PT ;  /* 0x0000ffff07077812 */ /* 0x000fe400078ec0ff */
[----:B------:R-:W-:Y:S02]  /*166c30*/  LOP3.LUT R8, R8, 0xffff, RZ, 0xc0, !PT ;  /* 0x0000ffff08087812 */ /* 0x000fe400078ec0ff */
[----:B------:R-:W-:Y:S02]  /*166c40*/  LOP3.LUT R60, R60, 0xffff, RZ, 0xc0, !PT ;  /* 0x0000ffff3c3c7812 */ /* 0x000fe400078ec0ff */
[----:B------:R-:W-:Y:S02]  /*166c50*/  PRMT R13, R7, 0x3340, R8 ;  /* 0x00003340070d7816 */ /* 0x000fe40000000008 */
[----:B------:R-:W-:-:S02]  /*166c60*/  LOP3.LUT R7, R2, 0xffff, RZ, 0xc0, !PT ;  /* 0x0000ffff02077812 */ /* 0x000fc400078ec0ff */
[----:B------:R-:W-:Y:S02]  /*166c70*/  LOP3.LUT R8, R6, 0xffff, RZ, 0xc0, !PT ;  /* 0x0000ffff06087812 */ /* 0x000fe400078ec0ff */
[----:B------:R-:W-:Y:S02]  /*166c80*/  LOP3.LUT R2, R3, 0xffff, RZ, 0xc0, !PT ;  /* 0x0000ffff03027812 */ /* 0x000fe400078ec0ff */
[----:B------:R-:W-:Y:S02]  /*166c90*/  PRMT R9, R60, 0x3340, R0 ;  /* 0x000033403c097816 */ /* 0x000fe40000000000 */
[----:B------:R-:W-:Y:S02]  /*166ca0*/  PRMT R3, R7, 0x3340, R8 ;  /* 0x0000334007037816 */ /* 0x000fe40000000008 */
[----:B------:R-:W-:Y:S01]  /*166cb0*/  PRMT R60, R2, 0x3340, R0 ;  /* 0x00003340023c7816 */ /* 0x000fe20000000000 */
[----:B------:R-:W-:Y:S04]  /*166cc0*/  STL [R1+0x6a78], R13 ;  /* 0x006a780d01007387 */ /* 0x000fe80000100800 */
[----:B------:R0:W-:Y:S04]  /*166cd0*/  STL [R1+0x398], R9 ;  /* 0x0003980901007387 */ /* 0x0001e80000100800 */
[----:B------:R-:W2:Y:S01]  /*166ce0*/  LDL.LU R6, [R1+0x4f8] ;  /* 0x0004f80001067983 */ /* 0x000ea20000300800 */
[----:B0-----:R-:W-:-:S03]  /*166cf0*/  PRMT R9, R3, 0x5410, R60 ;  /* 0x0000541003097816 */ /* 0x001fc6000000003c */
[----:B------:R-:W2:Y:S01]  /*166d00*/  LDL.LU R3, [R1+0x298] ;  /* 0x0002980001037983 */ /* 0x000ea20000300800 */
[----:B------:R-:W-:Y:S02]  /*166d10*/  SHF.R.U32.HI R7, RZ, 0x8, R7 ;  /* 0x00000008ff077819 */ /* 0x000fe40000011607 */
[----:B------:R-:W-:Y:S02]  /*166d20*/  SHF.R.U32.HI R60, RZ, 0x8, R8 ;  /* 0x00000008ff3c7819 */ /* 0x000fe40000011608 */
[----:B------:R-:W-:Y:S02]  /*166d30*/  IADD3 R10, P0, R58, R38, RZ ;  /* 0x000000263a0a7210 */ /* 0x000fe40007f1e0ff */
[----:B------:R-:W-:Y:S02]  /*166d40*/  LOP3.LUT R7, R7, 0xffff, RZ, 0xc0, !PT ;  /* 0x0000ffff07077812 */ /* 0x000fe400078ec0ff */
[----:B------:R-:W-:Y:S01]  /*166d50*/  LOP3.LUT R60, R60, 0xffff, RZ, 0xc0, !PT ;  /* 0x0000ffff3c3c7812 */ /* 0x000fe200078ec0ff */
[----:B------:R-:W-:-:S03]  /*166d60*/  IMAD.X R11, R59, 0x1, R39, P0 ;  /* 0x000000013b0b7824 */ /* 0x000fc600000e0627 */
[----:B------:R-:W-:Y:S01]  /*166d70*/  PRMT R8, R7, 0x3340, R60 ;  /* 0x0000334007087816 */ /* 0x000fe2000000003c */
[----:B------:R-:W-:Y:S04]  /*166d80*/  STL [R1+0x551c], R9 ;  /* 0x00551c0901007387 */ /* 0x000fe80000100800 */
[----:B------:R0:W-:Y:S04]  /*166d90*/  STL.64 [R1+0xde8], R10 ;  /* 0x000de80a01007387 */ /* 0x0001e80000100a00 */
[----:B------:R1:W-:Y:S01]  /*166da0*/  STL [R1+0x2998], R8 ;  /* 0x0029980801007387 */ /* 0x0003e20000100800 */
[----:B0-----:R-:W-:-:S05]  /*166db0*/  IADD3 R10, P0, R58, R40, RZ ;  /* 0x000000283a0a7210 */ /* 0x001fca0007f1e0ff */
[----:B------:R-:W-:Y:S01]  /*166dc0*/  IMAD.X R11, R59, 0x1, R41, P0 ;  /* 0x000000013b0b7824 */ /* 0x000fe200000e0629 */
[----:B---3--:R-:W-:Y:S02]  /*166dd0*/  LOP3.LUT R5, R5, 0xffff, RZ, 0xc0, !PT ;  /* 0x0000ffff05057812 */ /* 0x008fe400078ec0ff */
[----:B----4-:R-:W-:Y:S02]  /*166de0*/  LOP3.LUT R7, R20, 0xffff, RZ, 0xc0, !PT ;  /* 0x0000ffff14077812 */ /* 0x010fe400078ec0ff */
[----:B-1----:R-:W-:Y:S02]  /*166df0*/  LOP3.LUT R8, R14, 0xffff, RZ, 0xc0, !PT ;  /* 0x0000ffff0e087812 */ /* 0x002fe400078ec0ff */
[----:B------:R-:W-:Y:S02]  /*166e00*/  PRMT R60, R7, 0x3340, R0 ;  /* 0x00003340073c7816 */ /* 0x000fe40000000000 */
[----:B------:R-:W-:-:S04]  /*166e10*/  PRMT R9, R5, 0x3340, R8 ;  /* 0x0000334005097816 */ /* 0x000fc80000000008 */
[----:B------:R-:W-:Y:S02]  /*166e20*/  PRMT R9, R9, 0x5410, R60 ;  /* 0x0000541009097816 */ /* 0x000fe4000000003c */
[----:B------:R-:W-:-:S03]  /*166e30*/  SHF.R.U32.HI R60, RZ, 0x8, R5 ;  /* 0x00000008ff3c7819 */ /* 0x000fc60000011605 */
[----:B------:R-:W-:Y:S04]  /*166e40*/  STL [R1+0x5518], R9 ;  /* 0x0055180901007387 */ /* 0x000fe80000100800 */
[----:B------:R-:W3:Y:S04]  /*166e50*/  LDL.LU R5, [R1+0x4fc] ;  /* 0x0004fc0001057983 */ /* 0x000ee80000300800 */
[----:B------:R-:W4:Y:S01]  /*166e60*/  LDL.LU R14, [R1+0x29c] ;  /* 0x00029c00010e7983 */ /* 0x000f220000300800 */
[----:B------:R-:W-:Y:S02]  /*166e70*/  SHF.R.U32.HI R59, RZ, 0x8, R8 ;  /* 0x00000008ff3b7819 */ /* 0x000fe40000011608 */
[----:B------:R-:W-:-:S02]  /*166e80*/  LOP3.LUT R60, R60, 0xffff, RZ, 0xc0, !PT ;  /* 0x0000ffff3c3c7812 */ /* 0x000fc400078ec0ff */
[----:B------:R-:W-:-:S04]  /*166e90*/  LOP3.LUT R59, R59, 0xffff, RZ, 0xc0, !PT ;  /* 0x0000ffff3b3b7812 */ /* 0x000fc800078ec0ff */
[----:B------:R-:W-:Y:S02]  /*166ea0*/  PRMT R8, R60, 0x3340, R59 ;  /* 0x000033403c087816 */ /* 0x000fe4000000003b */
[----:B------:R-:W-:Y:S02]  /*166eb0*/  SHF.R.U32.HI R59, RZ, 0x8, R7 ;  /* 0x00000008ff3b7819 */ /* 0x000fe40000011607 */
[----:B------:R-:W-:Y:S02]  /*166ec0*/  SHF.R.U32.HI R60, RZ, 0x8, R2 ;  /* 0x00000008ff3c7819 */ /* 0x000fe40000011602 */
[----:B------:R-:W-:Y:S02]  /*166ed0*/  LOP3.LUT R59, R59, 0xffff, RZ, 0xc0, !PT ;  /* 0x0000ffff3b3b7812 */ /* 0x000fe400078ec0ff */
[----:B------:R-:W-:Y:S02]  /*166ee0*/  LOP3.LUT R60, R60, 0xffff, RZ, 0xc0, !PT ;  /* 0x0000ffff3c3c7812 */ /* 0x000fe400078ec0ff */
[----:B------:R-:W-:-:S02]  /*166ef0*/  PRMT R7, R59, 0x3340, R0 ;  /* 0x000033403b077816 */ /* 0x000fc40000000000 */
[----:B------:R-:W-:Y:S01]  /*166f00*/  PRMT R2, R60, 0x3340, R0 ;  /* 0x000033403c027816 */ /* 0x000fe20000000000 */
[----:B------:R-:W-:Y:S04]  /*166f10*/  STL.64 [R1+0xde0], R10 ;  /* 0x000de00a01007387 */ /* 0x000fe80000100a00 */
[----:B------:R0:W-:Y:S04]  /*166f20*/  STL [R1+0x638], R8 ;  /* 0x0006380801007387 */ /* 0x0001e80000100800 */
[----:B------:R-:W-:Y:S01]  /*166f30*/  STL [R1+0x394], R7 ;  /* 0x0003940701007387 */ /* 0x000fe20000100800 */
[----:B0-----:R-:W-:-:S03]  /*166f40*/  LOP3.LUT R8, R48, 0xffff, RZ, 0xc0, !PT ;  /* 0x0000ffff30087812 */ /* 0x001fc600078ec0ff */
[----:B------:R-:W4:Y:S04]  /*166f50*/  LDL.LU R48, [R1+0x6de8] ;  /* 0x006de80001307983 */ /* 0x000f280000300800 */
[----:B------:R0:W-:Y:S04]  /*166f60*/  STL [R1+0x390], R2 ;  /* 0x0003900201007387 */ /* 0x0001e80000100800 */
[----:B0-----:R-:W4:Y:S04]  /*166f70*/  LDL.LU R2, [R1+0x63c] ;  /* 0x00063c0001027983 */ /* 0x001f280000300800 */
[----:B------:R-:W4:Y:S01]  /*166f80*/  LDL.LU R7, [R1+0x12c] ;  /* 0x00012c0001077983 */ /* 0x000f220000300800 */
[----:B--2---:R-:W-:-:S03]  /*166f90*/  LOP3.LUT R9, R3, 0xffff, RZ, 0xc0, !PT ;  /* 0x0000ffff03097812 */ /* 0x004fc600078ec0ff */
[----:B------:R-:W2:Y:S01]  /*166fa0*/  LDL.LU R3, [R1+0x368] ;  /* 0x0003680001037983 */ /* 0x000ea20000300800 */
[----:B------:R-:W-:Y:S02]  /*166fb0*/  LOP3.LUT R6, R6, 0xffff, RZ, 0xc0, !PT ;  /* 0x0000ffff06067812 */ /* 0x000fe400078ec0ff */
[----:B------:R-:W-:Y:S01]  /*166fc0*/  PRMT R59, R8, 0x3340, R0 ;  /* 0x00003340083b7816 */ /* 0x000fe20000000000 */
[----:B------:R-:W-:Y:S01]  /*166fd0*/  VIADD R58, R58, UR6 ;  /* 0x000000063a3a7c36 */ /* 0x000fe20008000000 */
[----:B------:R-:W-:Y:S02]  /*166fe0*/  PRMT R60, R6, 0x3340, R9 ;  /* 0x00003340063c7816 */ /* 0x000fe40000000009 */
[----:B------:R-:W-:Y:S02]  /*166ff0*/  SHF.R.U32.HI R6, RZ, 0x8, R6 ;  /* 0x00000008ff067819 */ /* 0x000fe40000011606 */
[----:B------:R-:W-:Y:S02]  /*167000*/  SHF.R.U32.HI R8, RZ, 0x8, R8 ;  /* 0x00000008ff087819 */ /* 0x000fe40000011608 */
[----:B------:R-:W-:-:S02]  /*167010*/  LOP3.LUT R16, R16, 0xffff, RZ, 0xc0, !PT ;  /* 0x0000ffff10107812 */ /* 0x000fc400078ec0ff */
[----:B------:R-:W-:Y:S02]  /*167020*/  PRMT R12, R60, 0x5410, R59 ;  /* 0x000054103c0c7816 */ /* 0x000fe4000000003b */
[----:B------:R-:W-:Y:S02]  /*167030*/  SHF.R.U32.HI R60, RZ, 0x8, R9 ;  /* 0x00000008ff3c7819 */ /* 0x000fe40000011609 */
[----:B------:R-:W-:Y:S02]  /*167040*/  SHF.R.S32.HI R59, RZ, 0x1f, R58 ;  /* 0x0000001fff3b7819 */ /* 0x000fe4000001143a */
[----:B------:R-:W-:Y:S02]  /*167050*/  IADD3 R10, P0, R58, R36, RZ ;  /* 0x000000243a0a7210 */ /* 0x000fe40007f1e0ff */
[----:B------:R-:W-:Y:S02]  /*167060*/  LOP3.LUT R6, R6, 0xffff, RZ, 0xc0, !PT ;  /* 0x0000ffff06067812 */ /* 0x000fe400078ec0ff */
[----:B------:R-:W-:Y:S01]  /*167070*/  LOP3.LUT R60, R60, 0xffff, RZ, 0xc0, !PT ;  /* 0x0000ffff3c3c7812 */ /* 0x000fe200078ec0ff */
[----:B------:R-:W-:Y:S01]  /*167080*/  ULDC UR6, c[0x0][0x248] ;  /* 0x0000920000067ab9 */ /* 0x000fe20000000800 */
[----:B------:R-:W-:-:S02]  /*167090*/  IMAD.X R11, R59, 0x1, R37, P0 ;  /* 0x000000013b0b7824 */ /* 0x000fc400000e0625 */
[----:B------:R-:W-:Y:S01]  /*1670a0*/  PRMT R6, R6, 0x3340, R60 ;  /* 0x0000334006067816 */ /* 0x000fe2000000003c */
[----:B------:R-:W-:Y:S04]  /*1670b0*/  STL [R1+0x5514], R12 ;  /* 0x0055140c01007387 */ /* 0x000fe80000100800 */
[----:B------:R-:W-:Y:S04]  /*1670c0*/  STL.64 [R1+0xdd8], R10 ;  /* 0x000dd80a01007387 */ /* 0x000fe80000100a00 */
[----:B------:R0:W-:Y:S04]  /*1670d0*/  STL [R1+0x2948], R6 ;  /* 0x0029480601007387 */ /* 0x0001e80000100800 */
[----:B0-----:R-:W2:Y:S04]  /*1670e0*/  LDL.LU R6, [R1+0x640] ;  /* 0x0006400001067983 */ /* 0x001ea80000300800 */
[----:B------:R-:W2:Y:S01]  /*1670f0*/  LDL.LU R20, [R1+0x140] ;  /* 0x0001400001147983 */ /* 0x000ea20000300800 */
[----:B------:R-:W-:-:S04]  /*167100*/  LOP3.LUT R8, R8, 0xffff, RZ, 0xc0, !PT ;  /* 0x0000ffff08087812 */ /* 0x000fc800078ec0ff */
[----:B------:R-:W-:Y:S02]  /*167110*/  PRMT R8, R8, 0x3340, R0 ;  /* 0x0000334008087816 */ /* 0x000fe40000000000 */
[----:B---3--:R-:W-:Y:S02]  /*167120*/  LOP3.LUT R5, R5, 0xffff, RZ, 0xc0, !PT ;  /* 0x0000ffff05057812 */ /* 0x008fe400078ec0ff */
[----:B----4-:R-:W-:Y:S02]  /*167130*/  LOP3.LUT R60, R14, 0xffff, RZ, 0xc0, !PT ;  /* 0x0000ffff0e3c7812 */ /* 0x010fe400078ec0ff */
[----:B------:R-:W3:Y:S01]  /*167140*/  LDL.LU R14, [R1+0x36c] ;  /* 0x00036c00010e7983 */ /* 0x000ee20000300800 */
[----:B------:R-:W-:Y:S02]  /*167150*/  SHF.R.U32.HI R9, RZ, 0x8, R5 ;  /* 0x00000008ff097819 */ /* 0x000fe40000011605 */
[--C-:B------:R-:W-:Y:S02]  /*167160*/  PRMT R5, R5, 0x3340, R60.reuse ;  /* 0x0000334005057816 */ /* 0x100fe4000000003c */
[----:B------:R-:W-:-:S02]  /*167170*/  SHF.R.U32.HI R60, RZ, 0x8, R60 ;  /* 0x00000008ff3c7819 */ /* 0x000fc4000001163c */
[----:B------:R-:W-:Y:S01]  /*167180*/  LOP3.LUT R9, R9, 0xffff, RZ, 0xc0, !PT ;  /* 0x0000ffff09097812 */ /* 0x000fe200078ec0ff */
[----:B------:R0:W-:Y:S01]  /*167190*/  STL [R1+0x6cc8], R5 ;  /* 0x006cc80501007387 */ /* 0x0001e20000100800 */
[----:B------:R-:W-:-:S04]  /*1671a0*/  LOP3.LUT R60, R60, 0xffff, RZ, 0xc0, !PT ;  /* 0x0000ffff3c3c7812 */ /* 0x000fc800078ec0ff */
[----:B------:R-:W-:Y:S02]  /*1671b0*/  PRMT R9, R9, 0x3340, R60 ;  /* 0x0000334009097816 */ /* 0x000fe4000000003c */
[----:B0-----:R-:W-:Y:S02]  /*1671c0*/  LOP3.LUT R5, R47, 0xffff, RZ, 0xc0, !PT ;  /* 0x0000ffff2f057812 */ /* 0x001fe400078ec0ff */
[----:B------:R-:W4:Y:S02]  /*1671d0*/  LDL.LU R47, [R1+0x6de4] ;  /* 0x006de400012f7983 */ /* 0x000f240000300800 */
[----:B------:R-:W-:Y:S02]  /*1671e0*/  SHF.R.U32.HI R60, RZ, 0x8, R5 ;  /* 0x00000008ff3c7819 */ /* 0x000fe40000011605 */
[----:B------:R0:W-:Y:S02]  /*1671f0*/  STL [R1+0x2944], R9 ;  /* 0x0029440901007387 */ /* 0x0001e40000100800 */
[----:B------:R-:W-:-:S04]  /*167200*/  LOP3.LUT R60, R60, 0xffff, RZ, 0xc0, !PT ;  /* 0x0000ffff3c3c7812 */ /* 0x000fc800078ec0ff */
[----:B0-----:R-:W-:-:S05]  /*167210*/  PRMT R9, R60, 0x3340, R0 ;  /* 0x000033403c097816 */ /* 0x001fca0000000000 */
[----:B------:R0:W-:Y:S04]  /*167220*/  STL [R1+0x38c], R9 ;  /* 0x00038c0901007387 */ /* 0x0001e80000100800 */
[----:B------:R2:W-:Y:S01]  /*167230*/  STL [R1+0x388], R8 ;  /* 0x0003880801007387 */ /* 0x0005e20000100800 */
[----:B------:R-:W-:Y:S02]  /*167240*/  LOP3.LUT R2, R2, 0xffff, RZ, 0xc0, !PT ;  /* 0x0000ffff02027812 */ /* 0x000fe400078ec0ff */
[----:B0-----:R-:W-:-:S04]  /*167250*/  LOP3.LUT R9, R7, 0xffff, RZ, 0xc0, !PT ;  /* 0x0000ffff07097812 */ /* 0x001fc800078ec0ff */
[----:B------:R-:W-:Y:S02]  /*167260*/  PRMT R60, R9, 0x3340, R0 ;  /* 0x00003340093c7816 */ /* 0x000fe40000000000 */
[----:B--2---:R-:W-:-:S04]  /*167270*/  LOP3.LUT R8, R3, 0xffff, RZ, 0xc0, !PT ;  /* 0x0000ffff03087812 */ /* 0x004fc800078ec0ff */
[----:B------:R-:W-:-:S04]  /*167280*/  PRMT R3, R2, 0x3340, R8 ;  /* 0x0000334002037816 */ /* 0x000fc80000000008 */
[----:B------:R-:W-:-:S05]  /*167290*/  PRMT R3, R3, 0x5410, R60 ;  /* 0x0000541003037816 */ /* 0x000fca000000003c */
[----:B------:R0:W-:Y:S04]  /*1672a0*/  STL [R1+0x5510], R3 ;  /* 0x0055100301007387 */ /* 0x0001e80000100800 */
[----:B0-----:R-:W2:Y:S01]  /*1672b0*/  LDL.LU R3, [R1+0x514] ;  /* 0x0005140001037983 */ /* 0x001ea20000300800 */
[----:B------:R-:W-:Y:S02]  /*1672c0*/  SHF.R.U32.HI R2, RZ, 0x8, R2 ;  /* 0x00000008ff027819 */ /* 0x000fe40000011602 */
[----:B------:R-:W-:Y:S02]  /*1672d0*/  SHF.R.U32.HI R8, RZ, 0x8, R8 ;  /* 0x00000008ff087819 */ /* 0x000fe40000011608 */
[----:B------:R-:W-:Y:S02]  /*1672e0*/  SHF.R.U32.HI R60, RZ, 0x8, R9 ;  /* 0x00000008ff3c7819 */ /* 0x000fe40000011609 */
[----:B------:R-:W-:-:S02]  /*1672f0*/  IADD3 R10, P0, R58, R34, RZ ;  /* 0x000000223a0a7210 */ /* 0x000fc40007f1e0ff */
[----:B------:R-:W-:Y:S02]  /*167300*/  LOP3.LUT R2, R2, 0xffff, RZ, 0xc0, !PT ;  /* 0x0000ffff02027812 */ /* 0x000fe400078ec0ff */
[----:B------:R-:W-:Y:S02]  /*167310*/  LOP3.LUT R8, R8, 0xffff, RZ, 0xc0, !PT ;  /* 0x0000ffff08087812 */ /* 0x000fe400078ec0ff */
[----:B------:R-:W-:Y:S01]  /*167320*/  LOP3.LUT R60, R60, 0xffff, RZ, 0xc0, !PT ;  /* 0x0000ffff3c3c7812 */ /* 0x000fe200078ec0ff */
[----:B------:R-:W4:Y:S01]  /*167330*/  LDL.LU R7, [R1+0x2ac] ;  /* 0x0002ac0001077983 */ /* 0x000f220000300800 */
[----:B------:R-:W-:Y:S01]  /*167340*/  IMAD.X R11, R59, 0x1, R35, P0 ;  /* 0x000000013b0b7824 */ /* 0x000fe200000e0623 */
[----:B------:R-:W-:Y:S02]  /*167350*/  PRMT R2, R2, 0x3340, R8 ;  /* 0x0000334002027816 */ /* 0x000fe40000000008 */
[----:B------:R-:W-:Y:S02]  /*167360*/  PRMT R8, R60, 0x3340, R0 ;  /* 0x000033403c087816 */ /* 0x000fe40000000000 */
[----:B------:R-:W-:Y:S04]  /*167370*/  STL.64 [R1+0xdd0], R10 ;  /* 0x000dd00a01007387 */ /* 0x000fe80000100a00 */
[----:B------:R0:W-:Y:S04]  /*167380*/  STL [R1+0x2934], R2 ;  /* 0x0029340201007387 */ /* 0x0001e80000100800 */
[----:B------:R3:W-:Y:S01]  /*167390*/  STL [R1+0x384], R8 ;  /* 0x0003840801007387 */ /* 0x0007e20000100800 */
[----:B------:R-:W-:-:S02]  /*1673a0*/  LOP3.LUT R6, R6, 0xffff, RZ, 0xc0, !PT ;  /* 0x0000ffff06067812 */ /* 0x000fc400078ec0ff */
[----:B0-----:R-:W-:-:S04]  /*1673b0*/  LOP3.LUT R2, R20, 0xffff, RZ, 0xc0, !PT ;  /* 0x0000ffff14027812 */ /* 0x001fc800078ec0ff */
[----:B------:R-:W-:Y:S02]  /*1673c0*/  PRMT R60, R2, 0x3340, R0 ;  /* 0x00003340023c7816 */ /* 0x000fe40000000000 */
[----:B------:R-:W-:-:S05]  /*1673d0*/  IADD3 R10, P0, R58, R38, RZ ;  /* 0x000000263a0a7210 */ /* 0x000fca0007f1e0ff */
[----:B------:R-:W-:Y:S01]  /*1673e0*/  IMAD.X R11, R59, 0x1, R39, P0 ;  /* 0x000000013b0b7824 */ /* 0x000fe200000e0627 */
[----:B---3--:R-:W-:Y:S02]  /*1673f0*/  LOP3.LUT R8, R14, 0xffff, RZ, 0xc0, !PT ;  /* 0x0000ffff0e087812 */ /* 0x008fe400078ec0ff */
[----:B------:R-:W3:Y:S02]  /*167400*/  LDL.LU R14, [R1+0x510] ;  /* 0x00051000010e7983 */ /* 0x000ee40000300800 */
[----:B------:R-:W-:Y:S02]  /*167410*/  PRMT R9, R6, 0x3340, R8 ;  /* 0x0000334006097816 */ /* 0x000fe40000000008 */
[----:B------:R-:W-:Y:S02]  /*167420*/  SHF.R.U32.HI R6, RZ, 0x8, R6 ;  /* 0x00000008ff067819 */ /* 0x000fe40000011606 */
[----:B------:R-:W-:Y:S02]  /*167430*/  PRMT R9, R9, 0x5410, R60 ;  /* 0x0000541009097816 */ /* 0x000fe4000000003c */
[----:B------:R-:W-:-:S02]  /*167440*/  SHF.R.U32.HI R60, RZ, 0x8, R8 ;  /* 0x00000008ff3c7819 */ /* 0x000fc40000011608 */
[----:B------:R-:W-:Y:S02]  /*167450*/  LOP3.LUT R6, R6, 0xffff, RZ, 0xc0, !PT ;  /* 0x0000ffff06067812 */ /* 0x000fe400078ec0ff */
[----:B------:R-:W-:Y:S01]  /*167460*/  LOP3.LUT R60, R60, 0xffff, RZ, 0xc0, !PT ;  /* 0x0000ffff3c3c7812 */ /* 0x000fe200078ec0ff */
[----:B------:R-:W-:Y:S04]  /*167470*/  STL [R1+0x550c], R9 ;  /* 0x00550c0901007387 */ /* 0x000fe80000100800 */
[----:B------:R-:W-:Y:S04]  /*167480*/  STL.64 [R1+0xdc0], R10 ;  /* 0x000dc00a01007387 */ /* 0x000fe80000100a00 */
[----:B------:R-:W3:Y:S01]  /*167490*/  LDL.LU R20, [R1+0x14c] ;  /* 0x00014c0001147983 */ /* 0x000ee20000300800 */
[----:B------:R-:W-:-:S03]  /*1674a0*/  PRMT R8, R6, 0x3340, R60 ;  /* 0x0000334006087816 */ /* 0x000fc6000000003c */
[----:B------:R-:W3:Y:S04]  /*1674b0*/  LDL.LU R6, [R1+0x644] ;  /* 0x0006440001067983 */ /* 0x000ee80000300800 */
[----:B------:R0:W-:Y:S02]  /*1674c0*/  STL [R1+0x67c], R8 ;  /* 0x00067c0801007387 */ /* 0x0001e40000100800 */
[----:B0-----:R-:W-:-:S05]  /*1674d0*/  IADD3 R8, P0, R58, R40, RZ ;  /* 0x000000283a087210 */ /* 0x001fca0007f1e0ff */
[----:B------:R-:W-:Y:S01]  /*1674e0*/  IMAD.X R9, R59, 0x1, R41, P0 ;  /* 0x000000013b097824 */ /* 0x000fe200000e0629 */
[----:B------:R-:W-:-:S04]  /*1674f0*/  SHF.R.U32.HI R59, RZ, 0x8, R2 ;  /* 0x00000008ff3b7819 */ /* 0x000fc80000011602 */
[----:B------:R-:W-:Y:S01]  /*167500*/  LOP3.LUT R59, R59, 0xffff, RZ, 0xc0, !PT ;  /* 0x0000ffff3b3b7812 */ /* 0x000fe200078ec0ff */
[----:B------:R0:W-:Y:S03]  /*167510*/  STL.64 [R1+0xdc8], R8 ;  /* 0x000dc80801007387 */ /* 0x0001e60000100a00 */
[----:B0-----:R-:W-:-:S05]  /*167520*/  PRMT R8, R59, 0x3340, R0 ;  /* 0x000033403b087816 */ /* 0x001fca0000000000 */
[----:B------:R0:W-:Y:S01]  /*167530*/  STL [R1+0x380], R8 ;  /* 0x0003800801007387 */ /* 0x0001e20000100800 */
[----:B--2---:R-:W-:Y:S02]  /*167540*/  LOP3.LUT R2, R3, 0xffff, RZ, 0xc0, !PT ;  /* 0x0000ffff03027812 */ /* 0x004fe400078ec0ff */
[----:B------:R-:W-:Y:S02]  /*167550*/  LOP3.LUT R3, R15, 0xffff, RZ, 0xc0, !PT ;  /* 0x0000ffff0f037812 */ /* 0x000fe400078ec0ff */
[----:B------:R-:W2:Y:S01]  /*167560*/  LDL.LU R15, [R1+0x6de0] ;  /* 0x006de000010f7983 */ /* 0x000ea20000300800 */
[----:B----4-:R-:W-:Y:S02]  /*167570*/  LOP3.LUT R7, R7, 0xffff, RZ, 0xc0, !PT ;  /* 0x0000ffff07077812 */ /* 0x010fe400078ec0ff */
[----:B------:R-:W-:Y:S02]  /*167580*/  PRMT R59, R3, 0x3340, R0 ;  /* 0x00003340033b7816 */ /* 0x000fe40000000000 */
[----:B------:R-:W-:-:S02]  /*167590*/  PRMT R60, R2, 0x3340, R7 ;  /* 0x00003340023c7816 */ /* 0x000fc40000000007 */
[----:B------:R-:W-:Y:S02]  /*1675a0*/  SHF.R.U32.HI R2, RZ, 0x8, R2 ;  /* 0x00000008ff027819 */ /* 0x000fe40000011602 */
[----:B0-----:R-:W-:Y:S02]  /*1675b0*/  PRMT R8, R60, 0x5410, R59 ;  /* 0x000054103c087816 */ /* 0x001fe4000000003b */
        /* <DEDUP_REMOVED lines=8> */
[----:B------:R-:W-:Y:S04]  /*167640*/  STL [R1+0x650], R3 ;  /* 0x0006500301007387 */ /* 0x000fe80000100800 */
[----:B------:R0:W-:Y:S01]  /*167650*/  STL [R1+0x37c], R2 ;  /* 0x00037c0201007387 */ /* 0x0001e20000100800 */
[----:B---3--:R-:W-:-:S02]  /*167660*/  LOP3.LUT R9, R14, 0xffff, RZ, 0xc0, !PT ;  /* 0x0000ffff0e097812 */ /* 0x008fc400078ec0ff */
[----:B--2---:R-:W-:Y:S02]  /*167670*/  LOP3.LUT R11, R15, 0xffff, RZ, 0xc0, !PT ;  /* 0x0000ffff0f0b7812 */ /* 0x004fe400078ec0ff */
[----:B------:R-:W2:Y:S04]  /*167680*/  LDL.LU R15, [R1+0x6ddc] ;  /* 0x006ddc00010f7983 */ /* 0x000ea80000300800 */
[----:B0-----:R-:W3:Y:S04]  /*167690*/  LDL.LU R2, [R1+0x64c] ;  /* 0x00064c0001027983 */ /* 0x001ee80000300800 */
[----:B------:R-:W4:Y:S04]  /*1676a0*/  LDL.LU R3, [R1+0x160] ;  /* 0x0001600001037983 */ /* 0x000f280000300800 */
[----:B------:R-:W4:Y:S01]  /*1676b0*/  LDL.LU R14, [R1+0x374] ;  /* 0x00037400010e7983 */ /* 0x000f220000300800 */
[----:B------:R-:W-:-:S02]  /*1676c0*/  PRMT R59, R16, 0x3340, R0 ;  /* 0x00003340103b7816 */ /* 0x000fc40000000000 */
[----:B------:R-:W-:-:S04]  /*1676d0*/  PRMT R60, R9, 0x3340, R11 ;  /* 0x00003340093c7816 */ /* 0x000fc8000000000b */
[----:B------:R-:W-:Y:S01]  /*1676e0*/  PRMT R10, R60, 0x5410, R59 ;  /* 0x000054103c0a7816 */ /* 0x000fe2000000003b */
[----:B------:R-:W-:Y:S01]  /*1676f0*/  STL [R1+0x6c34], R16 ;  /* 0x006c341001007387 */ /* 0x000fe20000100800 */
[----:B------:R-:W-:Y:S02]  /*167700*/  LOP3.LUT R8, R20, 0xffff, RZ, 0xc0, !PT ;  /* 0x0000ffff14087812 */ /* 0x000fe400078ec0ff */
[----:B------:R-:W-:Y:S01]  /*167710*/  LOP3.LUT R7, R6, 0xffff, RZ, 0xc0, !PT ;  /* 0x0000ffff06077812 */ /* 0x000fe200078ec0ff */
[----:B------:R2:W-:Y:S01]  /*167720*/  STL [R1+0x554c], R10 ;  /* 0x00554c0a01007387 */ /* 0x0005e20000100800 */
[----:B------:R-:W-:Y:S01]  /*167730*/  PRMT R59, R8, 0x3340, R0 ;  /* 0x00003340083b7816 */ /* 0x000fe20000000000 */
[----:B------:R-:W-:Y:S02]  /*167740*/  VIADD R58, R58, UR6 ;  /* 0x000000063a3a7c36 */ /* 0x000fe40008000000 */
[----:B------:R-:W4:Y:S01]  /*167750*/  LDL.LU R6, [R1+0x518] ;  /* 0x0005180001067983 */ /* 0x000f220000300800 */
[----:B------:R-:W-:-:S02]  /*167760*/  SHF.R.U32.HI R9, RZ, 0x8, R9 ;  /* 0x00000008ff097819 */ /* 0x000fc40000011609 */
[----:B------:R-:W-:Y:S01]  /*167770*/  LOP3.LUT R18, R18, 0xffff, RZ, 0xc0, !PT ;  /* 0x0000ffff12127812 */ /* 0x000fe200078ec0ff */
[----:B------:R-:W-:Y:S01]  /*167780*/  ULDC UR6, c[0x0][0x248] ;  /* 0x0000920000067ab9 */ /* 0x000fe20000000800 */
[----:B------:R-:W-:Y:S02]  /*167790*/  LOP3.LUT R9, R9, 0xffff, RZ, 0xc0, !PT ;  /* 0x0000ffff09097812 */ /* 0x000fe400078ec0ff */
[----:B--2---:R-:W-:-:S04]  /*1677a0*/  LOP3.LUT R10, R15, 0xffff, RZ, 0xc0, !PT ;  /* 0x0000ffff0f0a7812 */ /* 0x004fc800078ec0ff */
        /* <DEDUP_REMOVED lines=9> */
[----:B------:R-:W-:Y:S01]  /*167840*/  LOP3.LUT R60, R11, 0xffff, RZ, 0xc0, !PT ;  /* 0x0000ffff0b3c7812 */ /* 0x000fe200078ec0ff */
[----:B------:R-:W2:Y:S01]  /*167850*/  LDL.LU R20, [R1+0x2b0] ;  /* 0x0002b00001147983 */ /* 0x000ea20000300800 */
[----:B0-----:R-:W-:Y:S02]  /*167860*/  IADD3 R12, P0, R58, R36, RZ ;  /* 0x000000243a0c7210 */ /* 0x001fe40007f1e0ff */
[----:B------:R-:W-:Y:S02]  /*167870*/  PRMT R15, R9, 0x3340, R10 ;  /* 0x00003340090f7816 */ /* 0x000fe4000000000a */
[----:B------:R-:W-:Y:S01]  /*167880*/  PRMT R7, R7, 0x3340, R60 ;  /* 0x0000334007077816 */ /* 0x000fe2000000003c */
[----:B------:R-:W-:Y:S01]  /*167890*/  IMAD.X R13, R59, 0x1, R37, P0 ;  /* 0x000000013b0d7824 */ /* 0x000fe200000e0625 */
[----:B---3--:R-:W-:-:S02]  /*1678a0*/  LOP3.LUT R2, R2, 0xffff, RZ, 0xc0, !PT ;  /* 0x0000ffff02027812 */ /* 0x008fc400078ec0ff */
[----:B----4-:R-:W-:Y:S02]  /*1678b0*/  LOP3.LUT R3, R3, 0xffff, RZ, 0xc0, !PT ;  /* 0x0000ffff03037812 */ /* 0x010fe400078ec0ff */
[----:B------:R-:W-:Y:S04]  /*1678c0*/  STL.64 [R1+0xdb8], R12 ;  /* 0x000db80c01007387 */ /* 0x000fe80000100a00 */
[----:B------:R-:W-:Y:S04]  /*1678d0*/  STL [R1+0x6a7c], R15 ;  /* 0x006a7c0f01007387 */ /* 0x000fe80000100800 */
[----:B------:R0:W-:Y:S01]  /*1678e0*/  STL [R1+0x658], R7 ;  /* 0x0006580701007387 */ /* 0x0001e20000100800 */
[----:B------:R-:W-:-:S02]  /*1678f0*/  PRMT R60, R3, 0x3340, R0 ;  /* 0x00003340033c7816 */ /* 0x000fc40000000000 */
[----:B0-----:R-:W-:Y:S02]  /*167900*/  LOP3.LUT R7, R14, 0xffff, RZ, 0xc0, !PT ;  /* 0x0000ffff0e077812 */ /* 0x001fe400078ec0ff */
[----:B------:R-:W-:Y:S01]  /*167910*/  IADD3 R10, P0, R58, R34, RZ ;  /* 0x000000223a0a7210 */ /* 0x000fe20007f1e0ff */
[----:B------:R-:W3:Y:S01]  /*167920*/  LDL.LU R14, [R1+0x51c] ;  /* 0x00051c00010e7983 */ /* 0x000ee20000300800 */
[--C-:B------:R-:W-:Y:S02]  /*167930*/  PRMT R9, R2, 0x3340, R7.reuse ;  /* 0x0000334002097816 */ /* 0x100fe40000000007 */
[----:B------:R-:W-:Y:S02]  /*167940*/  SHF.R.U32.HI R2, RZ, 0x8, R2 ;  /* 0x00000008ff027819 */ /* 0x000fe40000011602 */
[----:B------:R-:W-:Y:S02]  /*167950*/  SHF.R.U32.HI R7, RZ, 0x8, R7 ;  /* 0x00000008ff077819 */ /* 0x000fe40000011607 */
[----:B------:R-:W-:-:S02]  /*167960*/  PRMT R9, R9, 0x5410, R60 ;  /* 0x0000541009097816 */ /* 0x000fc4000000003c */
[----:B------:R-:W-:Y:S02]  /*167970*/  SHF.R.U32.HI R60, RZ, 0x8, R8 ;  /* 0x00000008ff3c7819 */ /* 0x000fe40000011608 */
[----:B------:R-:W-:Y:S02]  /*167980*/  LOP3.LUT R2, R2, 0xffff, RZ, 0xc0, !PT ;  /* 0x0000ffff02027812 */ /* 0x000fe400078ec0ff */
[----:B------:R-:W-:Y:S02]  /*167990*/  LOP3.LUT R7, R7, 0xffff, RZ, 0xc0, !PT ;  /* 0x0000ffff07077812 */ /* 0x000fe400078ec0ff */
[----:B------:R-:W-:Y:S01]  /*1679a0*/  LOP3.LUT R60, R60, 0xffff, RZ, 0xc0, !PT ;  /* 0x0000ffff3c3c7812 */ /* 0x000fe200078ec0ff */
[----:B------:R-:W-:Y:S01]  /*1679b0*/  IMAD.X R11, R59, 0x1, R35, P0 ;  /* 0x000000013b0b7824 */ /* 0x000fe200000e0623 */
[----:B------:R-:W-:Y:S02]  /*1679c0*/  PRMT R7, R2, 0x3340, R7 ;  /* 0x0000334002077816 */ /* 0x000fe40000000007 */
[----:B------:R-:W-:Y:S01]  /*1679d0*/  PRMT R8, R60, 0x3340, R0 ;  /* 0x000033403c087816 */ /* 0x000fe20000000000 */
[----:B------:R-:W-:Y:S04]  /*1679e0*/  STL [R1+0x54fc], R9 ;  /* 0x0054fc0901007387 */ /* 0x000fe80000100800 */
[----:B------:R-:W-:Y:S01]  /*1679f0*/  STL.64 [R1+0xdb0], R10 ;  /* 0x000db00a01007387 */ /* 0x000fe20000100a00 */
[----:B------:R-:W-:-:S03]  /*167a00*/  LOP3.LUT R2, R17, 0xffff, RZ, 0xc0, !PT ;  /* 0x0000ffff11027812 */ /* 0x000fc600078ec0ff */
[----:B------:R-:W-:Y:S04]  /*167a10*/  STL [R1+0x378], R8 ;  /* 0x0003780801007387 */ /* 0x000fe80000100800 */
[----:B------:R2:W-:Y:S04]  /*167a20*/  STL [R1+0x271c], R7 ;  /* 0x00271c0701007387 */ /* 0x0005e80000100800 */
[----:B------:R-:W4:Y:S01]  /*167a30*/  LDL.LU R17, [R1+0x6dd8] ;  /* 0x006dd80001117983 */ /* 0x000f220000300800 */
[----:B------:R-:W-:Y:S02]  /*167a40*/  LOP3.LUT R6, R6, 0xffff, RZ, 0xc0, !PT ;  /* 0x0000ffff06067812 */ /* 0x000fe400078ec0ff */
[----:B------:R-:W-:-:S02]  /*167a50*/  PRMT R60, R2, 0x3340, R0 ;  /* 0x00003340023c7816 */ /* 0x000fc40000000000 */
[----:B--2---:R-:W-:-:S04]  /*167a60*/  LOP3.LUT R7, R20, 0xffff, RZ, 0xc0, !PT ;  /* 0x0000ffff14077812 */ /* 0x004fc800078ec0ff */
[----:B------:R-:W-:-:S04]  /*167a70*/  PRMT R8, R6, 0x3340, R7 ;  /* 0x0000334006087816 */ /* 0x000fc80000000007 */
[----:B------:R-:W-:Y:S02]  /*167a80*/  PRMT R10, R8, 0x5410, R60 ;  /* 0x00005410080a7816 */ /* 0x000fe4000000003c */
[----:B------:R-:W-:Y:S02]  /*167a90*/  IADD3 R8, P0, R58, R38, RZ ;  /* 0x000000263a087210 */ /* 0x000fe40007f1e0ff */
[----:B------:R-:W-:Y:S02]  /*167aa0*/  SHF.R.U32.HI R6, RZ, 0x8, R6 ;  /* 0x00000008ff067819 */ /* 0x000fe40000011606 */
[----:B------:R-:W-:Y:S01]  /*167ab0*/  SHF.R.U32.HI R60, RZ, 0x8, R7 ;  /* 0x00000008ff3c7819 */ /* 0x000fe20000011607 */
[----:B------:R-:W-:Y:S01]  /*167ac0*/  IMAD.X R9, R59, 0x1, R39, P0 ;  /* 0x000000013b097824 */ /* 0x000fe200000e0627 */
[----:B------:R0:W-:Y:S01]  /*167ad0*/  STL [R1+0x54f8], R10 ;  /* 0x0054f80a01007387 */ /* 0x0001e20000100800 */
[----:B------:R-:W-:Y:S02]  /*167ae0*/  LOP3.LUT R6, R6, 0xffff, RZ, 0xc0, !PT ;  /* 0x0000ffff06067812 */ /* 0x000fe400078ec0ff */
[----:B------:R-:W-:Y:S01]  /*167af0*/  LOP3.LUT R60, R60, 0xffff, RZ, 0xc0, !PT ;  /* 0x0000ffff3c3c7812 */ /* 0x000fe200078ec0ff */
[----:B------:R1:W-:Y:S01]  /*167b00*/  STL.64 [R1+0xda0], R8 ;  /* 0x000da00801007387 */ /* 0x0003e20000100a00 */
[----:B0-----:R-:W-:-:S02]  /*167b10*/  IADD3 R10, P0, R58, R40, RZ ;  /* 0x000000283a0a7210 */ /* 0x001fc40007f1e0ff */
[----:B------:R-:W-:Y:S01]  /*167b20*/  PRMT R6, R6, 0x3340, R60 ;  /* 0x0000334006067816 */ /* 0x000fe2000000003c */
[----:B-1----:R-:W2:Y:S04]  /*167b30*/  LDL.LU R9, [R1+0x164] ;  /* 0x0001640001097983 */ /* 0x002ea80000300800 */
[----:B------:R-:W2:Y:S04]  /*167b40*/  LDL.LU R7, [R1+0x664] ;  /* 0x0006640001077983 */ /* 0x000ea80000300800 */
[----:B------:R-:W2:Y:S01]  /*167b50*/  LDL.LU R8, [R1+0x434] ;  /* 0x0004340001087983 */ /* 0x000ea20000300800 */
[----:B------:R-:W-:Y:S01]  /*167b60*/  IMAD.X R11, R59, 0x1, R41, P0 ;  /* 0x000000013b0b7824 */ /* 0x000fe200000e0629 */
[----:B------:R-:W-:-:S02]  /*167b70*/  SHF.R.U32.HI R59, RZ, 0x8, R2 ;  /* 0x00000008ff3b7819 */ /* 0x000fc40000011602 */
[----:B------:R0:W-:Y:S04]  /*167b80*/  STL [R1+0x654], R6 ;  /* 0x0006540601007387 */ /* 0x0001e80000100800 */
[----:B------:R4:W-:Y:S01]  /*167b90*/  STL.64 [R1+0xda8], R10 ;  /* 0x000da80a01007387 */ /* 0x0009e20000100a00 */
[----:B------:R-:W-:Y:S02]  /*167ba0*/  LOP3.LUT R59, R59, 0xffff, RZ, 0xc0, !PT ;  /* 0x0000ffff3b3b7812 */ /* 0x000fe400078ec0ff */
[----:B---3--:R-:W-:Y:S02]  /*167bb0*/  LOP3.LUT R2, R14, 0xffff, RZ, 0xc0, !PT ;  /* 0x0000ffff0e027812 */ /* 0x008fe400078ec0ff */
[--C-:B0-----:R-:W-:Y:S02]  /*167bc0*/  PRMT R6, R59, 0x3340, R0.reuse ;  /* 0x000033403b067816 */ /* 0x101fe40000000000 */
[----:B------:R-:W-:-:S02]  /*167bd0*/  PRMT R59, R18, 0x3340, R0 ;  /* 0x00003340123b7816 */ /* 0x000fc40000000000 */
[----:B----4-:R-:W-:Y:S01]  /*167be0*/  LOP3.LUT R11, R17, 0xffff, RZ, 0xc0, !PT ;  /* 0x0000ffff110b7812 */ /* 0x010fe200078ec0ff */
[----:B------:R0:W-:Y:S03]  /*167bf0*/  STL [R1+0x374], R6 ;  /* 0x0003740601007387 */ /* 0x0001e60000100800 */
[----:B------:R-:W-:Y:S01]  /*167c00*/  PRMT R60, R2, 0x3340, R11 ;  /* 0x00003340023c7816 */ /* 0x000fe2000000000b */
[----:B------:R-:W-:Y:S01]  /*167c10*/  STL [R1+0x6ccc], R18 ;  /* 0x006ccc1201007387 */ /* 0x000fe20000100800 */
[----:B------:R-:W-:Y:S02]  /*167c20*/  SHF.R.U32.HI R10, RZ, 0x8, R2 ;  /* 0x00000008ff0a7819 */ /* 0x000fe40000011602 */
[----:B0-----:R-:W-:Y:S02]  /*167c30*/  PRMT R6, R60, 0x5410, R59 ;  /* 0x000054103c067816 */ /* 0x001fe4000000003b */
[----:B------:R-:W-:-:S03]  /*167c40*/  SHF.R.U32.HI R59, RZ, 0x8, R3 ;  /* 0x00000008ff3b7819 */ /* 0x000fc60000011603 */
[----:B------:R0:W-:Y:S04]  /*167c50*/  STL [R1+0x553c], R6 ;  /* 0x00553c0601007387 */ /* 0x0001e80000100800 */
[----:B------:R-:W3:Y:S04]  /*167c60*/  LDL.LU R2, [R1+0x668] ;  /* 0x0006680001027983 */ /* 0x000ee80000300800 */
[----:B------:R-:W4:Y:S04]  /*167c70*/  LDL.LU R20, [R1+0x170] ;  /* 0x0001700001147983 */ /* 0x000f280000300800 */
[----:B------:R-:W4:Y:S04]  /*167c80*/  LDL.LU R3, [R1+0x440] ;  /* 0x0004400001037983 */ /* 0x000f280000300800 */
[----:B0-----:R-:W4:Y:S04]  /*167c90*/  LDL.LU R6, [R1+0x530] ;  /* 0x0005300001067983 */ /* 0x001f280000300800 */
[----:B------:R-:W4:Y:S01]  /*167ca0*/  LDL.LU R14, [R1+0x2b8] ;  /* 0x0002b800010e7983 */ /* 0x000f220000300800 */
[----:B------:R-:W-:-:S02]  /*167cb0*/  SHF.R.U32.HI R60, RZ, 0x8, R11 ;  /* 0x00000008ff3c7819 */ /* 0x000fc4000001160b */
[----:B------:R-:W-:Y:S02]  /*167cc0*/  LOP3.LUT R59, R59, 0xffff, RZ, 0xc0, !PT ;  /* 0x0000ffff3b3b7812 */ /* 0x000fe400078ec0ff */
[----:B------:R-:W-:Y:S02]  /*167cd0*/  LOP3.LUT R10, R10, 0xffff, RZ, 0xc0, !PT ;  /* 0x0000ffff0a0a7812 */ /* 0x000fe400078ec0ff */
[----:B------:R-:W-:Y:S02]  /*167ce0*/  LOP3.LUT R60, R60, 0xffff, RZ, 0xc0, !PT ;  /* 0x0000ffff3c3c7812 */ /* 0x000fe400078ec0ff */
[----:B------:R-:W-:Y:S01]  /*167cf0*/  PRMT R11, R59, 0x3340, R0 ;  /* 0x000033403b0b7816 */ /* 0x000fe20000000000 */
[----:B------:R-:W-:Y:S01]  /*167d00*/  VIADD R58, R58, UR6 ;  /* 0x000000063a3a7c36 */ /* 0x000fe20008000000 */
[----:B------:R-:W-:Y:S01]  /*167d10*/  ULDC UR6, c[0x0][0x248] ;  /* 0x0000920000067ab9 */ /* 0x000fe20000000800 */
[----:B------:R-:W-:-:S03]  /*167d20*/  PRMT R17, R10, 0x3340, R60 ;  /* 0x000033400a117816 */ /* 0x000fc6000000003c */
[----:B------:R-:W-:Y:S02]  /*167d30*/  IADD3 R10, P0, R58, R36, RZ ;  /* 0x000000243a0a7210 */ /* 0x000fe40007f1e0ff */
[----:B------:R-:W-:Y:S04]  /*167d40*/  STL [R1+0x6a80], R17 ;  /* 0x006a801101007387 */ /* 0x000fe80000100800 */
[----:B------:R0:W-:Y:S01]  /*167d50*/  STL [R1+0x370], R11 ;  /* 0x0003700b01007387 */ /* 0x0001e20000100800 */
[----:B--2---:R-:W-:Y:S02]  /*167d60*/  LOP3.LUT R9, R9, 0xffff, RZ, 0xc0, !PT ;  /* 0x0000ffff09097812 */ /* 0x004fe400078ec0ff */
[----:B------:R-:W-:Y:S02]  /*167d70*/  LOP3.LUT R7, R7, 0xffff, RZ, 0xc0, !PT ;  /* 0x0000ffff07077812 */ /* 0x000fe400078ec0ff */
[----:B------:R-:W-:-:S02]  /*167d80*/  LOP3.LUT R8, R8, 0xffff, RZ, 0xc0, !PT ;  /* 0x0000ffff08087812 */ /* 0x000fc400078ec0ff */
[----:B------:R-:W-:Y:S02]  /*167d90*/  PRMT R59, R9, 0x3340, R0 ;  /* 0x00003340093b7816 */ /* 0x000fe40000000000 */
[--C-:B------:R-:W-:Y:S02]  /*167da0*/  PRMT R60, R7, 0x3340, R8.reuse ;  /* 0x00003340073c7816 */ /* 0x100fe40000000008 */
[----:B------:R-:W-:Y:S02]  /*167db0*/  SHF.R.U32.HI R7, RZ, 0x8, R7 ;  /* 0x00000008ff077819 */ /* 0x000fe40000011607 */
[----:B------:R-:W-:Y:S02]  /*167dc0*/  SHF.R.U32.HI R8, RZ, 0x8, R8 ;  /* 0x00000008ff087819 */ /* 0x000fe40000011608 */
[----:B------:R-:W-:Y:S02]  /*167dd0*/  PRMT R12, R60, 0x5410, R59 ;  /* 0x000054103c0c7816 */ /* 0x000fe4000000003b */
[----:B------:R-:W-:-:S02]  /*167de0*/  SHF.R.U32.HI R60, RZ, 0x8, R9 ;  /* 0x00000008ff3c7819 */ /* 0x000fc40000011609 */
[----:B------:R-:W-:Y:S02]  /*167df0*/  SHF.R.S32.HI R59, RZ, 0x1f, R58 ;  /* 0x0000001fff3b7819 */ /* 0x000fe4000001143a */
[----:B------:R-:W-:Y:S02]  /*167e00*/  LOP3.LUT R7, R7, 0xffff, RZ, 0xc0, !PT ;  /* 0x0000ffff07077812 */ /* 0x000fe400078ec0ff */
[----:B------:R-:W-:Y:S02]  /*167e10*/  LOP3.LUT R8, R8, 0xffff, RZ, 0xc0, !PT ;  /* 0x0000ffff08087812 */ /* 0x000fe400078ec0ff */
[----:B------:R-:W-:Y:S01]  /*167e20*/  LOP3.LUT R60, R60, 0xffff, RZ, 0xc0, !PT ;  /* 0x0000ffff3c3c7812 */ /* 0x000fe200078ec0ff */
[----:B0-----:R-:W-:Y:S01]  /*167e30*/  IMAD.X R11, R59, 0x1, R37, P0 ;  /* 0x000000013b0b7824 */ /* 0x001fe200000e0625 */
[----:B------:R-:W-:Y:S02]  /*167e40*/  PRMT R8, R7, 0x3340, R8 ;  /* 0x0000334007087816 */ /* 0x000fe40000000008 */
[----:B------:R-:W-:Y:S01]  /*167e50*/  PRMT R7, R60, 0x3340, R0 ;  /* 0x000033403c077816 */ /* 0x000fe20000000000 */
[----:B------:R-:W-:Y:S04]  /*167e60*/  STL [R1+0x54ec], R12 ;  /* 0x0054ec0c01007387 */ /* 0x000fe80000100800 */
[----:B------:R-:W-:Y:S04]  /*167e70*/  STL.64 [R1+0xd98], R10 ;  /* 0x000d980a01007387 */ /* 0x000fe80000100a00 */
[----:B------:R-:W-:Y:S04]  /*167e80*/  STL [R1+0x69c], R8 ;  /* 0x00069c0801007387 */ /* 0x000fe80000100800 */
[----:B------:R4:W-:Y:S01]  /*167e90*/  STL [R1+0x36c], R7 ;  /* 0x00036c0701007387 */ /* 0x0009e20000100800 */
[----:B---3--:R-:W-:-:S02]  /*167ea0*/  LOP3.LUT R9, R2, 0xffff, RZ, 0xc0, !PT ;  /* 0x0000ffff02097812 */ /* 0x008fc400078ec0ff */
[----:B------:R-:W-:Y:S02]  /*167eb0*/  LOP3.LUT R2, R19, 0xffff, RZ, 0xc0, !PT ;  /* 0x0000ffff13027812 */ /* 0x000fe400078ec0ff */
[----:B----4-:R-:W-:Y:S01]  /*167ec0*/  LOP3.LUT R7, R3, 0xffff, RZ, 0xc0, !PT ;  /* 0x0000ffff03077812 */ /* 0x010fe200078ec0ff */
[----:B------:R-:W2:Y:S01]  /*167ed0*/  LDL.LU R19, [R1+0x6dd4] ;  /* 0x006dd40001137983 */ /* 0x000ea20000300800 */
[----:B------:R-:W-:Y:S02]  /*167ee0*/  LOP3.LUT R8, R20, 0xffff, RZ, 0xc0, !PT ;  /* 0x0000ffff14087812 */ /* 0x000fe400078ec0ff */
[----:B------:R-:W-:Y:S02]  /*167ef0*/  LOP3.LUT R3, R6, 0xffff, RZ, 0xc0, !PT ;  /* 0x0000ffff06037812 */ /* 0x000fe400078ec0ff */
[----:B------:R-:W3:Y:S01]  /*167f00*/  LDL.LU R6, [R1+0x534] ;  /* 0x0005340001067983 */ /* 0x000ee20000300800 */
[----:B------:R-:W-:Y:S02]  /*167f10*/  PRMT R60, R8, 0x3340, R0 ;  /* 0x00003340083c7816 */ /* 0x000fe40000000000 */
[----:B------:R-:W-:-:S02]  /*167f20*/  PRMT R10, R9, 0x3340, R7 ;  /* 0x00003340090a7816 */ /* 0x000fc40000000007 */
[----:B------:R-:W-:Y:S02]  /*167f30*/  LOP3.LUT R12, R14, 0xffff, RZ, 0xc0, !PT ;  /* 0x0000ffff0e0c7812 */ /* 0x000fe400078ec0ff */
[----:B------:R-:W-:Y:S02]  /*167f40*/  PRMT R11, R10, 0x5410, R60 ;  /* 0x000054100a0b7816 */ /* 0x000fe4000000003c */
[----:B------:R-:W-:Y:S02]  /*167f50*/  PRMT R60, R2, 0x3340, R0 ;  /* 0x00003340023c7816 */ /* 0x000fe40000000000 */
[----:B------:R-:W-:-:S04]  /*167f60*/  PRMT R10, R3, 0x3340, R12 ;  /* 0x00003340030a7816 */ /* 0x000fc8000000000c */
[----:B------:R-:W-:Y:S01]  /*167f70*/  PRMT R13, R10, 0x5410, R60 ;  /* 0x000054100a0d7816 */ /* 0x000fe2000000003c */
[----:B------:R0:W-:Y:S04]  /*167f80*/  STL [R1+0x54e4], R11 ;  /* 0x0054e40b01007387 */ /* 0x0001e80000100800 */
[----:B------:R-:W-:Y:S04]  /*167f90*/  STL [R1+0x54e0], R13 ;  /* 0x0054e00d01007387 */ /* 0x000fe80000100800 */
[----:B------:R-:W4:Y:S01]  /*167fa0*/  LDL.LU R14, [R1+0x66c] ;  /* 0x00066c00010e7983 */ /* 0x000f220000300800 */
[----:B------:R-:W-:-:S05]  /*167fb0*/  IADD3 R10, P0, R58, R34, RZ ;  /* 0x000000223a0a7210 */ /* 0x000fca0007f1e0ff */
[----:B0-----:R-:W-:-:S05]  /*167fc0*/  IMAD.X R11, R59, 0x1, R35, P0 ;  /* 0x000000013b0b7824 */ /* 0x001fca00000e0623 */
[----:B------:R0:W-:Y:S02]  /*167fd0*/  STL.64 [R1+0xd88], R10 ;  /* 0x000d880a01007387 */ /* 0x0001e40000100a00 */
[----:B0-----:R-:W-:Y:S02]  /*167fe0*/  SHF.R.U32.HI R10, RZ, 0x8, R9 ;  /* 0x00000008ff0a7819 */ /* 0x001fe40000011609 */
[----:B------:R-:W-:Y:S01]  /*167ff0*/  SHF.R.U32.HI R11, RZ, 0x8, R7 ;  /* 0x00000008ff0b7819 */ /* 0x000fe20000011607 */
[----:B------:R-:W4:Y:S04]  /*168000*/  LDL.LU R9, [R1+0x178] ;  /* 0x0001780001097983 */ /* 0x000f280000300800 */
[----:B------:R-:W4:Y:S01]  /*168010*/  LDL.LU R7, [R1+0x448] ;  /* 0x0004480001077983 */ /* 0x000f220000300800 */
[----:B------:R-:W-:-:S02]  /*168020*/  SHF.R.U32.HI R3, RZ, 0x8, R3 ;  /* 0x00000008ff037819 */ /* 0x000fc40000011603 */
[----:B------:R-:W-:Y:S02]  /*168030*/  SHF.R.U32.HI R60, RZ, 0x8, R12 ;  /* 0x00000008ff3c7819 */ /* 0x000fe4000001160c */
[----:B------:R-:W-:Y:S02]  /*168040*/  LOP3.LUT R10, R10, 0xffff, RZ, 0xc0, !PT ;  /* 0x0000ffff0a0a7812 */ /* 0x000fe400078ec0ff */
[----:B------:R-:W-:Y:S02]  /*168050*/  LOP3.LUT R11, R11, 0xffff, RZ, 0xc0, !PT ;  /* 0x0000ffff0b0b7812 */ /* 0x000fe400078ec0ff */
[----:B------:R-:W-:Y:S02]  /*168060*/  LOP3.LUT R3, R3, 0xffff, RZ, 0xc0, !PT ;  /* 0x0000ffff03037812 */ /* 0x000fe400078ec0ff */
[----:B------:R-:W-:Y:S02]  /*168070*/  LOP3.LUT R60, R60, 0xffff, RZ, 0xc0, !PT ;  /* 0x0000ffff3c3c7812 */ /* 0x000fe400078ec0ff */
[----:B------:R-:W-:-:S02]  /*168080*/  PRMT R12, R10, 0x3340, R11 ;  /* 0x000033400a0c7816 */ /* 0x000fc4000000000b */
[----:B------:R-:W-:Y:S02]  /*168090*/  IADD3 R10, P0, R58, R38, RZ ;  /* 0x000000263a0a7210 */ /* 0x000fe40007f1e0ff */
[----:B------:R-:W-:Y:S02]  /*1680a0*/  PRMT R3, R3, 0x3340, R60 ;  /* 0x0000334003037816 */ /* 0x000fe4000000003c */
[----:B------:R-:W-:Y:S01]  /*1680b0*/  SHF.R.U32.HI R60, RZ, 0x8, R2 ;  /* 0x00000008ff3c7819 */ /* 0x000fe20000011602 */
[----:B------:R-:W-:Y:S01]  /*1680c0*/  STL [R1+0x2670], R12 ;  /* 0x0026700c01007387 */ /* 0x000fe20000100800 */
[----:B------:R-:W-:-:S03]  /*1680d0*/  IMAD.X R11, R59, 0x1, R39, P0 ;  /* 0x000000013b0b7824 */ /* 0x000fc600000e0627 */
[----:B------:R0:W-:Y:S04]  /*1680e0*/  STL [R1+0x65c], R3 ;  /* 0x00065c0301007387 */ /* 0x0001e80000100800 */
[----:B------:R-:W4:Y:S04]  /*1680f0*/  LDL.LU R2, [R1+0x680] ;  /* 0x0006800001027983 */ /* 0x000f280000300800 */
[----:B------:R-:W4:Y:S04]  /*168100*/  LDL.LU R20, [R1+0x17c] ;  /* 0x00017c0001147983 */ /* 0x000f280000300800 */
[----:B------:R1:W-:Y:S04]  /*168110*/  STL.64 [R1+0xd90], R10 ;  /* 0x000d900a01007387 */ /* 0x0003e80000100a00 */
[----:B0-----:R-:W4:Y:S01]  /*168120*/  LDL.LU R3, [R1+0x44c] ;  /* 0x00044c0001037983 */ /* 0x001f220000300800 */
[----:B------:R-:W-:-:S02]  /*168130*/  SHF.R.U32.HI R8, RZ, 0x8, R8 ;  /* 0x00000008ff087819 */ /* 0x000fc40000011608 */
[----:B------:R-:W-:Y:S02]  /*168140*/  LOP3.LUT R60, R60, 0xffff, RZ, 0xc0, !PT ;  /* 0x0000ffff3c3c7812 */ /* 0x000fe400078ec0ff */
[----:B------:R-:W-:Y:S02]  /*168150*/  LOP3.LUT R8, R8, 0xffff, RZ, 0xc0, !PT ;  /* 0x0000ffff08087812 */ /* 0x000fe400078ec0ff */
[--C-:B-1----:R-:W-:Y:S02]  /*168160*/  PRMT R10, R60, 0x3340, R0.reuse ;  /* 0x000033403c0a7816 */ /* 0x102fe40000000000 */
[----:B------:R-:W-:-:S03]  /*168170*/  PRMT R8, R8, 0x3340, R0 ;  /* 0x0000334008087816 */ /* 0x000fc60000000000 */
[----:B------:R-:W-:Y:S04]  /*168180*/  STL [R1+0x368], R10 ;  /* 0x0003680a01007387 */ /* 0x000fe80000100800 */
[----:B------:R0:W-:Y:S01]  /*168190*/  STL [R1+0x364], R8 ;  /* 0x0003640801007387 */ /* 0x0001e20000100800 */
[----:B---3--:R-:W-:Y:S02]  /*1681a0*/  LOP3.LUT R18, R6, 0xffff, RZ, 0xc0, !PT ;  /* 0x0000ffff06127812 */ /* 0x008fe400078ec0ff */
[----:B--2---:R-:W-:Y:S02]  /*1681b0*/  LOP3.LUT R6, R19, 0xffff, RZ, 0xc0, !PT ;  /* 0x0000ffff13067812 */ /* 0x004fe400078ec0ff */
[----:B------:R-:W-:Y:S02]  /*1681c0*/  SHF.R.U32.HI R60, RZ, 0x8, R18 ;  /* 0x00000008ff3c7819 */ /* 0x000fe40000011612 */
[----:B0-----:R-:W-:Y:S01]  /*1681d0*/  SHF.R.U32.HI R8, RZ, 0x8, R6 ;  /* 0x00000008ff087819 */ /* 0x001fe20000011606 */
[----:B------:R0:W-:Y:S02]  /*1681e0*/  STL [R1+0x48], R6 ;  /* 0x0000480601007387 */ /* 0x0001e40000100800 */
[----:B0-----:R-:W-:-:S02]  /*1681f0*/  LOP3.LUT R6, R60, 0xffff, RZ, 0xc0, !PT ;  /* 0x0000ffff3c067812 */ /* 0x001fc400078ec0ff */
[----:B------:R-:W-:-:S04]  /*168200*/  LOP3.LUT R60, R8, 0xffff, RZ, 0xc0, !PT ;  /* 0x0000ffff083c7812 */ /* 0x000fc800078ec0ff */
[----:B------:R-:W-:Y:S02]  /*168210*/  PRMT R19, R6, 0x3340, R60 ;  /* 0x0000334006137816 */ /* 0x000fe4000000003c */
[----:B----4-:R-:W-:-:S03]  /*168220*/  LOP3.LUT R8, R14, 0xffff, RZ, 0xc0, !PT ;  /* 0x0000ffff0e087812 */ /* 0x010fc600078ec0ff */
[----:B------:R-:W-:Y:S04]  /*168230*/  STL [R1+0x6a84], R19 ;  /* 0x006a841301007387 */ /* 0x000fe80000100800 */
[----:B------:R-:W2:Y:S04]  /*168240*/  LDL.LU R6, [R1+0x538] ;  /* 0x0005380001067983 */ /* 0x000ea80000300800 */
[----:B------:R-:W3:Y:S01]  /*168250*/  LDL.LU R14, [R1+0x2d0] ;  /* 0x0002d000010e7983 */ /* 0x000ee20000300800 */
[----:B------:R-:W-:Y:S02]  /*168260*/  LOP3.LUT R9, R9, 0xffff, RZ, 0xc0, !PT ;  /* 0x0000ffff09097812 */ /* 0x000fe400078ec0ff */
[----:B------:R-:W-:-:S02]  /*168270*/  LOP3.LUT R7, R7, 0xffff, RZ, 0xc0, !PT ;  /* 0x0000ffff07077812 */ /* 0x000fc400078ec0ff */
[----:B------:R-:W-:Y:S02]  /*168280*/  PRMT R60, R9, 0x3340, R0 ;  /* 0x00003340093c7816 */ /* 0x000fe40000000000 */
[----:B------:R-:W-:-:S04]  /*168290*/  PRMT R10, R8, 0x3340, R7 ;  /* 0x00003340080a7816 */ /* 0x000fc80000000007 */
[----:B------:R-:W-:Y:S02]  /*1682a0*/  PRMT R12, R10, 0x5410, R60 ;  /* 0x000054100a0c7816 */ /* 0x000fe4000000003c */
[----:B------:R-:W-:Y:S02]  /*1682b0*/  IADD3 R10, P0, R58, R40, RZ ;  /* 0x000000283a0a7210 */ /* 0x000fe40007f1e0ff */
[----:B------:R-:W-:-:S03]  /*1682c0*/  SHF.R.U32.HI R60, RZ, 0x8, R8 ;  /* 0x00000008ff3c7819 */ /* 0x000fc60000011608 */
[----:B------:R-:W-:Y:S01]  /*1682d0*/  IMAD.X R11, R59, 0x1, R41, P0 ;  /* 0x000000013b0b7824 */ /* 0x000fe200000e0629 */
[----:B------:R-:W-:Y:S02]  /*1682e0*/  SHF.R.U32.HI R59, RZ, 0x8, R7 ;  /* 0x00000008ff3b7819 */ /* 0x000fe40000011607 */
[----:B------:R-:W-:Y:S02]  /*1682f0*/  LOP3.LUT R60, R60, 0xffff, RZ, 0xc0, !PT ;  /* 0x0000ffff3c3c7812 */ /* 0x000fe400078ec0ff */
[----:B------:R-:W-:Y:S01]  /*168300*/  LOP3.LUT R59, R59, 0xffff, RZ, 0xc0, !PT ;  /* 0x0000ffff3b3b7812 */ /* 0x000fe200078ec0ff */
[----:B------:R-:W-:Y:S03]  /*168310*/  STL [R1+0x54d8], R12 ;  /* 0x0054d80c01007387 */ /* 0x000fe60000100800 */
[----:B------:R-:W-:Y:S01]  /*168320*/  PRMT R8, R60, 0x3340, R59 ;  /* 0x000033403c087816 */ /* 0x000fe2000000003b */
[----:B------:R-:W-:Y:S01]  /*168330*/  STL.64 [R1+0xd80], R10 ;  /* 0x000d800a01007387 */ /* 0x000fe20000100a00 */
[----:B------:R-:W-:-:S02]  /*168340*/  LOP3.LUT R2, R2, 0xffff, RZ, 0xc0, !PT ;  /* 0x0000ffff02027812 */ /* 0x000fc400078ec0ff */
[----:B------:R-:W-:Y:S01]  /*168350*/  LOP3.LUT R7, R20, 0xffff, RZ, 0xc0, !PT ;  /* 0x0000ffff14077812 */ /* 0x000fe200078ec0ff */
[----:B------:R0:W-:Y:S03]  /*168360*/  STL [R1+0x2630], R8 ;  /* 0x0026300801007387 */ /* 0x0001e60000100800 */
[----:B------:R-:W-:Y:S02]  /*168370*/  PRMT R59, R7, 0x3340, R0 ;  /* 0x00003340073b7816 */ /* 0x000fe40000000000 */
[----:B0-----:R-:W-:-:S04]  /*168380*/  LOP3.LUT R8, R3, 0xffff, RZ, 0xc0, !PT ;  /* 0x0000ffff03087812 */ /* 0x001fc800078ec0ff */
[----:B------:R-:W-:Y:S02]  /*168390*/  PRMT R60, R2, 0x3340, R8 ;  /* 0x00003340023c7816 */ /* 0x000fe40000000008 */
[----:B------:R-:W-:Y:S02]  /*1683a0*/  SHF.R.U32.HI R3, RZ, 0x8, R2 ;  /* 0x00000008ff037819 */ /* 0x000fe40000011602 */
[----:B------:R-:W4:Y:S01]  /*1683b0*/  LDL.LU R2, [R1+0x53c] ;  /* 0x00053c0001027983 */ /* 0x000f220000300800 */
[----:B------:R-:W-:-:S05]  /*1683c0*/  PRMT R10, R60, 0x5410, R59 ;  /* 0x000054103c0a7816 */ /* 0x000fca000000003b */
[----:B------:R0:W-:Y:S04]  /*1683d0*/  STL [R1+0x54d4], R10 ;  /* 0x0054d40a01007387 */ /* 0x0001e80000100800 */
[----:B------:R-:W4:Y:S01]  /*1683e0*/  LDL.LU R20, [R1+0x2d4] ;  /* 0x0002d40001147983 */ /* 0x000f220000300800 */
[----:B------:R-:W-:Y:S02]  /*1683f0*/  SHF.R.U32.HI R60, RZ, 0x8, R8 ;  /* 0x00000008ff3c7819 */ /* 0x000fe40000011608 */
[----:B------:R-:W-:Y:S02]  /*168400*/  SHF.R.U32.HI R59, RZ, 0x8, R7 ;  /* 0x00000008ff3b7819 */ /* 0x000fe40000011607 */
[----:B------:R-:W-:Y:S02]  /*168410*/  LOP3.LUT R3, R3, 0xffff, RZ, 0xc0, !PT ;  /* 0x0000ffff03037812 */ /* 0x000fe400078ec0ff */
[----:B------:R-:W-:-:S02]  /*168420*/  LOP3.LUT R60, R60, 0xffff, RZ, 0xc0, !PT ;  /* 0x0000ffff3c3c7812 */ /* 0x000fc400078ec0ff */
[----:B------:R-:W-:Y:S02]  /*168430*/  LOP3.LUT R59, R59, 0xffff, RZ, 0xc0, !PT ;  /* 0x0000ffff3b3b7812 */ /* 0x000fe400078ec0ff */
[----:B------:R-:W-:Y:S02]  /*168440*/  PRMT R7, R3, 0x3340, R60 ;  /* 0x0000334003077816 */ /* 0x000fe4000000003c */
[----:B------:R-:W-:Y:S02]  /*168450*/  PRMT R3, R59, 0x3340, R0 ;  /* 0x000033403b037816 */ /* 0x000fe40000000000 */
[----:B0-----:R-:W-:Y:S01]  /*168460*/  LOP3.LUT R10, R49, 0xffff, RZ, 0xc0, !PT ;  /* 0x0000ffff310a7812 */ /* 0x001fe200078ec0ff */
[----:B------:R-:W-:Y:S04]  /*168470*/  STL [R1+0x6ac], R7 ;  /* 0x0006ac0701007387 */ /* 0x000fe80000100800 */
[----:B------:R-:W4:Y:S04]  /*168480*/  LDL.LU R49, [R1+0x6dd0] ;  /* 0x006dd00001317983 */ /* 0x000f280000300800 */
[----:B------:R0:W-:Y:S04]  /*168490*/  STL [R1+0x360], R3 ;  /* 0x0003600301007387 */ /* 0x0001e80000100800 */
[----:B0-----:R-:W4:Y:S01]  /*1684a0*/  LDL.LU R3, [R1+0x6b4] ;  /* 0x0006b40001037983 */ /* 0x001f220000300800 */
[----:B--2---:R-:W-:-:S02]  /*1684b0*/  LOP3.LUT R7, R6, 0xffff, RZ, 0xc0, !PT ;  /* 0x0000ffff06077812 */ /* 0x004fc400078ec0ff */
[----:B---3--:R-:W-:Y:S01]  /*1684c0*/  LOP3.LUT R8, R14, 0xffff, RZ, 0xc0, !PT ;  /* 0x0000ffff0e087812 */ /* 0x008fe200078ec0ff */
[----:B------:R-:W2:Y:S04]  /*1684d0*/  LDL.LU R6, [R1+0x184] ;  /* 0x0001840001067983 */ /* 0x000ea80000300800 */
[----:B------:R-:W3:Y:S01]  /*1684e0*/  LDL.LU R14, [R1+0x464] ;  /* 0x00046400010e7983 */ /* 0x000ee20000300800 */
[----:B------:R-:W-:Y:S02]  /*1684f0*/  PRMT R59, R10, 0x3340, R0 ;  /* 0x000033400a3b7816 */ /* 0x000fe40000000000 */
[----:B------:R-:W-:Y:S01]  /*168500*/  PRMT R60, R7, 0x3340, R8 ;  /* 0x00003340073c7816 */ /* 0x000fe20000000008 */
[----:B------:R-:W-:Y:S01]  /*168510*/  VIADD R58, R58, UR6 ;  /* 0x000000063a3a7c36 */ /* 0x000fe20008000000 */
[----:B------:R-:W-:-:S02]  /*168520*/  SHF.R.U32.HI R7, RZ, 0x8, R7 ;  /* 0x00000008ff077819 */ /* 0x000fc40000011607 */
[----:B------:R-:W-:Y:S02]  /*168530*/  SHF.R.U32.HI R8, RZ, 0x8, R8 ;  /* 0x00000008ff087819 */ /* 0x000fe40000011608 */
[----:B------:R-:W-:Y:S02]  /*168540*/  PRMT R11, R60, 0x5410, R59 ;  /* 0x000054103c0b7816 */ /* 0x000fe4000000003b */
[----:B------:R-:W-:Y:S02]  /*168550*/  SHF.R.U32.HI R60, RZ, 0x8, R9 ;  /* 0x00000008ff3c7819 */ /* 0x000fe40000011609 */
[----:B------:R-:W-:Y:S02]  /*168560*/  SHF.R.S32.HI R59, RZ, 0x1f, R58 ;  /* 0x0000001fff3b7819 */ /* 0x000fe4000001143a */
[----:B------:R-:W-:Y:S02]  /*168570*/  IADD3 R12, P0, R58, R36, RZ ;  /* 0x000000243a0c7210 */ /* 0x000fe40007f1e0ff */
[----:B------:R-:W-:-:S02]  /*168580*/  LOP3.LUT R7, R7, 0xffff, RZ, 0xc0, !PT ;  /* 0x0000ffff07077812 */ /* 0x000fc400078ec0ff */
[----:B------:R-:W-:Y:S02]  /*168590*/  LOP3.LUT R60, R60, 0xffff, RZ, 0xc0, !PT ;  /* 0x0000ffff3c3c7812 */ /* 0x000fe400078ec0ff */
[----:B------:R-:W-:Y:S02]  /*1685a0*/  LOP3.LUT R8, R8, 0xffff, RZ, 0xc0, !PT ;  /* 0x0000ffff08087812 */ /* 0x000fe400078ec0ff */
[----:B------:R-:W-:Y:S01]  /*1685b0*/  LOP3.LUT R22, R22, 0xffff, RZ, 0xc0, !PT ;  /* 0x0000ffff16167812 */ /* 0x000fe200078ec0ff */
[----:B------:R-:W-:Y:S01]  /*1685c0*/  IMAD.X R13, R59, 0x1, R37, P0 ;  /* 0x000000013b0d7824 */ /* 0x000fe200000e0625 */
[----:B------:R-:W-:Y:S02]  /*1685d0*/  PRMT R9, R60, 0x3340, R0 ;  /* 0x000033403c097816 */ /* 0x000fe40000000000 */
[----:B------:R-:W-:Y:S01]  /*1685e0*/  PRMT R7, R7, 0x3340, R8 ;  /* 0x0000334007077816 */ /* 0x000fe20000000008 */
[----:B------:R-:W-:Y:S04]  /*1685f0*/  STL [R1+0x54cc], R11 ;  /* 0x0054cc0b01007387 */ /* 0x000fe80000100800 */
[----:B------:R-:W-:Y:S04]  /*168600*/  STL.64 [R1+0xd78], R12 ;  /* 0x000d780c01007387 */ /* 0x000fe80000100a00 */
[----:B------:R-:W-:Y:S01]  /*168610*/  STL [R1+0x35c], R9 ;  /* 0x00035c0901007387 */ /* 0x000fe20000100800 */
[----:B------:R-:W-:-:S03]  /*168620*/  ULDC UR6, c[0x0][0x248] ;  /* 0x0000920000067ab9 */ /* 0x000fc60000000800 */
[----:B------:R0:W-:Y:S01]  /*168630*/  STL [R1+0x25f4], R7 ;  /* 0x0025f40701007387 */ /* 0x0001e20000100800 */
[----:B----4-:R-:W-:-:S04]  /*168640*/  LOP3.LUT R2, R2, 0xffff, RZ, 0xc0, !PT ;  /* 0x0000ffff02027812 */ /* 0x010fc800078ec0ff */
[----:B0-----:R-:W-:Y:S02]  /*168650*/  SHF.R.U32.HI R7, RZ, 0x8, R2 ;  /* 0x00000008ff077819 */ /* 0x001fe40000011602 */
[----:B------:R-:W-:Y:S02]  /*168660*/  LOP3.LUT R60, R20, 0xffff, RZ, 0xc0, !PT ;  /* 0x0000ffff143c7812 */ /* 0x000fe400078ec0ff */
[----:B------:R-:W-:Y:S02]  /*168670*/  LOP3.LUT R20, R51, 0xffff, RZ, 0xc0, !PT ;  /* 0x0000ffff33147812 */ /* 0x000fe400078ec0ff */
[----:B------:R-:W4:Y:S01]  /*168680*/  LDL.LU R51, [R1+0x6d4] ;  /* 0x0006d40001337983 */ /* 0x000f220000300800 */
[----:B------:R-:W-:Y:S02]  /*168690*/  PRMT R2, R2, 0x3340, R60 ;  /* 0x0000334002027816 */ /* 0x000fe4000000003c */
[----:B------:R-:W-:-:S03]  /*1686a0*/  LOP3.LUT R9, R7, 0xffff, RZ, 0xc0, !PT ;  /* 0x0000ffff07097812 */ /* 0x000fc600078ec0ff */
[----:B------:R0:W-:Y:S04]  /*1686b0*/  STL [R1+0x6cd4], R2 ;  /* 0x006cd40201007387 */ /* 0x0001e80000100800 */
[----:B------:R-:W4:Y:S04]  /*1686c0*/  LDL.LU R8, [R1+0x18c] ;  /* 0x00018c0001087983 */ /* 0x000f280000300800 */
[----:B------:R-:W4:Y:S01]  /*1686d0*/  LDL.LU R7, [R1+0x46c] ;  /* 0x00046c0001077983 */ /* 0x000f220000300800 */
[----:B------:R-:W-:Y:S02]  /*1686e0*/  SHF.R.U32.HI R60, RZ, 0x8, R60 ;  /* 0x00000008ff3c7819 */ /* 0x000fe4000001163c */
[----:B------:R-:W-:-:S02]  /*1686f0*/  SHF.R.U32.HI R11, RZ, 0x8, R20 ;  /* 0x00000008ff0b7819 */ /* 0x000fc40000011614 */
[----:B0-----:R-:W-:Y:S02]  /*168700*/  LOP3.LUT R2, R60, 0xffff, RZ, 0xc0, !PT ;  /* 0x0000ffff3c027812 */ /* 0x001fe400078ec0ff */
[----:B------:R-:W-:Y:S02]  /*168710*/  LOP3.LUT R60, R11, 0xffff, RZ, 0xc0, !PT ;  /* 0x0000ffff0b3c7812 */ /* 0x000fe400078ec0ff */
[----:B------:R-:W-:Y:S02]  /*168720*/  PRMT R2, R9, 0x3340, R2 ;  /* 0x0000334009027816 */ /* 0x000fe40000000002 */
[----:B------:R-:W-:Y:S02]  /*168730*/  PRMT R9, R60, 0x3340, R0 ;  /* 0x000033403c097816 */ /* 0x000fe40000000000 */
[----:B------:R-:W-:Y:S01]  /*168740*/  LOP3.LUT R3, R3, 0xffff, RZ, 0xc0, !PT ;  /* 0x0000ffff03037812 */ /* 0x000fe200078ec0ff */
[----:B------:R2:W-:Y:S04]  /*168750*/  STL [R1+0x6a0], R2 ;  /* 0x0006a00201007387 */ /* 0x0005e80000100800 */
[----:B------:R3:W-:Y:S01]  /*168760*/  STL [R1+0x358], R9 ;  /* 0x0003580901007387 */ /* 0x0007e20000100800 */
[----:B--2---:R-:W-:-:S02]  /*168770*/  LOP3.LUT R2, R6, 0xffff, RZ, 0xc0, !PT ;  /* 0x0000ffff06027812 */ /* 0x004fc400078ec0ff */
[----:B---3--:R-:W-:Y:S02]  /*168780*/  LOP3.LUT R9, R14, 0xffff, RZ, 0xc0, !PT ;  /* 0x0000ffff0e097812 */ /* 0x008fe400078ec0ff */
[----:B------:R-:W-:Y:S02]  /*168790*/  PRMT R60, R2, 0x3340, R0 ;  /* 0x00003340023c7816 */ /* 0x000fe40000000000 */
[----:B------:R-:W-:-:S04]  /*1687a0*/  PRMT R6, R3, 0x3340, R9 ;  /* 0x0000334003067816 */ /* 0x000fc80000000009 */
[----:B------:R-:W-:Y:S02]  /*1687b0*/  PRMT R11, R6, 0x5410, R60 ;  /* 0x00005410060b7816 */ /* 0x000fe4000000003c */
[----:B------:R-:W2:Y:S04]  /*1687c0*/  LDL.LU R6, [R1+0x54c] ;  /* 0x00054c0001067983 */ /* 0x000ea80000300800 */
[----:B------:R-:W3:Y:S01]  /*1687d0*/  LDL.LU R14, [R1+0x2dc] ;  /* 0x0002dc00010e7983 */ /* 0x000ee20000300800 */
[----:B------:R-:W-:Y:S02]  /*1687e0*/  IADD3 R12, P0, R58, R34, RZ ;  /* 0x000000223a0c7210 */ /* 0x000fe40007f1e0ff */
[----:B------:R-:W-:-:S03]  /*1687f0*/  SHF.R.U32.HI R60, RZ, 0x8, R10 ;  /* 0x00000008ff3c7819 */ /* 0x000fc6000001160a */
[----:B------:R-:W-:Y:S01]  /*168800*/  IMAD.X R13, R59, 0x1, R35, P0 ;  /* 0x000000013b0d7824 */ /* 0x000fe200000e0623 */
[----:B------:R-:W-:Y:S01]  /*168810*/  LOP3.LUT R60, R60, 0xffff, RZ, 0xc0, !PT ;  /* 0x0000ffff3c3c7812 */ /* 0x000fe200078ec0ff */
[----:B------:R-:W-:Y:S01]  /*168820*/  STL [R1+0x54c0], R11 ;  /* 0x0054c00b01007387 */ /* 0x000fe20000100800 */
[----:B------:R-:W-:Y:S02]  /*168830*/  SHF.R.U32.HI R3, RZ, 0x8, R3 ;  /* 0x00000008ff037819 */ /* 0x000fe40000011603 */
[----:B------:R-:W-:Y:S01]  /*168840*/  SHF.R.U32.HI R9, RZ, 0x8, R9 ;  /* 0x00000008ff097819 */ /* 0x000fe20000011609 */
[----:B------:R0:W-:Y:S01]  /*168850*/  STL.64 [R1+0xd70], R12 ;  /* 0x000d700c01007387 */ /* 0x0001e20000100a00 */
[----:B------:R-:W-:Y:S02]  /*168860*/  IADD3 R10, P0, R58, R38, RZ ;  /* 0x000000263a0a7210 */ /* 0x000fe40007f1e0ff */
[----:B------:R-:W-:Y:S02]  /*168870*/  LOP3.LUT R3, R3, 0xffff, RZ, 0xc0, !PT ;  /* 0x0000ffff03037812 */ /* 0x000fe400078ec0ff */
[----:B------:R-:W-:-:S02]  /*168880*/  LOP3.LUT R9, R9, 0xffff, RZ, 0xc0, !PT ;  /* 0x0000ffff09097812 */ /* 0x000fc400078ec0ff */
[----:B0-----:R-:W-:Y:S02]  /*168890*/  PRMT R12, R60, 0x3340, R0 ;  /* 0x000033403c0c7816 */ /* 0x001fe40000000000 */
[----:B------:R-:W-:Y:S02]  /*1688a0*/  SHF.R.U32.HI R60, RZ, 0x8, R2 ;  /* 0x00000008ff3c7819 */ /* 0x000fe40000011602 */
[----:B------:R-:W-:Y:S01]  /*1688b0*/  PRMT R3, R3, 0x3340, R9 ;  /* 0x0000334003037816 */ /* 0x000fe20000000009 */
[----:B------:R-:W-:Y:S01]  /*1688c0*/  IMAD.X R11, R59, 0x1, R39, P0 ;  /* 0x000000013b0b7824 */ /* 0x000fe200000e0627 */
[----:B------:R-:W-:Y:S01]  /*1688d0*/  LOP3.LUT R60, R60, 0xffff, RZ, 0xc0, !PT ;  /* 0x0000ffff3c3c7812 */ /* 0x000fe200078ec0ff */
[----:B------:R-:W-:Y:S04]  /*1688e0*/  STL [R1+0x354], R12 ;  /* 0x0003540c01007387 */ /* 0x000fe80000100800 */
[----:B------:R4:W-:Y:S01]  /*1688f0*/  STL [R1+0x6a8], R3 ;  /* 0x0006a80301007387 */ /* 0x0009e20000100800 */
[----:B------:R-:W-:-:S03]  /*168900*/  PRMT R2, R60, 0x3340, R0 ;  /* 0x000033403c027816 */ /* 0x000fc60000000000 */
[----:B------:R0:W-:Y:S01]  /*168910*/  STL.64 [R1+0xd68], R10 ;  /* 0x000d680a01007387 */ /* 0x0001e20000100a00 */
[----:B----4-:R-:W-:-:S03]  /*168920*/  LOP3.LUT R3, R51, 0xffff, RZ, 0xc0, !PT ;  /* 0x0000ffff33037812 */ /* 0x010fc600078ec0ff */
[----:B------:R-:W4:Y:S04]  /*168930*/  LDL.LU R51, [R1+0x548] ;  /* 0x0005480001337983 */ /* 0x000f280000300800 */
[----:B------:R1:W-:Y:S01]  /*168940*/  STL [R1+0x350], R2 ;  /* 0x0003500201007387 */ /* 0x0003e20000100800 */
[----:B0-----:R-:W-:Y:S02]  /*168950*/  LOP3.LUT R10, R8, 0xffff, RZ, 0xc0, !PT ;  /* 0x0000ffff080a7812 */ /* 0x001fe400078ec0ff */
[----:B------:R-:W-:Y:S02]  /*168960*/  IADD3 R8, P0, R58, R40, RZ ;  /* 0x000000283a087210 */ /* 0x000fe40007f1e0ff */
[----:B-1----:R-:W-:Y:S02]  /*168970*/  LOP3.LUT R2, R7, 0xffff, RZ, 0xc0, !PT ;  /* 0x0000ffff07027812 */ /* 0x002fe400078ec0ff */
[----:B------:R-:W-:-:S02]  /*168980*/  PRMT R60, R10, 0x3340, R0 ;  /* 0x000033400a3c7816 */ /* 0x000fc40000000000 */
[--C-:B------:R-:W-:Y:S01]  /*168990*/  PRMT R7, R3, 0x3340, R2.reuse ;  /* 0x0000334003077816 */ /* 0x100fe20000000002 */
[----:B------:R-:W-:Y:S01]  /*1689a0*/  IMAD.X R9, R59, 0x1, R41, P0 ;  /* 0x000000013b097824 */ /* 0x000fe200000e0629 */
[----:B------:R-:W-:Y:S02]  /*1689b0*/  SHF.R.U32.HI R59, RZ, 0x8, R2 ;  /* 0x00000008ff3b7819 */ /* 0x000fe40000011602 */
[----:B------:R-:W-:Y:S02]  /*1689c0*/  PRMT R7, R7, 0x5410, R60 ;  /* 0x0000541007077816 */ /* 0x000fe4000000003c */
[----:B------:R-:W-:Y:S02]  /*1689d0*/  SHF.R.U32.HI R60, RZ, 0x8, R3 ;  /* 0x00000008ff3c7819 */ /* 0x000fe40000011603 */
[----:B------:R-:W-:Y:S02]  /*1689e0*/  LOP3.LUT R59, R59, 0xffff, RZ, 0xc0, !PT ;  /* 0x0000ffff3b3b7812 */ /* 0x000fe400078ec0ff */
[----:B------:R-:W-:Y:S01]  /*1689f0*/  LOP3.LUT R60, R60, 0xffff, RZ, 0xc0, !PT ;  /* 0x0000ffff3c3c7812 */ /* 0x000fe200078ec0ff */
[----:B------:R0:W-:Y:S04]  /*168a00*/  STL [R1+0x54bc], R7 ;  /* 0x0054bc0701007387 */ /* 0x0001e80000100800 */
[----:B------:R-:W-:Y:S01]  /*168a10*/  STL.64 [R1+0xd60], R8 ;  /* 0x000d600801007387 */ /* 0x000fe20000100a00 */
[----:B------:R-:W-:-:S02]  /*168a20*/  LOP3.LUT R3, R21, 0xffff, RZ, 0xc0, !PT ;  /* 0x0000ffff15037812 */ /* 0x000fc400078ec0ff */
[----:B0-----:R-:W-:-:S05]  /*168a30*/  PRMT R7, R60, 0x3340, R59 ;  /* 0x000033403c077816 */ /* 0x001fca000000003b */
[----:B------:R0:W-:Y:S04]  /*168a40*/  STL [R1+0x2594], R7 ;  /* 0x0025940701007387 */ /* 0x0001e80000100800 */
[----:B------:R-:W4:Y:S01]  /*168a50*/  LDL.LU R21, [R1+0x6dcc] ;  /* 0x006dcc0001157983 */ /* 0x000f220000300800 */
[----:B------:R-:W-:Y:S02]  /*168a60*/  PRMT R59, R3, 0x3340, R0 ;  /* 0x00003340033b7816 */ /* 0x000fe40000000000 */
[----:B--2---:R-:W-:Y:S02]  /*168a70*/  LOP3.LUT R2, R6, 0xffff, RZ, 0xc0, !PT ;  /* 0x0000ffff06027812 */ /* 0x004fe400078ec0ff */
[----:B---3--:R-:W-:-:S04]  /*168a80*/  LOP3.LUT R6, R14, 0xffff, RZ, 0xc0, !PT ;  /* 0x0000ffff0e067812 */ /* 0x008fc800078ec0ff */
[----:B------:R-:W-:-:S04]  /*168a90*/  PRMT R60, R2, 0x3340, R6 ;  /* 0x00003340023c7816 */ /* 0x000fc80000000006 */
[----:B0-----:R-:W-:Y:S02]  /*168aa0*/  PRMT R7, R60, 0x5410, R59 ;  /* 0x000054103c077816 */ /* 0x001fe4000000003b */
[----:B------:R-:W-:-:S03]  /*168ab0*/  SHF.R.U32.HI R59, RZ, 0x8, R3 ;  /* 0x00000008ff3b7819 */ /* 0x000fc60000011603 */
[----:B------:R0:W-:Y:S04]  /*168ac0*/  STL [R1+0x54b8], R7 ;  /* 0x0054b80701007387 */ /* 0x0001e80000100800 */
[----:B------:R-:W2:Y:S04]  /*168ad0*/  LDL.LU R8, [R1+0x724] ;  /* 0x0007240001087983 */ /* 0x000ea80000300800 */
[----:B0-----:R-:W3:Y:S04]  /*168ae0*/  LDL.LU R7, [R1+0x194] ;  /* 0x0001940001077983 */ /* 0x001ee80000300800 */
[----:B------:R-:W3:Y:S01]  /*168af0*/  LDL.LU R3, [R1+0x470] ;  /* 0x0004700001037983 */ /* 0x000ee20000300800 */
[----:B------:R-:W-:-:S02]  /*168b00*/  SHF.R.U32.HI R2, RZ, 0x8, R2 ;  /* 0x00000008ff027819 */ /* 0x000fc40000011602 */
[----:B------:R-:W-:Y:S02]  /*168b10*/  SHF.R.U32.HI R60, RZ, 0x8, R6 ;  /* 0x00000008ff3c7819 */ /* 0x000fe40000011606 */
[----:B------:R-:W-:Y:S02]  /*168b20*/  LOP3.LUT R2, R2, 0xffff, RZ, 0xc0, !PT ;  /* 0x0000ffff02027812 */ /* 0x000fe400078ec0ff */
[----:B------:R-:W-:-:S04]  /*168b30*/  LOP3.LUT R60, R60, 0xffff, RZ, 0xc0, !PT ;  /* 0x0000ffff3c3c7812 */ /* 0x000fc800078ec0ff */
[----:B------:R-:W-:Y:S02]  /*168b40*/  PRMT R2, R2, 0x3340, R60 ;  /* 0x0000334002027816 */ /* 0x000fe4000000003c */
[----:B------:R-:W-:-:S03]  /*168b50*/  LOP3.LUT R59, R59, 0xffff, RZ, 0xc0, !PT ;  /* 0x0000ffff3b3b7812 */ /* 0x000fc600078ec0ff */
[----:B------:R-:W-:Y:S01]  /*168b60*/  STL [R1+0x6a4], R2 ;  /* 0x0006a40201007387 */ /* 0x000fe20000100800 */
[--C-:B------:R-:W-:Y:S02]  /*168b70*/  PRMT R6, R59, 0x3340, R0.reuse ;  /* 0x000033403b067816 */ /* 0x100fe40000000000 */
[----:B------:R-:W-:-:S03]  /*168b80*/  PRMT R59, R22, 0x3340, R0 ;  /* 0x00003340163b7816 */ /* 0x000fc60000000000 */
[----:B------:R0:W-:Y:S04]  /*168b90*/  STL [R1+0x34c], R6 ;  /* 0x00034c0601007387 */ /* 0x0001e80000100800 */
[----:B------:R-:W-:Y:S04]  /*168ba0*/  STL [R1+0x6cd8], R22 ;  /* 0x006cd81601007387 */ /* 0x000fe80000100800 */
[----:B0-----:R-:W3:Y:S04]  /*168bb0*/  LDL.LU R6, [R1+0x750] ;  /* 0x0007500001067983 */ /* 0x001ee80000300800 */
[----:B------:R-:W3:Y:S01]  /*168bc0*/  LDL.LU R14, [R1+0x1a4] ;  /* 0x0001a400010e7983 */ /* 0x000ee20000300800 */
[----:B----4-:R-:W-:Y:S01]  /*168bd0*/  LOP3.LUT R2, R51, 0xffff, RZ, 0xc0, !PT ;  /* 0x0000ffff33027812 */ /* 0x010fe200078ec0ff */
[----:B------:R-:W-:Y:S01]  /*168be0*/  VIADD R58, R58, UR6 ;  /* 0x000000063a3a7c36 */ /* 0x000fe20008000000 */
[----:B------:R-:W-:Y:S01]  /*168bf0*/  LOP3.LUT R24, R24, 0xffff, RZ, 0xc0, !PT ;  /* 0x0000ffff18187812 */ /* 0x000fe200078ec0ff */
[----:B------:R-:W-:Y:S01]  /*168c00*/  ULDC UR6, c[0x0][0x248] ;  /* 0x0000920000067ab9 */ /* 0x000fe20000000800 */
[----:B------:R-:W-:-:S04]  /*168c10*/  LOP3.LUT R9, R21, 0xffff, RZ, 0xc0, !PT ;  /* 0x0000ffff15097812 */ /* 0x000fc800078ec0ff */
[----:B------:R-:W-:-:S04]  /*168c20*/  PRMT R60, R2, 0x3340, R9 ;  /* 0x00003340023c7816 */ /* 0x000fc80000000009 */
[----:B------:R-:W-:-:S05]  /*168c30*/  PRMT R11, R60, 0x5410, R59 ;  /* 0x000054103c0b7816 */ /* 0x000fca000000003b */
[----:B------:R-:W-:Y:S04]  /*168c40*/  STL [R1+0x5500], R11 ;  /* 0x0055000b01007387 */ /* 0x000fe80000100800 */
[----:B------:R-:W4:Y:S01]  /*168c50*/  LDL.LU R51, [R1+0x474] ;  /* 0x0004740001337983 */ /* 0x000f220000300800 */
[----:B------:R-:W-:Y:S02]  /*168c60*/  SHF.R.U32.HI R2, RZ, 0x8, R2 ;  /* 0x00000008ff027819 */ /* 0x000fe40000011602 */
[----:B------:R-:W-:Y:S02]  /*168c70*/  SHF.R.U32.HI R9, RZ, 0x8, R9 ;  /* 0x00000008ff097819 */ /* 0x000fe40000011609 */
[----:B------:R-:W-:Y:S02]  /*168c80*/  SHF.R.U32.HI R60, RZ, 0x8, R10 ;  /* 0x00000008ff3c7819 */ /* 0x000fe4000001160a */
[----:B------:R-:W-:-:S02]  /*168c90*/  LOP3.LUT R2, R2, 0xffff, RZ, 0xc0, !PT ;  /* 0x0000ffff02027812 */ /* 0x000fc400078ec0ff */
[----:B------:R-:W-:Y:S02]  /*168ca0*/  LOP3.LUT R9, R9, 0xffff, RZ, 0xc0, !PT ;  /* 0x0000ffff09097812 */ /* 0x000fe400078ec0ff */
[----:B------:R-:W-:Y:S02]  /*168cb0*/  LOP3.LUT R60, R60, 0xffff, RZ, 0xc0, !PT ;  /* 0x0000ffff3c3c7812 */ /* 0x000fe400078ec0ff */
[----:B------:R-:W-:Y:S02]  /*168cc0*/  SHF.R.S32.HI R59, RZ, 0x1f, R58 ;  /* 0x0000001fff3b7819 */ /* 0x000fe4000001143a */
[----:B------:R-:W-:Y:S02]  /*168cd0*/  PRMT R21, R2, 0x3340, R9 ;  /* 0x0000334002157816 */ /* 0x000fe40000000009 */
[----:B------:R-:W-:Y:S02]  /*168ce0*/  IADD3 R12, P0, R58, R36, RZ ;  /* 0x000000243a0c7210 */ /* 0x000fe40007f1e0ff */
[----:B------:R-:W-:-:S03]  /*168cf0*/  PRMT R10, R60, 0x3340, R0 ;  /* 0x000033403c0a7816 */ /* 0x000fc60000000000 */
[----:B------:R-:W-:-:S05]  /*168d00*/  IMAD.X R13, R59, 0x1, R37, P0 ;  /* 0x000000013b0d7824 */ /* 0x000fca00000e0625 */
[----:B------:R-:W-:Y:S04]  /*168d10*/  STL.64 [R1+0xd58], R12 ;  /* 0x000d580c01007387 */ /* 0x000fe80000100a00 */
[----:B------:R-:W-:Y:S04]  /*168d20*/  STL [R1+0x6a88], R21 ;  /* 0x006a881501007387 */ /* 0x000fe80000100800 */
[----:B------:R-:W-:Y:S01]  /*168d30*/  STL [R1+0x348], R10 ;  /* 0x0003480a01007387 */ /* 0x000fe20000100800 */
[----:B--2---:R-:W-:Y:S02]  /*168d40*/  LOP3.LUT R2, R8, 0xffff, RZ, 0xc0, !PT ;  /* 0x0000ffff08027812 */ /* 0x004fe400078ec0ff */
[----:B---3--:R-:W-:-:S02]  /*168d50*/  LOP3.LUT R9, R7, 0xffff, RZ, 0xc0, !PT ;  /* 0x0000ffff07097812 */ /* 0x008fc400078ec0ff */
[----:B------:R-:W-:Y:S02]  /*168d60*/  LOP3.LUT R8, R3, 0xffff, RZ, 0xc0, !PT ;  /* 0x0000ffff03087812 */ /* 0x000fe400078ec0ff */
[----:B------:R-:W-:Y:S02]  /*168d70*/  PRMT R60, R9, 0x3340, R0 ;  /* 0x00003340093c7816 */ /* 0x000fe40000000000 */
        /* <DEDUP_REMOVED lines=11> */
[----:B------:R-:W3:Y:S01]  /*168e30*/  LDL.LU R7, [R1+0x2ec] ;  /* 0x0002ec0001077983 */ /* 0x000ee20000300800 */
[----:B------:R-:W-:Y:S01]  /*168e40*/  IMAD.X R11, R59, 0x1, R35, P0 ;  /* 0x000000013b0b7824 */ /* 0x000fe200000e0623 */
[----:B------:R-:W-:Y:S02]  /*168e50*/  PRMT R2, R2, 0x3340, R8 ;  /* 0x0000334002027816 */ /* 0x000fe40000000008 */
[----:B------:R-:W-:Y:S02]  /*168e60*/  PRMT R9, R60, 0x3340, R0 ;  /* 0x000033403c097816 */ /* 0x000fe40000000000 */
[----:B------:R-:W-:Y:S04]  /*168e70*/  STL.64 [R1+0xd50], R10 ;  /* 0x000d500a01007387 */ /* 0x000fe80000100a00 */
[----:B------:R0:W-:Y:S04]  /*168e80*/  STL [R1+0x2530], R2 ;  /* 0x0025300201007387 */ /* 0x0001e80000100800 */
[----:B------:R4:W-:Y:S01]  /*168e90*/  STL [R1+0x344], R9 ;  /* 0x0003440901007387 */ /* 0x0009e20000100800 */
[----:B------:R-:W-:-:S03]  /*168ea0*/  LOP3.LUT R8, R6, 0xffff, RZ, 0xc0, !PT ;  /* 0x0000ffff06087812 */ /* 0x000fc600078ec0ff */
[----:B------:R-:W3:Y:S01]  /*168eb0*/  LDL.LU R6, [R1+0x588] ;  /* 0x0005880001067983 */ /* 0x000ee20000300800 */
[----:B0-----:R-:W-:-:S04]  /*168ec0*/  LOP3.LUT R2, R14, 0xffff, RZ, 0xc0, !PT ;  /* 0x0000ffff0e027812 */ /* 0x001fc800078ec0ff */
[----:B------:R-:W-:Y:S02]  /*168ed0*/  PRMT R60, R2, 0x3340, R0 ;  /* 0x00003340023c7816 */ /* 0x000fe40000000000 */
[----:B----4-:R-:W-:-:S04]  /*168ee0*/  LOP3.LUT R9, R51, 0xffff, RZ, 0xc0, !PT ;  /* 0x0000ffff33097812 */ /* 0x010fc800078ec0ff */
[--C-:B------:R-:W-:Y:S02]  /*168ef0*/  PRMT R10, R8, 0x3340, R9.reuse ;  /* 0x00003340080a7816 */ /* 0x100fe40000000009 */
[----:B------:R-:W-:Y:S02]  /*168f00*/  SHF.R.U32.HI R8, RZ, 0x8, R8 ;  /* 0x00000008ff087819 */ /* 0x000fe40000011608 */
[----:B------:R-:W-:Y:S02]  /*168f10*/  PRMT R12, R10, 0x5410, R60 ;  /* 0x000054100a0c7816 */ /* 0x000fe4000000003c */
[----:B------:R-:W-:Y:S02]  /*168f20*/  IADD3 R10, P0, R58, R38, RZ ;  /* 0x000000263a0a7210 */ /* 0x000fe40007f1e0ff */
[----:B------:R-:W-:Y:S02]  /*168f30*/  SHF.R.U32.HI R60, RZ, 0x8, R9 ;  /* 0x00000008ff3c7819 */ /* 0x000fe40000011609 */
[----:B------:R-:W-:-:S02]  /*168f40*/  LOP3.LUT R8, R8, 0xffff, RZ, 0xc0, !PT ;  /* 0x0000ffff08087812 */ /* 0x000fc400078ec0ff */
[----:B------:R-:W-:Y:S01]  /*168f50*/  LOP3.LUT R60, R60, 0xffff, RZ, 0xc0, !PT ;  /* 0x0000ffff3c3c7812 */ /* 0x000fe200078ec0ff */
[----:B------:R-:W-:Y:S01]  /*168f60*/  IMAD.X R11, R59, 0x1, R39, P0 ;  /* 0x000000013b0b7824 */ /* 0x000fe200000e0627 */
[----:B------:R-:W-:Y:S02]  /*168f70*/  STL [R1+0x54f0], R12 ;  /* 0x0054f00c01007387 */ /* 0x000fe40000100800 */
[----:B------:R-:W-:Y:S02]  /*168f80*/  PRMT R8, R8, 0x3340, R60 ;  /* 0x0000334008087816 */ /* 0x000fe4000000003c */
[----:B------:R-:W-:Y:S04]  /*168f90*/  STL.64 [R1+0xd40], R10 ;  /* 0x000d400a01007387 */ /* 0x000fe80000100a00 */
[----:B------:R-:W4:Y:S04]  /*168fa0*/  LDL.LU R14, [R1+0x1ac] ;  /* 0x0001ac00010e7983 */ /* 0x000f280000300800 */
[----:B------:R-:W4:Y:S04]  /*168fb0*/  LDL.LU R51, [R1+0x77c] ;  /* 0x00077c0001337983 */ /* 0x000f280000300800 */
        /* <DEDUP_REMOVED lines=11> */
[----:B---3--:R-:W-:Y:S02]  /*169070*/  LOP3.LUT R7, R7, 0xffff, RZ, 0xc0, !PT ;  /* 0x0000ffff07077812 */ /* 0x008fe400078ec0ff */
        /* <DEDUP_REMOVED lines=13> */
[----:B------:R1:W-:Y:S01]  /*169150*/  STL [R1+0x33c], R2 ;  /* 0x00033c0201007387 */ /* 0x0003e20000100800 */
[----:B--2---:R-:W-:-:S03]  /*169160*/  LOP3.LUT R11, R23, 0xffff, RZ, 0xc0, !PT ;  /* 0x0000ffff170b7812 */ /* 0x004fc600078ec0ff */
[----:B------:R-:W2:Y:S04]  /*169170*/  LDL.LU R23, [R1+0x6dc4] ;  /* 0x006dc40001177983 */ /* 0x000ea80000300800 */
[----:B0-----:R-:W3:Y:S01]  /*169180*/  LDL.LU R3, [R1+0x7a8] ;  /* 0x0007a80001037983 */ /* 0x001ee20000300800 */
[----:B------:R-:W-:-:S03]  /*169190*/  LOP3.LUT R9, R6, 0xffff, RZ, 0xc0, !PT ;  /* 0x0000ffff06097812 */ /* 0x000fc600078ec0ff */
[----:B------:R-:W3:Y:S04]  /*1691a0*/  LDL.LU R8, [R1+0x1b0] ;  /* 0x0001b00001087983 */ /* 0x000ee80000300800 */
[----:B------:R-:W3:Y:S01]  /*1691b0*/  LDL.LU R6, [R1+0x47c] ;  /* 0x00047c0001067983 */ /* 0x000ee20000300800 */
[----:B------:R-:W-:Y:S02]  /*1691c0*/  PRMT R59, R24, 0x3340, R0 ;  /* 0x00003340183b7816 */ /* 0x000fe40000000000 */
[----:B------:R-:W-:-:S04]  /*1691d0*/  PRMT R60, R9, 0x3340, R11 ;  /* 0x00003340093c7816 */ /* 0x000fc8000000000b */
[----:B------:R-:W-:Y:S01]  /*1691e0*/  PRMT R10, R60, 0x5410, R59 ;  /* 0x000054103c0a7816 */ /* 0x000fe2000000003b */
[----:B------:R-:W-:Y:S01]  /*1691f0*/  STL [R1+0x6cdc], R24 ;  /* 0x006cdc1801007387 */ /* 0x000fe20000100800 */
[----:B----4-:R-:W-:Y:S02]  /*169200*/  LOP3.LUT R7, R14, 0xffff, RZ, 0xc0, !PT ;  /* 0x0000ffff0e077812 */ /* 0x010fe400078ec0ff */
[----:B-1----:R-:W-:Y:S01]  /*169210*/  LOP3.LUT R2, R51, 0xffff, RZ, 0xc0, !PT ;  /* 0x0000ffff33027812 */ /* 0x002fe200078ec0ff */
[----:B------:R2:W-:Y:S01]  /*169220*/  STL [R1+0x54dc], R10 ;  /* 0x0054dc0a01007387 */ /* 0x0005e20000100800 */
[----:B------:R-:W-:Y:S01]  /*169230*/  PRMT R59, R7, 0x3340, R0 ;  /* 0x00003340073b7816 */ /* 0x000fe20000000000 */
[----:B------:R-:W-:Y:S01]  /*169240*/  VIADD R58, R58, UR6 ;  /* 0x000000063a3a7c36 */ /* 0x000fe20008000000 */
[----:B------:R-:W-:Y:S01]  /*169250*/  SHF.R.U32.HI R9, RZ, 0x8, R9 ;  /* 0x00000008ff097819 */ /* 0x000fe20000011609 */
[----:B------:R-:W-:-:S03]  /*169260*/  ULDC UR6, c[0x0][0x248] ;  /* 0x0000920000067ab9 */ /* 0x000fc60000000800 */
[----:B------:R-:W-:Y:S02]  /*169270*/  IADD3 R12, P0, R58, R36, RZ ;  /* 0x000000243a0c7210 */ /* 0x000fe40007f1e0ff */
[----:B--2---:R-:W-:-:S04]  /*169280*/  LOP3.LUT R10, R23, 0xffff, RZ, 0xc0, !PT ;  /* 0x0000ffff170a7812 */ /* 0x004fc800078ec0ff */
[----:B------:R-:W-:-:S04]  /*169290*/  PRMT R60, R2, 0x3340, R10 ;  /* 0x00003340023c7816 */ /* 0x000fc8000000000a */
[----:B------:R-:W-:Y:S02]  /*1692a0*/  PRMT R14, R60, 0x5410, R59 ;  /* 0x000054103c0e7816 */ /* 0x000fe4000000003b */
[----:B------:R-:W-:-:S05]  /*1692b0*/  SHF.R.S32.HI R59, RZ, 0x1f, R58 ;  /* 0x0000001fff3b7819 */ /* 0x000fca000001143a */
[----:B------:R-:W-:Y:S01]  /*1692c0*/  IMAD.X R13, R59, 0x1, R37, P0 ;  /* 0x000000013b0d7824 */ /* 0x000fe200000e0625 */
[----:B------:R0:W-:Y:S04]  /*1692d0*/  STL [R1+0x54d0], R14 ;  /* 0x0054d00e01007387 */ /* 0x0001e80000100800 */
[----:B0-----:R-:W2:Y:S04]  /*1692e0*/  LDL.LU R14, [R1+0x5a8] ;  /* 0x0005a800010e7983 */ /* 0x001ea80000300800 */
[----:B------:R-:W-:Y:S04]  /*1692f0*/  STL.64 [R1+0xd38], R12 ;  /* 0x000d380c01007387 */ /* 0x000fe80000100a00 */
[----:B------:R-:W4:Y:S01]  /*169300*/  LDL.LU R51, [R1+0x2f8] ;  /* 0x0002f80001337983 */ /* 0x000f220000300800 */
[----:B------:R-:W-:-:S02]  /*169310*/  SHF.R.U32.HI R60, RZ, 0x8, R11 ;  /* 0x00000008ff3c7819 */ /* 0x000fc4000001160b */
[----:B------:R-:W-:Y:S02]  /*169320*/  SHF.R.U32.HI R2, RZ, 0x8, R2 ;  /* 0x00000008ff027819 */ /* 0x000fe40000011602 */
[----:B------:R-:W-:Y:S02]  /*169330*/  SHF.R.U32.HI R11, RZ, 0x8, R10 ;  /* 0x00000008ff0b7819 */ /* 0x000fe4000001160a */
[----:B------:R-:W-:Y:S02]  /*169340*/  LOP3.LUT R9, R9, 0xffff, RZ, 0xc0, !PT ;  /* 0x0000ffff09097812 */ /* 0x000fe400078ec0ff */
[----:B------:R-:W-:Y:S02]  /*169350*/  LOP3.LUT R10, R60, 0xffff, RZ, 0xc0, !PT ;  /* 0x0000ffff3c0a7812 */ /* 0x000fe400078ec0ff */
[----:B------:R-:W-:Y:S02]  /*169360*/  LOP3.LUT R2, R2, 0xffff, RZ, 0xc0, !PT ;  /* 0x0000ffff02027812 */ /* 0x000fe400078ec0ff */
[----:B------:R-:W-:-:S02]  /*169370*/  LOP3.LUT R60, R11, 0xffff, RZ, 0xc0, !PT ;  /* 0x0000ffff0b3c7812 */ /* 0x000fc400078ec0ff */
[----:B------:R-:W-:Y:S02]  /*169380*/  PRMT R23, R9, 0x3340, R10 ;  /* 0x0000334009177816 */ /* 0x000fe4000000000a */
[----:B---3--:R-:W-:Y:S02]  /*169390*/  LOP3.LUT R3, R3, 0xffff, RZ, 0xc0, !PT ;  /* 0x0000ffff03037812 */ /* 0x008fe400078ec0ff */
[----:B------:R-:W-:Y:S02]  /*1693a0*/  PRMT R9, R2, 0x3340, R60 ;  /* 0x0000334002097816 */ /* 0x000fe4000000003c */
[----:B------:R-:W-:Y:S02]  /*1693b0*/  LOP3.LUT R2, R8, 0xffff, RZ, 0xc0, !PT ;  /* 0x0000ffff08027812 */ /* 0x000fe400078ec0ff */
[----:B------:R-:W-:Y:S02]  /*1693c0*/  LOP3.LUT R6, R6, 0xffff, RZ, 0xc0, !PT ;  /* 0x0000ffff06067812 */ /* 0x000fe400078ec0ff */
[----:B------:R-:W-:-:S02]  /*1693d0*/  PRMT R60, R2, 0x3340, R0 ;  /* 0x00003340023c7816 */ /* 0x000fc40000000000 */
[----:B------:R-:W-:-:S04]  /*1693e0*/  PRMT R8, R3, 0x3340, R6 ;  /* 0x0000334003087816 */ /* 0x000fc80000000006 */
[----:B------:R-:W-:Y:S02]  /*1693f0*/  PRMT R10, R8, 0x5410, R60 ;  /* 0x00005410080a7816 */ /* 0x000fe4000000003c */
[----:B------:R-:W-:Y:S01]  /*169400*/  IADD3 R8, P0, R58, R34, RZ ;  /* 0x000000223a087210 */ /* 0x000fe20007f1e0ff */
[----:B------:R-:W-:Y:S04]  /*169410*/  STL [R1+0x6a8c], R23 ;  /* 0x006a8c1701007387 */ /* 0x000fe80000100800 */
[----:B------:R0:W-:Y:S04]  /*169420*/  STL [R1+0x8ac], R9 ;  /* 0x0008ac0901007387 */ /* 0x0001e80000100800 */
[----:B------:R-:W-:Y:S01]  /*169430*/  STL [R1+0x54c8], R10 ;  /* 0x0054c80a01007387 */ /* 0x000fe20000100800 */
[----:B------:R-:W-:-:S02]  /*169440*/  SHF.R.U32.HI R60, RZ, 0x8, R7 ;  /* 0x00000008ff3c7819 */ /* 0x000fc40000011607 */
[----:B------:R-:W-:Y:S01]  /*169450*/  SHF.R.U32.HI R3, RZ, 0x8, R3 ;  /* 0x00000008ff037819 */ /* 0x000fe20000011603 */
[----:B0-----:R-:W-:Y:S01]  /*169460*/  IMAD.X R9, R59, 0x1, R35, P0 ;  /* 0x000000013b097824 */ /* 0x001fe200000e0623 */
[----:B------:R-:W-:-:S04]  /*169470*/  LOP3.LUT R60, R60, 0xffff, RZ, 0xc0, !PT ;  /* 0x0000ffff3c3c7812 */ /* 0x000fc800078ec0ff */
[----:B------:R0:W-:Y:S01]  /*169480*/  STL.64 [R1+0xd30], R8 ;  /* 0x000d300801007387 */ /* 0x0001e20000100a00 */
[----:B------:R-:W-:Y:S02]  /*169490*/  LOP3.LUT R7, R3, 0xffff, RZ, 0xc0, !PT ;  /* 0x0000ffff03077812 */ /* 0x000fe400078ec0ff */
[----:B------:R-:W-:Y:S02]  /*1694a0*/  PRMT R11, R60, 0x3340, R0 ;  /* 0x000033403c0b7816 */ /* 0x000fe40000000000 */
[----:B0-----:R-:W-:Y:S01]  /*1694b0*/  SHF.R.U32.HI R9, RZ, 0x8, R6 ;  /* 0x00000008ff097819 */ /* 0x001fe20000011606 */
[----:B------:R-:W3:Y:S04]  /*1694c0*/  LDL.LU R8, [R1+0x7fc] ;  /* 0x0007fc0001087983 */ /* 0x000ee80000300800 */
[----:B------:R-:W3:Y:S04]  /*1694d0*/  LDL.LU R3, [R1+0x1dc] ;  /* 0x0001dc0001037983 */ /* 0x000ee80000300800 */
[----:B------:R-:W3:Y:S01]  /*1694e0*/  LDL.LU R6, [R1+0x484] ;  /* 0x0004840001067983 */ /* 0x000ee20000300800 */
[----:B------:R-:W-:-:S04]  /*1694f0*/  LOP3.LUT R9, R9, 0xffff, RZ, 0xc0, !PT ;  /* 0x0000ffff09097812 */ /* 0x000fc800078ec0ff */
[----:B------:R-:W-:Y:S02]  /*169500*/  PRMT R10, R7, 0x3340, R9 ;  /* 0x00003340070a7816 */ /* 0x000fe40000000009 */
[----:B------:R-:W3:Y:S04]  /*169510*/  LDL.LU R9, [R1+0x5d4] ;  /* 0x0005d40001097983 */ /* 0x000ee80000300800 */
[----:B------:R-:W-:Y:S04]  /*169520*/  STL [R1+0x338], R11 ;  /* 0x0003380b01007387 */ /* 0x000fe80000100800 */
[----:B------:R0:W-:Y:S02]  /*169530*/  STL [R1+0x2308], R10 ;  /* 0x0023080a01007387 */ /* 0x0001e40000100800 */
[----:B0-----:R-:W-:-:S02]  /*169540*/  LOP3.LUT R10, R25, 0xffff, RZ, 0xc0, !PT ;  /* 0x0000ffff190a7812 */ /* 0x001fc400078ec0ff */
[----:B------:R-:W3:Y:S02]  /*169550*/  LDL.LU R25, [R1+0x6dc0] ;  /* 0x006dc00001197983 */ /* 0x000ee40000300800 */
[----:B------:R-:W-:Y:S02]  /*169560*/  PRMT R60, R10, 0x3340, R0 ;  /* 0x000033400a3c7816 */ /* 0x000fe40000000000 */
[----:B--2---:R-:W-:Y:S02]  /*169570*/  LOP3.LUT R7, R14, 0xffff, RZ, 0xc0, !PT ;  /* 0x0000ffff0e077812 */ /* 0x004fe400078ec0ff */
[----:B----4-:R-:W-:-:S04]  /*169580*/  LOP3.LUT R11, R51, 0xffff, RZ, 0xc0, !PT ;  /* 0x0000ffff330b7812 */ /* 0x010fc800078ec0ff */
[----:B------:R-:W-:Y:S02]  /*169590*/  PRMT R12, R7, 0x3340, R11 ;  /* 0x00003340070c7816 */ /* 0x000fe4000000000b */
[----:B------:R-:W-:Y:S02]  /*1695a0*/  SHF.R.U32.HI R7, RZ, 0x8, R7 ;  /* 0x00000008ff077819 */ /* 0x000fe40000011607 */
[----:B------:R-:W-:Y:S02]  /*1695b0*/  PRMT R14, R12, 0x5410, R60 ;  /* 0x000054100c0e7816 */ /* 0x000fe4000000003c */
[----:B------:R-:W-:Y:S02]  /*1695c0*/  IADD3 R12, P0, R58, R38, RZ ;  /* 0x000000263a0c7210 */ /* 0x000fe40007f1e0ff */
[----:B------:R-:W-:Y:S02]  /*1695d0*/  SHF.R.U32.HI R60, RZ, 0x8, R11 ;  /* 0x00000008ff3c7819 */ /* 0x000fe4000001160b */
[----:B------:R-:W-:-:S02]  /*1695e0*/  LOP3.LUT R7, R7, 0xffff, RZ, 0xc0, !PT ;  /* 0x0000ffff07077812 */ /* 0x000fc400078ec0ff */
[----:B------:R-:W-:Y:S01]  /*1695f0*/  LOP3.LUT R60, R60, 0xffff, RZ, 0xc0, !PT ;  /* 0x0000ffff3c3c7812 */ /* 0x000fe200078ec0ff */
[----:B------:R-:W-:Y:S01]  /*169600*/  IMAD.X R13, R59, 0x1, R39, P0 ;  /* 0x000000013b0d7824 */ /* 0x000fe200000e0627 */
[----:B------:R0:W-:Y:S02]  /*169610*/  STL [R1+0x54c4], R14 ;  /* 0x0054c40e01007387 */ /* 0x0001e40000100800 */
[----:B------:R-:W-:Y:S02]  /*169620*/  PRMT R11, R7, 0x3340, R60 ;  /* 0x00003340070b7816 */ /* 0x000fe4000000003c */
[----:B------:R1:W-:Y:S04]  /*169630*/  STL.64 [R1+0xd20], R12 ;  /* 0x000d200c01007387 */ /* 0x0003e80000100a00 */
[----:B------:R-:W2:Y:S04]  /*169640*/  LDL.LU R7, [R1+0x810] ;  /* 0x0008100001077983 */ /* 0x000ea80000300800 */
[----:B0-----:R-:W4:Y:S04]  /*169650*/  LDL.LU R14, [R1+0x1d8] ;  /* 0x0001d800010e7983 */ /* 0x001f280000300800 */
[----:B------:R0:W-:Y:S04]  /*169660*/  STL [R1+0x87c], R11 ;  /* 0x00087c0b01007387 */ /* 0x0001e80000100800 */
[----:B------:R-:W4:Y:S01]  /*169670*/  LDL.LU R51, [R1+0x480] ;  /* 0x0004800001337983 */ /* 0x000f220000300800 */
[----:B-1----:R-:W-:-:S02]  /*169680*/  IADD3 R12, P0, R58, R40, RZ ;  /* 0x000000283a0c7210 */ /* 0x002fc40007f1e0ff */
[----:B------:R-:W-:-:S03]  /*169690*/  SHF.R.U32.HI R60, RZ, 0x8, R2 ;  /* 0x00000008ff3c7819 */ /* 0x000fc60000011602 */
[----:B------:R-:W-:Y:S01]  /*1696a0*/  IMAD.X R13, R59, 0x1, R41, P0 ;  /* 0x000000013b0d7824 */ /* 0x000fe200000e0629 */
[----:B------:R-:W-:Y:S02]  /*1696b0*/  SHF.R.U32.HI R59, RZ, 0x8, R10 ;  /* 0x00000008ff3b7819 */ /* 0x000fe4000001160a */
[----:B------:R-:W-:Y:S02]  /*1696c0*/  LOP3.LUT R60, R60, 0xffff, RZ, 0xc0, !PT ;  /* 0x0000ffff3c3c7812 */ /* 0x000fe400078ec0ff */
[----:B------:R-:W-:Y:S02]  /*1696d0*/  LOP3.LUT R59, R59, 0xffff, RZ, 0xc0, !PT ;  /* 0x0000ffff3b3b7812 */ /* 0x000fe400078ec0ff */
[--C-:B------:R-:W-:Y:S02]  /*1696e0*/  PRMT R2, R60, 0x3340, R0.reuse ;  /* 0x000033403c027816 */ /* 0x100fe40000000000 */
[----:B------:R-:W-:Y:S02]  /*1696f0*/  PRMT R10, R59, 0x3340, R0 ;  /* 0x000033403b0a7816 */ /* 0x000fe40000000000 */
[----:B---3--:R-:W-:-:S02]  /*169700*/  LOP3.LUT R8, R8, 0xffff, RZ, 0xc0, !PT ;  /* 0x0000ffff08087812 */ /* 0x008fc400078ec0ff */
[----:B------:R-:W-:Y:S02]  /*169710*/  LOP3.LUT R3, R3, 0xffff, RZ, 0xc0, !PT ;  /* 0x0000ffff03037812 */ /* 0x000fe400078ec0ff */
[----:B------:R-:W-:Y:S01]  /*169720*/  LOP3.LUT R6, R6, 0xffff, RZ, 0xc0, !PT ;  /* 0x0000ffff06067812 */ /* 0x000fe200078ec0ff */
[----:B------:R-:W-:Y:S01]  /*169730*/  STL.64 [R1+0xd28], R12 ;  /* 0x000d280c01007387 */ /* 0x000fe20000100a00 */
[----:B------:R-:W-:Y:S02]  /*169740*/  PRMT R59, R3, 0x3340, R0 ;  /* 0x00003340033b7816 */ /* 0x000fe40000000000 */
[----:B------:R-:W-:Y:S01]  /*169750*/  PRMT R60, R8, 0x3340, R6 ;  /* 0x00003340083c7816 */ /* 0x000fe20000000006 */
[----:B------:R1:W-:Y:S04]  /*169760*/  STL [R1+0x334], R10 ;  /* 0x0003340a01007387 */ /* 0x0003e80000100800 */
[----:B------:R3:W-:Y:S01]  /*169770*/  STL [R1+0x330], R2 ;  /* 0x0003300201007387 */ /* 0x0007e20000100800 */
[----:B0-----:R-:W-:-:S02]  /*169780*/  SHF.R.U32.HI R11, RZ, 0x8, R8 ;  /* 0x00000008ff0b7819 */ /* 0x001fc40000011608 */
[----:B-1----:R-:W-:Y:S02]  /*169790*/  PRMT R10, R60, 0x5410, R59 ;  /* 0x000054103c0a7816 */ /* 0x002fe4000000003b */
[----:B---3--:R-:W-:Y:S02]  /*1697a0*/  LOP3.LUT R2, R9, 0xffff, RZ, 0xc0, !PT ;  /* 0x0000ffff09027812 */ /* 0x008fe400078ec0ff */
[----:B------:R-:W-:Y:S01]  /*1697b0*/  LOP3.LUT R22, R25, 0xffff, RZ, 0xc0, !PT ;  /* 0x0000ffff19167812 */ /* 0x000fe200078ec0ff */
[----:B------:R0:W-:Y:S01]  /*1697c0*/  STL [R1+0x54b4], R10 ;  /* 0x0054b40a01007387 */ /* 0x0001e20000100800 */
[----:B------:R-:W-:Y:S02]  /*1697d0*/  SHF.R.U32.HI R59, RZ, 0x8, R2 ;  /* 0x00000008ff3b7819 */ /* 0x000fe40000011602 */
[----:B------:R-:W-:Y:S02]  /*1697e0*/  SHF.R.U32.HI R60, RZ, 0x8, R22 ;  /* 0x00000008ff3c7819 */ /* 0x000fe40000011616 */
[----:B------:R-:W-:-:S02]  /*1697f0*/  LOP3.LUT R8, R59, 0xffff, RZ, 0xc0, !PT ;  /* 0x0000ffff3b087812 */ /* 0x000fc400078ec0ff */
[----:B------:R-:W-:Y:S02]  /*169800*/  LOP3.LUT R9, R60, 0xffff, RZ, 0xc0, !PT ;  /* 0x0000ffff3c097812 */ /* 0x000fe400078ec0ff */
[----:B0-----:R-:W-:Y:S02]  /*169810*/  SHF.R.U32.HI R10, RZ, 0x8, R6 ;  /* 0x00000008ff0a7819 */ /* 0x001fe40000011606 */
[----:B------:R-:W-:Y:S02]  /*169820*/  LOP3.LUT R60, R11, 0xffff, RZ, 0xc0, !PT ;  /* 0x0000ffff0b3c7812 */ /* 0x000fe400078ec0ff */
[----:B------:R-:W-:Y:S01]  /*169830*/  PRMT R25, R8, 0x3340, R9 ;  /* 0x0000334008197816 */ /* 0x000fe20000000009 */
[----:B------:R-:W3:Y:S01]  /*169840*/  LDL.LU R6, [R1+0x5d8] ;  /* 0x0005d80001067983 */ /* 0x000ee20000300800 */
[----:B------:R-:W-:-:S03]  /*169850*/  LOP3.LUT R59, R10, 0xffff, RZ, 0xc0, !PT ;  /* 0x0000ffff0a3b7812 */ /* 0x000fc600078ec0ff */
[----:B------:R-:W3:Y:S01]  /*169860*/  LDL.LU R12, [R1+0x320] ;  /* 0x00032000010c7983 */ /* 0x000ee20000300800 */
[----:B------:R-:W-:-:S03]  /*169870*/  PRMT R8, R60, 0x3340, R59 ;  /* 0x000033403c087816 */ /* 0x000fc6000000003b */
[----:B------:R-:W-:Y:S04]  /*169880*/  STL [R1+0x6a90], R25 ;  /* 0x006a901901007387 */ /* 0x000fe80000100800 */
[----:B------:R0:W-:Y:S01]  /*169890*/  STL [R1+0x7bc], R8 ;  /* 0x0007bc0801007387 */ /* 0x0001e20000100800 */
[----:B--2---:R-:W-:Y:S02]  /*1698a0*/  LOP3.LUT R9, R7, 0xffff, RZ, 0xc0, !PT ;  /* 0x0000ffff07097812 */ /* 0x004fe400078ec0ff */
[----:B----4-:R-:W-:Y:S02]  /*1698b0*/  LOP3.LUT R7, R14, 0xffff, RZ, 0xc0, !PT ;  /* 0x0000ffff0e077812 */ /* 0x010fe400078ec0ff */
[----:B0-----:R-:W-:Y:S02]  /*1698c0*/  LOP3.LUT R8, R51, 0xffff, RZ, 0xc0, !PT ;  /* 0x0000ffff33087812 */ /* 0x001fe400078ec0ff */
[----:B------:R-:W-:-:S02]  /*1698d0*/  PRMT R59, R7, 0x3340, R0 ;  /* 0x00003340073b7816 */ /* 0x000fc40000000000 */
[----:B------:R-:W-:-:S04]  /*1698e0*/  PRMT R60, R9, 0x3340, R8 ;  /* 0x00003340093c7816 */ /* 0x000fc80000000008 */
[----:B------:R-:W-:-:S05]  /*1698f0*/  PRMT R10, R60, 0x5410, R59 ;  /* 0x000054103c0a7816 */ /* 0x000fca000000003b */
[----:B------:R0:W-:Y:S04]  /*169900*/  STL [R1+0x54ac], R10 ;  /* 0x0054ac0a01007387 */ /* 0x0001e80000100800 */
[----:B------:R-:W2:Y:S04]  /*169910*/  LDL.LU R14, [R1+0x648] ;  /* 0x00064800010e7983 */ /* 0x000ea80000300800 */
[----:B------:R-:W4:Y:S01]  /*169920*/  LDL.LU R51, [R1+0x324] ;  /* 0x0003240001337983 */ /* 0x000f220000300800 */
[----:B------:R-:W-:Y:S02]  /*169930*/  SHF.R.U32.HI R60, RZ, 0x8, R9 ;  /* 0x00000008ff3c7819 */ /* 0x000fe40000011609 */
[----:B------:R-:W-:Y:S01]  /*169940*/  SHF.R.U32.HI R59, RZ, 0x8, R8 ;  /* 0x00000008ff3b7819 */ /* 0x000fe20000011608 */
[----:B------:R-:W-:Y:S01]  /*169950*/  VIADD R58, R58, UR6 ;  /* 0x000000063a3a7c36 */ /* 0x000fe20008000000 */
[----:B------:R-:W-:-:S02]  /*169960*/  SHF.R.U32.HI R3, RZ, 0x8, R3 ;  /* 0x00000008ff037819 */ /* 0x000fc40000011603 */
[----:B------:R-:W-:Y:S02]  /*169970*/  LOP3.LUT R60, R60, 0xffff, RZ, 0xc0, !PT ;  /* 0x0000ffff3c3c7812 */ /* 0x000fe400078ec0ff */
[----:B------:R-:W-:Y:S02]  /*169980*/  LOP3.LUT R59, R59, 0xffff, RZ, 0xc0, !PT ;  /* 0x0000ffff3b3b7812 */ /* 0x000fe400078ec0ff */
[----:B------:R-:W-:Y:S01]  /*169990*/  LOP3.LUT R24, R27, 0xffff, RZ, 0xc0, !PT ;  /* 0x0000ffff1b187812 */ /* 0x000fe200078ec0ff */
[----:B------:R-:W-:Y:S01]  /*1699a0*/  ULDC UR6, c[0x0][0x248] ;  /* 0x0000920000067ab9 */ /* 0x000fe20000000800 */
[----:B0-----:R-:W-:Y:S02]  /*1699b0*/  PRMT R10, R60, 0x3340, R59 ;  /* 0x000033403c0a7816 */ /* 0x001fe4000000003b */
[----:B------:R-:W-:Y:S02]  /*1699c0*/  SHF.R.U32.HI R60, RZ, 0x8, R7 ;  /* 0x00000008ff3c7819 */ /* 0x000fe40000011607 */
[----:B------:R-:W-:-:S02]  /*1699d0*/  SHF.R.S32.HI R59, RZ, 0x1f, R58 ;  /* 0x0000001fff3b7819 */ /* 0x000fc4000001143a */
[----:B------:R-:W-:Y:S02]  /*1699e0*/  IADD3 R8, P0, R58, R36, RZ ;  /* 0x000000243a087210 */ /* 0x000fe40007f1e0ff */
[----:B------:R-:W-:Y:S02]  /*1699f0*/  LOP3.LUT R3, R3, 0xffff, RZ, 0xc0, !PT ;  /* 0x0000ffff03037812 */ /* 0x000fe400078ec0ff */
[----:B------:R-:W-:Y:S01]  /*169a00*/  LOP3.LUT R60, R60, 0xffff, RZ, 0xc0, !PT ;  /* 0x0000ffff3c3c7812 */ /* 0x000fe200078ec0ff */
[----:B------:R-:W-:-:S03]  /*169a10*/  IMAD.X R9, R59, 0x1, R37, P0 ;  /* 0x000000013b097824 */ /* 0x000fc600000e0625 */
[--C-:B------:R-:W-:Y:S02]  /*169a20*/  PRMT R7, R60, 0x3340, R0.reuse ;  /* 0x000033403c077816 */ /* 0x100fe40000000000 */
[----:B------:R-:W-:Y:S01]  /*169a30*/  PRMT R3, R3, 0x3340, R0 ;  /* 0x0000334003037816 */ /* 0x000fe20000000000 */
[----:B------:R-:W-:Y:S04]  /*169a40*/  STL [R1+0x7b8], R10 ;  /* 0x0007b80a01007387 */ /* 0x000fe80000100800 */
[----:B------:R0:W-:Y:S04]  /*169a50*/  STL.64 [R1+0xd18], R8 ;  /* 0x000d180801007387 */ /* 0x0001e80000100a00 */
[----:B------:R1:W-:Y:S04]  /*169a60*/  STL [R1+0x32c], R7 ;  /* 0x00032c0701007387 */ /* 0x0003e80000100800 */
[----:B------:R1:W-:Y:S01]  /*169a70*/  STL [R1+0x328], R3 ;  /* 0x0003280301007387 */ /* 0x0003e20000100800 */
[----:B0-----:R-:W-:-:S03]  /*169a80*/  LOP3.LUT R9, R61, 0xffff, RZ, 0xc0, !PT ;  /* 0x0000ffff3d097812 */ /* 0x001fc600078ec0ff */
[----:B------:R-:W4:Y:S04]  /*169a90*/  LDL.LU R61, [R1+0x6dbc] ;  /* 0x006dbc00013d7983 */ /* 0x000f280000300800 */
[----:B-1----:R-:W4:Y:S04]  /*169aa0*/  LDL.LU R7, [R1+0x86c] ;  /* 0x00086c0001077983 */ /* 0x002f280000300800 */
[----:B------:R-:W4:Y:S04]  /*169ab0*/  LDL.LU R3, [R1+0x1f4] ;  /* 0x0001f40001037983 */ /* 0x000f280000300800 */
[----:B------:R-:W4:Y:S01]  /*169ac0*/  LDL.LU R8, [R1+0x488] ;  /* 0x0004880001087983 */ /* 0x000f220000300800 */
[----:B------:R-:W-:-:S02]  /*169ad0*/  PRMT R60, R9, 0x3340, R0 ;  /* 0x00003340093c7816 */ /* 0x000fc40000000000 */
[----:B---3--:R-:W-:Y:S02]  /*169ae0*/  LOP3.LUT R6, R6, 0xffff, RZ, 0xc0, !PT ;  /* 0x0000ffff06067812 */ /* 0x008fe400078ec0ff */
[----:B------:R-:W-:-:S04]  /*169af0*/  LOP3.LUT R10, R12, 0xffff, RZ, 0xc0, !PT ;  /* 0x0000ffff0c0a7812 */ /* 0x000fc800078ec0ff */
[----:B------:R-:W-:Y:S02]  /*169b00*/  PRMT R11, R6, 0x3340, R10 ;  /* 0x00003340060b7816 */ /* 0x000fe4000000000a */
[----:B------:R-:W-:Y:S02]  /*169b10*/  SHF.R.U32.HI R6, RZ, 0x8, R6 ;  /* 0x00000008ff067819 */ /* 0x000fe40000011606 */
[----:B------:R-:W-:Y:S02]  /*169b20*/  PRMT R11, R11, 0x5410, R60 ;  /* 0x000054100b0b7816 */ /* 0x000fe4000000003c */
[----:B------:R-:W-:Y:S02]  /*169b30*/  SHF.R.U32.HI R60, RZ, 0x8, R10 ;  /* 0x00000008ff3c7819 */ /* 0x000fe4000001160a */
[----:B------:R-:W-:Y:S02]  /*169b40*/  IADD3 R12, P0, R58, R34, RZ ;  /* 0x000000223a0c7210 */ /* 0x000fe40007f1e0ff */
[----:B------:R-:W-:-:S02]  /*169b50*/  LOP3.LUT R6, R6, 0xffff, RZ, 0xc0, !PT ;  /* 0x0000ffff06067812 */ /* 0x000fc400078ec0ff */
[----:B------:R-:W-:Y:S01]  /*169b60*/  LOP3.LUT R60, R60, 0xffff, RZ, 0xc0, !PT ;  /* 0x0000ffff3c3c7812 */ /* 0x000fe200078ec0ff */
[----:B------:R-:W-:-:S03]  /*169b70*/  IMAD.X R13, R59, 0x1, R35, P0 ;  /* 0x000000013b0d7824 */ /* 0x000fc600000e0623 */
[----:B------:R-:W-:Y:S01]  /*169b80*/  PRMT R10, R6, 0x3340, R60 ;  /* 0x00003340060a7816 */ /* 0x000fe2000000003c */
[----:B------:R-:W-:Y:S04]  /*169b90*/  STL [R1+0x54a8], R11 ;  /* 0x0054a80b01007387 */ /* 0x000fe80000100800 */
[----:B------:R-:W-:Y:S04]  /*169ba0*/  STL.64 [R1+0xd10], R12 ;  /* 0x000d100c01007387 */ /* 0x000fe80000100a00 */
[----:B------:R0:W-:Y:S01]  /*169bb0*/  STL [R1+0x22f8], R10 ;  /* 0x0022f80a01007387 */ /* 0x0001e20000100800 */
[----:B--2---:R-:W-:-:S02]  /*169bc0*/  LOP3.LUT R6, R14, 0xffff, RZ, 0xc0, !PT ;  /* 0x0000ffff0e067812 */ /* 0x004fc400078ec0ff */
[----:B----4-:R-:W-:Y:S02]  /*169bd0*/  LOP3.LUT R60, R51, 0xffff, RZ, 0xc0, !PT ;  /* 0x0000ffff333c7812 */ /* 0x010fe400078ec0ff */
[----:B0-----:R-:W-:Y:S02]  /*169be0*/  SHF.R.U32.HI R10, RZ, 0x8, R6 ;  /* 0x00000008ff0a7819 */ /* 0x001fe40000011606 */
[--C-:B------:R-:W-:Y:S02]  /*169bf0*/  PRMT R14, R6, 0x3340, R60.reuse ;  /* 0x00003340060e7816 */ /* 0x100fe4000000003c */
[----:B------:R-:W2:Y:S04]  /*169c00*/  LDL.LU R6, [R1+0x894] ;  /* 0x0008940001067983 */ /* 0x000ea80000300800 */
[----:B------:R-:W3:Y:S04]  /*169c10*/  LDL.LU R51, [R1+0x48c] ;  /* 0x00048c0001337983 */ /* 0x000ee80000300800 */
[----:B------:R-:W4:Y:S01]  /*169c20*/  LDL.LU R27, [R1+0x6db8] ;  /* 0x006db800011b7983 */ /* 0x000f220000300800 */
[----:B------:R-:W-:-:S02]  /*169c30*/  SHF.R.U32.HI R60, RZ, 0x8, R60 ;  /* 0x00000008ff3c7819 */ /* 0x000fc4000001163c */
[----:B------:R-:W-:Y:S02]  /*169c40*/  LOP3.LUT R10, R10, 0xffff, RZ, 0xc0, !PT ;  /* 0x0000ffff0a0a7812 */ /* 0x000fe400078ec0ff */
[----:B------:R-:W-:Y:S02]  /*169c50*/  LOP3.LUT R60, R60, 0xffff, RZ, 0xc0, !PT ;  /* 0x0000ffff3c3c7812 */ /* 0x000fe400078ec0ff */
[----:B------:R-:W-:Y:S02]  /*169c60*/  SHF.R.U32.HI R9, RZ, 0x8, R9 ;  /* 0x00000008ff097819 */ /* 0x000fe40000011609 */
[----:B------:R-:W-:Y:S02]  /*169c70*/  PRMT R10, R10, 0x3340, R60 ;  /* 0x000033400a0a7816 */ /* 0x000fe4000000003c */
[----:B------:R-:W-:Y:S02]  /*169c80*/  SHF.R.U32.HI R60, RZ, 0x8, R24 ;  /* 0x00000008ff3c7819 */ /* 0x000fe40000011618 */
[----:B------:R-:W-:-:S02]  /*169c90*/  LOP3.LUT R9, R9, 0xffff, RZ, 0xc0, !PT ;  /* 0x0000ffff09097812 */ /* 0x000fc400078ec0ff */
[----:B------:R-:W-:Y:S01]  /*169ca0*/  LOP3.LUT R60, R60, 0xffff, RZ, 0xc0, !PT ;  /* 0x0000ffff3c3c7812 */ /* 0x000fe200078ec0ff */
[----:B------:R0:W-:Y:S01]  /*169cb0*/  STL [R1+0x7b4], R10 ;  /* 0x0007b40a01007387 */ /* 0x0001e20000100800 */
[--C-:B------:R-:W-:Y:S02]  /*169cc0*/  PRMT R9, R9, 0x3340, R0.reuse ;  /* 0x0000334009097816 */ /* 0x100fe40000000000 */
[----:B0-----:R-:W-:-:S05]  /*169cd0*/  PRMT R10, R60, 0x3340, R0 ;  /* 0x000033403c0a7816 */ /* 0x001fca0000000000 */
[----:B------:R-:W-:Y:S04]  /*169ce0*/  STL [R1+0x324], R10 ;  /* 0x0003240a01007387 */ /* 0x000fe80000100800 */
[----:B------:R0:W-:Y:S01]  /*169cf0*/  STL [R1+0x320], R9 ;  /* 0x0003200901007387 */ /* 0x0001e20000100800 */
[----:B------:R-:W-:Y:S02]  /*169d00*/  LOP3.LUT R7, R7, 0xffff, RZ, 0xc0, !PT ;  /* 0x0000ffff07077812 */ /* 0x000fe400078ec0ff */
[----:B------:R-:W-:-:S04]  /*169d10*/  LOP3.LUT R3, R3, 0xffff, RZ, 0xc0, !PT ;  /* 0x0000ffff03037812 */ /* 0x000fc800078ec0ff */
[----:B------:R-:W-:Y:S02]  /*169d20*/  PRMT R60, R3, 0x3340, R0 ;  /* 0x00003340033c7816 */ /* 0x000fe40000000000 */
[----:B0-----:R-:W-:Y:S02]  /*169d30*/  LOP3.LUT R9, R8, 0xffff, RZ, 0xc0, !PT ;  /* 0x0000ffff08097812 */ /* 0x001fe400078ec0ff */
[----:B------:R-:W-:Y:S02]  /*169d40*/  IADD3 R10, P0, R58, R38, RZ ;  /* 0x000000263a0a7210 */ /* 0x000fe40007f1e0ff */
[----:B------:R-:W-:-:S03]  /*169d50*/  PRMT R8, R7, 0x3340, R9 ;  /* 0x0000334007087816 */ /* 0x000fc60000000009 */
[----:B------:R-:W-:Y:S01]  /*169d60*/  IMAD.X R11, R59, 0x1, R39, P0 ;  /* 0x000000013b0b7824 */ /* 0x000fe200000e0627 */
[----:B------:R-:W-:Y:S02]  /*169d70*/  PRMT R12, R8, 0x5410, R60 ;  /* 0x00005410080c7816 */ /* 0x000fe4000000003c */
[----:B------:R-:W3:Y:S04]  /*169d80*/  LDL.LU R8, [R1+0x660] ;  /* 0x0006600001087983 */ /* 0x000ee80000300800 */
[----:B------:R-:W-:Y:S04]  /*169d90*/  STL [R1+0x54a0], R12 ;  /* 0x0054a00c01007387 */ /* 0x000fe80000100800 */
[----:B------:R0:W-:Y:S01]  /*169da0*/  STL.64 [R1+0xd00], R10 ;  /* 0x000d000a01007387 */ /* 0x0001e20000100a00 */
[----:B------:R-:W-:-:S02]  /*169db0*/  SHF.R.U32.HI R7, RZ, 0x8, R7 ;  /* 0x00000008ff077819 */ /* 0x000fc40000011607 */
[----:B------:R-:W-:Y:S02]  /*169dc0*/  SHF.R.U32.HI R60, RZ, 0x8, R9 ;  /* 0x00000008ff3c7819 */ /* 0x000fe40000011609 */
[----:B0-----:R-:W-:Y:S02]  /*169dd0*/  IADD3 R10, P0, R58, R40, RZ ;  /* 0x000000283a0a7210 */ /* 0x001fe40007f1e0ff */
[----:B------:R-:W-:Y:S02]  /*169de0*/  LOP3.LUT R7, R7, 0xffff, RZ, 0xc0, !PT ;  /* 0x0000ffff07077812 */ /* 0x000fe400078ec0ff */
[----:B------:R-:W-:Y:S01]  /*169df0*/  LOP3.LUT R60, R60, 0xffff, RZ, 0xc0, !PT ;  /* 0x0000ffff3c3c7812 */ /* 0x000fe200078ec0ff */
[----:B------:R-:W-:Y:S01]  /*169e00*/  IMAD.X R11, R59, 0x1, R41, P0 ;  /* 0x000000013b0b7824 */ /* 0x000fe200000e0629 */
[----:B------:R-:W-:Y:S02]  /*169e10*/  SHF.R.U32.HI R59, RZ, 0x8, R3 ;  /* 0x00000008ff3b7819 */ /* 0x000fe40000011603 */
[----:B------:R-:W-:-:S02]  /*169e20*/  PRMT R7, R7, 0x3340, R60 ;  /* 0x0000334007077816 */ /* 0x000fc4000000003c */
[----:B------:R-:W-:-:S04]  /*169e30*/  LOP3.LUT R59, R59, 0xffff, RZ, 0xc0, !PT ;  /* 0x0000ffff3b3b7812 */ /* 0x000fc800078ec0ff */
[----:B------:R-:W-:Y:S01]  /*169e40*/  PRMT R3, R59, 0x3340, R0 ;  /* 0x000033403b037816 */ /* 0x000fe20000000000 */
[----:B------:R-:W-:Y:S04]  /*169e50*/  STL [R1+0x7b0], R7 ;  /* 0x0007b00701007387 */ /* 0x000fe80000100800 */
[----:B------:R4:W-:Y:S04]  /*169e60*/  STL.64 [R1+0xd08], R10 ;  /* 0x000d080a01007387 */ /* 0x0009e80000100a00 */
[----:B------:R3:W-:Y:S01]  /*169e70*/  STL [R1+0x31c], R3 ;  /* 0x00031c0301007387 */ /* 0x0007e20000100800 */
[----:B----4-:R-:W-:-:S03]  /*169e80*/  LOP3.LUT R10, R27, 0xffff, RZ, 0xc0, !PT ;  /* 0x0000ffff1b0a7812 */ /* 0x010fc600078ec0ff */
[----:B------:R-:W4:Y:S01]  /*169e90*/  LDL.LU R27, [R1+0x6db4] ;  /* 0x006db400011b7983 */ /* 0x000f220000300800 */
[----:B--2---:R-:W-:Y:S02]  /*169ea0*/  LOP3.LUT R7, R6, 0xffff, RZ, 0xc0, !PT ;  /* 0x0000ffff06077812 */ /* 0x004fe400078ec0ff */
[----:B---3--:R-:W-:Y:S02]  /*169eb0*/  LOP3.LUT R3, R51, 0xffff, RZ, 0xc0, !PT ;  /* 0x0000ffff33037812 */ /* 0x008fe400078ec0ff */
[----:B------:R-:W-:Y:S01]  /*169ec0*/  PRMT R59, R10, 0x3340, R0 ;  /* 0x000033400a3b7816 */ /* 0x000fe20000000000 */
[----:B------:R-:W2:Y:S01]  /*169ed0*/  LDL.LU R6, [R1+0x684] ;  /* 0x0006840001067983 */ /* 0x000ea20000300800 */
[----:B------:R-:W-:Y:S02]  /*169ee0*/  PRMT R60, R7, 0x3340, R3 ;  /* 0x00003340073c7816 */ /* 0x000fe40000000003 */
[----:B------:R-:W-:Y:S02]  /*169ef0*/  SHF.R.U32.HI R9, RZ, 0x8, R7 ;  /* 0x00000008ff097819 */ /* 0x000fe40000011607 */
[----:B------:R-:W-:-:S02]  /*169f00*/  PRMT R11, R60, 0x5410, R59 ;  /* 0x000054103c0b7816 */ /* 0x000fc4000000003b */
[----:B------:R-:W-:Y:S02]  /*169f10*/  SHF.R.U32.HI R60, RZ, 0x8, R3 ;  /* 0x00000008ff3c7819 */ /* 0x000fe40000011603 */
[----:B------:R-:W-:Y:S02]  /*169f20*/  SHF.R.U32.HI R59, RZ, 0x8, R10 ;  /* 0x00000008ff3b7819 */ /* 0x000fe4000001160a */
[----:B------:R-:W-:Y:S02]  /*169f30*/  LOP3.LUT R9, R9, 0xffff, RZ, 0xc0, !PT ;  /* 0x0000ffff09097812 */ /* 0x000fe400078ec0ff */
[----:B------:R-:W-:Y:S01]  /*169f40*/  LOP3.LUT R60, R60, 0xffff, RZ, 0xc0, !PT ;  /* 0x0000ffff3c3c7812 */ /* 0x000fe200078ec0ff */
[----:B------:R0:W-:Y:S01]  /*169f50*/  STL [R1+0x549c], R11 ;  /* 0x00549c0b01007387 */ /* 0x0001e20000100800 */
[----:B------:R-:W-:-:S03]  /*169f60*/  LOP3.LUT R59, R59, 0xffff, RZ, 0xc0, !PT ;  /* 0x0000ffff3b3b7812 */ /* 0x000fc600078ec0ff */
[----:B------:R-:W3:Y:S04]  /*169f70*/  LDL.LU R7, [R1+0x3f0] ;  /* 0x0003f00001077983 */ /* 0x000ee80000300800 */
[----:B------:R-:W3:Y:S04]  /*169f80*/  LDL.LU R51, [R1+0x8e8] ;  /* 0x0008e80001337983 */ /* 0x000ee80000300800 */
[----:B------:R-:W3:Y:S01]  /*169f90*/  LDL.LU R3, [R1+0x20c] ;  /* 0x00020c0001037983 */ /* 0x000ee20000300800 */
[----:B------:R-:W-:Y:S02]  /*169fa0*/  LOP3.LUT R10, R4, 0xffff, RZ, 0xc0, !PT ;  /* 0x0000ffff040a7812 */ /* 0x000fe400078ec0ff */
[----:B0-----:R-:W-:-:S02]  /*169fb0*/  PRMT R11, R9, 0x3340, R60 ;  /* 0x00003340090b7816 */ /* 0x001fc4000000003c */
[----:B------:R-:W-:-:S03]  /*169fc0*/  PRMT R9, R59, 0x3340, R0 ;  /* 0x000033403b097816 */ /* 0x000fc60000000000 */
[----:B------:R-:W-:Y:S04]  /*169fd0*/  STL [R1+0x22f0], R11 ;  /* 0x0022f00b01007387 */ /* 0x000fe80000100800 */
[----:B------:R-:W3:Y:S04]  /*169fe0*/  LDL.LU R4, [R1+0x6db0] ;  /* 0x006db00001047983 */ /* 0x000ee80000300800 */
[----:B------:R4:W-:Y:S02]  /*169ff0*/  STL [R1+0x318], R9 ;  /* 0x0003180901007387 */ /* 0x0009e40000100800 */
[----:B----4-:R-:W-:-:S02]  /*16a000*/  LOP3.LUT R9, R27, 0xffff, RZ, 0xc0, !PT ;  /* 0x0000ffff1b097812 */ /* 0x010fc400078ec0ff */
[----:B------:R-:W4:Y:S01]  /*16a010*/  LDL.LU R27, [R1+0x6dac] ;  /* 0x006dac00011b7983 */ /* 0x000f220000300800 */
[----:B------:R-:W-:Y:S02]  /*16a020*/  LOP3.LUT R8, R8, 0xffff, RZ, 0xc0, !PT ;  /* 0x0000ffff08087812 */ /* 0x000fe400078ec0ff */
[----:B------:R-:W-:Y:S01]  /*16a030*/  PRMT R59, R10, 0x3340, R0 ;  /* 0x000033400a3b7816 */ /* 0x000fe20000000000 */
[----:B------:R-:W-:Y:S01]  /*16a040*/  VIADD R58, R58, UR6 ;  /* 0x000000063a3a7c36 */ /* 0x000fe20008000000 */
[----:B--2---:R-:W-:Y:S02]  /*16a050*/  LOP3.LUT R6, R6, 0xffff, RZ, 0xc0, !PT ;  /* 0x0000ffff06067812 */ /* 0x004fe400078ec0ff */
[--C-:B------:R-:W-:Y:S02]  /*16a060*/  PRMT R60, R8, 0x3340, R9.reuse ;  /* 0x00003340083c7816 */ /* 0x100fe40000000009 */
[----:B------:R-:W-:Y:S02]  /*16a070*/  SHF.R.U32.HI R8, RZ, 0x8, R8 ;  /* 0x00000008ff087819 */ /* 0x000fe40000011608 */
[----:B------:R-:W-:-:S02]  /*16a080*/  SHF.R.U32.HI R9, RZ, 0x8, R9 ;  /* 0x00000008ff097819 */ /* 0x000fc40000011609 */
[----:B------:R-:W-:Y:S02]  /*16a090*/  LOP3.LUT R28, R28, 0xffff, RZ, 0xc0, !PT ;  /* 0x0000ffff1c1c7812 */ /* 0x000fe400078ec0ff */
[----:B------:R-:W-:Y:S02]  /*16a0a0*/  PRMT R11, R60, 0x5410, R59 ;  /* 0x000054103c0b7816 */ /* 0x000fe4000000003b */
[----:B------:R-:W-:Y:S02]  /*16a0b0*/  SHF.R.U32.HI R60, RZ, 0x8, R10 ;  /* 0x00000008ff3c7819 */ /* 0x000fe4000001160a */
[----:B------:R-:W-:Y:S02]  /*16a0c0*/  SHF.R.S32.HI R59, RZ, 0x1f, R58 ;  /* 0x0000001fff3b7819 */ /* 0x000fe4000001143a */
[----:B------:R-:W-:Y:S02]  /*16a0d0*/  IADD3 R12, P0, R58, R36, RZ ;  /* 0x000000243a0c7210 */ /* 0x000fe40007f1e0ff */
[----:B------:R-:W-:-:S02]  /*16a0e0*/  LOP3.LUT R8, R8, 0xffff, RZ, 0xc0, !PT ;  /* 0x0000ffff08087812 */ /* 0x000fc400078ec0ff */
[----:B------:R-:W-:Y:S02]  /*16a0f0*/  LOP3.LUT R9, R9, 0xffff, RZ, 0xc0, !PT ;  /* 0x0000ffff09097812 */ /* 0x000fe400078ec0ff */
[----:B------:R-:W-:Y:S02]  /*16a100*/  LOP3.LUT R60, R60, 0xffff, RZ, 0xc0, !PT ;  /* 0x0000ffff3c3c7812 */ /* 0x000fe400078ec0ff */
[----:B---3--:R-:W-:Y:S01]  /*16a110*/  LOP3.LUT R7, R7, 0xffff, RZ, 0xc0, !PT ;  /* 0x0000ffff07077812 */ /* 0x008fe200078ec0ff */
[----:B------:R-:W-:Y:S01]  /*16a120*/  IMAD.X R13, R59, 0x1, R37, P0 ;  /* 0x000000013b0d7824 */ /* 0x000fe200000e0625 */
[----:B------:R-:W-:Y:S02]  /*16a130*/  PRMT R9, R8, 0x3340, R9 ;  /* 0x0000334008097816 */ /* 0x000fe40000000009 */
[----:B------:R-:W-:Y:S01]  /*16a140*/  PRMT R8, R60, 0x3340, R0 ;  /* 0x000033403c087816 */ /* 0x000fe20000000000 */
[----:B------:R-:W-:Y:S04]  /*16a150*/  STL [R1+0x5498], R11 ;  /* 0x0054980b01007387 */ /* 0x000fe80000100800 */
[----:B------:R-:W-:Y:S04]  /*16a160*/  STL.64 [R1+0xcf8], R12 ;  /* 0x000cf80c01007387 */ /* 0x000fe80000100a00 */
[----:B------:R0:W-:Y:S01]  /*16a170*/  STL [R1+0x7a8], R9 ;  /* 0x0007a80901007387 */ /* 0x0001e20000100800 */
[----:B------:R-:W-:-:S03]  /*16a180*/  LOP3.LUT R10, R51, 0xffff, RZ, 0xc0, !PT ;  /* 0x0000ffff330a7812 */ /* 0x000fc600078ec0ff */
[----:B------:R1:W-:Y:S04]  /*16a190*/  STL [R1+0x314], R8 ;  /* 0x0003140801007387 */ /* 0x0003e80000100800 */
[----:B------:R-:W2:Y:S01]  /*16a1a0*/  LDL.LU R51, [R1+0x904] ;  /* 0x0009040001337983 */ /* 0x000ea20000300800 */
[----:B------:R-:W-:Y:S02]  /*16a1b0*/  PRMT R60, R28, 0x3340, R0 ;  /* 0x000033401c3c7816 */ /* 0x000fe40000000000 */
[----:B------:R-:W-:Y:S01]  /*16a1c0*/  LOP3.LUT R30, R30, 0xffff, RZ, 0xc0, !PT ;  /* 0x0000ffff1e1e7812 */ /* 0x000fe200078ec0ff */
[----:B------:R-:W-:Y:S01]  /*16a1d0*/  ULDC UR6, c[0x0][0x248] ;  /* 0x0000920000067ab9 */ /* 0x000fe20000000800 */
[----:B0-----:R-:W3:Y:S01]  /*16a1e0*/  LDL.LU R9, [R1+0x210] ;  /* 0x0002100001097983 */ /* 0x001ee20000300800 */
[----:B-1----:R-:W-:-:S03]  /*16a1f0*/  LOP3.LUT R8, R3, 0xffff, RZ, 0xc0, !PT ;  /* 0x0000ffff03087812 */ /* 0x002fc600078ec0ff */
[----:B------:R-:W3:Y:S01]  /*16a200*/  LDL.LU R3, [R1+0x494] ;  /* 0x0004940001037983 */ /* 0x000ee20000300800 */
[----:B------:R-:W-:-:S04]  /*16a210*/  PRMT R11, R6, 0x3340, R7 ;  /* 0x00003340060b7816 */ /* 0x000fc80000000007 */
[----:B------:R-:W-:Y:S02]  /*16a220*/  PRMT R13, R11, 0x5410, R60 ;  /* 0x000054100b0d7816 */ /* 0x000fe4000000003c */
[----:B------:R-:W-:-:S03]  /*16a230*/  PRMT R60, R8, 0x3340, R0 ;  /* 0x00003340083c7816 */ /* 0x000fc60000000000 */
[----:B------:R-:W-:Y:S01]  /*16a240*/  STL [R1+0x5490], R13 ;  /* 0x0054900d01007387 */ /* 0x000fe20000100800 */
[----:B------:R-:W-:-:S05]  /*16a250*/  IADD3 R16, P0, R58, R34, RZ ;  /* 0x000000223a107210 */ /* 0x000fca0007f1e0ff */
[----:B------:R-:W-:Y:S01]  /*16a260*/  IMAD.X R17, R59, 0x1, R35, P0 ;  /* 0x000000013b117824 */ /* 0x000fe200000e0623 */
[----:B----4-:R-:W-:-:S04]  /*16a270*/  LOP3.LUT R12, R27, 0xffff, RZ, 0xc0, !PT ;  /* 0x0000ffff1b0c7812 */ /* 0x010fc800078ec0ff */
[----:B------:R-:W-:-:S04]  /*16a280*/  PRMT R11, R10, 0x3340, R12 ;  /* 0x000033400a0b7816 */ /* 0x000fc8000000000c */
[----:B------:R-:W-:-:S05]  /*16a290*/  PRMT R11, R11, 0x5410, R60 ;  /* 0x000054100b0b7816 */ /* 0x000fca000000003c */
[----:B------:R0:W-:Y:S02]  /*16a2a0*/  STL [R1+0x548c], R11 ;  /* 0x00548c0b01007387 */ /* 0x0001e40000100800 */
[----:B0-----:R-:W-:Y:S02]  /*16a2b0*/  SHF.R.U32.HI R11, RZ, 0x8, R6 ;  /* 0x00000008ff0b7819 */ /* 0x001fe40000011606 */
[----:B------:R-:W4:Y:S01]  /*16a2c0*/  LDL.LU R6, [R1+0x6d8] ;  /* 0x0006d80001067983 */ /* 0x000f220000300800 */
[----:B------:R-:W-:-:S03]  /*16a2d0*/  SHF.R.U32.HI R60, RZ, 0x8, R7 ;  /* 0x00000008ff3c7819 */ /* 0x000fc60000011607 */
[----:B------:R-:W-:Y:S04]  /*16a2e0*/  STL.64 [R1+0xce8], R16 ;  /* 0x000ce81001007387 */ /* 0x000fe80000100a00 */
[----:B------:R-:W4:Y:S01]  /*16a2f0*/  LDL.LU R7, [R1+0x400] ;  /* 0x0004000001077983 */ /* 0x000f220000300800 */
[----:B------:R-:W-:Y:S02]  /*16a300*/  SHF.R.U32.HI R10, RZ, 0x8, R10 ;  /* 0x00000008ff0a7819 */ /* 0x000fe4000001160a */
[----:B------:R-:W-:Y:S02]  /*16a310*/  SHF.R.U32.HI R13, RZ, 0x8, R12 ;  /* 0x00000008ff0d7819 */ /* 0x000fe4000001160c */
[----:B------:R-:W-:Y:S02]  /*16a320*/  LOP3.LUT R11, R11, 0xffff, RZ, 0xc0, !PT ;  /* 0x0000ffff0b0b7812 */ /* 0x000fe400078ec0ff */
[----:B------:R-:W-:-:S02]  /*16a330*/  LOP3.LUT R12, R60, 0xffff, RZ, 0xc0, !PT ;  /* 0x0000ffff3c0c7812 */ /* 0x000fc400078ec0ff */
[----:B------:R-:W-:Y:S02]  /*16a340*/  LOP3.LUT R10, R10, 0xffff, RZ, 0xc0, !PT ;  /* 0x0000ffff0a0a7812 */ /* 0x000fe400078ec0ff */
[----:B------:R-:W-:Y:S02]  /*16a350*/  LOP3.LUT R60, R13, 0xffff, RZ, 0xc0, !PT ;  /* 0x0000ffff0d3c7812 */ /* 0x000fe400078ec0ff */
[----:B------:R-:W-:Y:S02]  /*16a360*/  PRMT R27, R11, 0x3340, R12 ;  /* 0x000033400b1b7816 */ /* 0x000fe4000000000c */
[----:B------:R-:W-:Y:S02]  /*16a370*/  PRMT R12, R10, 0x3340, R60 ;  /* 0x000033400a0c7816 */ /* 0x000fe4000000003c */
[----:B------:R-:W-:Y:S02]  /*16a380*/  IADD3 R10, P0, R58, R38, RZ ;  /* 0x000000263a0a7210 */ /* 0x000fe40007f1e0ff */
[----:B------:R-:W-:Y:S01]  /*16a390*/  SHF.R.U32.HI R60, RZ, 0x8, R8 ;  /* 0x00000008ff3c7819 */ /* 0x000fe20000011608 */
[----:B------:R-:W-:Y:S02]  /*16a3a0*/  STL [R1+0x6a94], R27 ;  /* 0x006a941b01007387 */ /* 0x000fe40000100800 */
[----:B------:R-:W-:Y:S01]  /*16a3b0*/  IMAD.X R11, R59, 0x1, R39, P0 ;  /* 0x000000013b0b7824 */ /* 0x000fe200000e0627 */
[----:B------:R-:W-:Y:S01]  /*16a3c0*/  LOP3.LUT R60, R60, 0xffff, RZ, 0xc0, !PT ;  /* 0x0000ffff3c3c7812 */ /* 0x000fe200078ec0ff */
[----:B------:R0:W-:Y:S04]  /*16a3d0*/  STL [R1+0x1bec], R12 ;  /* 0x001bec0c01007387 */ /* 0x0001e80000100800 */
[----:B------:R1:W-:Y:S01]  /*16a3e0*/  STL.64 [R1+0xcf0], R10 ;  /* 0x000cf00a01007387 */ /* 0x0003e20000100a00 */
[----:B--2---:R-:W-:-:S02]  /*16a3f0*/  LOP3.LUT R8, R51, 0xffff, RZ, 0xc0, !PT ;  /* 0x0000ffff33087812 */ /* 0x004fc400078ec0ff */
[----:B---3--:R-:W-:Y:S01]  /*16a400*/  LOP3.LUT R3, R3, 0xffff, RZ, 0xc0, !PT ;  /* 0x0000ffff03037812 */ /* 0x008fe200078ec0ff */
[----:B------:R-:W2:Y:S01]  /*16a410*/  LDL.LU R51, [R1+0x704] ;  /* 0x0007040001337983 */ /* 0x000ea20000300800 */
[----:B0-----:R-:W-:Y:S02]  /*16a420*/  LOP3.LUT R12, R9, 0xffff, RZ, 0xc0, !PT ;  /* 0x0000ffff090c7812 */ /* 0x001fe400078ec0ff */
[--C-:B-1----:R-:W-:Y:S02]  /*16a430*/  PRMT R10, R60, 0x3340, R0.reuse ;  /* 0x000033403c0a7816 */ /* 0x102fe40000000000 */
[----:B------:R-:W-:Y:S02]  /*16a440*/  PRMT R60, R12, 0x3340, R0 ;  /* 0x000033400c3c7816 */ /* 0x000fe40000000000 */
[----:B------:R-:W-:Y:S01]  /*16a450*/  PRMT R9, R8, 0x3340, R3 ;  /* 0x0000334008097816 */ /* 0x000fe20000000003 */
[----:B------:R0:W-:Y:S03]  /*16a460*/  STL [R1+0x310], R10 ;  /* 0x0003100a01007387 */ /* 0x0001e60000100800 */
[----:B------:R-:W-:-:S02]  /*16a470*/  PRMT R9, R9, 0x5410, R60 ;  /* 0x0000541009097816 */ /* 0x000fc4000000003c */
[----:B------:R-:W-:Y:S02]  /*16a480*/  SHF.R.U32.HI R60, RZ, 0x8, R8 ;  /* 0x00000008ff3c7819 */ /* 0x000fe40000011608 */
[----:B0-----:R-:W-:-:S05]  /*16a490*/  IADD3 R10, P0, R58, R40, RZ ;  /* 0x000000283a0a7210 */ /* 0x001fca0007f1e0ff */
[----:B------:R-:W-:Y:S01]  /*16a4a0*/  IMAD.X R11, R59, 0x1, R41, P0 ;  /* 0x000000013b0b7824 */ /* 0x000fe200000e0629 */
[----:B------:R-:W-:Y:S02]  /*16a4b0*/  SHF.R.U32.HI R59, RZ, 0x8, R3 ;  /* 0x00000008ff3b7819 */ /* 0x000fe40000011603 */
[----:B------:R-:W-:Y:S02]  /*16a4c0*/  LOP3.LUT R60, R60, 0xffff, RZ, 0xc0, !PT ;  /* 0x0000ffff3c3c7812 */ /* 0x000fe400078ec0ff */
[----:B------:R-:W-:Y:S01]  /*16a4d0*/  LOP3.LUT R59, R59, 0xffff, RZ, 0xc0, !PT ;  /* 0x0000ffff3b3b7812 */ /* 0x000fe200078ec0ff */
[----:B------:R-:W-:Y:S03]  /*16a4e0*/  STL [R1+0x5488], R9 ;  /* 0x0054880901007387 */ /* 0x000fe60000100800 */
[----:B------:R-:W-:Y:S01]  /*16a4f0*/  PRMT R8, R60, 0x3340, R59 ;  /* 0x000033403c087816 */ /* 0x000fe2000000003b */
[----:B------:R-:W-:Y:S04]  /*16a500*/  STL.64 [R1+0xce0], R10 ;  /* 0x000ce00a01007387 */ /* 0x000fe80000100a00 */
[----:B------:R0:W-:Y:S01]  /*16a510*/  STL [R1+0x79c], R8 ;  /* 0x00079c0801007387 */ /* 0x0001e20000100800 */
[----:B----4-:R-:W-:-:S02]  /*16a520*/  LOP3.LUT R3, R6, 0xffff, RZ, 0xc0, !PT ;  /* 0x0000ffff06037812 */ /* 0x010fc400078ec0ff */
[----:B------:R-:W-:Y:S02]  /*16a530*/  LOP3.LUT R6, R29, 0xffff, RZ, 0xc0, !PT ;  /* 0x0000ffff1d067812 */ /* 0x000fe400078ec0ff */
[----:B------:R-:W3:Y:S01]  /*16a540*/  LDL.LU R29, [R1+0x6da8] ;  /* 0x006da800011d7983 */ /* 0x000ee20000300800 */
[----:B------:R-:W-:Y:S02]  /*16a550*/  LOP3.LUT R7, R7, 0xffff, RZ, 0xc0, !PT ;  /* 0x0000ffff07077812 */ /* 0x000fe400078ec0ff */
[----:B------:R-:W-:Y:S02]  /*16a560*/  PRMT R59, R6, 0x3340, R0 ;  /* 0x00003340063b7816 */ /* 0x000fe40000000000 */
[----:B------:R-:W-:-:S04]  /*16a570*/  PRMT R60, R3, 0x3340, R7 ;  /* 0x00003340033c7816 */ /* 0x000fc80000000007 */
[----:B0-----:R-:W-:Y:S02]  /*16a580*/  PRMT R8, R60, 0x5410, R59 ;  /* 0x000054103c087816 */ /* 0x001fe4000000003b */
[----:B------:R-:W-:-:S03]  /*16a590*/  SHF.R.U32.HI R60, RZ, 0x8, R7 ;  /* 0x00000008ff3c7819 */ /* 0x000fc60000011607 */
[----:B------:R0:W-:Y:S04]  /*16a5a0*/  STL [R1+0x5484], R8 ;  /* 0x0054840801007387 */ /* 0x0001e80000100800 */
[----:B------:R-:W4:Y:S04]  /*16a5b0*/  LDL.LU R9, [R1+0x50d0] ;  /* 0x0050d00001097983 */ /* 0x000f280000300800 */
[----:B0-----:R-:W4:Y:S04]  /*16a5c0*/  LDL.LU R8, [R1+0x224] ;  /* 0x0002240001087983 */ /* 0x001f280000300800 */
[----:B------:R-:W4:Y:S01]  /*16a5d0*/  LDL.LU R7, [R1+0x4a0] ;  /* 0x0004a00001077983 */ /* 0x000f220000300800 */
[----:B------:R-:W-:-:S02]  /*16a5e0*/  SHF.R.U32.HI R3, RZ, 0x8, R3 ;  /* 0x00000008ff037819 */ /* 0x000fc40000011603 */
[----:B------:R-:W-:Y:S02]  /*16a5f0*/  SHF.R.U32.HI R59, RZ, 0x8, R6 ;  /* 0x00000008ff3b7819 */ /* 0x000fe40000011606 */
[----:B------:R-:W-:Y:S02]  /*16a600*/  LOP3.LUT R60, R60, 0xffff, RZ, 0xc0, !PT ;  /* 0x0000ffff3c3c7812 */ /* 0x000fe400078ec0ff */
[----:B------:R-:W-:Y:S02]  /*16a610*/  LOP3.LUT R3, R3, 0xffff, RZ, 0xc0, !PT ;  /* 0x0000ffff03037812 */ /* 0x000fe400078ec0ff */
[----:B------:R-:W-:Y:S02]  /*16a620*/  LOP3.LUT R59, R59, 0xffff, RZ, 0xc0, !PT ;  /* 0x0000ffff3b3b7812 */ /* 0x000fe400078ec0ff */
[----:B--2---:R-:W-:Y:S02]  /*16a630*/  LOP3.LUT R10, R51, 0xffff, RZ, 0xc0, !PT ;  /* 0x0000ffff330a7812 */ /* 0x004fe400078ec0ff */
[----:B------:R-:W-:-:S02]  /*16a640*/  PRMT R6, R3, 0x3340, R60 ;  /* 0x0000334003067816 */ /* 0x000fc4000000003c */
[--C-:B------:R-:W-:Y:S02]  /*16a650*/  PRMT R3, R59, 0x3340, R0.reuse ;  /* 0x000033403b037816 */ /* 0x100fe40000000000 */
[----:B------:R-:W-:Y:S01]  /*16a660*/  PRMT R59, R30, 0x3340, R0 ;  /* 0x000033401e3b7816 */ /* 0x000fe20000000000 */
[----:B------:R-:W-:Y:S04]  /*16a670*/  STL [R1+0x5a8], R6 ;  /* 0x0005a80601007387 */ /* 0x000fe80000100800 */
[----:B------:R0:W-:Y:S01]  /*16a680*/  STL [R1+0x30c], R3 ;  /* 0x00030c0301007387 */ /* 0x0001e20000100800 */
[----:B------:R-:W-:Y:S01]  /*16a690*/  VIADD R58, R58, UR6 ;  /* 0x000000063a3a7c36 */ /* 0x000fe20008000000 */
[----:B------:R-:W-:Y:S01]  /*16a6a0*/  LOP3.LUT R32, R32, 0xffff, RZ, 0xc0, !PT ;  /* 0x0000ffff20207812 */ /* 0x000fe200078ec0ff */
[----:B------:R-:W-:Y:S01]  /*16a6b0*/  ULDC UR6, c[0x0][0x248] ;  /* 0x0000920000067ab9 */ /* 0x000fe20000000800 */
[----:B0-----:R-:W2:Y:S04]  /*16a6c0*/  LDL.LU R3, [R1+0x50d4] ;  /* 0x0050d40001037983 */ /* 0x001ea80000300800 */
[----:B------:R-:W2:Y:S01]  /*16a6d0*/  LDL.LU R6, [R1+0x22c] ;  /* 0x00022c0001067983 */ /* 0x000ea20000300800 */
[----:B------:R-:W-:-:S02]  /*16a6e0*/  IADD3 R16, P0, R58, R36, RZ ;  /* 0x000000243a107210 */ /* 0x000fc40007f1e0ff */
[----:B---3--:R-:W-:-:S04]  /*16a6f0*/  LOP3.LUT R11, R29, 0xffff, RZ, 0xc0, !PT ;  /* 0x0000ffff1d0b7812 */ /* 0x008fc800078ec0ff */
[----:B------:R-:W-:-:S04]  /*16a700*/  PRMT R60, R10, 0x3340, R11 ;  /* 0x000033400a3c7816 */ /* 0x000fc8000000000b */
[----:B------:R-:W-:-:S05]  /*16a710*/  PRMT R13, R60, 0x5410, R59 ;  /* 0x000054103c0d7816 */ /* 0x000fca000000003b */
[----:B------:R-:W-:Y:S04]  /*16a720*/  STL [R1+0x5480], R13 ;  /* 0x0054800d01007387 */ /* 0x000fe80000100800 */
[----:B------:R-:W3:Y:S01]  /*16a730*/  LDL.LU R51, [R1+0x4a8] ;  /* 0x0004a80001337983 */ /* 0x000ee20000300800 */
[----:B------:R-:W-:Y:S02]  /*16a740*/  SHF.R.U32.HI R10, RZ, 0x8, R10 ;  /* 0x00000008ff0a7819 */ /* 0x000fe4000001160a */
[----:B------:R-:W-:Y:S02]  /*16a750*/  SHF.R.U32.HI R11, RZ, 0x8, R11 ;  /* 0x00000008ff0b7819 */ /* 0x000fe4000001160b */
[----:B------:R-:W-:Y:S02]  /*16a760*/  SHF.R.U32.HI R60, RZ, 0x8, R12 ;  /* 0x00000008ff3c7819 */ /* 0x000fe4000001160c */
[----:B------:R-:W-:-:S02]  /*16a770*/  SHF.R.S32.HI R59, RZ, 0x1f, R58 ;  /* 0x0000001fff3b7819 */ /* 0x000fc4000001143a */
[----:B------:R-:W-:Y:S02]  /*16a780*/  LOP3.LUT R10, R10, 0xffff, RZ, 0xc0, !PT ;  /* 0x0000ffff0a0a7812 */ /* 0x000fe400078ec0ff */
[----:B------:R-:W-:Y:S02]  /*16a790*/  LOP3.LUT R11, R11, 0xffff, RZ, 0xc0, !PT ;  /* 0x0000ffff0b0b7812 */ /* 0x000fe400078ec0ff */
[----:B------:R-:W-:Y:S01]  /*16a7a0*/  LOP3.LUT R60, R60, 0xffff, RZ, 0xc0, !PT ;  /* 0x0000ffff3c3c7812 */ /* 0x000fe200078ec0ff */
[----:B------:R-:W-:Y:S01]  /*16a7b0*/  IMAD.X R17, R59, 0x1, R37, P0 ;  /* 0x000000013b117824 */ /* 0x000fe200000e0625 */
[----:B------:R-:W-:Y:S02]  /*16a7c0*/  PRMT R29, R10, 0x3340, R11 ;  /* 0x000033400a1d7816 */ /* 0x000fe4000000000b */
[----:B------:R-:W-:Y:S02]  /*16a7d0*/  PRMT R12, R60, 0x3340, R0 ;  /* 0x000033403c0c7816 */ /* 0x000fe40000000000 */
[----:B----4-:R-:W-:Y:S01]  /*16a7e0*/  LOP3.LUT R10, R7, 0xffff, RZ, 0xc0, !PT ;  /* 0x0000ffff070a7812 */ /* 0x010fe200078ec0ff */
[----:B------:R-:W-:Y:S04]  /*16a7f0*/  STL.64 [R1+0xcd8], R16 ;  /* 0x000cd81001007387 */ /* 0x000fe80000100a00 */
[----:B------:R-:W-:Y:S04]  /*16a800*/  STL [R1+0x6a98], R29 ;  /* 0x006a981d01007387 */ /* 0x000fe80000100800 */
[----:B------:R0:W-:Y:S04]  /*16a810*/  STL [R1+0x308], R12 ;  /* 0x0003080c01007387 */ /* 0x0001e80000100800 */
[----:B------:R-:W4:Y:S01]  /*16a820*/  LDL.LU R7, [R1+0x754] ;  /* 0x0007540001077983 */ /* 0x000f220000300800 */
[----:B------:R-:W-:-:S02]  /*16a830*/  LOP3.LUT R9, R9, 0xffff, RZ, 0xc0, !PT ;  /* 0x0000ffff09097812 */ /* 0x000fc400078ec0ff */
[----:B------:R-:W-:Y:S02]  /*16a840*/  LOP3.LUT R11, R8, 0xffff, RZ, 0xc0, !PT ;  /* 0x0000ffff080b7812 */ /* 0x000fe400078ec0ff */
[----:B------:R-:W4:Y:S02]  /*16a850*/  LDL.LU R8, [R1+0x404] ;  /* 0x0004040001087983 */ /* 0x000f240000300800 */
[----:B------:R-:W-:Y:S02]  /*16a860*/  PRMT R60, R11, 0x3340, R0 ;  /* 0x000033400b3c7816 */ /* 0x000fe40000000000 */
[--C-:B0-----:R-:W-:Y:S02]  /*16a870*/  PRMT R12, R9, 0x3340, R10.reuse ;  /* 0x00003340090c7816 */ /* 0x101fe4000000000a */
[----:B------:R-:W-:Y:S02]  /*16a880*/  SHF.R.U32.HI R9, RZ, 0x8, R9 ;  /* 0x00000008ff097819 */ /* 0x000fe40000011609 */
[----:B------:R-:W-:-:S02]  /*16a890*/  SHF.R.U32.HI R10, RZ, 0x8, R10 ;  /* 0x00000008ff0a7819 */ /* 0x000fc4000001160a */
[----:B------:R-:W-:Y:S02]  /*16a8a0*/  PRMT R15, R12, 0x5410, R60 ;  /* 0x000054100c0f7816 */ /* 0x000fe4000000003c */
[----:B------:R-:W-:Y:S02]  /*16a8b0*/  IADD3 R12, P0, R58, R34, RZ ;  /* 0x000000223a0c7210 */ /* 0x000fe40007f1e0ff */
[----:B------:R-:W-:Y:S02]  /*16a8c0*/  SHF.R.U32.HI R60, RZ, 0x8, R11 ;  /* 0x00000008ff3c7819 */ /* 0x000fe4000001160b */
[----:B------:R-:W-:Y:S02]  /*16a8d0*/  LOP3.LUT R9, R9, 0xffff, RZ, 0xc0, !PT ;  /* 0x0000ffff09097812 */ /* 0x000fe400078ec0ff */
[----:B------:R-:W-:Y:S01]  /*16a8e0*/  LOP3.LUT R10, R10, 0xffff, RZ, 0xc0, !PT ;  /* 0x0000ffff0a0a7812 */ /* 0x000fe200078ec0ff */
[----:B------:R-:W-:Y:S01]  /*16a8f0*/  IMAD.X R13, R59, 0x1, R35, P0 ;  /* 0x000000013b0d7824 */ /* 0x000fe200000e0623 */
[----:B------:R-:W-:-:S02]  /*16a900*/  LOP3.LUT R60, R60, 0xffff, RZ, 0xc0, !PT ;  /* 0x0000ffff3c3c7812 */ /* 0x000fc400078ec0ff */
[----:B------:R-:W-:Y:S01]  /*16a910*/  PRMT R11, R9, 0x3340, R10 ;  /* 0x00003340090b7816 */ /* 0x000fe2000000000a */
[----:B------:R-:W-:Y:S04]  /*16a920*/  STL [R1+0x546c], R15 ;  /* 0x00546c0f01007387 */ /* 0x000fe80000100800 */
[----:B------:R0:W-:Y:S01]  /*16a930*/  STL.64 [R1+0xcd0], R12 ;  /* 0x000cd00c01007387 */ /* 0x0001e20000100a00 */
[----:B------:R-:W-:Y:S02]  /*16a940*/  PRMT R9, R60, 0x3340, R0 ;  /* 0x000033403c097816 */ /* 0x000fe40000000000 */
[----:B--2---:R-:W-:Y:S01]  /*16a950*/  LOP3.LUT R10, R3, 0xffff, RZ, 0xc0, !PT ;  /* 0x0000ffff030a7812 */ /* 0x004fe200078ec0ff */
[----:B------:R3:W-:Y:S01]  /*16a960*/  STL [R1+0x5a4], R11 ;  /* 0x0005a40b01007387 */ /* 0x0007e20000100800 */
[----:B------:R-:W-:-:S03]  /*16a970*/  LOP3.LUT R3, R6, 0xffff, RZ, 0xc0, !PT ;  /* 0x0000ffff06037812 */ /* 0x000fc600078ec0ff */
[----:B------:R1:W-:Y:S04]  /*16a980*/  STL [R1+0x304], R9 ;  /* 0x0003040901007387 */ /* 0x0003e80000100800 */
[----:B------:R-:W2:Y:S01]  /*16a990*/  LDL.LU R6, [R1+0x50d8] ;  /* 0x0050d80001067983 */ /* 0x000ea20000300800 */
[----:B------:R-:W-:Y:S02]  /*16a9a0*/  PRMT R60, R3, 0x3340, R0 ;  /* 0x00003340033c7816 */ /* 0x000fe40000000000 */
[----:B0-----:R-:W-:-:S05]  /*16a9b0*/  IADD3 R12, P0, R58, R38, RZ ;  /* 0x000000263a0c7210 */ /* 0x001fca0007f1e0ff */
[----:B------:R-:W-:Y:S01]  /*16a9c0*/  IMAD.X R13, R59, 0x1, R39, P0 ;  /* 0x000000013b0d7824 */ /* 0x000fe200000e0627 */
[----:B---3--:R-:W-:-:S04]  /*16a9d0*/  LOP3.LUT R11, R51, 0xffff, RZ, 0xc0, !PT ;  /* 0x0000ffff330b7812 */ /* 0x008fc800078ec0ff */
[--C-:B-1----:R-:W-:Y:S02]  /*16a9e0*/  PRMT R9, R10, 0x3340, R11.reuse ;  /* 0x000033400a097816 */ /* 0x102fe4000000000b */
[----:B------:R-:W-:Y:S02]  /*16a9f0*/  SHF.R.U32.HI R10, RZ, 0x8, R10 ;  /* 0x00000008ff0a7819 */ /* 0x000fe4000001160a */
[----:B------:R-:W-:Y:S02]  /*16aa00*/  PRMT R9, R9, 0x5410, R60 ;  /* 0x0000541009097816 */ /* 0x000fe4000000003c */
[----:B------:R-:W-:Y:S02]  /*16aa10*/  SHF.R.U32.HI R60, RZ, 0x8, R11 ;  /* 0x00000008ff3c7819 */ /* 0x000fe4000001160b */
[----:B------:R-:W-:Y:S02]  /*16aa20*/  LOP3.LUT R10, R10, 0xffff, RZ, 0xc0, !PT ;  /* 0x0000ffff0a0a7812 */ /* 0x000fe400078ec0ff */
[----:B------:R-:W-:Y:S01]  /*16aa30*/  LOP3.LUT R60, R60, 0xffff, RZ, 0xc0, !PT ;  /* 0x0000ffff3c3c7812 */ /* 0x000fe200078ec0ff */
[----:B------:R0:W-:Y:S03]  /*16aa40*/  STL [R1+0x5464], R9 ;  /* 0x0054640901007387 */ /* 0x0001e60000100800 */
[----:B------:R-:W-:-:S02]  /*16aa50*/  PRMT R11, R10, 0x3340, R60 ;  /* 0x000033400a0b7816 */ /* 0x000fc4000000003c */
[----:B----4-:R-:W-:Y:S02]  /*16aa60*/  LOP3.LUT R10, R7, 0xffff, RZ, 0xc0, !PT ;  /* 0x0000ffff070a7812 */ /* 0x010fe400078ec0ff */
[----:B------:R-:W-:Y:S01]  /*16aa70*/  LOP3.LUT R7, R31, 0xffff, RZ, 0xc0, !PT ;  /* 0x0000ffff1f077812 */ /* 0x000fe200078ec0ff */
[----:B0-----:R-:W3:Y:S04]  /*16aa80*/  LDL.LU R9, [R1+0x4b0] ;  /* 0x0004b00001097983 */ /* 0x001ee80000300800 */
[----:B------:R0:W-:Y:S04]  /*16aa90*/  STL.64 [R1+0xcc8], R12 ;  /* 0x000cc80c01007387 */ /* 0x0001e80000100a00 */
[----:B------:R-:W4:Y:S04]  /*16aaa0*/  LDL.LU R51, [R1+0x774] ;  /* 0x0007740001337983 */ /* 0x000f280000300800 */
[----:B------:R1:W-:Y:S04]  /*16aab0*/  STL [R1+0x1b6c], R11 ;  /* 0x001b6c0b01007387 */ /* 0x0003e80000100800 */
[----:B------:R-:W2:Y:S01]  /*16aac0*/  LDL.LU R31, [R1+0x6da4] ;  /* 0x006da400011f7983 */ /* 0x000ea20000300800 */
[----:B------:R-:W-:-:S02]  /*16aad0*/  LOP3.LUT R8, R8, 0xffff, RZ, 0xc0, !PT ;  /* 0x0000ffff08087812 */ /* 0x000fc400078ec0ff */
[----:B------:R-:W-:Y:S02]  /*16aae0*/  PRMT R60, R7, 0x3340, R0 ;  /* 0x00003340073c7816 */ /* 0x000fe40000000000 */
[----:B0-----:R-:W-:Y:S02]  /*16aaf0*/  IADD3 R12, P0, R58, R40, RZ ;  /* 0x000000283a0c7210 */ /* 0x001fe40007f1e0ff */
[----:B-1----:R-:W-:-:S04]  /*16ab00*/  PRMT R11, R10, 0x3340, R8 ;  /* 0x000033400a0b7816 */ /* 0x002fc80000000008 */
[----:B------:R-:W-:Y:S01]  /*16ab10*/  PRMT R11, R11, 0x5410, R60 ;  /* 0x000054100b0b7816 */ /* 0x000fe2000000003c */
[----:B------:R-:W-:Y:S01]  /*16ab20*/  IMAD.X R13, R59, 0x1, R41, P0 ;  /* 0x000000013b0d7824 */ /* 0x000fe200000e0629 */
[----:B------:R-:W-:Y:S02]  /*16ab30*/  SHF.R.U32.HI R60, RZ, 0x8, R10 ;  /* 0x00000008ff3c7819 */ /* 0x000fe4000001160a */
[----:B------:R-:W-:Y:S02]  /*16ab40*/  SHF.R.U32.HI R59, RZ, 0x8, R8 ;  /* 0x00000008ff3b7819 */ /* 0x000fe40000011608 */
[----:B------:R-:W-:Y:S02]  /*16ab50*/  LOP3.LUT R60, R60, 0xffff, RZ, 0xc0, !PT ;  /* 0x0000ffff3c3c7812 */ /* 0x000fe400078ec0ff */
[----:B------:R-:W-:-:S04]  /*16ab60*/  LOP3.LUT R59, R59, 0xffff, RZ, 0xc0, !PT ;  /* 0x0000ffff3b3b7812 */ /* 0x000fc800078ec0ff */
[----:B------:R-:W-:Y:S02]  /*16ab70*/  PRMT R8, R60, 0x3340, R59 ;  /* 0x000033403c087816 */ /* 0x000fe4000000003b */
[----:B------:R-:W-:Y:S02]  /*16ab80*/  SHF.R.U32.HI R59, RZ, 0x8, R7 ;  /* 0x00000008ff3b7819 */ /* 0x000fe40000011607 */
[----:B------:R-:W-:Y:S02]  /*16ab90*/  SHF.R.U32.HI R60, RZ, 0x8, R3 ;  /* 0x00000008ff3c7819 */ /* 0x000fe40000011603 */
[----:B------:R-:W-:Y:S02]  /*16aba0*/  LOP3.LUT R59, R59, 0xffff, RZ, 0xc0, !PT ;  /* 0x0000ffff3b3b7812 */ /* 0x000fe400078ec0ff */
[----:B------:R-:W-:Y:S01]  /*16abb0*/  LOP3.LUT R60, R60, 0xffff, RZ, 0xc0, !PT ;  /* 0x0000ffff3c3c7812 */ /* 0x000fe200078ec0ff */
[----:B------:R-:W-:Y:S01]  /*16abc0*/  STL [R1+0x5460], R11 ;  /* 0x0054600b01007387 */ /* 0x000fe20000100800 */
[----:B------:R-:W-:-:S02]  /*16abd0*/  PRMT R3, R59, 0x3340, R0 ;  /* 0x000033403b037816 */ /* 0x000fc40000000000 */
[----:B------:R-:W-:Y:S01]  /*16abe0*/  PRMT R7, R60, 0x3340, R0 ;  /* 0x000033403c077816 */ /* 0x000fe20000000000 */
[----:B------:R-:W-:Y:S04]  /*16abf0*/  STL.64 [R1+0xcc0], R12 ;  /* 0x000cc00c01007387 */ /* 0x000fe80000100a00 */
[----:B------:R-:W-:Y:S04]  /*16ac00*/  STL [R1+0x5a0], R8 ;  /* 0x0005a00801007387 */ /* 0x000fe80000100800 */
[----:B------:R2:W-:Y:S04]  /*16ac10*/  STL [R1+0x300], R3 ;  /* 0x0003000301007387 */ /* 0x0005e80000100800 */
[----:B------:R0:W-:Y:S01]  /*16ac20*/  STL [R1+0x2fc], R7 ;  /* 0x0002fc0701007387 */ /* 0x0001e20000100800 */
[----:B--2---:R-:W-:-:S03]  /*16ac30*/  LOP3.LUT R3, R31, 0xffff, RZ, 0xc0, !PT ;  /* 0x0000ffff1f037812 */ /* 0x004fc600078ec0ff */
[----:B------:R-:W2:Y:S04]  /*16ac40*/  LDL.LU R31, [R1+0x6da0] ;  /* 0x006da000011f7983 */ /* 0x000ea80000300800 */
[----:B0-----:R-:W2:Y:S01]  /*16ac50*/  LDL.LU R7, [R1+0x50dc] ;  /* 0x0050dc0001077983 */ /* 0x001ea20000300800 */
[----:B------:R-:W-:-:S03]  /*16ac60*/  LOP3.LUT R10, R6, 0xffff, RZ, 0xc0, !PT ;  /* 0x0000ffff060a7812 */ /* 0x000fc600078ec0ff */
[----:B------:R-:W2:Y:S04]  /*16ac70*/  LDL.LU R8, [R1+0x244] ;  /* 0x0002440001087983 */ /* 0x000ea80000300800 */
[----:B------:R-:W2:Y:S01]  /*16ac80*/  LDL.LU R6, [R1+0x4bc] ;  /* 0x0004bc0001067983 */ /* 0x000ea20000300800 */
[----:B---3--:R-:W-:Y:S02]  /*16ac90*/  LOP3.LUT R11, R9, 0xffff, RZ, 0xc0, !PT ;  /* 0x0000ffff090b7812 */ /* 0x008fe400078ec0ff */
[----:B------:R-:W-:Y:S02]  /*16aca0*/  PRMT R59, R3, 0x3340, R0 ;  /* 0x00003340033b7816 */ /* 0x000fe40000000000 */
[----:B------:R-:W-:-:S04]  /*16acb0*/  PRMT R60, R10, 0x3340, R11 ;  /* 0x000033400a3c7816 */ /* 0x000fc8000000000b */
[----:B------:R-:W-:Y:S02]  /*16acc0*/  PRMT R12, R60, 0x5410, R59 ;  /* 0x000054103c0c7816 */ /* 0x000fe4000000003b */
[----:B----4-:R-:W-:-:S03]  /*16acd0*/  LOP3.LUT R9, R51, 0xffff, RZ, 0xc0, !PT ;  /* 0x0000ffff33097812 */ /* 0x010fc600078ec0ff */
[----:B------:R2:W-:Y:S01]  /*16ace0*/  STL [R1+0x5448], R12 ;  /* 0x0054480c01007387 */ /* 0x0005e20000100800 */
[----:B------:R-:W-:Y:S01]  /*16acf0*/  PRMT R59, R32, 0x3340, R0 ;  /* 0x00003340203b7816 */ /* 0x000fe20000000000 */
[----:B------:R-:W-:Y:S01]  /*16ad00*/  VIADD R58, R58, UR6 ;  /* 0x000000063a3a7c36 */ /* 0x000fe20008000000 */
[----:B------:R-:W-:Y:S01]  /*16ad10*/  SHF.R.U32.HI R10, RZ, 0x8, R10 ;  /* 0x00000008ff0a7819 */ /* 0x000fe2000001160a */
[----:B------:R-:W-:-:S03]  /*16ad20*/  ULDC UR6, c[0x0][0x248] ;  /* 0x0000920000067ab9 */ /* 0x000fc60000000800 */
[----:B------:R-:W-:Y:S02]  /*16ad30*/  IADD3 R16, P0, R58, R36, RZ ;  /* 0x000000243a107210 */ /* 0x000fe40007f1e0ff */
[----:B------:R-:W-:Y:S02]  /*16ad40*/  LOP3.LUT R10, R10, 0xffff, RZ, 0xc0, !PT ;  /* 0x0000ffff0a0a7812 */ /* 0x000fe400078ec0ff */
[----:B--2---:R-:W-:-:S04]  /*16ad50*/  LOP3.LUT R12, R31, 0xffff, RZ, 0xc0, !PT ;  /* 0x0000ffff1f0c7812 */ /* 0x004fc800078ec0ff */
[----:B------:R-:W-:-:S04]  /*16ad60*/  PRMT R60, R9, 0x3340, R12 ;  /* 0x00003340093c7816 */ /* 0x000fc8000000000c */
[----:B------:R-:W-:Y:S02]  /*16ad70*/  PRMT R13, R60, 0x5410, R59 ;  /* 0x000054103c0d7816 */ /* 0x000fe4000000003b */
[----:B------:R-:W-:-:S05]  /*16ad80*/  SHF.R.S32.HI R59, RZ, 0x1f, R58 ;  /* 0x0000001fff3b7819 */ /* 0x000fca000001143a */
[----:B------:R-:W-:Y:S01]  /*16ad90*/  IMAD.X R17, R59, 0x1, R37, P0 ;  /* 0x000000013b117824 */ /* 0x000fe200000e0625 */
[----:B------:R-:W-:Y:S04]  /*16ada0*/  STL [R1+0x5454], R13 ;  /* 0x0054540d01007387 */ /* 0x000fe80000100800 */
        /* <DEDUP_REMOVED lines=9> */
[----:B------:R-:W-:Y:S01]  /*16ae40*/  PRMT R10, R10, 0x3340, R60 ;  /* 0x000033400a0a7816 */ /* 0x000fe2000000003c */
[----:B------:R-:W3:Y:S04]  /*16ae50*/  LDL.LU R9, [R1+0x40c] ;  /* 0x00040c0001097983 */ /* 0x000ee80000300800 */
[----:B------:R-:W-:Y:S01]  /*16ae60*/  STL [R1+0x6a9c], R31 ;  /* 0x006a9c1f01007387 */ /* 0x000fe20000100800 */
[----:B------:R-:W-:Y:S02]  /*16ae70*/  LOP3.LUT R7, R7, 0xffff, RZ, 0xc0, !PT ;  /* 0x0000ffff07077812 */ /* 0x000fe400078ec0ff */
[----:B------:R-:W-:Y:S01]  /*16ae80*/  LOP3.LUT R11, R8, 0xffff, RZ, 0xc0, !PT ;  /* 0x0000ffff080b7812 */ /* 0x000fe200078ec0ff */
[----:B------:R0:W-:Y:S03]  /*16ae90*/  STL [R1+0x1b2c], R10 ;  /* 0x001b2c0a01007387 */ /* 0x0001e60000100800 */
[----:B------:R-:W-:-:S02]  /*16aea0*/  PRMT R60, R11, 0x3340, R0 ;  /* 0x000033400b3c7816 */ /* 0x000fc40000000000 */
[----:B0-----:R-:W-:-:S04]  /*16aeb0*/  LOP3.LUT R10, R6, 0xffff, RZ, 0xc0, !PT ;  /* 0x0000ffff060a7812 */ /* 0x001fc800078ec0ff */
[----:B------:R-:W-:-:S04]  /*16aec0*/  PRMT R6, R7, 0x3340, R10 ;  /* 0x0000334007067816 */ /* 0x000fc8000000000a */
[----:B------:R-:W-:Y:S02]  /*16aed0*/  PRMT R6, R6, 0x5410, R60 ;  /* 0x0000541006067816 */ /* 0x000fe4000000003c */
[----:B------:R-:W-:-:S03]  /*16aee0*/  SHF.R.U32.HI R8, RZ, 0x8, R7 ;  /* 0x00000008ff087819 */ /* 0x000fc60000011607 */
[----:B------:R0:W-:Y:S04]  /*16aef0*/  STL [R1+0x5438], R6 ;  /* 0x0054380601007387 */ /* 0x0001e80000100800 */
[----:B0-----:R-:W4:Y:S04]  /*16af00*/  LDL.LU R6, [R1+0x7f0] ;  /* 0x0007f00001067983 */ /* 0x001f280000300800 */
[----:B------:R-:W4:Y:S01]  /*16af10*/  LDL.LU R7, [R1+0x410] ;  /* 0x0004100001077983 */ /* 0x000f220000300800 */
[----:B------:R-:W-:Y:S02]  /*16af20*/  IADD3 R12, P0, R58, R34, RZ ;  /* 0x000000223a0c7210 */ /* 0x000fe40007f1e0ff */
[----:B------:R-:W-:-:S02]  /*16af30*/  SHF.R.U32.HI R10, RZ, 0x8, R10 ;  /* 0x00000008ff0a7819 */ /* 0x000fc4000001160a */
[----:B------:R-:W-:Y:S02]  /*16af40*/  SHF.R.U32.HI R60, RZ, 0x8, R11 ;  /* 0x00000008ff3c7819 */ /* 0x000fe4000001160b */
[----:B------:R-:W-:Y:S01]  /*16af50*/  LOP3.LUT R8, R8, 0xffff, RZ, 0xc0, !PT ;  /* 0x0000ffff08087812 */ /* 0x000fe200078ec0ff */
[----:B------:R-:W-:Y:S01]  /*16af60*/  IMAD.X R13, R59, 0x1, R35, P0 ;  /* 0x000000013b0d7824 */ /* 0x000fe200000e0623 */
[----:B------:R-:W-:Y:S02]  /*16af70*/  LOP3.LUT R10, R10, 0xffff, RZ, 0xc0, !PT ;  /* 0x0000ffff0a0a7812 */ /* 0x000fe400078ec0ff */
[----:B------:R-:W-:Y:S02]  /*16af80*/  LOP3.LUT R60, R60, 0xffff, RZ, 0xc0, !PT ;  /* 0x0000ffff3c3c7812 */ /* 0x000fe400078ec0ff */
[----:B------:R0:W-:Y:S02]  /*16af90*/  STL.64 [R1+0xc98], R12 ;  /* 0x000c980c01007387 */ /* 0x0001e40000100a00 */
[----:B0-----:R-:W-:-:S02]  /*16afa0*/  PRMT R12, R8, 0x3340, R10 ;  /* 0x00003340080c7816 */ /* 0x001fc4000000000a */
[----:B------:R-:W-:Y:S02]  /*16afb0*/  PRMT R8, R60, 0x3340, R0 ;  /* 0x000033403c087816 */ /* 0x000fe40000000000 */
[----:B------:R-:W-:Y:S02]  /*16afc0*/  SHF.R.U32.HI R60, RZ, 0x8, R3 ;  /* 0x00000008ff3c7819 */ /* 0x000fe40000011603 */
[----:B------:R-:W-:Y:S02]  /*16afd0*/  IADD3 R10, P0, R58, R38, RZ ;  /* 0x000000263a0a7210 */ /* 0x000fe40007f1e0ff */
[----:B------:R-:W-:-:S03]  /*16afe0*/  LOP3.LUT R60, R60, 0xffff, RZ, 0xc0, !PT ;  /* 0x0000ffff3c3c7812 */ /* 0x000fc600078ec0ff */
[----:B------:R-:W-:Y:S01]  /*16aff0*/  IMAD.X R11, R59, 0x1, R39, P0 ;  /* 0x000000013b0b7824 */ /* 0x000fe200000e0627 */
[----:B------:R-:W-:Y:S01]  /*16b000*/  STL [R1+0x1afc], R12 ;  /* 0x001afc0c01007387 */ /* 0x000fe20000100800 */
[----:B------:R-:W-:-:S03]  /*16b010*/  PRMT R3, R60, 0x3340, R0 ;  /* 0x000033403c037816 */ /* 0x000fc60000000000 */
[----:B------:R0:W-:Y:S04]  /*16b020*/  STL [R1+0x2f8], R8 ;  /* 0x0002f80801007387 */ /* 0x0001e80000100800 */
[----:B------:R-:W-:Y:S04]  /*16b030*/  STL.64 [R1+0xcb0], R10 ;  /* 0x000cb00a01007387 */ /* 0x000fe80000100a00 */
[----:B0-----:R-:W4:Y:S04]  /*16b040*/  LDL.LU R8, [R1+0x260] ;  /* 0x0002600001087983 */ /* 0x001f280000300800 */
[----:B------:R0:W-:Y:S04]  /*16b050*/  STL [R1+0x2f4], R3 ;  /* 0x0002f40301007387 */ /* 0x0001e80000100800 */
[----:B0-----:R-:W4:Y:S01]  /*16b060*/  LDL.LU R3, [R1+0x50e0] ;  /* 0x0050e00001037983 */ /* 0x001f220000300800 */
[----:B--2---:R-:W-:-:S03]  /*16b070*/  LOP3.LUT R10, R51, 0xffff, RZ, 0xc0, !PT ;  /* 0x0000ffff330a7812 */ /* 0x004fc600078ec0ff */
[----:B------:R-:W2:Y:S01]  /*16b080*/  LDL.LU R51, [R1+0x4d8] ;  /* 0x0004d80001337983 */ /* 0x000ea20000300800 */
[----:B------:R-:W-:-:S03]  /*16b090*/  LOP3.LUT R11, R54, 0xffff, RZ, 0xc0, !PT ;  /* 0x0000ffff360b7812 */ /* 0x000fc600078ec0ff */
[----:B------:R-:W2:Y:S01]  /*16b0a0*/  LDL.LU R54, [R1+0x6d9c] ;  /* 0x006d9c0001367983 */ /* 0x000ea20000300800 */
[----:B------:R-:W-:Y:S02]  /*16b0b0*/  PRMT R60, R11, 0x3340, R0 ;  /* 0x000033400b3c7816 */ /* 0x000fe40000000000 */
[----:B---3--:R-:W-:-:S04]  /*16b0c0*/  LOP3.LUT R9, R9, 0xffff, RZ, 0xc0, !PT ;  /* 0x0000ffff09097812 */ /* 0x008fc800078ec0ff */
[----:B------:R-:W-:-:S04]  /*16b0d0*/  PRMT R12, R10, 0x3340, R9 ;  /* 0x000033400a0c7816 */ /* 0x000fc80000000009 */
        /* <DEDUP_REMOVED lines=8> */
[----:B------:R-:W-:Y:S02]  /*16b160*/  LOP3.LUT R59, R59, 0xffff, RZ, 0xc0, !PT ;  /* 0x0000ffff3b3b7812 */ /* 0x000fe400078ec0ff */
[----:B------:R-:W-:Y:S02]  /*16b170*/  LOP3.LUT R10, R42, 0xffff, RZ, 0xc0, !PT ;  /* 0x0000ffff2a0a7812 */ /* 0x000fe400078ec0ff */
[----:B------:R-:W-:Y:S02]  /*16b180*/  PRMT R9, R60, 0x3340, R59 ;  /* 0x000033403c097816 */ /* 0x000fe4000000003b */
[----:B------:R-:W-:Y:S02]  /*16b190*/  PRMT R59, R10, 0x3340, R0 ;  /* 0x000033400a3b7816 */ /* 0x000fe40000000000 */
[----:B----4-:R-:W-:Y:S02]  /*16b1a0*/  LOP3.LUT R6, R6, 0xffff, RZ, 0xc0, !PT ;  /* 0x0000ffff06067812 */ /* 0x010fe400078ec0ff */
[----:B0-----:R-:W-:-:S04]  /*16b1b0*/  LOP3.LUT R12, R7, 0xffff, RZ, 0xc0, !PT ;  /* 0x0000ffff070c7812 */ /* 0x001fc800078ec0ff */
[----:B------:R-:W-:Y:S01]  /*16b1c0*/  PRMT R60, R6, 0x3340, R12 ;  /* 0x00003340063c7816 */ /* 0x000fe2000000000c */
[----:B------:R0:W-:Y:S04]  /*16b1d0*/  STL [R1+0x1ae8], R9 ;  /* 0x001ae80901007387 */ /* 0x0001e80000100800 */
[----:B------:R-:W3:Y:S04]  /*16b1e0*/  LDL.LU R42, [R1+0x6d98] ;  /* 0x006d9800012a7983 */ /* 0x000ee80000300800 */
[----:B------:R-:W4:Y:S01]  /*16b1f0*/  LDL.LU R7, [R1+0x50e4] ;  /* 0x0050e40001077983 */ /* 0x000f220000300800 */
[----:B------:R-:W-:-:S05]  /*16b200*/  PRMT R13, R60, 0x5410, R59 ;  /* 0x000054103c0d7816 */ /* 0x000fca000000003b */
[----:B------:R-:W-:Y:S01]  /*16b210*/  STL [R1+0x5420], R13 ;  /* 0x0054200d01007387 */ /* 0x000fe20000100800 */
[----:B0-----:R-:W-:-:S03]  /*16b220*/  SHF.R.U32.HI R9, RZ, 0x8, R6 ;  /* 0x00000008ff097819 */ /* 0x001fc60000011606 */
[----:B------:R-:W4:Y:S01]  /*16b230*/  LDL.LU R6, [R1+0x4dc] ;  /* 0x0004dc0001067983 */ /* 0x000f220000300800 */
        /* <DEDUP_REMOVED lines=8> */
[----:B------:R2:W-:Y:S01]  /*16b2c0*/  STL [R1+0x2f0], R10 ;  /* 0x0002f00a01007387 */ /* 0x0005e20000100800 */
[----:B------:R-:W-:Y:S02]  /*16b2d0*/  LOP3.LUT R9, R8, 0xffff, RZ, 0xc0, !PT ;  /* 0x0000ffff08097812 */ /* 0x000fe400078ec0ff */
[----:B------:R-:W-:Y:S02]  /*16b2e0*/  LOP3.LUT R8, R3, 0xffff, RZ, 0xc0, !PT ;  /* 0x0000ffff03087812 */ /* 0x000fe400078ec0ff */
[----:B------:R-:W4:Y:S01]  /*16b2f0*/  LDL.LU R3, [R1+0x844] ;  /* 0x0008440001037983 */ /* 0x000f220000300800 */
[----:B--2---:R-:W-:-:S03]  /*16b300*/  LOP3.LUT R10, R51, 0xffff, RZ, 0xc0, !PT ;  /* 0x0000ffff330a7812 */ /* 0x004fc600078ec0ff */
[----:B------:R-:W2:Y:S01]  /*16b310*/  LDL.LU R51, [R1+0x414] ;  /* 0x0004140001337983 */ /* 0x000ea20000300800 */
[----:B------:R-:W-:Y:S02]  /*16b320*/  PRMT R59, R9, 0x3340, R0 ;  /* 0x00003340093b7816 */ /* 0x000fe40000000000 */
[----:B------:R-:W-:Y:S01]  /*16b330*/  PRMT R60, R8, 0x3340, R10 ;  /* 0x00003340083c7816 */ /* 0x000fe2000000000a */
[----:B------:R-:W-:Y:S01]  /*16b340*/  VIADD R58, R58, UR6 ;  /* 0x000000063a3a7c36 */ /* 0x000fe20008000000 */
[----:B------:R-:W-:Y:S02]  /*16b350*/  SHF.R.U32.HI R8, RZ, 0x8, R8 ;  /* 0x00000008ff087819 */ /* 0x000fe40000011608 */
[----:B------:R-:W-:Y:S02]  /*16b360*/  SHF.R.U32.HI R10, RZ, 0x8, R10 ;  /* 0x00000008ff0a7819 */ /* 0x000fe4000001160a */
[----:B------:R-:W-:Y:S02]  /*16b370*/  PRMT R12, R60, 0x5410, R59 ;  /* 0x000054103c0c7816 */ /* 0x000fe4000000003b */
[----:B------:R-:W-:-:S02]  /*16b380*/  SHF.R.U32.HI R60, RZ, 0x8, R11 ;  /* 0x00000008ff3c7819 */ /* 0x000fc4000001160b */
[----:B------:R-:W-:Y:S01]  /*16b390*/  SHF.R.S32.HI R59, RZ, 0x1f, R58 ;  /* 0x0000001fff3b7819 */ /* 0x000fe2000001143a */
[----:B------:R-:W-:Y:S01]  /*16b3a0*/  ULDC UR6, c[0x0][0x248] ;  /* 0x0000920000067ab9 */ /* 0x000fe20000000800 */
[----:B------:R0:W-:Y:S01]  /*16b3b0*/  STL [R1+0x5408], R12 ;  /* 0x0054080c01007387 */ /* 0x0001e20000100800 */
[----:B------:R-:W-:Y:S02]  /*16b3c0*/  LOP3.LUT R60, R60, 0xffff, RZ, 0xc0, !PT ;  /* 0x0000ffff3c3c7812 */ /* 0x000fe400078ec0ff */
[----:B------:R-:W-:Y:S02]  /*16b3d0*/  LOP3.LUT R8, R8, 0xffff, RZ, 0xc0, !PT ;  /* 0x0000ffff08087812 */ /* 0x000fe400078ec0ff */
[----:B------:R-:W-:Y:S02]  /*16b3e0*/  LOP3.LUT R10, R10, 0xffff, RZ, 0xc0, !PT ;  /* 0x0000ffff0a0a7812 */ /* 0x000fe400078ec0ff */
[----:B0-----:R-:W-:Y:S02]  /*16b3f0*/  IADD3 R12, P0, R58, R36, RZ ;  /* 0x000000243a0c7210 */ /* 0x001fe40007f1e0ff */
[----:B------:R-:W-:-:S02]  /*16b400*/  PRMT R11, R60, 0x3340, R0 ;  /* 0x000033403c0b7816 */ /* 0x000fc40000000000 */
[----:B------:R-:W-:Y:S01]  /*16b410*/  PRMT R8, R8, 0x3340, R10 ;  /* 0x0000334008087816 */ /* 0x000fe2000000000a */
[----:B------:R-:W-:-:S05]  /*16b420*/  IMAD.X R13, R59, 0x1, R37, P0 ;  /* 0x000000013b0d7824 */ /* 0x000fca00000e0625 */
[----:B------:R0:W-:Y:S04]  /*16b430*/  STL.64 [R1+0xca8], R12 ;  /* 0x000ca80c01007387 */ /* 0x0001e80000100a00 */
[----:B------:R-:W-:Y:S04]  /*16b440*/  STL [R1+0x2ec], R11 ;  /* 0x0002ec0b01007387 */ /* 0x000fe80000100800 */
[----:B------:R1:W-:Y:S01]  /*16b450*/  STL [R1+0x1a98], R8 ;  /* 0x001a980801007387 */ /* 0x0003e20000100800 */
[----:B---3--:R-:W-:Y:S02]  /*16b460*/  LOP3.LUT R10, R42, 0xffff, RZ, 0xc0, !PT ;  /* 0x0000ffff2a0a7812 */ /* 0x008fe400078ec0ff */
[----:B----4-:R-:W-:-:S02]  /*16b470*/  LOP3.LUT R7, R7, 0xffff, RZ, 0xc0, !PT ;  /* 0x0000ffff07077812 */ /* 0x010fc400078ec0ff */
[----:B0-----:R-:W-:Y:S01]  /*16b480*/  IADD3 R12, P0, R58, R34, RZ ;  /* 0x000000223a0c7210 */ /* 0x001fe20007f1e0ff */
[----:B------:R-:W3:Y:S01]  /*16b490*/  LDL.LU R42, [R1+0x6d94] ;  /* 0x006d9400012a7983 */ /* 0x000ee20000300800 */
[----:B------:R-:W-:Y:S02]  /*16b4a0*/  PRMT R60, R10, 0x3340, R0 ;  /* 0x000033400a3c7816 */ /* 0x000fe40000000000 */
[----:B-1----:R-:W-:-:S04]  /*16b4b0*/  LOP3.LUT R8, R6, 0xffff, RZ, 0xc0, !PT ;  /* 0x0000ffff06087812 */ /* 0x002fc800078ec0ff */
[--C-:B------:R-:W-:Y:S02]  /*16b4c0*/  PRMT R6, R7, 0x3340, R8.reuse ;  /* 0x0000334007067816 */ /* 0x100fe40000000008 */
[----:B------:R-:W-:Y:S02]  /*16b4d0*/  SHF.R.U32.HI R7, RZ, 0x8, R7 ;  /* 0x00000008ff077819 */ /* 0x000fe40000011607 */
[----:B------:R-:W-:Y:S02]  /*16b4e0*/  SHF.R.U32.HI R8, RZ, 0x8, R8 ;  /* 0x00000008ff087819 */ /* 0x000fe40000011608 */
[----:B------:R-:W-:Y:S02]  /*16b4f0*/  PRMT R11, R6, 0x5410, R60 ;  /* 0x00005410060b7816 */ /* 0x000fe4000000003c */
[----:B------:R-:W-:Y:S02]  /*16b500*/  SHF.R.U32.HI R60, RZ, 0x8, R9 ;  /* 0x00000008ff3c7819 */ /* 0x000fe40000011609 */
[----:B------:R-:W-:-:S02]  /*16b510*/  LOP3.LUT R7, R7, 0xffff, RZ, 0xc0, !PT ;  /* 0x0000ffff07077812 */ /* 0x000fc400078ec0ff */
[----:B------:R-:W-:Y:S01]  /*16b520*/  LOP3.LUT R8, R8, 0xffff, RZ, 0xc0, !PT ;  /* 0x0000ffff08087812 */ /* 0x000fe200078ec0ff */
[----:B------:R-:W4:Y:S01]  /*16b530*/  LDL.LU R6, [R1+0x864] ;  /* 0x0008640001067983 */ /* 0x000f220000300800 */
[----:B------:R-:W-:-:S03]  /*16b540*/  LOP3.LUT R60, R60, 0xffff, RZ, 0xc0, !PT ;  /* 0x0000ffff3c3c7812 */ /* 0x000fc600078ec0ff */
[----:B------:R0:W-:Y:S01]  /*16b550*/  STL [R1+0x53f8], R11 ;  /* 0x0053f80b01007387 */ /* 0x0001e20000100800 */
[----:B------:R-:W-:Y:S01]  /*16b560*/  IMAD.X R13, R59, 0x1, R35, P0 ;  /* 0x000000013b0d7824 */ /* 0x000fe200000e0623 */
[----:B------:R-:W-:Y:S02]  /*16b570*/  PRMT R7, R7, 0x3340, R8 ;  /* 0x0000334007077816 */ /* 0x000fe40000000008 */
[----:B------:R-:W-:Y:S02]  /*16b580*/  LOP3.LUT R8, R33, 0xffff, RZ, 0xc0, !PT ;  /* 0x0000ffff21087812 */ /* 0x000fe400078ec0ff */
[----:B------:R-:W-:Y:S01]  /*16b590*/  STL.64 [R1+0xc90], R12 ;  /* 0x000c900c01007387 */ /* 0x000fe20000100a00 */
[----:B0-----:R-:W-:-:S05]  /*16b5a0*/  PRMT R11, R60, 0x3340, R0 ;  /* 0x000033403c0b7816 */ /* 0x001fca0000000000 */
[----:B------:R-:W-:Y:S04]  /*16b5b0*/  STL [R1+0x2e8], R11 ;  /* 0x0002e80b01007387 */ /* 0x000fe80000100800 */
[----:B------:R0:W-:Y:S04]  /*16b5c0*/  STL [R1+0x1a88], R7 ;  /* 0x001a880701007387 */ /* 0x0001e80000100800 */
[----:B------:R-:W3:Y:S01]  /*16b5d0*/  LDL.LU R33, [R1+0x6d90] ;  /* 0x006d900001217983 */ /* 0x000ee20000300800 */
[----:B------:R-:W-:Y:S02]  /*16b5e0*/  PRMT R60, R8, 0x3340, R0 ;  /* 0x00003340083c7816 */ /* 0x000fe40000000000 */
[----:B------:R-:W-:Y:S01]  /*16b5f0*/  LOP3.LUT R9, R3, 0xffff, RZ, 0xc0, !PT ;  /* 0x0000ffff03097812 */ /* 0x000fe200078ec0ff */
[----:B0-----:R-:W3:Y:S01]  /*16b600*/  LDL.LU R7, [R1+0x270] ;  /* 0x0002700001077983 */ /* 0x001ee20000300800 */
[----:B--2---:R-:W-:-:S04]  /*16b610*/  LOP3.LUT R11, R51, 0xffff, RZ, 0xc0, !PT ;  /* 0x0000ffff330b7812 */ /* 0x004fc800078ec0ff */
[----:B------:R-:W-:-:S04]  /*16b620*/  PRMT R3, R9, 0x3340, R11 ;  /* 0x0000334009037816 */ /* 0x000fc8000000000b */
[----:B------:R-:W-:Y:S02]  /*16b630*/  PRMT R12, R3, 0x5410, R60 ;  /* 0x00005410030c7816 */ /* 0x000fe4000000003c */
[----:B------:R-:W2:Y:S04]  /*16b640*/  LDL.LU R3, [R1+0x50e8] ;  /* 0x0050e80001037983 */ /* 0x000ea80000300800 */
[----:B------:R0:W-:Y:S04]  /*16b650*/  STL [R1+0x53ec], R12 ;  /* 0x0053ec0c01007387 */ /* 0x0001e80000100800 */
[----:B------:R-:W2:Y:S01]  /*16b660*/  LDL.LU R51, [R1+0x4e8] ;  /* 0x0004e80001337983 */ /* 0x000ea20000300800 */
[----:B0-----:R-:W-:-:S05]  /*16b670*/  IADD3 R12, P0, R58, R38, RZ ;  /* 0x000000263a0c7210 */ /* 0x001fca0007f1e0ff */
[----:B------:R-:W-:Y:S01]  /*16b680*/  IMAD.X R13, R59, 0x1, R39, P0 ;  /* 0x000000013b0d7824 */ /* 0x000fe200000e0627 */
[----:B------:R-:W-:Y:S02]  /*16b690*/  SHF.R.U32.HI R9, RZ, 0x8, R9 ;  /* 0x00000008ff097819 */ /* 0x000fe40000011609 */
[----:B------:R-:W-:Y:S02]  /*16b6a0*/  SHF.R.U32.HI R60, RZ, 0x8, R11 ;  /* 0x00000008ff3c7819 */ /* 0x000fe4000001160b */
[----:B------:R0:W-:Y:S01]  /*16b6b0*/  STL.64 [R1+0xc80], R12 ;  /* 0x000c800c01007387 */ /* 0x0001e20000100a00 */
[----:B------:R-:W-:Y:S02]  /*16b6c0*/  LOP3.LUT R9, R9, 0xffff, RZ, 0xc0, !PT ;  /* 0x0000ffff09097812 */ /* 0x000fe400078ec0ff */
[----:B------:R-:W-:Y:S02]  /*16b6d0*/  LOP3.LUT R60, R60, 0xffff, RZ, 0xc0, !PT ;  /* 0x0000ffff3c3c7812 */ /* 0x000fe400078ec0ff */
[----:B0-----:R-:W-:-:S02]  /*16b6e0*/  IADD3 R12, P0, R58, R40, RZ ;  /* 0x000000283a0c7210 */ /* 0x001fc40007f1e0ff */
[----:B------:R-:W-:-:S03]  /*16b6f0*/  PRMT R9, R9, 0x3340, R60 ;  /* 0x0000334009097816 */ /* 0x000fc6000000003c */
[----:B------:R-:W-:Y:S01]  /*16b700*/  IMAD.X R13, R59, 0x1, R41, P0 ;  /* 0x000000013b0d7824 */ /* 0x000fe200000e0629 */
[----:B------:R-:W-:Y:S01]  /*16b710*/  SHF.R.U32.HI R59, RZ, 0x8, R8 ;  /* 0x00000008ff3b7819 */ /* 0x000fe20000011608 */
[----:B------:R0:W-:Y:S03]  /*16b720*/  STL [R1+0x1a3c], R9 ;  /* 0x001a3c0901007387 */ /* 0x0001e60000100800 */
[----:B------:R-:W-:Y:S01]  /*16b730*/  LOP3.LUT R59, R59, 0xffff, RZ, 0xc0, !PT ;  /* 0x0000ffff3b3b7812 */ /* 0x000fe200078ec0ff */
[----:B------:R1:W-:Y:S03]  /*16b740*/  STL.64 [R1+0xc88], R12 ;  /* 0x000c880c01007387 */ /* 0x0003e60000100a00 */
[----:B0-----:R-:W-:-:S05]  /*16b750*/  PRMT R9, R59, 0x3340, R0 ;  /* 0x000033403b097816 */ /* 0x001fca0000000000 */
[----:B------:R3:W-:Y:S01]  /*16b760*/  STL [R1+0x2e4], R9 ;  /* 0x0002e40901007387 */ /* 0x0007e20000100800 */
[----:B-1----:R-:W-:-:S04]  /*16b770*/  LOP3.LUT R12, R53, 0xffff, RZ, 0xc0, !PT ;  /* 0x0000ffff350c7812 */ /* 0x002fc800078ec0ff */
[----:B------:R-:W-:Y:S02]  /*16b780*/  PRMT R59, R12, 0x3340, R0 ;  /* 0x000033400c3b7816 */ /* 0x000fe40000000000 */
[----:B----4-:R-:W-:Y:S02]  /*16b790*/  LOP3.LUT R8, R6, 0xffff, RZ, 0xc0, !PT ;  /* 0x0000ffff06087812 */ /* 0x010fe400078ec0ff */
[----:B------:R-:W4:Y:S01]  /*16b7a0*/  LDL.LU R6, [R1+0x50ec] ;  /* 0x0050ec0001067983 */ /* 0x000f220000300800 */
[----:B---3--:R-:W-:-:S04]  /*16b7b0*/  LOP3.LUT R9, R33, 0xffff, RZ, 0xc0, !PT ;  /* 0x0000ffff21097812 */ /* 0x008fc800078ec0ff */
[----:B------:R-:W-:Y:S02]  /*16b7c0*/  PRMT R60, R8, 0x3340, R9 ;  /* 0x00003340083c7816 */ /* 0x000fe40000000009 */
[----:B------:R-:W-:Y:S02]  /*16b7d0*/  SHF.R.U32.HI R8, RZ, 0x8, R8 ;  /* 0x00000008ff087819 */ /* 0x000fe40000011608 */
[----:B------:R-:W-:Y:S02]  /*16b7e0*/  PRMT R11, R60, 0x5410, R59 ;  /* 0x000054103c0b7816 */ /* 0x000fe4000000003b */
[----:B------:R-:W-:Y:S02]  /*16b7f0*/  SHF.R.U32.HI R60, RZ, 0x8, R9 ;  /* 0x00000008ff3c7819 */ /* 0x000fe40000011609 */
[----:B------:R-:W-:Y:S02]  /*16b800*/  SHF.R.U32.HI R59, RZ, 0x8, R10 ;  /* 0x00000008ff3b7819 */ /* 0x000fe4000001160a */
[----:B------:R-:W-:Y:S01]  /*16b810*/  LOP3.LUT R8, R8, 0xffff, RZ, 0xc0, !PT ;  /* 0x0000ffff08087812 */ /* 0x000fe200078ec0ff */
[----:B------:R-:W-:Y:S04]  /*16b820*/  STL [R1+0x53d4], R11 ;  /* 0x0053d40b01007387 */ /* 0x000fe80000100800 */
[----:B------:R-:W3:Y:S01]  /*16b830*/  LDL.LU R53, [R1+0x4ec] ;  /* 0x0004ec0001357983 */ /* 0x000ee20000300800 */
[----:B------:R-:W-:-:S02]  /*16b840*/  LOP3.LUT R60, R60, 0xffff, RZ, 0xc0, !PT ;  /* 0x0000ffff3c3c7812 */ /* 0x000fc400078ec0ff */
[----:B------:R-:W-:Y:S02]  /*16b850*/  LOP3.LUT R59, R59, 0xffff, RZ, 0xc0, !PT ;  /* 0x0000ffff3b3b7812 */ /* 0x000fe400078ec0ff */
[----:B------:R-:W-:Y:S02]  /*16b860*/  PRMT R33, R8, 0x3340, R60 ;  /* 0x0000334008217816 */ /* 0x000fe4000000003c */
[----:B------:R-:W-:Y:S02]  /*16b870*/  LOP3.LUT R8, R7, 0xffff, RZ, 0xc0, !PT ;  /* 0x0000ffff07087812 */ /* 0x000fe400078ec0ff */
[--C-:B------:R-:W-:Y:S01]  /*16b880*/  PRMT R9, R59, 0x3340, R0.reuse ;  /* 0x000033403b097816 */ /* 0x100fe20000000000 */
[----:B------:R-:W-:Y:S01]  /*16b890*/  VIADD R58, R58, UR6 ;  /* 0x000000063a3a7c36 */ /* 0x000fe20008000000 */
[----:B------:R-:W-:Y:S01]  /*16b8a0*/  ULDC UR6, c[0x0][0x248] ;  /* 0x0000920000067ab9 */ /* 0x000fe20000000800 */
[----:B------:R-:W-:Y:S01]  /*16b8b0*/  PRMT R59, R8, 0x3340, R0 ;  /* 0x00003340083b7816 */ /* 0x000fe20000000000 */
[----:B------:R-:W-:Y:S04]  /*16b8c0*/  STL [R1+0x6aa0], R33 ;  /* 0x006aa02101007387 */ /* 0x000fe80000100800 */
[----:B------:R0:W-:Y:S01]  /*16b8d0*/  STL [R1+0x2e0], R9 ;  /* 0x0002e00901007387 */ /* 0x0001e20000100800 */
[----:B------:R-:W-:-:S02]  /*16b8e0*/  IADD3 R10, P0, R58, R36, RZ ;  /* 0x000000243a0a7210 */ /* 0x000fc40007f1e0ff */
[----:B--2---:R-:W-:Y:S02]  /*16b8f0*/  LOP3.LUT R3, R3, 0xffff, RZ, 0xc0, !PT ;  /* 0x0000ffff03037812 */ /* 0x004fe400078ec0ff */
[----:B------:R-:W-:Y:S02]  /*16b900*/  LOP3.LUT R7, R51, 0xffff, RZ, 0xc0, !PT ;  /* 0x0000ffff33077812 */ /* 0x000fe400078ec0ff */
[----:B------:R-:W2:Y:S02]  /*16b910*/  LDL.LU R51, [R1+0x8b0] ;  /* 0x0008b00001337983 */ /* 0x000ea40000300800 */
[----:B------:R-:W-:Y:S02]  /*16b920*/  PRMT R60, R3, 0x3340, R7 ;  /* 0x00003340033c7816 */ /* 0x000fe40000000007 */
[----:B------:R-:W-:Y:S02]  /*16b930*/  SHF.R.U32.HI R3, RZ, 0x8, R3 ;  /* 0x00000008ff037819 */ /* 0x000fe40000011603 */
[----:B------:R-:W-:-:S02]  /*16b940*/  SHF.R.U32.HI R7, RZ, 0x8, R7 ;  /* 0x00000008ff077819 */ /* 0x000fc40000011607 */
[----:B0-----:R-:W-:Y:S02]  /*16b950*/  PRMT R9, R60, 0x5410, R59 ;  /* 0x000054103c097816 */ /* 0x001fe4000000003b */
[----:B------:R-:W-:Y:S02]  /*16b960*/  SHF.R.U32.HI R60, RZ, 0x8, R8 ;  /* 0x00000008ff3c7819 */ /* 0x000fe40000011608 */
[----:B------:R-:W-:Y:S02]  /*16b970*/  SHF.R.S32.HI R59, RZ, 0x1f, R58 ;  /* 0x0000001fff3b7819 */ /* 0x000fe4000001143a */
[----:B------:R-:W-:Y:S02]  /*16b980*/  LOP3.LUT R3, R3, 0xffff, RZ, 0xc0, !PT ;  /* 0x0000ffff03037812 */ /* 0x000fe400078ec0ff */
[----:B------:R-:W-:Y:S02]  /*16b990*/  LOP3.LUT R7, R7, 0xffff, RZ, 0xc0, !PT ;  /* 0x0000ffff07077812 */ /* 0x000fe400078ec0ff */
[----:B------:R-:W-:Y:S01]  /*16b9a0*/  LOP3.LUT R60, R60, 0xffff, RZ, 0xc0, !PT ;  /* 0x0000ffff3c3c7812 */ /* 0x000fe200078ec0ff */
[----:B------:R-:W-:Y:S01]  /*16b9b0*/  IMAD.X R11, R59, 0x1, R37, P0 ;  /* 0x000000013b0b7824 */ /* 0x000fe200000e0625 */
[----:B------:R-:W-:-:S02]  /*16b9c0*/  PRMT R7, R3, 0x3340, R7 ;  /* 0x0000334003077816 */ /* 0x000fc40000000007 */
[----:B------:R-:W-:Y:S01]  /*16b9d0*/  PRMT R3, R60, 0x3340, R0 ;  /* 0x000033403c037816 */ /* 0x000fe20000000000 */
[----:B------:R-:W-:Y:S04]  /*16b9e0*/  STL [R1+0x53a0], R9 ;  /* 0x0053a00901007387 */ /* 0x000fe80000100800 */
[----:B------:R0:W-:Y:S04]  /*16b9f0*/  STL.64 [R1+0xc78], R10 ;  /* 0x000c780a01007387 */ /* 0x0001e80000100a00 */
[----:B------:R-:W-:Y:S04]  /*16ba00*/  STL [R1+0x1a0c], R7 ;  /* 0x001a0c0701007387 */ /* 0x000fe80000100800 */
[----:B------:R3:W-:Y:S01]  /*16ba10*/  STL [R1+0x2dc], R3 ;  /* 0x0002dc0301007387 */ /* 0x0007e20000100800 */
[----:B0-----:R-:W-:-:S03]  /*16ba20*/  LOP3.LUT R10, R42, 0xffff, RZ, 0xc0, !PT ;  /* 0x0000ffff2a0a7812 */ /* 0x001fc600078ec0ff */
[----:B------:R-:W2:Y:S01]  /*16ba30*/  LDL.LU R42, [R1+0x6d8c] ;  /* 0x006d8c00012a7983 */ /* 0x000ea20000300800 */
[----:B------:R-:W-:Y:S02]  /*16ba40*/  IADD3 R8, P0, R58, R34, RZ ;  /* 0x000000223a087210 */ /* 0x000fe40007f1e0ff */
[----:B------:R-:W-:-:S03]  /*16ba50*/  PRMT R60, R10, 0x3340, R0 ;  /* 0x000033400a3c7816 */ /* 0x000fc60000000000 */
[----:B------:R-:W-:Y:S01]  /*16ba60*/  IMAD.X R9, R59, 0x1, R35, P0 ;  /* 0x000000013b097824 */ /* 0x000fe200000e0623 */
[----:B----4-:R-:W-:Y:S02]  /*16ba70*/  LOP3.LUT R6, R6, 0xffff, RZ, 0xc0, !PT ;  /* 0x0000ffff06067812 */ /* 0x010fe400078ec0ff */
[----:B---3--:R-:W-:-:S04]  /*16ba80*/  LOP3.LUT R3, R53, 0xffff, RZ, 0xc0, !PT ;  /* 0x0000ffff35037812 */ /* 0x008fc800078ec0ff */
[----:B------:R-:W-:-:S04]  /*16ba90*/  PRMT R7, R6, 0x3340, R3 ;  /* 0x0000334006077816 */ /* 0x000fc80000000003 */
[----:B------:R-:W-:Y:S02]  /*16baa0*/  PRMT R7, R7, 0x5410, R60 ;  /* 0x0000541007077816 */ /* 0x000fe4000000003c */
[----:B------:R-:W-:-:S03]  /*16bab0*/  SHF.R.U32.HI R60, RZ, 0x8, R10 ;  /* 0x00000008ff3c7819 */ /* 0x000fc6000001160a */
[----:B------:R-:W-:Y:S04]  /*16bac0*/  STL [R1+0x5394], R7 ;  /* 0x0053940701007387 */ /* 0x000fe80000100800 */
[----:B------:R0:W-:Y:S01]  /*16bad0*/  STL.64 [R1+0xc70], R8 ;  /* 0x000c700801007387 */ /* 0x0001e20000100a00 */
[----:B------:R-:W-:Y:S02]  /*16bae0*/  LOP3.LUT R60, R60, 0xffff, RZ, 0xc0, !PT ;  /* 0x0000ffff3c3c7812 */ /* 0x000fe400078ec0ff */
[----:B0-----:R-:W-:Y:S02]  /*16baf0*/  SHF.R.U32.HI R8, RZ, 0x8, R6 ;  /* 0x00000008ff087819 */ /* 0x001fe40000011606 */
[----:B------:R-:W-:Y:S01]  /*16bb00*/  SHF.R.U32.HI R9, RZ, 0x8, R3 ;  /* 0x00000008ff097819 */ /* 0x000fe20000011603 */
[----:B------:R-:W3:Y:S01]  /*16bb10*/  LDL.LU R7, [R1+0x8e0] ;  /* 0x0008e00001077983 */ /* 0x000ee20000300800 */
[----:B------:R-:W-:-:S02]  /*16bb20*/  PRMT R10, R60, 0x3340, R0 ;  /* 0x000033403c0a7816 */ /* 0x000fc40000000000 */
[----:B------:R-:W-:Y:S02]  /*16bb30*/  LOP3.LUT R8, R8, 0xffff, RZ, 0xc0, !PT ;  /* 0x0000ffff08087812 */ /* 0x000fe400078ec0ff */
[----:B------:R-:W-:Y:S01]  /*16bb40*/  LOP3.LUT R9, R9, 0xffff, RZ, 0xc0, !PT ;  /* 0x0000ffff09097812 */ /* 0x000fe200078ec0ff */
[----:B------:R-:W4:Y:S04]  /*16bb50*/  LDL.LU R3, [R1+0x420] ;  /* 0x0004200001037983 */ /* 0x000f280000300800 */
[----:B------:R-:W4:Y:S04]  /*16bb60*/  LDL.LU R6, [R1+0x50f0] ;  /* 0x0050f00001067983 */ /* 0x000f280000300800 */
[----:B------:R-:W4:Y:S01]  /*16bb70*/  LDL.LU R53, [R1+0x294] ;  /* 0x0002940001357983 */ /* 0x000f220000300800 */
[----:B------:R-:W-:-:S05]  /*16bb80*/  PRMT R8, R8, 0x3340, R9 ;  /* 0x0000334008087816 */ /* 0x000fca0000000009 */
[----:B------:R0:W-:Y:S04]  /*16bb90*/  STL [R1+0x54c], R8 ;  /* 0x00054c0801007387 */ /* 0x0001e80000100800 */
[----:B------:R1:W-:Y:S01]  /*16bba0*/  STL [R1+0x2d8], R10 ;  /* 0x0002d80a01007387 */ /* 0x0003e20000100800 */
[----:B------:R-:W-:Y:S02]  /*16bbb0*/  IADD3 R16, P0, R58, R38, RZ ;  /* 0x000000263a107210 */ /* 0x000fe40007f1e0ff */
[----:B0-----:R-:W-:-:S04]  /*16bbc0*/  LOP3.LUT R8, R50, 0xffff, RZ, 0xc0, !PT ;  /* 0x0000ffff32087812 */ /* 0x001fc800078ec0ff */
[----:B------:R-:W-:Y:S01]  /*16bbd0*/  PRMT R60, R8, 0x3340, R0 ;  /* 0x00003340083c7816 */ /* 0x000fe20000000000 */
[----:B------:R-:W-:Y:S01]  /*16bbe0*/  IMAD.X R17, R59, 0x1, R39, P0 ;  /* 0x000000013b117824 */ /* 0x000fe200000e0627 */
[----:B--2---:R-:W-:Y:S02]  /*16bbf0*/  LOP3.LUT R9, R51, 0xffff, RZ, 0xc0, !PT ;  /* 0x0000ffff33097812 */ /* 0x004fe400078ec0ff */
[----:B-1----:R-:W-:Y:S02]  /*16bc00*/  LOP3.LUT R10, R42, 0xffff, RZ, 0xc0, !PT ;  /* 0x0000ffff2a0a7812 */ /* 0x002fe400078ec0ff */
[----:B------:R-:W2:Y:S02]  /*16bc10*/  LDL.LU R42, [R1+0x6d88] ;  /* 0x006d8800012a7983 */ /* 0x000ea40000300800 */
[----:B------:R-:W-:-:S04]  /*16bc20*/  PRMT R11, R9, 0x3340, R10 ;  /* 0x00003340090b7816 */ /* 0x000fc8000000000a */
[----:B------:R-:W-:Y:S02]  /*16bc30*/  PRMT R11, R11, 0x5410, R60 ;  /* 0x000054100b0b7816 */ /* 0x000fe4000000003c */
[----:B------:R-:W-:Y:S02]  /*16bc40*/  SHF.R.U32.HI R60, RZ, 0x8, R10 ;  /* 0x00000008ff3c7819 */ /* 0x000fe4000001160a */
[----:B------:R-:W-:Y:S02]  /*16bc50*/  IADD3 R10, P0, R58, R40, RZ ;  /* 0x000000283a0a7210 */ /* 0x000fe40007f1e0ff */
[----:B------:R-:W-:Y:S01]  /*16bc60*/  SHF.R.U32.HI R9, RZ, 0x8, R9 ;  /* 0x00000008ff097819 */ /* 0x000fe20000011609 */
[----:B------:R0:W-:Y:S01]  /*16bc70*/  STL [R1+0x5384], R11 ;  /* 0x0053840b01007387 */ /* 0x0001e20000100800 */
[----:B------:R-:W-:Y:S02]  /*16bc80*/  LOP3.LUT R60, R60, 0xffff, RZ, 0xc0, !PT ;  /* 0x0000ffff3c3c7812 */ /* 0x000fe400078ec0ff */
[----:B------:R-:W-:Y:S01]  /*16bc90*/  LOP3.LUT R9, R9, 0xffff, RZ, 0xc0, !PT ;  /* 0x0000ffff09097812 */ /* 0x000fe200078ec0ff */
[----:B0-----:R-:W-:Y:S01]  /*16bca0*/  IMAD.X R11, R59, 0x1, R41, P0 ;  /* 0x000000013b0b7824 */ /* 0x001fe200000e0629 */
[----:B------:R-:W-:-:S02]  /*16bcb0*/  SHF.R.U32.HI R59, RZ, 0x8, R8 ;  /* 0x00000008ff3b7819 */ /* 0x000fc40000011608 */
[----:B------:R-:W-:Y:S02]  /*16bcc0*/  PRMT R9, R9, 0x3340, R60 ;  /* 0x0000334009097816 */ /* 0x000fe4000000003c */
[----:B------:R-:W-:Y:S01]  /*16bcd0*/  LOP3.LUT R59, R59, 0xffff, RZ, 0xc0, !PT ;  /* 0x0000ffff3b3b7812 */ /* 0x000fe200078ec0ff */
[----:B------:R0:W-:Y:S04]  /*16bce0*/  STL.64 [R1+0xc60], R16 ;  /* 0x000c601001007387 */ /* 0x0001e80000100a00 */
[----:B------:R3:W-:Y:S04]  /*16bcf0*/  STL [R1+0x548], R9 ;  /* 0x0005480901007387 */ /* 0x0007e80000100800 */
[----:B------:R-:W2:Y:S01]  /*16bd00*/  LDL.LU R50, [R1+0x50f4] ;  /* 0x0050f40001327983 */ /* 0x000ea20000300800 */
[----:B------:R-:W-:-:S03]  /*16bd10*/  PRMT R8, R59, 0x3340, R0 ;  /* 0x000033403b087816 */ /* 0x000fc60000000000 */
[----:B------:R-:W2:Y:S04]  /*16bd20*/  LDL.LU R51, [R1+0x6b8] ;  /* 0x0006b80001337983 */ /* 0x000ea80000300800 */
[----:B------:R-:W-:Y:S04]  /*16bd30*/  STL.64 [R1+0xc68], R10 ;  /* 0x000c680a01007387 */ /* 0x000fe80000100a00 */
[----:B------:R4:W-:Y:S01]  /*16bd40*/  STL [R1+0x2d4], R8 ;  /* 0x0002d40801007387 */ /* 0x0009e20000100800 */
[----:B0-----:R-:W-:-:S03]  /*16bd50*/  LOP3.LUT R16, R43, 0xffff, RZ, 0xc0, !PT ;  /* 0x0000ffff2b107812 */ /* 0x001fc600078ec0ff */
[----:B------:R-:W2:Y:S01]  /*16bd60*/  LDL.LU R43, [R1+0x6d84] ;  /* 0x006d8400012b7983 */ /* 0x000ea20000300800 */
[----:B------:R-:W-:Y:S01]  /*16bd70*/  PRMT R59, R16, 0x3340, R0 ;  /* 0x00003340103b7816 */ /* 0x000fe20000000000 */
[----:B------:R-:W-:Y:S01]  /*16bd80*/  VIADD R58, R58, UR6 ;  /* 0x000000063a3a7c36 */ /* 0x000fe20008000000 */
[----:B------:R-:W-:Y:S01]  /*16bd90*/  LOP3.LUT R44, R44, 0xffff, RZ, 0xc0, !PT ;  /* 0x0000ffff2c2c7812 */ /* 0x000fe200078ec0ff */
[----:B------:R-:W-:Y:S01]  /*16bda0*/  ULDC UR6, c[0x0][0x248] ;  /* 0x0000920000067ab9 */ /* 0x000fe20000000800 */
[----:B---3--:R-:W-:Y:S02]  /*16bdb0*/  LOP3.LUT R9, R7, 0xffff, RZ, 0xc0, !PT ;  /* 0x0000ffff07097812 */ /* 0x008fe400078ec0ff */
[----:B----4-:R-:W-:Y:S02]  /*16bdc0*/  LOP3.LUT R8, R3, 0xffff, RZ, 0xc0, !PT ;  /* 0x0000ffff03087812 */ /* 0x010fe400078ec0ff */
[----:B------:R-:W-:Y:S02]  /*16bdd0*/  LOP3.LUT R7, R6, 0xffff, RZ, 0xc0, !PT ;  /* 0x0000ffff06077812 */ /* 0x000fe400078ec0ff */
[----:B------:R-:W-:-:S02]  /*16bde0*/  LOP3.LUT R6, R53, 0xffff, RZ, 0xc0, !PT ;  /* 0x0000ffff35067812 */ /* 0x000fc400078ec0ff */
[----:B------:R-:W-:-:S04]  /*16bdf0*/  PRMT R60, R9, 0x3340, R8 ;  /* 0x00003340093c7816 */ /* 0x000fc80000000008 */
[----:B------:R-:W-:Y:S02]  /*16be00*/  PRMT R10, R60, 0x5410, R59 ;  /* 0x000054103c0a7816 */ /* 0x000fe4000000003b */
[----:B------:R-:W-:-:S03]  /*16be10*/  PRMT R59, R6, 0x3340, R0 ;  /* 0x00003340063b7816 */ /* 0x000fc60000000000 */
[----:B------:R0:W-:Y:S01]  /*16be20*/  STL [R1+0x50f0], R10 ;  /* 0x0050f00a01007387 */ /* 0x0001e20000100800 */
[----:B--2---:R-:W-:-:S04]  /*16be30*/  LOP3.LUT R3, R42, 0xffff, RZ, 0xc0, !PT ;  /* 0x0000ffff2a037812 */ /* 0x004fc800078ec0ff */
[----:B------:R-:W-:-:S04]  /*16be40*/  PRMT R60, R7, 0x3340, R3 ;  /* 0x00003340073c7816 */ /* 0x000fc80000000003 */
[----:B0-----:R-:W-:-:S05]  /*16be50*/  PRMT R10, R60, 0x5410, R59 ;  /* 0x000054103c0a7816 */ /* 0x001fca000000003b */
[----:B------:R0:W-:Y:S01]  /*16be60*/  STL [R1+0x50ec], R10 ;  /* 0x0050ec0a01007387 */ /* 0x0001e20000100800 */
[----:B------:R-:W-:Y:S02]  /*16be70*/  SHF.R.U32.HI R60, RZ, 0x8, R9 ;  /* 0x00000008ff3c7819 */ /* 0x000fe40000011609 */
[----:B------:R-:W-:Y:S02]  /*16be80*/  SHF.R.U32.HI R59, RZ, 0x8, R8 ;  /* 0x00000008ff3b7819 */ /* 0x000fe40000011608 */
[----:B------:R-:W-:Y:S02]  /*16be90*/  SHF.R.U32.HI R9, RZ, 0x8, R7 ;  /* 0x00000008ff097819 */ /* 0x000fe40000011607 */
[----:B------:R-:W-:Y:S01]  /*16bea0*/  SHF.R.U32.HI R8, RZ, 0x8, R3 ;  /* 0x00000008ff087819 */ /* 0x000fe20000011603 */
[----:B0-----:R-:W2:Y:S04]  /*16beb0*/  LDL.LU R10, [R1+0x90c] ;  /* 0x00090c00010a7983 */ /* 0x001ea80000300800 */
[----:B------:R-:W3:Y:S01]  /*16bec0*/  LDL.LU R53, [R1+0x424] ;  /* 0x0004240001357983 */ /* 0x000ee20000300800 */
[----:B------:R-:W-:-:S02]  /*16bed0*/  LOP3.LUT R3, R60, 0xffff, RZ, 0xc0, !PT ;  /* 0x0000ffff3c037812 */ /* 0x000fc400078ec0ff */
[----:B------:R-:W-:Y:S02]  /*16bee0*/  LOP3.LUT R7, R59, 0xffff, RZ, 0xc0, !PT ;  /* 0x0000ffff3b077812 */ /* 0x000fe400078ec0ff */
[----:B------:R-:W-:Y:S02]  /*16bef0*/  LOP3.LUT R60, R9, 0xffff, RZ, 0xc0, !PT ;  /* 0x0000ffff093c7812 */ /* 0x000fe400078ec0ff */
[----:B------:R-:W-:Y:S02]  /*16bf00*/  LOP3.LUT R59, R8, 0xffff, RZ, 0xc0, !PT ;  /* 0x0000ffff083b7812 */ /* 0x000fe400078ec0ff */
[----:B------:R-:W-:Y:S02]  /*16bf10*/  PRMT R42, R3, 0x3340, R7 ;  /* 0x00003340032a7816 */ /* 0x000fe40000000007 */
[----:B------:R-:W-:-:S03]  /*16bf20*/  PRMT R3, R60, 0x3340, R59 ;  /* 0x000033403c037816 */ /* 0x000fc6000000003b */
[----:B------:R-:W-:Y:S01]  /*16bf30*/  STL [R1+0x6aa4], R42 ;  /* 0x006aa42a01007387 */ /* 0x000fe20000100800 */
[----:B------:R-:W-:Y:S02]  /*16bf40*/  LOP3.LUT R7, R51, 0xffff, RZ, 0xc0, !PT ;  /* 0x0000ffff33077812 */ /* 0x000fe400078ec0ff */
[----:B------:R-:W-:Y:S02]  /*16bf50*/  LOP3.LUT R9, R43, 0xffff, RZ, 0xc0, !PT ;  /* 0x0000ffff2b097812 */ /* 0x000fe400078ec0ff */
[----:B------:R-:W4:Y:S04]  /*16bf60*/  LDL.LU R43, [R1+0x6d80] ;  /* 0x006d8000012b7983 */ /* 0x000f280000300800 */
[----:B------:R0:W-:Y:S01]  /*16bf70*/  STL [R1+0x19b8], R3 ;  /* 0x0019b80301007387 */ /* 0x0001e20000100800 */
[----:B------:R-:W-:-:S02]  /*16bf80*/  PRMT R59, R9, 0x3340, R0 ;  /* 0x00003340093b7816 */ /* 0x000fc40000000000 */
[----:B0-----:R-:W-:-:S04]  /*16bf90*/  LOP3.LUT R3, R50, 0xffff, RZ, 0xc0, !PT ;  /* 0x0000ffff32037812 */ /* 0x001fc800078ec0ff */
[----:B------:R-:W-:Y:S02]  /*16bfa0*/  PRMT R60, R3, 0x3340, R7 ;  /* 0x00003340033c7816 */ /* 0x000fe40000000007 */
[----:B------:R-:W-:Y:S02]  /*16bfb0*/  IADD3 R50, P0, R58, R36, RZ ;  /* 0x000000243a327210 */ /* 0x000fe40007f1e0ff */
[----:B------:R-:W-:Y:S02]  /*16bfc0*/  PRMT R8, R60, 0x5410, R59 ;  /* 0x000054103c087816 */ /* 0x000fe4000000003b */
[----:B------:R-:W-:Y:S02]  /*16bfd0*/  SHF.R.S32.HI R59, RZ, 0x1f, R58 ;  /* 0x0000001fff3b7819 */ /* 0x000fe4000001143a */
[----:B------:R-:W-:Y:S02]  /*16bfe0*/  SHF.R.U32.HI R60, RZ, 0x8, R6 ;  /* 0x00000008ff3c7819 */ /* 0x000fe40000011606 */
[----:B------:R-:W-:Y:S01]  /*16bff0*/  SHF.R.U32.HI R6, RZ, 0x8, R3 ;  /* 0x00000008ff067819 */ /* 0x000fe20000011603 */
[----:B------:R-:W-:Y:S01]  /*16c000*/  IMAD.X R51, R59, 0x1, R37, P0 ;  /* 0x000000013b337824 */ /* 0x000fe200000e0625 */
[----:B------:R-:W-:Y:S02]  /*16c010*/  STL [R1+0x50e8], R8 ;  /* 0x0050e80801007387 */ /* 0x000fe40000100800 */
[----:B------:R-:W-:-:S02]  /*16c020*/  LOP3.LUT R11, R6, 0xffff, RZ, 0xc0, !PT ;  /* 0x0000ffff060b7812 */ /* 0x000fc400078ec0ff */
[----:B------:R0:W-:Y:S01]  /*16c030*/  STL.64 [R1+0xc58], R50 ;  /* 0x000c583201007387 */ /* 0x0001e20000100a00 */
[----:B------:R-:W-:-:S03]  /*16c040*/  SHF.R.U32.HI R13, RZ, 0x8, R7 ;  /* 0x00000008ff0d7819 */ /* 0x000fc60000011607 */
[----:B0-----:R-:W4:Y:S04]  /*16c050*/  LDL.LU.64 R50, [R1+0x6d78] ;  /* 0x006d780001327983 */ /* 0x001f280000300a00 */
[----:B------:R-:W4:Y:S04]  /*16c060*/  LDL.LU R3, [R1+0x50f8] ;  /* 0x0050f80001037983 */ /* 0x000f280000300800 */
[----:B------:R-:W4:Y:S04]  /*16c070*/  LDL.LU R8, [R1+0x2a0] ;  /* 0x0002a00001087983 */ /* 0x000f280000300800 */
[----:B------:R-:W4:Y:S04]  /*16c080*/  LDL.LU R6, [R1+0x70c] ;  /* 0x00070c0001067983 */ /* 0x000f280000300800 */
[----:B------:R-:W4:Y:S01]  /*16c090*/  LDL.LU R7, [R1+0x938] ;  /* 0x0009380001077983 */ /* 0x000f220000300800 */
[----:B------:R-:W-:-:S02]  /*16c0a0*/  LOP3.LUT R60, R60, 0xffff, RZ, 0xc0, !PT ;  /* 0x0000ffff3c3c7812 */ /* 0x000fc400078ec0ff */
[----:B------:R-:W-:Y:S02]  /*16c0b0*/  LOP3.LUT R13, R13, 0xffff, RZ, 0xc0, !PT ;  /* 0x0000ffff0d0d7812 */ /* 0x000fe400078ec0ff */
[--C-:B------:R-:W-:Y:S02]  /*16c0c0*/  PRMT R15, R60, 0x3340, R0.reuse ;  /* 0x000033403c0f7816 */ /* 0x100fe40000000000 */
[----:B------:R-:W-:Y:S02]  /*16c0d0*/  PRMT R11, R11, 0x3340, R13 ;  /* 0x000033400b0b7816 */ /* 0x000fe4000000000d */
[----:B------:R-:W-:Y:S01]  /*16c0e0*/  LOP3.LUT R13, R52, 0xffff, RZ, 0xc0, !PT ;  /* 0x0000ffff340d7812 */ /* 0x000fe200078ec0ff */
[----:B------:R-:W-:Y:S04]  /*16c0f0*/  STL [R1+0x2d0], R15 ;  /* 0x0002d00f01007387 */ /* 0x000fe80000100800 */
[----:B------:R3:W-:Y:S01]  /*16c100*/  STL [R1+0x19a8], R11 ;  /* 0x0019a80b01007387 */ /* 0x0007e20000100800 */
[----:B------:R-:W-:-:S02]  /*16c110*/  PRMT R60, R13, 0x3340, R0 ;  /* 0x000033400d3c7816 */ /* 0x000fc40000000000 */
[----:B------:R-:W-:Y:S02]  /*16c120*/  IADD3 R52, P0, R58, R34, RZ ;  /* 0x000000223a347210 */ /* 0x000fe40007f1e0ff */
[----:B--2---:R-:W-:Y:S02]  /*16c130*/  LOP3.LUT R10, R10, 0xffff, RZ, 0xc0, !PT ;  /* 0x0000ffff0a0a7812 */ /* 0x004fe400078ec0ff */
[----:B---3--:R-:W-:-:S04]  /*16c140*/  LOP3.LUT R11, R53, 0xffff, RZ, 0xc0, !PT ;  /* 0x0000ffff350b7812 */ /* 0x008fc800078ec0ff */
[--C-:B------:R-:W-:Y:S02]  /*16c150*/  PRMT R15, R10, 0x3340, R11.reuse ;  /* 0x000033400a0f7816 */ /* 0x100fe4000000000b */
[----:B------:R-:W-:Y:S02]  /*16c160*/  SHF.R.U32.HI R10, RZ, 0x8, R10 ;  /* 0x00000008ff0a7819 */ /* 0x000fe4000001160a */
[----:B------:R-:W-:Y:S02]  /*16c170*/  SHF.R.U32.HI R11, RZ, 0x8, R11 ;  /* 0x00000008ff0b7819 */ /* 0x000fe4000001160b */
[----:B------:R-:W-:Y:S02]  /*16c180*/  PRMT R15, R15, 0x5410, R60 ;  /* 0x000054100f0f7816 */ /* 0x000fe4000000003c */
[----:B------:R-:W-:Y:S02]  /*16c190*/  SHF.R.U32.HI R60, RZ, 0x8, R13 ;  /* 0x00000008ff3c7819 */ /* 0x000fe4000001160d */
[----:B------:R-:W-:-:S02]  /*16c1a0*/  LOP3.LUT R10, R10, 0xffff, RZ, 0xc0, !PT ;  /* 0x0000ffff0a0a7812 */ /* 0x000fc400078ec0ff */
[----:B------:R-:W-:Y:S02]  /*16c1b0*/  LOP3.LUT R11, R11, 0xffff, RZ, 0xc0, !PT ;  /* 0x0000ffff0b0b7812 */ /* 0x000fe400078ec0ff */
[----:B------:R-:W-:Y:S01]  /*16c1c0*/  LOP3.LUT R60, R60, 0xffff, RZ, 0xc0, !PT ;  /* 0x0000ffff3c3c7812 */ /* 0x000fe200078ec0ff */
[----:B------:R0:W-:Y:S01]  /*16c1d0*/  STL [R1+0x50e4], R15 ;  /* 0x0050e40f01007387 */ /* 0x0001e20000100800 */
[----:B------:R-:W-:Y:S02]  /*16c1e0*/  IMAD.X R53, R59, 0x1, R35, P0 ;  /* 0x000000013b357824 */ /* 0x000fe400000e0623 */
[----:B------:R-:W-:Y:S02]  /*16c1f0*/  PRMT R13, R60, 0x3340, R0 ;  /* 0x000033403c0d7816 */ /* 0x000fe40000000000 */
[----:B------:R-:W-:Y:S02]  /*16c200*/  SHF.R.U32.HI R60, RZ, 0x8, R9 ;  /* 0x00000008ff3c7819 */ /* 0x000fe40000011609 */
[----:B0-----:R-:W-:-:S02]  /*16c210*/  PRMT R15, R10, 0x3340, R11 ;  /* 0x000033400a0f7816 */ /* 0x001fc4000000000b */
[----:B------:R-:W-:Y:S02]  /*16c220*/  IADD3 R10, P0, R58, R38, RZ ;  /* 0x000000263a0a7210 */ /* 0x000fe40007f1e0ff */
[----:B------:R-:W-:Y:S01]  /*16c230*/  LOP3.LUT R60, R60, 0xffff, RZ, 0xc0, !PT ;  /* 0x0000ffff3c3c7812 */ /* 0x000fe200078ec0ff */
[----:B------:R0:W-:Y:S02]  /*16c240*/  STL.64 [R1+0xc50], R52 ;  /* 0x000c503401007387 */ /* 0x0001e40000100a00 */
[----:B------:R-:W-:Y:S01]  /*16c250*/  IMAD.X R11, R59, 0x1, R39, P0 ;  /* 0x000000013b0b7824 */ /* 0x000fe200000e0627 */
[----:B------:R-:W-:Y:S01]  /*16c260*/  PRMT R9, R60, 0x3340, R0 ;  /* 0x000033403c097816 */ /* 0x000fe20000000000 */
[----:B0-----:R-:W2:Y:S04]  /*16c270*/  LDL.LU.64 R52, [R1+0x6d70] ;  /* 0x006d700001347983 */ /* 0x001ea80000300a00 */
[----:B------:R-:W-:Y:S04]  /*16c280*/  STL [R1+0x8d8], R15 ;  /* 0x0008d80f01007387 */ /* 0x000fe80000100800 */
[----:B------:R0:W-:Y:S04]  /*16c290*/  STL [R1+0x2cc], R13 ;  /* 0x0002cc0d01007387 */ /* 0x0001e80000100800 */
[----:B------:R1:W-:Y:S04]  /*16c2a0*/  STL.64 [R1+0xc48], R10 ;  /* 0x000c480a01007387 */ /* 0x0003e80000100a00 */
[----:B0-----:R-:W3:Y:S04]  /*16c2b0*/  LDL.LU R13, [R1+0x50fc] ;  /* 0x0050fc00010d7983 */ /* 0x001ee80000300800 */
[----:B------:R0:W-:Y:S04]  /*16c2c0*/  STL [R1+0x2c8], R9 ;  /* 0x0002c80901007387 */ /* 0x0001e80000100800 */
[----:B-1----:R-:W2:Y:S04]  /*16c2d0*/  LDL.LU R10, [R1+0x2a4] ;  /* 0x0002a400010a7983 */ /* 0x002ea80000300800 */
[----:B------:R-:W2:Y:S01]  /*16c2e0*/  LDL.LU R11, [R1+0x72c] ;  /* 0x00072c00010b7983 */ /* 0x000ea20000300800 */
[----:B----4-:R-:W-:-:S02]  /*16c2f0*/  LOP3.LUT R3, R3, 0xffff, RZ, 0xc0, !PT ;  /* 0x0000ffff03037812 */ /* 0x010fc400078ec0ff */
[----:B0-----:R-:W-:Y:S02]  /*16c300*/  LOP3.LUT R9, R8, 0xffff, RZ, 0xc0, !PT ;  /* 0x0000ffff08097812 */ /* 0x001fe400078ec0ff */
[----:B------:R-:W-:Y:S02]  /*16c310*/  LOP3.LUT R6, R6, 0xffff, RZ, 0xc0, !PT ;  /* 0x0000ffff06067812 */ /* 0x000fe400078ec0ff */
[----:B------:R-:W-:Y:S02]  /*16c320*/  LOP3.LUT R8, R7, 0xffff, RZ, 0xc0, !PT ;  /* 0x0000ffff07087812 */ /* 0x000fe400078ec0ff */
[----:B------:R-:W-:Y:S02]  /*16c330*/  LOP3.LUT R7, R43, 0xffff, RZ, 0xc0, !PT ;  /* 0x0000ffff2b077812 */ /* 0x000fe400078ec0ff */
[----:B------:R-:W-:Y:S02]  /*16c340*/  PRMT R60, R9, 0x3340, R0 ;  /* 0x00003340093c7816 */ /* 0x000fe40000000000 */
[----:B------:R-:W-:-:S02]  /*16c350*/  PRMT R15, R3, 0x3340, R6 ;  /* 0x00003340030f7816 */ /* 0x000fc40000000006 */
[----:B------:R-:W-:Y:S02]  /*16c360*/  IADD3 R42, P0, R58, R40, RZ ;  /* 0x000000283a2a7210 */ /* 0x000fe40007f1e0ff */
[----:B------:R-:W-:Y:S02]  /*16c370*/  PRMT R17, R15, 0x5410, R60 ;  /* 0x000054100f117816 */ /* 0x000fe4000000003c */
[----:B------:R-:W-:Y:S02]  /*16c380*/  PRMT R60, R44, 0x3340, R0 ;  /* 0x000033402c3c7816 */ /* 0x000fe40000000000 */
[----:B------:R-:W-:Y:S01]  /*16c390*/  PRMT R15, R8, 0x3340, R7 ;  /* 0x00003340080f7816 */ /* 0x000fe20000000007 */
[----:B------:R-:W-:-:S03]  /*16c3a0*/  IMAD.X R43, R59, 0x1, R41, P0 ;  /* 0x000000013b2b7824 */ /* 0x000fc600000e0629 */
[----:B------:R-:W-:Y:S01]  /*16c3b0*/  PRMT R15, R15, 0x5410, R60 ;  /* 0x000054100f0f7816 */ /* 0x000fe2000000003c */
[----:B------:R0:W-:Y:S01]  /*16c3c0*/  STL [R1+0x50dc], R17 ;  /* 0x0050dc1101007387 */ /* 0x0001e20000100800 */
[----:B------:R-:W-:Y:S02]  /*16c3d0*/  SHF.R.U32.HI R60, RZ, 0x8, R8 ;  /* 0x00000008ff3c7819 */ /* 0x000fe40000011608 */
[----:B------:R-:W-:Y:S01]  /*16c3e0*/  SHF.R.U32.HI R3, RZ, 0x8, R3 ;  /* 0x00000008ff037819 */ /* 0x000fe20000011603 */
[----:B------:R1:W-:Y:S04]  /*16c3f0*/  STL [R1+0x50e0], R15 ;  /* 0x0050e00f01007387 */ /* 0x0003e80000100800 */
[----:B------:R4:W-:Y:S04]  /*16c400*/  STL.64 [R1+0xc40], R42 ;  /* 0x000c402a01007387 */ /* 0x0009e80000100a00 */
[----:B------:R-:W2:Y:S01]  /*16c410*/  LDL.LU R8, [R1+0x26f0] ;  /* 0x0026f00001087983 */ /* 0x000ea20000300800 */
[----:B------:R-:W-:-:S02]  /*16c420*/  SHF.R.U32.HI R59, RZ, 0x8, R7 ;  /* 0x00000008ff3b7819 */ /* 0x000fc40000011607 */
[----:B------:R-:W-:Y:S02]  /*16c430*/  LOP3.LUT R7, R60, 0xffff, RZ, 0xc0, !PT ;  /* 0x0000ffff3c077812 */ /* 0x000fe400078ec0ff */
[----:B0-----:R-:W-:Y:S02]  /*16c440*/  SHF.R.U32.HI R17, RZ, 0x8, R6 ;  /* 0x00000008ff117819 */ /* 0x001fe40000011606 */
[----:B------:R-:W2:Y:S01]  /*16c450*/  LDL.LU R6, [R1+0x430] ;  /* 0x0004300001067983 */ /* 0x000ea20000300800 */
[----:B------:R-:W-:-:S03]  /*16c460*/  LOP3.LUT R60, R3, 0xffff, RZ, 0xc0, !PT ;  /* 0x0000ffff033c7812 */ /* 0x000fc600078ec0ff */
[----:B------:R-:W2:Y:S01]  /*16c470*/  LDL.LU R3, [R1+0x26f4] ;  /* 0x0026f40001037983 */ /* 0x000ea20000300800 */
[----:B-1----:R-:W-:-:S04]  /*16c480*/  LOP3.LUT R15, R59, 0xffff, RZ, 0xc0, !PT ;  /* 0x0000ffff3b0f7812 */ /* 0x002fc800078ec0ff */
[----:B----4-:R-:W-:Y:S02]  /*16c490*/  PRMT R43, R7, 0x3340, R15 ;  /* 0x00003340072b7816 */ /* 0x010fe4000000000f */
[----:B------:R-:W4:Y:S01]  /*16c4a0*/  LDL.LU R7, [R1+0x42c] ;  /* 0x00042c0001077983 */ /* 0x000f220000300800 */
[----:B------:R-:W-:-:S04]  /*16c4b0*/  LOP3.LUT R59, R17, 0xffff, RZ, 0xc0, !PT ;  /* 0x0000ffff113b7812 */ /* 0x000fc800078ec0ff */
[----:B------:R-:W-:Y:S01]  /*16c4c0*/  PRMT R15, R60, 0x3340, R59 ;  /* 0x000033403c0f7816 */ /* 0x000fe2000000003b */
[----:B------:R-:W-:Y:S04]  /*16c4d0*/  STL [R1+0x6aa8], R43 ;  /* 0x006aa82b01007387 */ /* 0x000fe80000100800 */
[----:B------:R0:W-:Y:S01]  /*16c4e0*/  STL [R1+0x8cc], R15 ;  /* 0x0008cc0f01007387 */ /* 0x0001e20000100800 */
[----:B------:R-:W-:Y:S01]  /*16c4f0*/  VIADD R58, R58, UR6 ;  /* 0x000000063a3a7c36 */ /* 0x000fe20008000000 */
[----:B------:R-:W-:Y:S01]  /*16c500*/  SHF.R.U32.HI R9, RZ, 0x8, R9 ;  /* 0x00000008ff097819 */ /* 0x000fe20000011609 */
[----:B------:R-:W-:-:S03]  /*16c510*/  ULDC UR6, c[0x0][0x248] ;  /* 0x0000920000067ab9 */ /* 0x000fc60000000800 */
[----:B------:R-:W-:Y:S02]  /*16c520*/  IADD3 R42, P0, R58, R36, RZ ;  /* 0x000000243a2a7210 */ /* 0x000fe40007f1e0ff */
[----:B------:R-:W-:-:S04]  /*16c530*/  LOP3.LUT R9, R9, 0xffff, RZ, 0xc0, !PT ;  /* 0x0000ffff09097812 */ /* 0x000fc800078ec0ff */
[--C-:B------:R-:W-:Y:S02]  /*16c540*/  PRMT R9, R9, 0x3340, R0.reuse ;  /* 0x0000334009097816 */ /* 0x100fe40000000000 */
[----:B---3--:R-:W-:Y:S02]  /*16c550*/  LOP3.LUT R13, R13, 0xffff, RZ, 0xc0, !PT ;  /* 0x0000ffff0d0d7812 */ /* 0x008fe400078ec0ff */
[----:B--2---:R-:W-:Y:S02]  /*16c560*/  LOP3.LUT R10, R10, 0xffff, RZ, 0xc0, !PT ;  /* 0x0000ffff0a0a7812 */ /* 0x004fe400078ec0ff */
[----:B------:R-:W-:Y:S02]  /*16c570*/  LOP3.LUT R11, R11, 0xffff, RZ, 0xc0, !PT ;  /* 0x0000ffff0b0b7812 */ /* 0x000fe400078ec0ff */
[----:B------:R-:W-:Y:S02]  /*16c580*/  PRMT R59, R10, 0x3340, R0 ;  /* 0x000033400a3b7816 */ /* 0x000fe40000000000 */
[----:B------:R-:W-:-:S04]  /*16c590*/  PRMT R60, R13, 0x3340, R11 ;  /* 0x000033400d3c7816 */ /* 0x000fc8000000000b */
[----:B0-----:R-:W-:Y:S02]  /*16c5a0*/  PRMT R15, R60, 0x5410, R59 ;  /* 0x000054103c0f7816 */ /* 0x001fe4000000003b */
[----:B------:R-:W-:Y:S02]  /*16c5b0*/  SHF.R.U32.HI R60, RZ, 0x8, R13 ;  /* 0x00000008ff3c7819 */ /* 0x000fe4000001160d */
[----:B------:R-:W-:Y:S02]  /*16c5c0*/  SHF.R.U32.HI R59, RZ, 0x8, R11 ;  /* 0x00000008ff3b7819 */ /* 0x000fe4000001160b */
[----:B------:R-:W-:Y:S02]  /*16c5d0*/  LOP3.LUT R60, R60, 0xffff, RZ, 0xc0, !PT ;  /* 0x0000ffff3c3c7812 */ /* 0x000fe400078ec0ff */
[----:B------:R-:W-:-:S04]  /*16c5e0*/  LOP3.LUT R59, R59, 0xffff, RZ, 0xc0, !PT ;  /* 0x0000ffff3b3b7812 */ /* 0x000fc800078ec0ff */
[----:B------:R-:W-:Y:S02]  /*16c5f0*/  PRMT R11, R60, 0x3340, R59 ;  /* 0x000033403c0b7816 */ /* 0x000fe4000000003b */
[----:B------:R-:W-:Y:S02]  /*16c600*/  SHF.R.U32.HI R60, RZ, 0x8, R10 ;  /* 0x00000008ff3c7819 */ /* 0x000fe4000001160a */
[----:B------:R-:W-:Y:S02]  /*16c610*/  SHF.R.S32.HI R59, RZ, 0x1f, R58 ;  /* 0x0000001fff3b7819 */ /* 0x000fe4000001143a */
[----:B------:R-:W-:-:S03]  /*16c620*/  LOP3.LUT R60, R60, 0xffff, RZ, 0xc0, !PT ;  /* 0x0000ffff3c3c7812 */ /* 0x000fc600078ec0ff */
[----:B------:R-:W-:Y:S01]  /*16c630*/  IMAD.X R43, R59, 0x1, R37, P0 ;  /* 0x000000013b2b7824 */ /* 0x000fe200000e0625 */
[----:B------:R-:W-:Y:S01]  /*16c640*/  PRMT R10, R60, 0x3340, R0 ;  /* 0x000033403c0a7816 */ /* 0x000fe20000000000 */
[----:B------:R-:W-:Y:S04]  /*16c650*/  STL [R1+0x50d8], R15 ;  /* 0x0050d80f01007387 */ /* 0x000fe80000100800 */
[----:B------:R0:W-:Y:S04]  /*16c660*/  STL [R1+0x4f8], R11 ;  /* 0x0004f80b01007387 */ /* 0x0001e80000100800 */
[----:B------:R-:W-:Y:S01]  /*16c670*/  STL.64 [R1+0xc38], R42 ;  /* 0x000c382a01007387 */ /* 0x000fe20000100a00 */
[----:B------:R-:W-:-:S03]  /*16c680*/  LOP3.LUT R8, R8, 0xffff, RZ, 0xc0, !PT ;  /* 0x0000ffff08087812 */ /* 0x000fc600078ec0ff */
[----:B------:R-:W-:Y:S04]  /*16c690*/  STL [R1+0x2c4], R10 ;  /* 0x0002c40a01007387 */ /* 0x000fe80000100800 */
[----:B------:R1:W-:Y:S01]  /*16c6a0*/  STL [R1+0x2c0], R9 ;  /* 0x0002c00901007387 */ /* 0x0003e20000100800 */
[----:B------:R-:W-:Y:S02]  /*16c6b0*/  LOP3.LUT R6, R6, 0xffff, RZ, 0xc0, !PT ;  /* 0x0000ffff06067812 */ /* 0x000fe400078ec0ff */
[----:B0-----:R-:W-:Y:S02]  /*16c6c0*/  LOP3.LUT R11, R57, 0xffff, RZ, 0xc0, !PT ;  /* 0x0000ffff390b7812 */ /* 0x001fe400078ec0ff */
[----:B------:R-:W-:Y:S01]  /*16c6d0*/  LOP3.LUT R13, R56, 0xffff, RZ, 0xc0, !PT ;  /* 0x0000ffff380d7812 */ /* 0x000fe200078ec0ff */
[----:B------:R-:W2:Y:S04]  /*16c6e0*/  LDL.LU R57, [R1+0x6d68] ;  /* 0x006d680001397983 */ /* 0x000ea80000300800 */
[----:B------:R-:W3:Y:S01]  /*16c6f0*/  LDL.LU R56, [R1+0x6d64] ;  /* 0x006d640001387983 */ /* 0x000ee20000300800 */
[----:B-1----:R-:W-:-:S02]  /*16c700*/  LOP3.LUT R9, R3, 0xffff, RZ, 0xc0, !PT ;  /* 0x0000ffff03097812 */ /* 0x002fc400078ec0ff */
[----:B------:R-:W-:Y:S02]  /*16c710*/  PRMT R60, R11, 0x3340, R0 ;  /* 0x000033400b3c7816 */ /* 0x000fe40000000000 */
[----:B------:R-:W-:Y:S02]  /*16c720*/  PRMT R3, R8, 0x3340, R6 ;  /* 0x0000334008037816 */ /* 0x000fe40000000006 */
[----:B----4-:R-:W-:Y:S01]  /*16c730*/  LOP3.LUT R15, R7, 0xffff, RZ, 0xc0, !PT ;  /* 0x0000ffff070f7812 */ /* 0x010fe200078ec0ff */
[----:B------:R-:W4:Y:S04]  /*16c740*/  LDL.LU R10, [R1+0x5100] ;  /* 0x00510000010a7983 */ /* 0x000f280000300800 */
[----:B------:R-:W2:Y:S01]  /*16c750*/  LDL.LU R7, [R1+0x3b8] ;  /* 0x0003b80001077983 */ /* 0x000ea20000300800 */
[----:B------:R-:W-:-:S05]  /*16c760*/  PRMT R3, R3, 0x5410, R60 ;  /* 0x0000541003037816 */ /* 0x000fca000000003c */
[----:B------:R0:W-:Y:S01]  /*16c770*/  STL [R1+0x50d4], R3 ;  /* 0x0050d40301007387 */ /* 0x0001e20000100800 */
[----:B------:R-:W-:Y:S02]  /*16c780*/  PRMT R60, R13, 0x3340, R0 ;  /* 0x000033400d3c7816 */ /* 0x000fe40000000000 */
[----:B------:R-:W-:Y:S02]  /*16c790*/  PRMT R17, R9, 0x3340, R15 ;  /* 0x0000334009117816 */ /* 0x000fe4000000000f */
[----:B------:R-:W-:Y:S01]  /*16c7a0*/  IADD3 R42, P0, R58, R34, RZ ;  /* 0x000000223a2a7210 */ /* 0x000fe20007f1e0ff */
[----:B0-----:R-:W3:Y:S01]  /*16c7b0*/  LDL.LU R3, [R1+0x7a0] ;  /* 0x0007a00001037983 */ /* 0x001ee20000300800 */
[----:B------:R-:W-:-:S03]  /*16c7c0*/  PRMT R17, R17, 0x5410, R60 ;  /* 0x0000541011117816 */ /* 0x000fc6000000003c */
[----:B------:R-:W-:Y:S01]  /*16c7d0*/  IMAD.X R43, R59, 0x1, R35, P0 ;  /* 0x000000013b2b7824 */ /* 0x000fe200000e0623 */
[----:B------:R-:W-:Y:S02]  /*16c7e0*/  SHF.R.U32.HI R9, RZ, 0x8, R9 ;  /* 0x00000008ff097819 */ /* 0x000fe40000011609 */
[----:B------:R-:W-:Y:S02]  /*16c7f0*/  SHF.R.U32.HI R8, RZ, 0x8, R8 ;  /* 0x00000008ff087819 */ /* 0x000fe40000011608 */
[----:B------:R-:W-:Y:S01]  /*16c800*/  SHF.R.U32.HI R6, RZ, 0x8, R6 ;  /* 0x00000008ff067819 */ /* 0x000fe20000011606 */
[----:B------:R0:W-:Y:S01]  /*16c810*/  STL [R1+0x50d0], R17 ;  /* 0x0050d01101007387 */ /* 0x0001e20000100800 */
[----:B------:R-:W-:-:S03]  /*16c820*/  SHF.R.U32.HI R60, RZ, 0x8, R15 ;  /* 0x00000008ff3c7819 */ /* 0x000fc6000001160f */
[----:B------:R1:W-:Y:S01]  /*16c830*/  STL.64 [R1+0xc20], R42 ;  /* 0x000c202a01007387 */ /* 0x0003e20000100a00 */
[----:B------:R-:W-:Y:S02]  /*16c840*/  LOP3.LUT R15, R9, 0xffff, RZ, 0xc0, !PT ;  /* 0x0000ffff090f7812 */ /* 0x000fe400078ec0ff */
[----:B------:R-:W-:Y:S01]  /*16c850*/  LOP3.LUT R19, R6, 0xffff, RZ, 0xc0, !PT ;  /* 0x0000ffff06137812 */ /* 0x000fe200078ec0ff */
[----:B------:R-:W3:Y:S01]  /*16c860*/  LDL.LU R9, [R1+0x3b4] ;  /* 0x0003b40001097983 */ /* 0x000ee20000300800 */
[----:B0-----:R-:W-:-:S03]  /*16c870*/  LOP3.LUT R17, R8, 0xffff, RZ, 0xc0, !PT ;  /* 0x0000ffff08117812 */ /* 0x001fc600078ec0ff */
[----:B------:R-:W3:Y:S04]  /*16c880*/  LDL.LU R8, [R1+0x5104] ;  /* 0x0051040001087983 */ /* 0x000ee80000300800 */
[----:B------:R-:W3:Y:S01]  /*16c890*/  LDL.LU R6, [R1+0x7ac] ;  /* 0x0007ac0001067983 */ /* 0x000ee20000300800 */
[----:B------:R-:W-:Y:S02]  /*16c8a0*/  LOP3.LUT R60, R60, 0xffff, RZ, 0xc0, !PT ;  /* 0x0000ffff3c3c7812 */ /* 0x000fe400078ec0ff */
[----:B-1----:R-:W-:Y:S02]  /*16c8b0*/  IADD3 R42, P0, R58, R38, RZ ;  /* 0x000000263a2a7210 */ /* 0x002fe40007f1e0ff */
[----:B------:R-:W-:Y:S02]  /*16c8c0*/  PRMT R17, R17, 0x3340, R19 ;  /* 0x0000334011117816 */ /* 0x000fe40000000013 */
[----:B------:R-:W-:Y:S01]  /*16c8d0*/  PRMT R15, R15, 0x3340, R60 ;  /* 0x000033400f0f7816 */ /* 0x000fe2000000003c */
[----:B------:R-:W-:-:S02]  /*16c8e0*/  IMAD.X R43, R59, 0x1, R39, P0 ;  /* 0x000000013b2b7824 */ /* 0x000fc400000e0627 */
[----:B------:R-:W-:Y:S04]  /*16c8f0*/  STL [R1+0x8c0], R17 ;  /* 0x0008c01101007387 */ /* 0x000fe80000100800 */
[----:B------:R-:W-:Y:S01]  /*16c900*/  STL [R1+0x4fc], R15 ;  /* 0x0004fc0f01007387 */ /* 0x000fe20000100800 */
[----:B------:R-:W-:-:S03]  /*16c910*/  SHF.R.U32.HI R60, RZ, 0x8, R13 ;  /* 0x00000008ff3c7819 */ /* 0x000fc6000001160d */
[----:B------:R0:W-:Y:S01]  /*16c920*/  STL.64 [R1+0xc30], R42 ;  /* 0x000c302a01007387 */ /* 0x0001e20000100a00 */
[----:B------:R-:W-:Y:S02]  /*16c930*/  LOP3.LUT R60, R60, 0xffff, RZ, 0xc0, !PT ;  /* 0x0000ffff3c3c7812 */ /* 0x000fe400078ec0ff */
[----:B0-----:R-:W-:Y:S02]  /*16c940*/  IADD3 R42, P0, R58, R40, RZ ;  /* 0x000000283a2a7210 */ /* 0x001fe40007f1e0ff */
        /* <DEDUP_REMOVED lines=8> */
[----:B------:R-:W-:Y:S01]  /*16c9d0*/  VIADD R58, R58, UR6 ;  /* 0x000000063a3a7c36 */ /* 0x000fe20008000000 */
[----:B------:R-:W-:Y:S01]  /*16c9e0*/  LOP3.LUT R46, R46, 0xffff, RZ, 0xc0, !PT ;  /* 0x0000ffff2e2e7812 */ /* 0x000fe200078ec0ff */
[----:B------:R-:W-:-:S03]  /*16c9f0*/  ULDC UR6, c[0x0][0x248] ;  /* 0x0000920000067ab9 */ /* 0x000fc60000000800 */
[----:B-1----:R-:W-:Y:S02]  /*16ca00*/  IADD3 R42, P0, R58, R36, RZ ;  /* 0x000000243a2a7210 */ /* 0x002fe40007f1e0ff */
[----:B----4-:R-:W-:Y:S02]  /*16ca10*/  LOP3.LUT R10, R10, 0xffff, RZ, 0xc0, !PT ;  /* 0x0000ffff0a0a7812 */ /* 0x010fe400078ec0ff */
[----:B--2---:R-:W-:-:S04]  /*16ca20*/  LOP3.LUT R11, R7, 0xffff, RZ, 0xc0, !PT ;  /* 0x0000ffff070b7812 */ /* 0x004fc800078ec0ff */
[----:B------:R-:W-:Y:S02]  /*16ca30*/  PRMT R59, R11, 0x3340, R0 ;  /* 0x000033400b3b7816 */ /* 0x000fe40000000000 */
[----:B---3--:R-:W-:Y:S02]  /*16ca40*/  LOP3.LUT R13, R3, 0xffff, RZ, 0xc0, !PT ;  /* 0x0000ffff030d7812 */ /* 0x008fe400078ec0ff */
[----:B------:R-:W2:Y:S04]  /*16ca50*/  LDL.LU R3, [R1+0x2700] ;  /* 0x0027000001037983 */ /* 0x000ea80000300800 */
[----:B------:R-:W3:Y:S01]  /*16ca60*/  LDL.LU R7, [R1+0x438] ;  /* 0x0004380001077983 */ /* 0x000ee20000300800 */
[----:B------:R-:W-:Y:S02]  /*16ca70*/  PRMT R60, R10, 0x3340, R13 ;  /* 0x000033400a3c7816 */ /* 0x000fe4000000000d */
[----:B------:R-:W-:-:S02]  /*16ca80*/  SHF.R.U32.HI R10, RZ, 0x8, R10 ;  /* 0x00000008ff0a7819 */ /* 0x000fc4000001160a */
[----:B------:R-:W-:Y:S02]  /*16ca90*/  PRMT R15, R60, 0x5410, R59 ;  /* 0x000054103c0f7816 */ /* 0x000fe4000000003b */
[----:B------:R-:W-:Y:S02]  /*16caa0*/  SHF.R.U32.HI R60, RZ, 0x8, R13 ;  /* 0x00000008ff3c7819 */ /* 0x000fe4000001160d */
[----:B------:R-:W-:Y:S02]  /*16cab0*/  SHF.R.U32.HI R59, RZ, 0x8, R11 ;  /* 0x00000008ff3b7819 */ /* 0x000fe4000001160b */
[----:B------:R-:W-:Y:S02]  /*16cac0*/  LOP3.LUT R10, R10, 0xffff, RZ, 0xc0, !PT ;  /* 0x0000ffff0a0a7812 */ /* 0x000fe400078ec0ff */
[----:B------:R-:W-:Y:S02]  /*16cad0*/  LOP3.LUT R60, R60, 0xffff, RZ, 0xc0, !PT ;  /* 0x0000ffff3c3c7812 */ /* 0x000fe400078ec0ff */
[----:B------:R-:W-:-:S02]  /*16cae0*/  LOP3.LUT R59, R59, 0xffff, RZ, 0xc0, !PT ;  /* 0x0000ffff3b3b7812 */ /* 0x000fc400078ec0ff */
[----:B------:R-:W-:Y:S02]  /*16caf0*/  PRMT R13, R10, 0x3340, R60 ;  /* 0x000033400a0d7816 */ /* 0x000fe4000000003c */
[----:B------:R-:W-:Y:S02]  /*16cb00*/  LOP3.LUT R10, R9, 0xffff, RZ, 0xc0, !PT ;  /* 0x0000ffff090a7812 */ /* 0x000fe400078ec0ff */
[----:B------:R-:W-:Y:S02]  /*16cb10*/  LOP3.LUT R8, R8, 0xffff, RZ, 0xc0, !PT ;  /* 0x0000ffff08087812 */ /* 0x000fe400078ec0ff */
[----:B------:R-:W-:Y:S02]  /*16cb20*/  LOP3.LUT R9, R6, 0xffff, RZ, 0xc0, !PT ;  /* 0x0000ffff06097812 */ /* 0x000fe400078ec0ff */
[--C-:B------:R-:W-:Y:S02]  /*16cb30*/  PRMT R11, R59, 0x3340, R0.reuse ;  /* 0x000033403b0b7816 */ /* 0x100fe40000000000 */
[----:B------:R-:W-:Y:S01]  /*16cb40*/  PRMT R59, R10, 0x3340, R0 ;  /* 0x000033400a3b7816 */ /* 0x000fe20000000000 */
[----:B------:R-:W-:Y:S01]  /*16cb50*/  STL [R1+0x29b0], R15 ;  /* 0x0029b00f01007387 */ /* 0x000fe20000100800 */
[----:B------:R-:W-:-:S03]  /*16cb60*/  PRMT R60, R8, 0x3340, R9 ;  /* 0x00003340083c7816 */ /* 0x000fc60000000009 */
[----:B------:R-:W-:Y:S04]  /*16cb70*/  STL [R1+0x4f0], R13 ;  /* 0x0004f00d01007387 */ /* 0x000fe80000100800 */
[----:B------:R0:W-:Y:S01]  /*16cb80*/  STL [R1+0x2b4], R11 ;  /* 0x0002b40b01007387 */ /* 0x0001e20000100800 */
[----:B------:R-:W-:Y:S02]  /*16cb90*/  SHF.R.U32.HI R8, RZ, 0x8, R8 ;  /* 0x00000008ff087819 */ /* 0x000fe40000011608 */
[----:B------:R-:W-:Y:S01]  /*16cba0*/  SHF.R.U32.HI R9, RZ, 0x8, R9 ;  /* 0x00000008ff097819 */ /* 0x000fe20000011609 */
[----:B------:R-:W4:Y:S01]  /*16cbb0*/  LDL.LU R6, [R1+0x2704] ;  /* 0x0027040001067983 */ /* 0x000f220000300800 */
[----:B------:R-:W-:Y:S02]  /*16cbc0*/  LOP3.LUT R8, R8, 0xffff, RZ, 0xc0, !PT ;  /* 0x0000ffff08087812 */ /* 0x000fe400078ec0ff */
[----:B------:R-:W-:-:S02]  /*16cbd0*/  LOP3.LUT R9, R9, 0xffff, RZ, 0xc0, !PT ;  /* 0x0000ffff09097812 */ /* 0x000fc400078ec0ff */
[----:B0-----:R-:W-:Y:S02]  /*16cbe0*/  PRMT R11, R60, 0x5410, R59 ;  /* 0x000054103c0b7816 */ /* 0x001fe4000000003b */
[----:B------:R-:W-:Y:S02]  /*16cbf0*/  SHF.R.U32.HI R60, RZ, 0x8, R10 ;  /* 0x00000008ff3c7819 */ /* 0x000fe4000001160a */
[----:B------:R-:W-:Y:S02]  /*16cc00*/  SHF.R.S32.HI R59, RZ, 0x1f, R58 ;  /* 0x0000001fff3b7819 */ /* 0x000fe4000001143a */
[----:B------:R-:W-:Y:S02]  /*16cc10*/  LOP3.LUT R60, R60, 0xffff, RZ, 0xc0, !PT ;  /* 0x0000ffff3c3c7812 */ /* 0x000fe400078ec0ff */
[----:B------:R-:W-:Y:S01]  /*16cc20*/  PRMT R8, R8, 0x3340, R9 ;  /* 0x0000334008087816 */ /* 0x000fe20000000009 */
[----:B------:R-:W-:Y:S01]  /*16cc30*/  IMAD.X R43, R59, 0x1, R37, P0 ;  /* 0x000000013b2b7824 */ /* 0x000fe200000e0625 */
[----:B------:R-:W-:Y:S01]  /*16cc40*/  PRMT R9, R60, 0x3340, R0 ;  /* 0x000033403c097816 */ /* 0x000fe20000000000 */
[----:B------:R-:W-:Y:S04]  /*16cc50*/  STL [R1+0x29a4], R11 ;  /* 0x0029a40b01007387 */ /* 0x000fe80000100800 */
[----:B------:R-:W-:Y:S04]  /*16cc60*/  STL.64 [R1+0xc00], R42 ;  /* 0x000c002a01007387 */ /* 0x000fe80000100a00 */
[----:B------:R0:W-:Y:S04]  /*16cc70*/  STL [R1+0x8b0], R8 ;  /* 0x0008b00801007387 */ /* 0x0001e80000100800 */
[----:B------:R1:W-:Y:S01]  /*16cc80*/  STL [R1+0x2b0], R9 ;  /* 0x0002b00901007387 */ /* 0x0003e20000100800 */
[----:B0-----:R-:W-:-:S03]  /*16cc90*/  LOP3.LUT R8, R45, 0xffff, RZ, 0xc0, !PT ;  /* 0x0000ffff2d087812 */ /* 0x001fc600078ec0ff */
[----:B------:R-:W4:Y:S04]  /*16cca0*/  LDL.LU R45, [R1+0x6d60] ;  /* 0x006d6000012d7983 */ /* 0x000f280000300800 */
[----:B------:R-:W4:Y:S01]  /*16ccb0*/  LDL.LU R13, [R1+0x5108] ;  /* 0x00510800010d7983 */ /* 0x000f220000300800 */
[----:B------:R-:W-:-:S03]  /*16ccc0*/  PRMT R60, R8, 0x3340, R0 ;  /* 0x00003340083c7816 */ /* 0x000fc60000000000 */
[----:B------:R-:W4:Y:S01]  /*16ccd0*/  LDL.LU R10, [R1+0x3bc] ;  /* 0x0003bc00010a7983 */ /* 0x000f220000300800 */
[----:B------:R-:W-:-:S05]  /*16cce0*/  IADD3 R42, P0, R58, R34, RZ ;  /* 0x000000223a2a7210 */ /* 0x000fca0007f1e0ff */
[----:B------:R-:W-:Y:S01]  /*16ccf0*/  IMAD.X R43, R59, 0x1, R35, P0 ;  /* 0x000000013b2b7824 */ /* 0x000fe200000e0623 */
[----:B--2---:R-:W-:Y:S02]  /*16cd00*/  LOP3.LUT R3, R3, 0xffff, RZ, 0xc0, !PT ;  /* 0x0000ffff03037812 */ /* 0x004fe400078ec0ff */
[----:B---3--:R-:W-:-:S04]  /*16cd10*/  LOP3.LUT R7, R7, 0xffff, RZ, 0xc0, !PT ;  /* 0x0000ffff07077812 */ /* 0x008fc800078ec0ff */
[----:B-1----:R-:W-:-:S04]  /*16cd20*/  PRMT R9, R3, 0x3340, R7 ;  /* 0x0000334003097816 */ /* 0x002fc80000000007 */
[----:B------:R-:W-:Y:S02]  /*16cd30*/  PRMT R9, R9, 0x5410, R60 ;  /* 0x0000541009097816 */ /* 0x000fe4000000003c */
[----:B------:R-:W-:Y:S02]  /*16cd40*/  SHF.R.U32.HI R3, RZ, 0x8, R3 ;  /* 0x00000008ff037819 */ /* 0x000fe40000011603 */
[----:B------:R-:W-:Y:S02]  /*16cd50*/  SHF.R.U32.HI R7, RZ, 0x8, R7 ;  /* 0x00000008ff077819 */ /* 0x000fe40000011607 */
[----:B------:R-:W-:Y:S01]  /*16cd60*/  SHF.R.U32.HI R60, RZ, 0x8, R8 ;  /* 0x00000008ff3c7819 */ /* 0x000fe20000011608 */
[----:B------:R-:W-:Y:S04]  /*16cd70*/  STL [R1+0x2988], R9 ;  /* 0x0029880901007387 */ /* 0x000fe80000100800 */
[----:B------:R-:W2:Y:S01]  /*16cd80*/  LDL.LU R11, [R1+0x814] ;  /* 0x00081400010b7983 */ /* 0x000ea20000300800 */
[----:B------:R-:W-:-:S02]  /*16cd90*/  LOP3.LUT R3, R3, 0xffff, RZ, 0xc0, !PT ;  /* 0x0000ffff03037812 */ /* 0x000fc400078ec0ff */
[----:B------:R-:W-:Y:S02]  /*16cda0*/  LOP3.LUT R7, R7, 0xffff, RZ, 0xc0, !PT ;  /* 0x0000ffff07077812 */ /* 0x000fe400078ec0ff */
[----:B------:R-:W-:Y:S02]  /*16cdb0*/  LOP3.LUT R60, R60, 0xffff, RZ, 0xc0, !PT ;  /* 0x0000ffff3c3c7812 */ /* 0x000fe400078ec0ff */
[----:B------:R-:W-:Y:S02]  /*16cdc0*/  PRMT R8, R3, 0x3340, R7 ;  /* 0x0000334003087816 */ /* 0x000fe40000000007 */
[----:B------:R-:W-:Y:S01]  /*16cdd0*/  PRMT R7, R60, 0x3340, R0 ;  /* 0x000033403c077816 */ /* 0x000fe20000000000 */
[----:B------:R-:W-:Y:S04]  /*16cde0*/  STL.64 [R1+0xc08], R42 ;  /* 0x000c082a01007387 */ /* 0x000fe80000100a00 */
[----:B------:R0:W-:Y:S01]  /*16cdf0*/  STL [R1+0x8a4], R8 ;  /* 0x0008a40801007387 */ /* 0x0001e20000100800 */
[----:B----4-:R-:W-:-:S03]  /*16ce00*/  LOP3.LUT R3, R6, 0xffff, RZ, 0xc0, !PT ;  /* 0x0000ffff06037812 */ /* 0x010fc600078ec0ff */
[----:B0-----:R-:W3:Y:S04]  /*16ce10*/  LDL.LU R8, [R1+0x510c] ;  /* 0x00510c0001087983 */ /* 0x001ee80000300800 */
[----:B------:R0:W-:Y:S04]  /*16ce20*/  STL [R1+0x2ac], R7 ;  /* 0x0002ac0701007387 */ /* 0x0001e80000100800 */
[----:B------:R-:W4:Y:S04]  /*16ce30*/  LDL.LU R9, [R1+0x3c0] ;  /* 0x0003c00001097983 */ /* 0x000f280000300800 */
[----:B------:R-:W4:Y:S01]  /*16ce40*/  LDL.LU R6, [R1+0x81c] ;  /* 0x00081c0001067983 */ /* 0x000f220000300800 */
[----:B------:R-:W-:-:S02]  /*16ce50*/  PRMT R60, R46, 0x3340, R0 ;  /* 0x000033402e3c7816 */ /* 0x000fc40000000000 */
[----:B------:R-:W-:-:S05]  /*16ce60*/  IADD3 R42, P0, R58, R38, RZ ;  /* 0x000000263a2a7210 */ /* 0x000fca0007f1e0ff */
[----:B------:R-:W-:Y:S01]  /*16ce70*/  IMAD.X R43, R59, 0x1, R39, P0 ;  /* 0x000000013b2b7824 */ /* 0x000fe200000e0627 */
[----:B0-----:R-:W-:-:S04]  /*16ce80*/  LOP3.LUT R7, R45, 0xffff, RZ, 0xc0, !PT ;  /* 0x0000ffff2d077812 */ /* 0x001fc800078ec0ff */
[----:B------:R-:W-:Y:S02]  /*16ce90*/  PRMT R15, R3, 0x3340, R7 ;  /* 0x00003340030f7816 */ /* 0x000fe40000000007 */
        /* <DEDUP_REMOVED lines=8> */
[----:B------:R-:W4:Y:S04]  /*16cf20*/  LDL.LU R3, [R1+0x2710] ;  /* 0x0027100001037983 */ /* 0x000f280000300800 */
[----:B------:R-:W4:Y:S01]  /*16cf30*/  LDL.LU R7, [R1+0x444] ;  /* 0x0004440001077983 */ /* 0x000f220000300800 */
[----:B------:R-:W-:Y:S02]  /*16cf40*/  LOP3.LUT R13, R13, 0xffff, RZ, 0xc0, !PT ;  /* 0x0000ffff0d0d7812 */ /* 0x000fe400078ec0ff */
[----:B------:R-:W-:-:S04]  /*16cf50*/  LOP3.LUT R10, R10, 0xffff, RZ, 0xc0, !PT ;  /* 0x0000ffff0a0a7812 */ /* 0x000fc800078ec0ff */
[----:B------:R-:W-:Y:S02]  /*16cf60*/  PRMT R60, R10, 0x3340, R0 ;  /* 0x000033400a3c7816 */ /* 0x000fe40000000000 */
[C---:B0-----:R-:W-:Y:S01]  /*16cf70*/  IADD3 R42, P0, R58.reuse, R40, RZ ;  /* 0x000000283a2a7210 */ /* 0x041fe20007f1e0ff */
[----:B------:R-:W-:Y:S04]  /*16cf80*/  STL [R1+0x6aac], R45 ;  /* 0x006aac2d01007387 */ /* 0x000fe80000100800 */
[----:B------:R-:W-:Y:S02]  /*16cf90*/  IMAD.X R43, R59, 0x1, R41, P0 ;  /* 0x000000013b2b7824 */ /* 0x000fe400000e0629 */
[----:B------:R-:W-:Y:S01]  /*16cfa0*/  VIADD R58, R58, UR6 ;  /* 0x000000063a3a7c36 */ /* 0x000fe20008000000 */
[----:B------:R-:W-:Y:S01]  /*16cfb0*/  LOP3.LUT R48, R48, 0xffff, RZ, 0xc0, !PT ;  /* 0x0000ffff30307812 */ /* 0x000fe200078ec0ff */
[----:B------:R-:W-:Y:S01]  /*16cfc0*/  ULDC UR6, c[0x0][0x248] ;  /* 0x0000920000067ab9 */ /* 0x000fe20000000800 */
[----:B--2---:R-:W-:-:S04]  /*16cfd0*/  LOP3.LUT R11, R11, 0xffff, RZ, 0xc0, !PT ;  /* 0x0000ffff0b0b7812 */ /* 0x004fc800078ec0ff */
[--C-:B------:R-:W-:Y:S02]  /*16cfe0*/  PRMT R15, R13, 0x3340, R11.reuse ;  /* 0x000033400d0f7816 */ /* 0x100fe4000000000b */
[----:B------:R-:W-:Y:S02]  /*16cff0*/  SHF.R.U32.HI R59, RZ, 0x8, R11 ;  /* 0x00000008ff3b7819 */ /* 0x000fe4000001160b */
[----:B------:R-:W-:Y:S02]  /*16d000*/  PRMT R15, R15, 0x5410, R60 ;  /* 0x000054100f0f7816 */ /* 0x000fe4000000003c */
[----:B------:R-:W-:Y:S02]  /*16d010*/  SHF.R.U32.HI R60, RZ, 0x8, R13 ;  /* 0x00000008ff3c7819 */ /* 0x000fe4000001160d */
[----:B------:R-:W-:Y:S01]  /*16d020*/  LOP3.LUT R59, R59, 0xffff, RZ, 0xc0, !PT ;  /* 0x0000ffff3b3b7812 */ /* 0x000fe200078ec0ff */
[----:B------:R4:W-:Y:S01]  /*16d030*/  STL [R1+0x2938], R15 ;  /* 0x0029380f01007387 */ /* 0x0009e20000100800 */
[----:B------:R-:W-:-:S02]  /*16d040*/  LOP3.LUT R60, R60, 0xffff, RZ, 0xc0, !PT ;  /* 0x0000ffff3c3c7812 */ /* 0x000fc400078ec0ff */
[----:B---3--:R-:W-:Y:S02]  /*16d050*/  LOP3.LUT R8, R8, 0xffff, RZ, 0xc0, !PT ;  /* 0x0000ffff08087812 */ /* 0x008fe400078ec0ff */
[----:B------:R-:W-:Y:S02]  /*16d060*/  PRMT R11, R60, 0x3340, R59 ;  /* 0x000033403c0b7816 */ /* 0x000fe4000000003b */
[----:B----4-:R-:W-:Y:S02]  /*16d070*/  LOP3.LUT R15, R9, 0xffff, RZ, 0xc0, !PT ;  /* 0x0000ffff090f7812 */ /* 0x010fe400078ec0ff */
[----:B------:R-:W-:Y:S01]  /*16d080*/  LOP3.LUT R9, R6, 0xffff, RZ, 0xc0, !PT ;  /* 0x0000ffff06097812 */ /* 0x000fe200078ec0ff */
[----:B------:R-:W-:Y:S01]  /*16d090*/  STL.64 [R1+0xc10], R42 ;  /* 0x000c102a01007387 */ /* 0x000fe20000100a00 */
[----:B------:R-:W-:Y:S02]  /*16d0a0*/  PRMT R59, R15, 0x3340, R0 ;  /* 0x000033400f3b7816 */ /* 0x000fe40000000000 */
[----:B------:R-:W-:Y:S01]  /*16d0b0*/  PRMT R60, R8, 0x3340, R9 ;  /* 0x00003340083c7816 */ /* 0x000fe20000000009 */
[----:B------:R0:W-:Y:S04]  /*16d0c0*/  STL [R1+0x88c], R11 ;  /* 0x00088c0b01007387 */ /* 0x0001e80000100800 */
[----:B------:R-:W2:Y:S01]  /*16d0d0*/  LDL.LU R6, [R1+0x2714] ;  /* 0x0027140001067983 */ /* 0x000ea20000300800 */
[----:B0-----:R-:W-:-:S02]  /*16d0e0*/  PRMT R11, R60, 0x5410, R59 ;  /* 0x000054103c0b7816 */ /* 0x001fc4000000003b */
[----:B------:R-:W-:Y:S02]  /*16d0f0*/  SHF.R.U32.HI R59, RZ, 0x8, R10 ;  /* 0x00000008ff3b7819 */ /* 0x000fe4000001160a */
[----:B------:R-:W-:Y:S02]  /*16d100*/  SHF.R.U32.HI R60, RZ, 0x8, R9 ;  /* 0x00000008ff3c7819 */ /* 0x000fe40000011609 */
[----:B------:R-:W-:Y:S02]  /*16d110*/  LOP3.LUT R59, R59, 0xffff, RZ, 0xc0, !PT ;  /* 0x0000ffff3b3b7812 */ /* 0x000fe400078ec0ff */
[----:B------:R-:W-:Y:S02]  /*16d120*/  SHF.R.U32.HI R8, RZ, 0x8, R8 ;  /* 0x00000008ff087819 */ /* 0x000fe40000011608 */
[----:B------:R-:W-:Y:S01]  /*16d130*/  PRMT R9, R59, 0x3340, R0 ;  /* 0x000033403b097816 */ /* 0x000fe20000000000 */
[----:B------:R0:W-:Y:S01]  /*16d140*/  STL [R1+0x2704], R11 ;  /* 0x0027040b01007387 */ /* 0x0001e20000100800 */
[----:B------:R-:W-:-:S02]  /*16d150*/  LOP3.LUT R8, R8, 0xffff, RZ, 0xc0, !PT ;  /* 0x0000ffff08087812 */ /* 0x000fc400078ec0ff */
[----:B------:R-:W-:Y:S01]  /*16d160*/  LOP3.LUT R60, R60, 0xffff, RZ, 0xc0, !PT ;  /* 0x0000ffff3c3c7812 */ /* 0x000fe200078ec0ff */
[----:B------:R-:W-:Y:S01]  /*16d170*/  STL [R1+0x2a8], R9 ;  /* 0x0002a80901007387 */ /* 0x000fe20000100800 */
[----:B0-----:R-:W-:-:S03]  /*16d180*/  LOP3.LUT R11, R47, 0xffff, RZ, 0xc0, !PT ;  /* 0x0000ffff2f0b7812 */ /* 0x001fc600078ec0ff */
[----:B------:R-:W3:Y:S01]  /*16d190*/  LDL.LU R47, [R1+0x6d5c] ;  /* 0x006d5c00012f7983 */ /* 0x000ee20000300800 */
[----:B------:R-:W-:Y:S02]  /*16d1a0*/  LOP3.LUT R3, R3, 0xffff, RZ, 0xc0, !PT ;  /* 0x0000ffff03037812 */ /* 0x000fe400078ec0ff */
[----:B------:R-:W-:Y:S02]  /*16d1b0*/  LOP3.LUT R7, R7, 0xffff, RZ, 0xc0, !PT ;  /* 0x0000ffff07077812 */ /* 0x000fe400078ec0ff */
[----:B------:R-:W-:Y:S02]  /*16d1c0*/  PRMT R8, R8, 0x3340, R60 ;  /* 0x0000334008087816 */ /* 0x000fe4000000003c */
[----:B------:R-:W-:Y:S02]  /*16d1d0*/  PRMT R59, R11, 0x3340, R0 ;  /* 0x000033400b3b7816 */ /* 0x000fe40000000000 */
[----:B------:R-:W-:Y:S01]  /*16d1e0*/  PRMT R60, R3, 0x3340, R7 ;  /* 0x00003340033c7816 */ /* 0x000fe20000000007 */
[----:B------:R0:W-:Y:S03]  /*16d1f0*/  STL [R1+0x888], R8 ;  /* 0x0008880801007387 */ /* 0x0001e60000100800 */
[----:B------:R-:W-:-:S02]  /*16d200*/  PRMT R10, R60, 0x5410, R59 ;  /* 0x000054103c0a7816 */ /* 0x000fc4000000003b */
[----:B------:R-:W-:Y:S02]  /*16d210*/  SHF.R.S32.HI R59, RZ, 0x1f, R58 ;  /* 0x0000001fff3b7819 */ /* 0x000fe4000001143a */
[----:B0-----:R-:W-:Y:S01]  /*16d220*/  IADD3 R8, P0, R58, R36, RZ ;  /* 0x000000243a087210 */ /* 0x001fe20007f1e0ff */
[----:B------:R0:W-:Y:S04]  /*16d230*/  STL [R1+0x2700], R10 ;  /* 0x0027000a01007387 */ /* 0x0001e80000100800 */
[----:B------:R-:W-:Y:S01]  /*16d240*/  IMAD.X R9, R59, 0x1, R37, P0 ;  /* 0x000000013b097824 */ /* 0x000fe200000e0625 */
[----:B0-----:R-:W4:Y:S04]  /*16d250*/  LDL.LU R10, [R1+0x5110] ;  /* 0x00511000010a7983 */ /* 0x001f280000300800 */
[----:B------:R0:W-:Y:S04]  /*16d260*/  STL.64 [R1+0xbf8], R8 ;  /* 0x000bf80801007387 */ /* 0x0001e80000100a00 */
[----:B0-----:R-:W4:Y:S04]  /*16d270*/  LDL.LU R8, [R1+0x3c4] ;  /* 0x0003c40001087983 */ /* 0x001f280000300800 */
[----:B------:R-:W4:Y:S01]  /*16d280*/  LDL.LU R9, [R1+0x890] ;  /* 0x0008900001097983 */ /* 0x000f220000300800 */
[----:B------:R-:W-:-:S02]  /*16d290*/  SHF.R.U32.HI R3, RZ, 0x8, R3 ;  /* 0x00000008ff037819 */ /* 0x000fc40000011603 */
[----:B------:R-:W-:Y:S02]  /*16d2a0*/  SHF.R.U32.HI R7, RZ, 0x8, R7 ;  /* 0x00000008ff077819 */ /* 0x000fe40000011607 */
[----:B------:R-:W-:Y:S02]  /*16d2b0*/  SHF.R.U32.HI R60, RZ, 0x8, R11 ;  /* 0x00000008ff3c7819 */ /* 0x000fe4000001160b */
[----:B------:R-:W-:Y:S02]  /*16d2c0*/  LOP3.LUT R3, R3, 0xffff, RZ, 0xc0, !PT ;  /* 0x0000ffff03037812 */ /* 0x000fe400078ec0ff */
[----:B------:R-:W-:Y:S02]  /*16d2d0*/  LOP3.LUT R7, R7, 0xffff, RZ, 0xc0, !PT ;  /* 0x0000ffff07077812 */ /* 0x000fe400078ec0ff */
[----:B------:R-:W-:Y:S02]  /*16d2e0*/  LOP3.LUT R60, R60, 0xffff, RZ, 0xc0, !PT ;  /* 0x0000ffff3c3c7812 */ /* 0x000fe400078ec0ff */
[----:B------:R-:W-:-:S02]  /*16d2f0*/  PRMT R7, R3, 0x3340, R7 ;  /* 0x0000334003077816 */ /* 0x000fc40000000007 */
[--C-:B------:R-:W-:Y:S02]  /*16d300*/  PRMT R3, R60, 0x3340, R0.reuse ;  /* 0x000033403c037816 */ /* 0x100fe40000000000 */
[----:B------:R-:W-:Y:S01]  /*16d310*/  PRMT R60, R48, 0x3340, R0 ;  /* 0x00003340303c7816 */ /* 0x000fe20000000000 */
[----:B------:R-:W-:Y:S04]  /*16d320*/  STL [R1+0x4bc], R7 ;  /* 0x0004bc0701007387 */ /* 0x000fe80000100800 */
[----:B------:R0:W-:Y:S01]  /*16d330*/  STL [R1+0x2a4], R3 ;  /* 0x0002a40301007387 */ /* 0x0001e20000100800 */
[----:B------:R-:W-:-:S03]  /*16d340*/  IADD3 R42, P0, R58, R34, RZ ;  /* 0x000000223a2a7210 */ /* 0x000fc60007f1e0ff */
[----:B0-----:R-:W4:Y:S04]  /*16d350*/  LDL.LU R3, [R1+0x5114] ;  /* 0x0051140001037983 */ /* 0x001f280000300800 */
[----:B------:R-:W4:Y:S01]  /*16d360*/  LDL.LU R7, [R1+0x3c8] ;  /* 0x0003c80001077983 */ /* 0x000f220000300800 */
[----:B------:R-:W-:Y:S01]  /*16d370*/  IMAD.X R43, R59, 0x1, R35, P0 ;  /* 0x000000013b2b7824 */ /* 0x000fe200000e0623 */
[----:B--2---:R-:W-:Y:S02]  /*16d380*/  LOP3.LUT R11, R6, 0xffff, RZ, 0xc0, !PT ;  /* 0x0000ffff060b7812 */ /* 0x004fe400078ec0ff */
[----:B------:R-:W2:Y:S01]  /*16d390*/  LDL.LU R6, [R1+0x898] ;  /* 0x0008980001067983 */ /* 0x000ea20000300800 */
[----:B---3--:R-:W-:-:S04]  /*16d3a0*/  LOP3.LUT R13, R47, 0xffff, RZ, 0xc0, !PT ;  /* 0x0000ffff2f0d7812 */ /* 0x008fc800078ec0ff */
[----:B------:R-:W-:Y:S02]  /*16d3b0*/  PRMT R17, R11, 0x3340, R13 ;  /* 0x000033400b117816 */ /* 0x000fe4000000000d */
[----:B------:R-:W-:Y:S02]  /*16d3c0*/  SHF.R.U32.HI R11, RZ, 0x8, R11 ;  /* 0x00000008ff0b7819 */ /* 0x000fe4000001160b */
[----:B------:R-:W-:Y:S02]  /*16d3d0*/  SHF.R.U32.HI R13, RZ, 0x8, R13 ;  /* 0x00000008ff0d7819 */ /* 0x000fe4000001160d */
[----:B------:R-:W-:Y:S02]  /*16d3e0*/  PRMT R17, R17, 0x5410, R60 ;  /* 0x0000541011117816 */ /* 0x000fe4000000003c */
[----:B------:R-:W-:Y:S02]  /*16d3f0*/  SHF.R.U32.HI R60, RZ, 0x8, R15 ;  /* 0x00000008ff3c7819 */ /* 0x000fe4000001160f */
[----:B------:R-:W-:-:S02]  /*16d400*/  LOP3.LUT R11, R11, 0xffff, RZ, 0xc0, !PT ;  /* 0x0000ffff0b0b7812 */ /* 0x000fc400078ec0ff */
[----:B------:R-:W-:Y:S02]  /*16d410*/  LOP3.LUT R13, R13, 0xffff, RZ, 0xc0, !PT ;  /* 0x0000ffff0d0d7812 */ /* 0x000fe400078ec0ff */
[----:B------:R-:W-:Y:S02]  /*16d420*/  LOP3.LUT R60, R60, 0xffff, RZ, 0xc0, !PT ;  /* 0x0000ffff3c3c7812 */ /* 0x000fe400078ec0ff */
[----:B------:R-:W-:Y:S02]  /*16d430*/  PRMT R47, R11, 0x3340, R13 ;  /* 0x000033400b2f7816 */ /* 0x000fe4000000000d */
[----:B------:R-:W-:Y:S01]  /*16d440*/  PRMT R15, R60, 0x3340, R0 ;  /* 0x000033403c0f7816 */ /* 0x000fe20000000000 */
[----:B------:R-:W-:Y:S04]  /*16d450*/  STL [R1+0x26f4], R17 ;  /* 0x0026f41101007387 */ /* 0x000fe80000100800 */
[----:B------:R-:W-:Y:S04]  /*16d460*/  STL.64 [R1+0xbf0], R42 ;  /* 0x000bf02a01007387 */ /* 0x000fe80000100a00 */
[----:B------:R-:W-:Y:S04]  /*16d470*/  STL [R1+0x6ab0], R47 ;  /* 0x006ab02f01007387 */ /* 0x000fe80000100800 */
[----:B------:R0:W-:Y:S04]  /*16d480*/  STL [R1+0x2a0], R15 ;  /* 0x0002a00f01007387 */ /* 0x0001e80000100800 */
[----:B------:R-:W-:Y:S01]  /*16d490*/  STL [R1+0x6ce0], R46 ;  /* 0x006ce02e01007387 */ /* 0x000fe20000100800 */
[----:B----4-:R-:W-:-:S02]  /*16d4a0*/  LOP3.LUT R11, R10, 0xffff, RZ, 0xc0, !PT ;  /* 0x0000ffff0a0b7812 */ /* 0x010fc400078ec0ff */
[----:B------:R-:W-:Y:S02]  /*16d4b0*/  LOP3.LUT R13, R9, 0xffff, RZ, 0xc0, !PT ;  /* 0x0000ffff090d7812 */ /* 0x000fe400078ec0ff */
[----:B------:R-:W3:Y:S04]  /*16d4c0*/  LDL.LU R9, [R1+0x2720] ;  /* 0x0027200001097983 */ /* 0x000ee80000300800 */
[----:B------:R-:W4:Y:S01]  /*16d4d0*/  LDL.LU R10, [R1+0x468] ;  /* 0x00046800010a7983 */ /* 0x000f220000300800 */
[----:B------:R-:W-:Y:S02]  /*16d4e0*/  LOP3.LUT R8, R8, 0xffff, RZ, 0xc0, !PT ;  /* 0x0000ffff08087812 */ /* 0x000fe400078ec0ff */
[----:B0-----:R-:W-:Y:S02]  /*16d4f0*/  PRMT R15, R11, 0x3340, R13 ;  /* 0x000033400b0f7816 */ /* 0x001fe4000000000d */
[----:B------:R-:W-:-:S02]  /*16d500*/  PRMT R60, R8, 0x3340, R0 ;  /* 0x00003340083c7816 */ /* 0x000fc40000000000 */
        /* <DEDUP_REMOVED lines=9> */
[----:B------:R0:W-:Y:S01]  /*16d5a0*/  STL.64 [R1+0xbe8], R42 ;  /* 0x000be82a01007387 */ /* 0x0001e20000100a00 */
[----:B------:R-:W-:-:S02]  /*16d5b0*/  LOP3.LUT R3, R3, 0xffff, RZ, 0xc0, !PT ;  /* 0x0000ffff03037812 */ /* 0x000fc400078ec0ff */
[----:B------:R-:W-:Y:S01]  /*16d5c0*/  LOP3.LUT R7, R7, 0xffff, RZ, 0xc0, !PT ;  /* 0x0000ffff07077812 */ /* 0x000fe200078ec0ff */
[----:B------:R1:W-:Y:S03]  /*16d5d0*/  STL [R1+0x874], R11 ;  /* 0x0008740b01007387 */ /* 0x0003e60000100800 */
[----:B------:R-:W-:Y:S02]  /*16d5e0*/  PRMT R60, R7, 0x3340, R0 ;  /* 0x00003340073c7816 */ /* 0x000fe40000000000 */
[----:B0-----:R-:W-:-:S05]  /*16d5f0*/  IADD3 R42, P0, R58, R40, RZ ;  /* 0x000000283a2a7210 */ /* 0x001fca0007f1e0ff */
[----:B------:R-:W-:Y:S01]  /*16d600*/  IMAD.X R43, R59, 0x1, R41, P0 ;  /* 0x000000013b2b7824 */ /* 0x000fe200000e0629 */
[----:B------:R-:W-:-:S04]  /*16d610*/  SHF.R.U32.HI R59, RZ, 0x8, R8 ;  /* 0x00000008ff3b7819 */ /* 0x000fc80000011608 */
[----:B------:R-:W-:-:S04]  /*16d620*/  LOP3.LUT R59, R59, 0xffff, RZ, 0xc0, !PT ;  /* 0x0000ffff3b3b7812 */ /* 0x000fc800078ec0ff */
[----:B------:R-:W-:Y:S01]  /*16d630*/  PRMT R17, R59, 0x3340, R0 ;  /* 0x000033403b117816 */ /* 0x000fe20000000000 */
[----:B------:R-:W-:Y:S01]  /*16d640*/  VIADD R58, R58, UR6 ;  /* 0x000000063a3a7c36 */ /* 0x000fe20008000000 */
[----:B------:R-:W-:Y:S02]  /*16d650*/  SHF.R.U32.HI R7, RZ, 0x8, R7 ;  /* 0x00000008ff077819 */ /* 0x000fe40000011607 */
[----:B------:R-:W-:Y:S01]  /*16d660*/  LOP3.LUT R50, R50, 0xffff, RZ, 0xc0, !PT ;  /* 0x0000ffff32327812 */ /* 0x000fe200078ec0ff */
[----:B------:R-:W-:Y:S01]  /*16d670*/  ULDC UR6, c[0x0][0x248] ;  /* 0x0000920000067ab9 */ /* 0x000fe20000000800 */
[----:B--2---:R-:W-:-:S04]  /*16d680*/  LOP3.LUT R6, R6, 0xffff, RZ, 0xc0, !PT ;  /* 0x0000ffff06067812 */ /* 0x004fc800078ec0ff */
[----:B-1----:R-:W-:Y:S02]  /*16d690*/  PRMT R11, R3, 0x3340, R6 ;  /* 0x00003340030b7816 */ /* 0x002fe40000000006 */
[----:B------:R-:W-:Y:S02]  /*16d6a0*/  SHF.R.U32.HI R3, RZ, 0x8, R3 ;  /* 0x00000008ff037819 */ /* 0x000fe40000011603 */
[----:B------:R-:W-:Y:S02]  /*16d6b0*/  PRMT R11, R11, 0x5410, R60 ;  /* 0x000054100b0b7816 */ /* 0x000fe4000000003c */
[----:B------:R-:W-:Y:S02]  /*16d6c0*/  SHF.R.U32.HI R60, RZ, 0x8, R6 ;  /* 0x00000008ff3c7819 */ /* 0x000fe40000011606 */
[----:B------:R-:W-:Y:S02]  /*16d6d0*/  LOP3.LUT R13, R3, 0xffff, RZ, 0xc0, !PT ;  /* 0x0000ffff030d7812 */ /* 0x000fe400078ec0ff */
[----:B------:R-:W-:Y:S01]  /*16d6e0*/  LOP3.LUT R60, R60, 0xffff, RZ, 0xc0, !PT ;  /* 0x0000ffff3c3c7812 */ /* 0x000fe200078ec0ff */
[----:B------:R0:W-:Y:S04]  /*16d6f0*/  STL [R1+0x26d8], R11 ;  /* 0x0026d80b01007387 */ /* 0x0001e80000100800 */
[----:B------:R1:W-:Y:S04]  /*16d700*/  STL.64 [R1+0xbe0], R42 ;  /* 0x000be02a01007387 */ /* 0x0003e80000100a00 */
[----:B------:R-:W2:Y:S04]  /*16d710*/  LDL.LU R8, [R1+0x5118] ;  /* 0x0051180001087983 */ /* 0x000ea80000300800 */
[----:B------:R-:W2:Y:S01]  /*16d720*/  LDL.LU R6, [R1+0x3cc] ;  /* 0x0003cc0001067983 */ /* 0x000ea20000300800 */
[----:B------:R-:W-:-:S03]  /*16d730*/  PRMT R15, R13, 0x3340, R60 ;  /* 0x000033400d0f7816 */ /* 0x000fc6000000003c */
[----:B0-----:R-:W2:Y:S04]  /*16d740*/  LDL.LU R11, [R1+0x900] ;  /* 0x00090000010b7983 */ /* 0x001ea80000300800 */
[----:B------:R-:W2:Y:S04]  /*16d750*/  LDL.LU R3, [R1+0x2724] ;  /* 0x0027240001037983 */ /* 0x000ea80000300800 */
[----:B------:R-:W-:Y:S04]  /*16d760*/  STL [R1+0x29c], R17 ;  /* 0x00029c1101007387 */ /* 0x000fe80000100800 */
[----:B------:R0:W-:Y:S01]  /*16d770*/  STL [R1+0x86c], R15 ;  /* 0x00086c0f01007387 */ /* 0x0001e20000100800 */
[----:B-1----:R-:W-:-:S02]  /*16d780*/  IADD3 R42, P0, R58, R36, RZ ;  /* 0x000000243a2a7210 */ /* 0x002fc40007f1e0ff */
[----:B---3--:R-:W-:Y:S02]  /*16d790*/  LOP3.LUT R13, R9, 0xffff, RZ, 0xc0, !PT ;  /* 0x0000ffff090d7812 */ /* 0x008fe400078ec0ff */
[----:B------:R-:W-:Y:S02]  /*16d7a0*/  LOP3.LUT R9, R49, 0xffff, RZ, 0xc0, !PT ;  /* 0x0000ffff31097812 */ /* 0x000fe400078ec0ff */
[----:B----4-:R-:W-:Y:S01]  /*16d7b0*/  LOP3.LUT R10, R10, 0xffff, RZ, 0xc0, !PT ;  /* 0x0000ffff0a0a7812 */ /* 0x010fe200078ec0ff */
[----:B------:R-:W3:Y:S01]  /*16d7c0*/  LDL.LU R49, [R1+0x6d58] ;  /* 0x006d580001317983 */ /* 0x000ee20000300800 */
        /* <DEDUP_REMOVED lines=8> */
[----:B------:R-:W-:Y:S02]  /*16d850*/  SHF.R.S32.HI R59, RZ, 0x1f, R58 ;  /* 0x0000001fff3b7819 */ /* 0x000fe4000001143a */
[----:B------:R-:W-:Y:S02]  /*16d860*/  SHF.R.U32.HI R60, RZ, 0x8, R9 ;  /* 0x00000008ff3c7819 */ /* 0x000fe40000011609 */
[----:B------:R-:W-:Y:S02]  /*16d870*/  LOP3.LUT R13, R7, 0xffff, RZ, 0xc0, !PT ;  /* 0x0000ffff070d7812 */ /* 0x000fe400078ec0ff */
[----:B------:R-:W-:Y:S01]  /*16d880*/  LOP3.LUT R60, R60, 0xffff, RZ, 0xc0, !PT ;  /* 0x0000ffff3c3c7812 */ /* 0x000fe200078ec0ff */
[----:B------:R-:W-:Y:S01]  /*16d890*/  IMAD.X R43, R59, 0x1, R37, P0 ;  /* 0x000000013b2b7824 */ /* 0x000fe200000e0625 */
[----:B------:R-:W-:Y:S04]  /*16d8a0*/  STL [R1+0x26b4], R15 ;  /* 0x0026b40f01007387 */ /* 0x000fe80000100800 */
[----:B------:R0:W-:Y:S01]  /*16d8b0*/  STL [R1+0x4b0], R10 ;  /* 0x0004b00a01007387 */ /* 0x0001e20000100800 */
[----:B------:R-:W-:-:S03]  /*16d8c0*/  PRMT R7, R60, 0x3340, R0 ;  /* 0x000033403c077816 */ /* 0x000fc60000000000 */
[----:B------:R-:W-:Y:S04]  /*16d8d0*/  STL.64 [R1+0xbd8], R42 ;  /* 0x000bd82a01007387 */ /* 0x000fe80000100a00 */
[----:B0-----:R-:W4:Y:S04]  /*16d8e0*/  LDL.LU R10, [R1+0x511c] ;  /* 0x00511c00010a7983 */ /* 0x001f280000300800 */
[----:B------:R-:W4:Y:S04]  /*16d8f0*/  LDL.LU R9, [R1+0x3d0] ;  /* 0x0003d00001097983 */ /* 0x000f280000300800 */
[----:B------:R0:W-:Y:S04]  /*16d900*/  STL [R1+0x298], R7 ;  /* 0x0002980701007387 */ /* 0x0001e80000100800 */
[----:B0-----:R-:W4:Y:S01]  /*16d910*/  LDL.LU R7, [R1+0x908] ;  /* 0x0009080001077983 */ /* 0x001f220000300800 */
[----:B------:R-:W-:-:S05]  /*16d920*/  PRMT R13, R13, 0x3340, R0 ;  /* 0x000033400d0d7816 */ /* 0x000fca0000000000 */
[----:B------:R0:W-:Y:S01]  /*16d930*/  STL [R1+0x294], R13 ;  /* 0x0002940d01007387 */ /* 0x0001e20000100800 */
[----:B------:R-:W-:-:S05]  /*16d940*/  IADD3 R42, P0, R58, R34, RZ ;  /* 0x000000223a2a7210 */ /* 0x000fca0007f1e0ff */
[----:B------:R-:W-:Y:S01]  /*16d950*/  IMAD.X R43, R59, 0x1, R35, P0 ;  /* 0x000000013b2b7824 */ /* 0x000fe200000e0623 */
[----:B--2---:R-:W-:Y:S02]  /*16d960*/  LOP3.LUT R8, R8, 0xffff, RZ, 0xc0, !PT ;  /* 0x0000ffff08087812 */ /* 0x004fe400078ec0ff */
[----:B------:R-:W-:Y:S02]  /*16d970*/  LOP3.LUT R6, R6, 0xffff, RZ, 0xc0, !PT ;  /* 0x0000ffff06067812 */ /* 0x000fe400078ec0ff */
[----:B------:R-:W-:Y:S02]  /*16d980*/  LOP3.LUT R15, R11, 0xffff, RZ, 0xc0, !PT ;  /* 0x0000ffff0b0f7812 */ /* 0x000fe400078ec0ff */
[----:B------:R-:W-:Y:S02]  /*16d990*/  LOP3.LUT R11, R3, 0xffff, RZ, 0xc0, !PT ;  /* 0x0000ffff030b7812 */ /* 0x000fe400078ec0ff */
[----:B------:R-:W-:Y:S02]  /*16d9a0*/  PRMT R60, R6, 0x3340, R0 ;  /* 0x00003340063c7816 */ /* 0x000fe40000000000 */
[----:B0-----:R-:W-:-:S04]  /*16d9b0*/  PRMT R13, R8, 0x3340, R15 ;  /* 0x00003340080d7816 */ /* 0x001fc8000000000f */
[----:B------:R-:W-:Y:S02]  /*16d9c0*/  PRMT R17, R13, 0x5410, R60 ;  /* 0x000054100d117816 */ /* 0x000fe4000000003c */
[----:B------:R-:W-:-:S03]  /*16d9d0*/  PRMT R60, R50, 0x3340, R0 ;  /* 0x00003340323c7816 */ /* 0x000fc60000000000 */
[----:B------:R0:W-:Y:S02]  /*16d9e0*/  STL [R1+0x2654], R17 ;  /* 0x0026541101007387 */ /* 0x0001e40000100800 */
[----:B0-----:R-:W-:Y:S02]  /*16d9f0*/  SHF.R.U32.HI R17, RZ, 0x8, R15 ;  /* 0x00000008ff117819 */ /* 0x001fe4000001160f */
[----:B---3--:R-:W-:-:S04]  /*16da00*/  LOP3.LUT R3, R49, 0xffff, RZ, 0xc0, !PT ;  /* 0x0000ffff31037812 */ /* 0x008fc800078ec0ff */
[----:B------:R-:W-:-:S04]  /*16da10*/  PRMT R13, R11, 0x3340, R3 ;  /* 0x000033400b0d7816 */ /* 0x000fc80000000003 */
[----:B------:R-:W-:Y:S02]  /*16da20*/  PRMT R13, R13, 0x5410, R60 ;  /* 0x000054100d0d7816 */ /* 0x000fe4000000003c */
[----:B------:R-:W-:-:S03]  /*16da30*/  SHF.R.U32.HI R60, RZ, 0x8, R3 ;  /* 0x00000008ff3c7819 */ /* 0x000fc60000011603 */
[----:B------:R0:W-:Y:S01]  /*16da40*/  STL [R1+0x2684], R13 ;  /* 0x0026840d01007387 */ /* 0x0001e20000100800 */
[----:B------:R-:W-:-:S03]  /*16da50*/  LOP3.LUT R15, R60, 0xffff, RZ, 0xc0, !PT ;  /* 0x0000ffff3c0f7812 */ /* 0x000fc600078ec0ff */
[----:B------:R-:W2:Y:S01]  /*16da60*/  LDL.LU R3, [R1+0x2730] ;  /* 0x0027300001037983 */ /* 0x000ea20000300800 */
[----:B------:R-:W-:-:S03]  /*16da70*/  LOP3.LUT R60, R17, 0xffff, RZ, 0xc0, !PT ;  /* 0x0000ffff113c7812 */ /* 0x000fc600078ec0ff */
[----:B------:R-:W-:Y:S01]  /*16da80*/  STL.64 [R1+0xbc8], R42 ;  /* 0x000bc82a01007387 */ /* 0x000fe20000100a00 */
[----:B0-----:R-:W-:Y:S02]  /*16da90*/  SHF.R.U32.HI R13, RZ, 0x8, R11 ;  /* 0x00000008ff0d7819 */ /* 0x001fe4000001160b */
[----:B------:R-:W-:Y:S02]  /*16daa0*/  SHF.R.U32.HI R11, RZ, 0x8, R8 ;  /* 0x00000008ff0b7819 */ /* 0x000fe40000011608 */
[----:B------:R-:W3:Y:S01]  /*16dab0*/  LDL.LU R8, [R1+0x700] ;  /* 0x0007000001087983 */ /* 0x000ee20000300800 */
[----:B------:R-:W-:Y:S02]  /*16dac0*/  LOP3.LUT R13, R13, 0xffff, RZ, 0xc0, !PT ;  /* 0x0000ffff0d0d7812 */ /* 0x000fe400078ec0ff */
[----:B------:R-:W-:Y:S02]  /*16dad0*/  LOP3.LUT R11, R11, 0xffff, RZ, 0xc0, !PT ;  /* 0x0000ffff0b0b7812 */ /* 0x000fe400078ec0ff */
[----:B------:R-:W-:-:S02]  /*16dae0*/  PRMT R49, R13, 0x3340, R15 ;  /* 0x000033400d317816 */ /* 0x000fc4000000000f */
[----:B------:R-:W-:-:S03]  /*16daf0*/  PRMT R13, R11, 0x3340, R60 ;  /* 0x000033400b0d7816 */ /* 0x000fc6000000003c */
[----:B------:R-:W-:Y:S04]  /*16db00*/  STL [R1+0x6ab4], R49 ;  /* 0x006ab43101007387 */ /* 0x000fe80000100800 */
[----:B------:R0:W-:Y:S01]  /*16db10*/  STL [R1+0x858], R13 ;  /* 0x0008580d01007387 */ /* 0x0001e20000100800 */
[----:B----4-:R-:W-:Y:S02]  /*16db20*/  LOP3.LUT R11, R10, 0xffff, RZ, 0xc0, !PT ;  /* 0x0000ffff0a0b7812 */ /* 0x010fe400078ec0ff */
[----:B------:R-:W-:-:S04]  /*16db30*/  LOP3.LUT R9, R9, 0xffff, RZ, 0xc0, !PT ;  /* 0x0000ffff09097812 */ /* 0x000fc800078ec0ff */
[----:B------:R-:W-:Y:S02]  /*16db40*/  PRMT R60, R9, 0x3340, R0 ;  /* 0x00003340093c7816 */ /* 0x000fe40000000000 */
[----:B0-----:R-:W-:-:S04]  /*16db50*/  LOP3.LUT R13, R7, 0xffff, RZ, 0xc0, !PT ;  /* 0x0000ffff070d7812 */ /* 0x001fc800078ec0ff */
[----:B------:R-:W-:-:S04]  /*16db60*/  PRMT R7, R11, 0x3340, R13 ;  /* 0x000033400b077816 */ /* 0x000fc8000000000d */
[----:B------:R-:W-:Y:S02]  /*16db70*/  PRMT R15, R7, 0x5410, R60 ;  /* 0x00005410070f7816 */ /* 0x000fe4000000003c */
[----:B------:R-:W4:Y:S04]  /*16db80*/  LDL.LU R7, [R1+0x2734] ;  /* 0x0027340001077983 */ /* 0x000f280000300800 */
[----:B------:R-:W4:Y:S01]  /*16db90*/  LDL.LU R10, [R1+0x708] ;  /* 0x00070800010a7983 */ /* 0x000f220000300800 */
[----:B------:R-:W-:Y:S02]  /*16dba0*/  IADD3 R42, P0, R58, R38, RZ ;  /* 0x000000263a2a7210 */ /* 0x000fe40007f1e0ff */
[----:B------:R-:W-:Y:S02]  /*16dbb0*/  SHF.R.U32.HI R11, RZ, 0x8, R11 ;  /* 0x00000008ff0b7819 */ /* 0x000fe4000001160b */
[----:B------:R-:W-:Y:S01]  /*16dbc0*/  SHF.R.U32.HI R60, RZ, 0x8, R13 ;  /* 0x00000008ff3c7819 */ /* 0x000fe2000001160d */
[----:B------:R-:W-:Y:S01]  /*16dbd0*/  IMAD.X R43, R59, 0x1, R39, P0 ;  /* 0x000000013b2b7824 */ /* 0x000fe200000e0627 */
[----:B------:R-:W-:Y:S01]  /*16dbe0*/  STL [R1+0x2624], R15 ;  /* 0x0026240f01007387 */ /* 0x000fe20000100800 */
[----:B------:R-:W-:-:S02]  /*16dbf0*/  LOP3.LUT R11, R11, 0xffff, RZ, 0xc0, !PT ;  /* 0x0000ffff0b0b7812 */ /* 0x000fc400078ec0ff */
[----:B------:R-:W-:Y:S01]  /*16dc00*/  LOP3.LUT R60, R60, 0xffff, RZ, 0xc0, !PT ;  /* 0x0000ffff3c3c7812 */ /* 0x000fe200078ec0ff */
[----:B------:R0:W-:Y:S03]  /*16dc10*/  STL.64 [R1+0xbc0], R42 ;  /* 0x000bc02a01007387 */ /* 0x0001e60000100a00 */
[----:B------:R-:W-:Y:S02]  /*16dc20*/  PRMT R11, R11, 0x3340, R60 ;  /* 0x000033400b0b7816 */ /* 0x000fe4000000003c */
[----:B0-----:R-:W-:-:S05]  /*16dc30*/  IADD3 R42, P0, R58, R40, RZ ;  /* 0x000000283a2a7210 */ /* 0x001fca0007f1e0ff */
[----:B------:R-:W-:Y:S01]  /*16dc40*/  IMAD.X R43, R59, 0x1, R41, P0 ;  /* 0x000000013b2b7824 */ /* 0x000fe200000e0629 */
[----:B------:R-:W-:Y:S01]  /*16dc50*/  SHF.R.U32.HI R59, RZ, 0x8, R9 ;  /* 0x00000008ff3b7819 */ /* 0x000fe20000011609 */
[----:B------:R-:W-:Y:S01]  /*16dc60*/  STL [R1+0x850], R11 ;  /* 0x0008500b01007387 */ /* 0x000fe20000100800 */
[----:B------:R-:W-:Y:S02]  /*16dc70*/  LOP3.LUT R15, R4, 0xffff, RZ, 0xc0, !PT ;  /* 0x0000ffff040f7812 */ /* 0x000fe400078ec0ff */
[----:B------:R-:W-:-:S04]  /*16dc80*/  LOP3.LUT R59, R59, 0xffff, RZ, 0xc0, !PT ;  /* 0x0000ffff3b3b7812 */ /* 0x000fc800078ec0ff */
[--C-:B------:R-:W-:Y:S02]  /*16dc90*/  PRMT R9, R59, 0x3340, R0.reuse ;  /* 0x000033403b097816 */ /* 0x100fe40000000000 */
[----:B------:R-:W-:Y:S01]  /*16dca0*/  PRMT R59, R15, 0x3340, R0 ;  /* 0x000033400f3b7816 */ /* 0x000fe20000000000 */
[----:B------:R0:W-:Y:S04]  /*16dcb0*/  STL.64 [R1+0xbd0], R42 ;  /* 0x000bd02a01007387 */ /* 0x0001e80000100a00 */
[----:B------:R1:W-:Y:S04]  /*16dcc0*/  STL [R1+0x290], R9 ;  /* 0x0002900901007387 */ /* 0x0003e80000100800 */
[----:B------:R-:W4:Y:S01]  /*16dcd0*/  LDL.LU R4, [R1+0x6d54] ;  /* 0x006d540001047983 */ /* 0x000f220000300800 */
[----:B------:R-:W-:Y:S01]  /*16dce0*/  VIADD R58, R58, UR6 ;  /* 0x000000063a3a7c36 */ /* 0x000fe20008000000 */
[----:B------:R-:W-:Y:S01]  /*16dcf0*/  LOP3.LUT R52, R52, 0xffff, RZ, 0xc0, !PT ;  /* 0x0000ffff34347812 */ /* 0x000fe200078ec0ff */
[----:B------:R-:W-:-:S03]  /*16dd00*/  ULDC UR6, c[0x0][0x248] ;  /* 0x0000920000067ab9 */ /* 0x000fc60000000800 */
[----:B0-----:R-:W-:Y:S02]  /*16dd10*/  IADD3 R42, P0, R58, R36, RZ ;  /* 0x000000243a2a7210 */ /* 0x001fe40007f1e0ff */
[----:B--2---:R-:W-:Y:S02]  /*16dd20*/  LOP3.LUT R3, R3, 0xffff, RZ, 0xc0, !PT ;  /* 0x0000ffff03037812 */ /* 0x004fe400078ec0ff */
[----:B---3--:R-:W-:-:S04]  /*16dd30*/  LOP3.LUT R11, R8, 0xffff, RZ, 0xc0, !PT ;  /* 0x0000ffff080b7812 */ /* 0x008fc800078ec0ff */
        /* <DEDUP_REMOVED lines=8> */
[----:B------:R-:W-:Y:S01]  /*16ddc0*/  LOP3.LUT R59, R59, 0xffff, RZ, 0xc0, !PT ;  /* 0x0000ffff3b3b7812 */ /* 0x000fe200078ec0ff */
[----:B-1----:R-:W2:Y:S01]  /*16ddd0*/  LDL.LU R9, [R1+0x5120] ;  /* 0x0051200001097983 */ /* 0x002ea20000300800 */
[----:B------:R-:W-:Y:S02]  /*16dde0*/  PRMT R11, R6, 0x3340, R60 ;  /* 0x00003340060b7816 */ /* 0x000fe4000000003c */
[--C-:B------:R-:W-:Y:S02]  /*16ddf0*/  PRMT R13, R59, 0x3340, R0.reuse ;  /* 0x000033403b0d7816 */ /* 0x100fe40000000000 */
[----:B------:R-:W-:Y:S01]  /*16de00*/  LOP3.LUT R6, R61, 0xffff, RZ, 0xc0, !PT ;  /* 0x0000ffff3d067812 */ /* 0x000fe200078ec0ff */
[----:B0-----:R-:W3:Y:S04]  /*16de10*/  LDL.LU R8, [R1+0x3d4] ;  /* 0x0003d40001087983 */ /* 0x001ee80000300800 */
[----:B------:R-:W3:Y:S01]  /*16de20*/  LDL.LU R3, [R1+0x1c38] ;  /* 0x001c380001037983 */ /* 0x000ee20000300800 */
[----:B------:R-:W-:-:S03]  /*16de30*/  PRMT R59, R6, 0x3340, R0 ;  /* 0x00003340063b7816 */ /* 0x000fc60000000000 */
[----:B------:R-:W-:Y:S04]  /*16de40*/  STL [R1+0x27c], R13 ;  /* 0x00027c0d01007387 */ /* 0x000fe80000100800 */
[----:B------:R-:W3:Y:S01]  /*16de50*/  LDL.LU R61, [R1+0x6d50] ;  /* 0x006d5000013d7983 */ /* 0x000ee20000300800 */
[----:B----4-:R-:W-:Y:S02]  /*16de60*/  LOP3.LUT R7, R7, 0xffff, RZ, 0xc0, !PT ;  /* 0x0000ffff07077812 */ /* 0x010fe400078ec0ff */
[----:B------:R-:W-:Y:S01]  /*16de70*/  LOP3.LUT R10, R10, 0xffff, RZ, 0xc0, !PT ;  /* 0x0000ffff0a0a7812 */ /* 0x000fe200078ec0ff */
[----:B------:R0:W-:Y:S03]  /*16de80*/  STL [R1+0x83c], R11 ;  /* 0x00083c0b01007387 */ /* 0x0001e60000100800 */
[----:B------:R-:W-:-:S04]  /*16de90*/  PRMT R60, R7, 0x3340, R10 ;  /* 0x00003340073c7816 */ /* 0x000fc8000000000a */
[----:B0-----:R-:W-:Y:S02]  /*16dea0*/  PRMT R11, R60, 0x5410, R59 ;  /* 0x000054103c0b7816 */ /* 0x001fe4000000003b */
[----:B------:R-:W-:Y:S02]  /*16deb0*/  SHF.R.S32.HI R59, RZ, 0x1f, R58 ;  /* 0x0000001fff3b7819 */ /* 0x000fe4000001143a */
[----:B------:R-:W-:-:S03]  /*16dec0*/  SHF.R.U32.HI R7, RZ, 0x8, R7 ;  /* 0x00000008ff077819 */ /* 0x000fc60000011607 */
[----:B------:R-:W-:Y:S01]  /*16ded0*/  IMAD.X R43, R59, 0x1, R37, P0 ;  /* 0x000000013b2b7824 */ /* 0x000fe200000e0625 */
[----:B------:R0:W-:Y:S01]  /*16dee0*/  STL [R1+0x25d8], R11 ;  /* 0x0025d80b01007387 */ /* 0x0001e20000100800 */
[----:B------:R-:W-:Y:S02]  /*16def0*/  SHF.R.U32.HI R60, RZ, 0x8, R6 ;  /* 0x00000008ff3c7819 */ /* 0x000fe40000011606 */
[----:B------:R-:W-:Y:S01]  /*16df00*/  SHF.R.U32.HI R13, RZ, 0x8, R10 ;  /* 0x00000008ff0d7819 */ /* 0x000fe2000001160a */
[----:B------:R1:W-:Y:S04]  /*16df10*/  STL.64 [R1+0xbb8], R42 ;  /* 0x000bb82a01007387 */ /* 0x0003e80000100a00 */
[----:B------:R-:W4:Y:S04]  /*16df20*/  LDL.LU R6, [R1+0x5124] ;  /* 0x0051240001067983 */ /* 0x000f280000300800 */
[----:B------:R-:W4:Y:S01]  /*16df30*/  LDL.LU R10, [R1+0x3d8] ;  /* 0x0003d800010a7983 */ /* 0x000f220000300800 */
[----:B0-----:R-:W-:-:S03]  /*16df40*/  LOP3.LUT R11, R7, 0xffff, RZ, 0xc0, !PT ;  /* 0x0000ffff070b7812 */ /* 0x001fc600078ec0ff */
[----:B------:R-:W4:Y:S01]  /*16df50*/  LDL.LU R7, [R1+0x1c28] ;  /* 0x001c280001077983 */ /* 0x000f220000300800 */
[----:B------:R-:W-:Y:S02]  /*16df60*/  LOP3.LUT R13, R13, 0xffff, RZ, 0xc0, !PT ;  /* 0x0000ffff0d0d7812 */ /* 0x000fe400078ec0ff */
[----:B------:R-:W-:Y:S02]  /*16df70*/  LOP3.LUT R60, R60, 0xffff, RZ, 0xc0, !PT ;  /* 0x0000ffff3c3c7812 */ /* 0x000fe400078ec0ff */
[----:B------:R-:W-:Y:S02]  /*16df80*/  PRMT R17, R11, 0x3340, R13 ;  /* 0x000033400b117816 */ /* 0x000fe4000000000d */
[----:B------:R-:W-:-:S03]  /*16df90*/  PRMT R13, R60, 0x3340, R0 ;  /* 0x000033403c0d7816 */ /* 0x000fc60000000000 */
[----:B------:R-:W-:Y:S04]  /*16dfa0*/  STL [R1+0x44c], R17 ;  /* 0x00044c1101007387 */ /* 0x000fe80000100800 */
[----:B------:R0:W-:Y:S01]  /*16dfb0*/  STL [R1+0x278], R13 ;  /* 0x0002780d01007387 */ /* 0x0001e20000100800 */
[----:B-1----:R-:W-:-:S05]  /*16dfc0*/  IADD3 R42, P0, R58, R34, RZ ;  /* 0x000000223a2a7210 */ /* 0x002fca0007f1e0ff */
[----:B------:R-:W-:Y:S01]  /*16dfd0*/  IMAD.X R43, R59, 0x1, R35, P0 ;  /* 0x000000013b2b7824 */ /* 0x000fe200000e0623 */
[----:B--2---:R-:W-:Y:S02]  /*16dfe0*/  LOP3.LUT R11, R9, 0xffff, RZ, 0xc0, !PT ;  /* 0x0000ffff090b7812 */ /* 0x004fe400078ec0ff */
[----:B---3--:R-:W-:Y:S02]  /*16dff0*/  LOP3.LUT R9, R8, 0xffff, RZ, 0xc0, !PT ;  /* 0x0000ffff08097812 */ /* 0x008fe400078ec0ff */
[----:B0-----:R-:W-:Y:S02]  /*16e000*/  LOP3.LUT R13, R3, 0xffff, RZ, 0xc0, !PT ;  /* 0x0000ffff030d7812 */ /* 0x001fe400078ec0ff */
[----:B------:R-:W-:Y:S02]  /*16e010*/  PRMT R60, R9, 0x3340, R0 ;  /* 0x00003340093c7816 */ /* 0x000fe40000000000 */
[----:B------:R-:W-:-:S04]  /*16e020*/  PRMT R3, R11, 0x3340, R13 ;  /* 0x000033400b037816 */ /* 0x000fc8000000000d */
[----:B------:R-:W-:Y:S02]  /*16e030*/  PRMT R17, R3, 0x5410, R60 ;  /* 0x0000541003117816 */ /* 0x000fe4000000003c */
[----:B------:R-:W-:Y:S02]  /*16e040*/  SHF.R.U32.HI R60, RZ, 0x8, R15 ;  /* 0x00000008ff3c7819 */ /* 0x000fe4000001160f */
[----:B------:R-:W-:Y:S02]  /*16e050*/  SHF.R.U32.HI R11, RZ, 0x8, R11 ;  /* 0x00000008ff0b7819 */ /* 0x000fe4000001160b */
[----:B------:R-:W-:Y:S01]  /*16e060*/  SHF.R.U32.HI R13, RZ, 0x8, R13 ;  /* 0x00000008ff0d7819 */ /* 0x000fe2000001160d */
[----:B------:R-:W2:Y:S01]  /*16e070*/  LDL.LU R3, [R1+0x2740] ;  /* 0x0027400001037983 */ /* 0x000ea20000300800 */
[----:B------:R-:W-:Y:S02]  /*16e080*/  LOP3.LUT R60, R60, 0xffff, RZ, 0xc0, !PT ;  /* 0x0000ffff3c3c7812 */ /* 0x000fe400078ec0ff */
[----:B------:R-:W-:-:S02]  /*16e090*/  LOP3.LUT R11, R11, 0xffff, RZ, 0xc0, !PT ;  /* 0x0000ffff0b0b7812 */ /* 0x000fc400078ec0ff */
[----:B------:R-:W-:Y:S01]  /*16e0a0*/  LOP3.LUT R13, R13, 0xffff, RZ, 0xc0, !PT ;  /* 0x0000ffff0d0d7812 */ /* 0x000fe200078ec0ff */
[----:B------:R-:W3:Y:S01]  /*16e0b0*/  LDL.LU R8, [R1+0x770] ;  /* 0x0007700001087983 */ /* 0x000ee20000300800 */
[----:B------:R-:W-:Y:S02]  /*16e0c0*/  PRMT R15, R60, 0x3340, R0 ;  /* 0x000033403c0f7816 */ /* 0x000fe40000000000 */
[----:B------:R-:W-:Y:S01]  /*16e0d0*/  SHF.R.U32.HI R60, RZ, 0x8, R9 ;  /* 0x00000008ff3c7819 */ /* 0x000fe20000011609 */
[----:B------:R-:W-:Y:S01]  /*16e0e0*/  STL [R1+0x2588], R17 ;  /* 0x0025881101007387 */ /* 0x000fe20000100800 */
[----:B------:R-:W-:-:S03]  /*16e0f0*/  PRMT R11, R11, 0x3340, R13 ;  /* 0x000033400b0b7816 */ /* 0x000fc6000000000d */
[----:B------:R-:W-:Y:S04]  /*16e100*/  STL.64 [R1+0xbb0], R42 ;  /* 0x000bb02a01007387 */ /* 0x000fe80000100a00 */
[----:B------:R0:W-:Y:S01]  /*16e110*/  STL [R1+0x274], R15 ;  /* 0x0002740f01007387 */ /* 0x0001e20000100800 */
[----:B------:R-:W-:-:S03]  /*16e120*/  LOP3.LUT R60, R60, 0xffff, RZ, 0xc0, !PT ;  /* 0x0000ffff3c3c7812 */ /* 0x000fc600078ec0ff */
[----:B------:R1:W-:Y:S01]  /*16e130*/  STL [R1+0x448], R11 ;  /* 0x0004480b01007387 */ /* 0x0003e20000100800 */
[----:B----4-:R-:W-:Y:S02]  /*16e140*/  LOP3.LUT R9, R6, 0xffff, RZ, 0xc0, !PT ;  /* 0x0000ffff06097812 */ /* 0x010fe400078ec0ff */
[----:B0-----:R-:W-:Y:S02]  /*16e150*/  LOP3.LUT R15, R10, 0xffff, RZ, 0xc0, !PT ;  /* 0x0000ffff0a0f7812 */ /* 0x001fe400078ec0ff */
[----:B------:R-:W-:Y:S02]  /*16e160*/  IADD3 R42, P0, R58, R38, RZ ;  /* 0x000000263a2a7210 */ /* 0x000fe40007f1e0ff */
[--C-:B-1----:R-:W-:Y:S02]  /*16e170*/  PRMT R11, R60, 0x3340, R0.reuse ;  /* 0x000033403c0b7816 */ /* 0x102fe40000000000 */
[----:B------:R-:W-:Y:S02]  /*16e180*/  LOP3.LUT R7, R7, 0xffff, RZ, 0xc0, !PT ;  /* 0x0000ffff07077812 */ /* 0x000fe400078ec0ff */
[----:B------:R-:W-:Y:S01]  /*16e190*/  PRMT R60, R15, 0x3340, R0 ;  /* 0x000033400f3c7816 */ /* 0x000fe20000000000 */
[----:B------:R-:W-:Y:S01]  /*16e1a0*/  IMAD.X R43, R59, 0x1, R39, P0 ;  /* 0x000000013b2b7824 */ /* 0x000fe200000e0627 */
[----:B------:R-:W-:-:S04]  /*16e1b0*/  PRMT R10, R9, 0x3340, R7 ;  /* 0x00003340090a7816 */ /* 0x000fc80000000007 */
[----:B------:R-:W-:Y:S02]  /*16e1c0*/  PRMT R13, R10, 0x5410, R60 ;  /* 0x000054100a0d7816 */ /* 0x000fe4000000003c */
[----:B------:R-:W-:Y:S01]  /*16e1d0*/  IADD3 R10, P0, R58, R40, RZ ;  /* 0x000000283a0a7210 */ /* 0x000fe20007f1e0ff */
[----:B------:R-:W-:Y:S04]  /*16e1e0*/  STL.64 [R1+0xba8], R42 ;  /* 0x000ba82a01007387 */ /* 0x000fe80000100a00 */
[----:B------:R-:W4:Y:S04]  /*16e1f0*/  LDL.LU R6, [R1+0x2744] ;  /* 0x0027440001067983 */ /* 0x000f280000300800 */
[----:B------:R0:W-:Y:S01]  /*16e200*/  STL [R1+0x270], R11 ;  /* 0x0002700b01007387 */ /* 0x0001e20000100800 */
[----:B------:R-:W-:-:S04]  /*16e210*/  SHF.R.U32.HI R60, RZ, 0x8, R9 ;  /* 0x00000008ff3c7819 */ /* 0x000fc80000011609 */
[----:B------:R-:W-:Y:S01]  /*16e220*/  LOP3.LUT R60, R60, 0xffff, RZ, 0xc0, !PT ;  /* 0x0000ffff3c3c7812 */ /* 0x000fe200078ec0ff */
[----:B0-----:R-:W-:Y:S01]  /*16e230*/  IMAD.X R11, R59, 0x1, R41, P0 ;  /* 0x000000013b0b7824 */ /* 0x001fe200000e0629 */
[----:B------:R-:W-:-:S04]  /*16e240*/  SHF.R.U32.HI R59, RZ, 0x8, R7 ;  /* 0x00000008ff3b7819 */ /* 0x000fc80000011607 */
[----:B------:R-:W-:Y:S01]  /*16e250*/  LOP3.LUT R59, R59, 0xffff, RZ, 0xc0, !PT ;  /* 0x0000ffff3b3b7812 */ /* 0x000fe200078ec0ff */
[----:B------:R-:W-:Y:S03]  /*16e260*/  STL [R1+0x2558], R13 ;  /* 0x0025580d01007387 */ /* 0x000fe60000100800 */
[----:B------:R-:W-:Y:S01]  /*16e270*/  PRMT R9, R60, 0x3340, R59 ;  /* 0x000033403c097816 */ /* 0x000fe2000000003b */
[----:B------:R-:W-:Y:S01]  /*16e280*/  STL.64 [R1+0xba0], R10 ;  /* 0x000ba00a01007387 */ /* 0x000fe20000100a00 */
[----:B------:R-:W-:-:S03]  /*16e290*/  LOP3.LUT R7, R51, 0xffff, RZ, 0xc0, !PT ;  /* 0x0000ffff33077812 */ /* 0x000fc600078ec0ff */
[----:B------:R0:W-:Y:S04]  /*16e2a0*/  STL [R1+0x444], R9 ;  /* 0x0004440901007387 */ /* 0x0001e80000100800 */
[----:B------:R-:W4:Y:S01]  /*16e2b0*/  LDL.LU R51, [R1+0x6d4c] ;  /* 0x006d4c0001337983 */ /* 0x000f220000300800 */
[----:B------:R-:W-:Y:S02]  /*16e2c0*/  PRMT R59, R7, 0x3340, R0 ;  /* 0x00003340073b7816 */ /* 0x000fe40000000000 */
[----:B--2---:R-:W-:Y:S02]  /*16e2d0*/  LOP3.LUT R3, R3, 0xffff, RZ, 0xc0, !PT ;  /* 0x0000ffff03037812 */ /* 0x004fe400078ec0ff */
[----:B---3--:R-:W-:-:S04]  /*16e2e0*/  LOP3.LUT R8, R8, 0xffff, RZ, 0xc0, !PT ;  /* 0x0000ffff08087812 */ /* 0x008fc800078ec0ff */
[----:B------:R-:W-:-:S04]  /*16e2f0*/  PRMT R60, R3, 0x3340, R8 ;  /* 0x00003340033c7816 */ /* 0x000fc80000000008 */
[----:B0-----:R-:W-:Y:S02]  /*16e300*/  PRMT R9, R60, 0x5410, R59 ;  /* 0x000054103c097816 */ /* 0x001fe4000000003b */
[----:B------:R-:W-:Y:S02]  /*16e310*/  SHF.R.U32.HI R3, RZ, 0x8, R3 ;  /* 0x00000008ff037819 */ /* 0x000fe40000011603 */
[----:B------:R-:W-:Y:S01]  /*16e320*/  SHF.R.U32.HI R60, RZ, 0x8, R8 ;  /* 0x00000008ff3c7819 */ /* 0x000fe20000011608 */
[----:B------:R0:W-:Y:S01]  /*16e330*/  STL [R1+0x2544], R9 ;  /* 0x0025440901007387 */ /* 0x0001e20000100800 */
[----:B------:R-:W-:Y:S02]  /*16e340*/  SHF.R.U32.HI R59, RZ, 0x8, R7 ;  /* 0x00000008ff3b7819 */ /* 0x000fe40000011607 */
[----:B------:R-:W-:Y:S02]  /*16e350*/  LOP3.LUT R3, R3, 0xffff, RZ, 0xc0, !PT ;  /* 0x0000ffff03037812 */ /* 0x000fe400078ec0ff */
[----:B------:R-:W-:Y:S01]  /*16e360*/  LOP3.LUT R60, R60, 0xffff, RZ, 0xc0, !PT ;  /* 0x0000ffff3c3c7812 */ /* 0x000fe200078ec0ff */
[----:B0-----:R-:W2:Y:S04]  /*16e370*/  LDL.LU R9, [R1+0x5128] ;  /* 0x0051280001097983 */ /* 0x001ea80000300800 */
[----:B------:R-:W3:Y:S04]  /*16e380*/  LDL.LU R10, [R1+0x3dc] ;  /* 0x0003dc00010a7983 */ /* 0x000ee80000300800 */
[----:B------:R-:W3:Y:S01]  /*16e390*/  LDL.LU R8, [R1+0x1c48] ;  /* 0x001c480001087983 */ /* 0x000ee20000300800 */
[----:B------:R-:W-:-:S02]  /*16e3a0*/  LOP3.LUT R59, R59, 0xffff, RZ, 0xc0, !PT ;  /* 0x0000ffff3b3b7812 */ /* 0x000fc400078ec0ff */
[----:B------:R-:W-:Y:S02]  /*16e3b0*/  PRMT R7, R3, 0x3340, R60 ;  /* 0x0000334003077816 */ /* 0x000fe4000000003c */
[--C-:B------:R-:W-:Y:S02]  /*16e3c0*/  PRMT R3, R59, 0x3340, R0.reuse ;  /* 0x000033403b037816 */ /* 0x100fe40000000000 */
[----:B----4-:R-:W-:Y:S02]  /*16e3d0*/  LOP3.LUT R11, R6, 0xffff, RZ, 0xc0, !PT ;  /* 0x0000ffff060b7812 */ /* 0x010fe400078ec0ff */
[----:B------:R-:W-:Y:S01]  /*16e3e0*/  PRMT R59, R52, 0x3340, R0 ;  /* 0x00003340343b7816 */ /* 0x000fe20000000000 */
[----:B------:R0:W-:Y:S04]  /*16e3f0*/  STL [R1+0x41c], R7 ;  /* 0x00041c0701007387 */ /* 0x0001e80000100800 */
[----:B------:R1:W-:Y:S04]  /*16e400*/  STL [R1+0x26c], R3 ;  /* 0x00026c0301007387 */ /* 0x0003e80000100800 */
[----:B------:R-:W4:Y:S04]  /*16e410*/  LDL.LU R6, [R1+0x512c] ;  /* 0x00512c0001067983 */ /* 0x000f280000300800 */
[----:B0-----:R-:W4:Y:S01]  /*16e420*/  LDL.LU R7, [R1+0x3e0] ;  /* 0x0003e00001077983 */ /* 0x001f220000300800 */
[----:B------:R-:W-:-:S04]  /*16e430*/  LOP3.LUT R13, R51, 0xffff, RZ, 0xc0, !PT ;  /* 0x0000ffff330d7812 */ /* 0x000fc800078ec0ff */
[----:B------:R-:W-:-:S04]  /*16e440*/  PRMT R60, R11, 0x3340, R13 ;  /* 0x000033400b3c7816 */ /* 0x000fc8000000000d */
[----:B-1----:R-:W-:-:S05]  /*16e450*/  PRMT R3, R60, 0x5410, R59 ;  /* 0x000054103c037816 */ /* 0x002fca000000003b */
[----:B------:R0:W-:Y:S04]  /*16e460*/  STL [R1+0x252c], R3 ;  /* 0x00252c0301007387 */ /* 0x0001e80000100800 */
[----:B0-----:R-:W4:Y:S01]  /*16e470*/  LDL.LU R3, [R1+0x1c3c] ;  /* 0x001c3c0001037983 */ /* 0x001f220000300800 */
[----:B------:R-:W-:Y:S01]  /*16e480*/  VIADD R58, R58, UR6 ;  /* 0x000000063a3a7c36 */ /* 0x000fe20008000000 */
[----:B------:R-:W-:Y:S02]  /*16e490*/  SHF.R.U32.HI R11, RZ, 0x8, R11 ;  /* 0x00000008ff0b7819 */ /* 0x000fe4000001160b */
[----:B------:R-:W-:Y:S02]  /*16e4a0*/  SHF.R.U32.HI R13, RZ, 0x8, R13 ;  /* 0x00000008ff0d7819 */ /* 0x000fe4000001160d */
[----:B------:R-:W-:-:S02]  /*16e4b0*/  SHF.R.U32.HI R60, RZ, 0x8, R15 ;  /* 0x00000008ff3c7819 */ /* 0x000fc4000001160f */
[----:B------:R-:W-:Y:S02]  /*16e4c0*/  LOP3.LUT R54, R54, 0xffff, RZ, 0xc0, !PT ;  /* 0x0000ffff36367812 */ /* 0x000fe400078ec0ff */
[----:B------:R-:W-:Y:S02]  /*16e4d0*/  LOP3.LUT R11, R11, 0xffff, RZ, 0xc0, !PT ;  /* 0x0000ffff0b0b7812 */ /* 0x000fe400078ec0ff */
[----:B------:R-:W-:Y:S02]  /*16e4e0*/  LOP3.LUT R13, R13, 0xffff, RZ, 0xc0, !PT ;  /* 0x0000ffff0d0d7812 */ /* 0x000fe400078ec0ff */
[----:B------:R-:W-:Y:S02]  /*16e4f0*/  SHF.R.S32.HI R59, RZ, 0x1f, R58 ;  /* 0x0000001fff3b7819 */ /* 0x000fe4000001143a */
[----:B------:R-:W-:Y:S02]  /*16e500*/  IADD3 R42, P0, R58, R36, RZ ;  /* 0x000000243a2a7210 */ /* 0x000fe40007f1e0ff */
[----:B------:R-:W-:-:S02]  /*16e510*/  LOP3.LUT R60, R60, 0xffff, RZ, 0xc0, !PT ;  /* 0x0000ffff3c3c7812 */ /* 0x000fc400078ec0ff */
[----:B------:R-:W-:Y:S01]  /*16e520*/  PRMT R51, R11, 0x3340, R13 ;  /* 0x000033400b337816 */ /* 0x000fe2000000000d */
[----:B------:R-:W-:Y:S01]  /*16e530*/  ULDC UR6, c[0x0][0x248] ;  /* 0x0000920000067ab9 */ /* 0x000fe20000000800 */
[----:B------:R-:W-:Y:S01]  /*16e540*/  IMAD.X R43, R59, 0x1, R37, P0 ;  /* 0x000000013b2b7824 */ /* 0x000fe200000e0625 */
[----:B------:R-:W-:-:S04]  /*16e550*/  PRMT R15, R60, 0x3340, R0 ;  /* 0x000033403c0f7816 */ /* 0x000fc80000000000 */
[----:B------:R0:W-:Y:S04]  /*16e560*/  STL.64 [R1+0xb98], R42 ;  /* 0x000b982a01007387 */ /* 0x0001e80000100a00 */
[----:B------:R-:W-:Y:S04]  /*16e570*/  STL [R1+0x6ab8], R51 ;  /* 0x006ab83301007387 */ /* 0x000fe80000100800 */
[----:B------:R-:W-:Y:S01]  /*16e580*/  STL [R1+0x268], R15 ;  /* 0x0002680f01007387 */ /* 0x000fe20000100800 */
[----:B0-----:R-:W-:-:S05]  /*16e590*/  IADD3 R42, P0, R58, R34, RZ ;  /* 0x000000223a2a7210 */ /* 0x001fca0007f1e0ff */
[----:B------:R-:W-:Y:S01]  /*16e5a0*/  IMAD.X R43, R59, 0x1, R35, P0 ;  /* 0x000000013b2b7824 */ /* 0x000fe200000e0623 */
[----:B--2---:R-:W-:Y:S02]  /*16e5b0*/  LOP3.LUT R9, R9, 0xffff, RZ, 0xc0, !PT ;  /* 0x0000ffff09097812 */ /* 0x004fe400078ec0ff */
[----:B---3--:R-:W-:Y:S02]  /*16e5c0*/  LOP3.LUT R13, R10, 0xffff, RZ, 0xc0, !PT ;  /* 0x0000ffff0a0d7812 */ /* 0x008fe400078ec0ff */
[----:B------:R-:W-:Y:S02]  /*16e5d0*/  LOP3.LUT R11, R8, 0xffff, RZ, 0xc0, !PT ;  /* 0x0000ffff080b7812 */ /* 0x000fe400078ec0ff */
[----:B------:R-:W-:Y:S02]  /*16e5e0*/  PRMT R60, R13, 0x3340, R0 ;  /* 0x000033400d3c7816 */ /* 0x000fe40000000000 */
[----:B------:R-:W-:Y:S02]  /*16e5f0*/  PRMT R8, R9, 0x3340, R11 ;  /* 0x0000334009087816 */ /* 0x000fe4000000000b */
[----:B------:R-:W-:-:S02]  /*16e600*/  SHF.R.U32.HI R9, RZ, 0x8, R9 ;  /* 0x00000008ff097819 */ /* 0x000fc40000011609 */
[----:B------:R-:W-:Y:S02]  /*16e610*/  SHF.R.U32.HI R11, RZ, 0x8, R11 ;  /* 0x00000008ff0b7819 */ /* 0x000fe4000001160b */
[----:B------:R-:W-:Y:S02]  /*16e620*/  PRMT R8, R8, 0x5410, R60 ;  /* 0x0000541008087816 */ /* 0x000fe4000000003c */
[----:B------:R-:W-:Y:S02]  /*16e630*/  LOP3.LUT R9, R9, 0xffff, RZ, 0xc0, !PT ;  /* 0x0000ffff09097812 */ /* 0x000fe400078ec0ff */
[----:B------:R-:W-:Y:S02]  /*16e640*/  LOP3.LUT R11, R11, 0xffff, RZ, 0xc0, !PT ;  /* 0x0000ffff0b0b7812 */ /* 0x000fe400078ec0ff */
[----:B------:R-:W-:Y:S01]  /*16e650*/  SHF.R.U32.HI R60, RZ, 0x8, R13 ;  /* 0x00000008ff3c7819 */ /* 0x000fe2000001160d */
[----:B------:R0:W-:Y:S01]  /*16e660*/  STL [R1+0x2314], R8 ;  /* 0x0023140801007387 */ /* 0x0001e20000100800 */
[----:B------:R-:W-:-:S02]  /*16e670*/  PRMT R9, R9, 0x3340, R11 ;  /* 0x0000334009097816 */ /* 0x000fc4000000000b */
[----:B------:R-:W-:Y:S02]  /*16e680*/  LOP3.LUT R60, R60, 0xffff, RZ, 0xc0, !PT ;  /* 0x0000ffff3c3c7812 */ /* 0x000fe400078ec0ff */
[----:B----4-:R-:W-:Y:S02]  /*16e690*/  LOP3.LUT R6, R6, 0xffff, RZ, 0xc0, !PT ;  /* 0x0000ffff06067812 */ /* 0x010fe400078ec0ff */
[----:B------:R-:W-:Y:S01]  /*16e6a0*/  PRMT R11, R60, 0x3340, R0 ;  /* 0x000033403c0b7816 */ /* 0x000fe20000000000 */
[----:B0-----:R-:W2:Y:S04]  /*16e6b0*/  LDL.LU R8, [R1+0x2750] ;  /* 0x0027500001087983 */ /* 0x001ea80000300800 */
[----:B------:R-:W3:Y:S04]  /*16e6c0*/  LDL.LU R10, [R1+0x7f4] ;  /* 0x0007f400010a7983 */ /* 0x000ee80000300800 */
[----:B------:R-:W-:Y:S04]  /*16e6d0*/  STL.64 [R1+0xb80], R42 ;  /* 0x000b802a01007387 */ /* 0x000fe80000100a00 */
[----:B------:R0:W-:Y:S04]  /*16e6e0*/  STL [R1+0x418], R9 ;  /* 0x0004180901007387 */ /* 0x0001e80000100800 */
[----:B------:R1:W-:Y:S01]  /*16e6f0*/  STL [R1+0x264], R11 ;  /* 0x0002640b01007387 */ /* 0x0003e20000100800 */
[----:B0-----:R-:W-:-:S02]  /*16e700*/  LOP3.LUT R9, R7, 0xffff, RZ, 0xc0, !PT ;  /* 0x0000ffff07097812 */ /* 0x001fc400078ec0ff */
[----:B------:R-:W-:Y:S02]  /*16e710*/  IADD3 R42, P0, R58, R38, RZ ;  /* 0x000000263a2a7210 */ /* 0x000fe40007f1e0ff */
[----:B------:R-:W-:-:S03]  /*16e720*/  PRMT R60, R9, 0x3340, R0 ;  /* 0x00003340093c7816 */ /* 0x000fc60000000000 */
[----:B------:R-:W-:Y:S01]  /*16e730*/  IMAD.X R43, R59, 0x1, R39, P0 ;  /* 0x000000013b2b7824 */ /* 0x000fe200000e0627 */
[----:B------:R-:W-:Y:S02]  /*16e740*/  LOP3.LUT R7, R3, 0xffff, RZ, 0xc0, !PT ;  /* 0x0000ffff03077812 */ /* 0x000fe400078ec0ff */
[----:B------:R-:W4:Y:S02]  /*16e750*/  LDL.LU R3, [R1+0x2754] ;  /* 0x0027540001037983 */ /* 0x000f240000300800 */
[----:B-1----:R-:W-:-:S04]  /*16e760*/  PRMT R11, R6, 0x3340, R7 ;  /* 0x00003340060b7816 */ /* 0x002fc80000000007 */
[----:B------:R-:W-:Y:S02]  /*16e770*/  PRMT R11, R11, 0x5410, R60 ;  /* 0x000054100b0b7816 */ /* 0x000fe4000000003c */
[----:B------:R-:W-:Y:S02]  /*16e780*/  SHF.R.U32.HI R6, RZ, 0x8, R6 ;  /* 0x00000008ff067819 */ /* 0x000fe40000011606 */
[----:B------:R-:W-:Y:S01]  /*16e790*/  SHF.R.U32.HI R60, RZ, 0x8, R7 ;  /* 0x00000008ff3c7819 */ /* 0x000fe20000011607 */
[----:B------:R-:W-:Y:S04]  /*16e7a0*/  STL [R1+0x230c], R11 ;  /* 0x00230c0b01007387 */ /* 0x000fe80000100800 */
[----:B------:R0:W-:Y:S01]  /*16e7b0*/  STL.64 [R1+0xb68], R42 ;  /* 0x000b682a01007387 */ /* 0x0001e20000100a00 */
[----:B------:R-:W-:-:S02]  /*16e7c0*/  LOP3.LUT R6, R6, 0xffff, RZ, 0xc0, !PT ;  /* 0x0000ffff06067812 */ /* 0x000fc400078ec0ff */
[----:B------:R-:W-:Y:S01]  /*16e7d0*/  LOP3.LUT R60, R60, 0xffff, RZ, 0xc0, !PT ;  /* 0x0000ffff3c3c7812 */ /* 0x000fe200078ec0ff */
[----:B------:R-:W4:Y:S01]  /*16e7e0*/  LDL.LU R7, [R1+0x3e4] ;  /* 0x0003e40001077983 */ /* 0x000f220000300800 */
[----:B0-----:R-:W-:Y:S02]  /*16e7f0*/  IADD3 R42, P0, R58, R40, RZ ;  /* 0x000000283a2a7210 */ /* 0x001fe40007f1e0ff */
[----:B------:R-:W-:Y:S02]  /*16e800*/  PRMT R11, R6, 0x3340, R60 ;  /* 0x00003340060b7816 */ /* 0x000fe4000000003c */
[----:B------:R-:W4:Y:S01]  /*16e810*/  LDL.LU R6, [R1+0x5134] ;  /* 0x0051340001067983 */ /* 0x000f220000300800 */
[----:B------:R-:W-:Y:S01]  /*16e820*/  IMAD.X R43, R59, 0x1, R41, P0 ;  /* 0x000000013b2b7824 */ /* 0x000fe200000e0629 */
[----:B------:R-:W-:Y:S02]  /*16e830*/  SHF.R.U32.HI R59, RZ, 0x8, R9 ;  /* 0x00000008ff3b7819 */ /* 0x000fe40000011609 */
[----:B------:R0:W-:Y:S02]  /*16e840*/  STL [R1+0x414], R11 ;  /* 0x0004140b01007387 */ /* 0x0001e40000100800 */
[----:B------:R-:W-:-:S02]  /*16e850*/  LOP3.LUT R59, R59, 0xffff, RZ, 0xc0, !PT ;  /* 0x0000ffff3b3b7812 */ /* 0x000fc400078ec0ff */
[----:B------:R-:W-:Y:S01]  /*16e860*/  STL.64 [R1+0xb78], R42 ;  /* 0x000b782a01007387 */ /* 0x000fe20000100a00 */
[----:B------:R-:W-:Y:S02]  /*16e870*/  LOP3.LUT R9, R53, 0xffff, RZ, 0xc0, !PT ;  /* 0x0000ffff35097812 */ /* 0x000fe400078ec0ff */
[----:B0-----:R-:W-:-:S05]  /*16e880*/  PRMT R11, R59, 0x3340, R0 ;  /* 0x000033403b0b7816 */ /* 0x001fca0000000000 */
[----:B------:R0:W-:Y:S04]  /*16e890*/  STL [R1+0x260], R11 ;  /* 0x0002600b01007387 */ /* 0x0001e80000100800 */
[----:B------:R-:W4:Y:S01]  /*16e8a0*/  LDL.LU R53, [R1+0x6d48] ;  /* 0x006d480001357983 */ /* 0x000f220000300800 */
[----:B------:R-:W-:Y:S02]  /*16e8b0*/  PRMT R59, R9, 0x3340, R0 ;  /* 0x00003340093b7816 */ /* 0x000fe40000000000 */
[----:B--2---:R-:W-:Y:S02]  /*16e8c0*/  LOP3.LUT R8, R8, 0xffff, RZ, 0xc0, !PT ;  /* 0x0000ffff08087812 */ /* 0x004fe400078ec0ff */
[----:B---3--:R-:W-:-:S04]  /*16e8d0*/  LOP3.LUT R10, R10, 0xffff, RZ, 0xc0, !PT ;  /* 0x0000ffff0a0a7812 */ /* 0x008fc800078ec0ff */
[----:B------:R-:W-:Y:S02]  /*16e8e0*/  PRMT R60, R8, 0x3340, R10 ;  /* 0x00003340083c7816 */ /* 0x000fe4000000000a */
[----:B------:R-:W-:Y:S02]  /*16e8f0*/  SHF.R.U32.HI R8, RZ, 0x8, R8 ;  /* 0x00000008ff087819 */ /* 0x000fe40000011608 */
[----:B0-----:R-:W-:Y:S02]  /*16e900*/  PRMT R11, R60, 0x5410, R59 ;  /* 0x000054103c0b7816 */ /* 0x001fe4000000003b */
[----:B------:R-:W-:Y:S02]  /*16e910*/  SHF.R.U32.HI R60, RZ, 0x8, R10 ;  /* 0x00000008ff3c7819 */ /* 0x000fe4000001160a */
[----:B------:R-:W-:Y:S02]  /*16e920*/  SHF.R.U32.HI R59, RZ, 0x8, R9 ;  /* 0x00000008ff3b7819 */ /* 0x000fe40000011609 */
[----:B------:R-:W-:-:S02]  /*16e930*/  LOP3.LUT R8, R8, 0xffff, RZ, 0xc0, !PT ;  /* 0x0000ffff08087812 */ /* 0x000fc400078ec0ff */
[----:B------:R-:W-:Y:S02]  /*16e940*/  LOP3.LUT R60, R60, 0xffff, RZ, 0xc0, !PT ;  /* 0x0000ffff3c3c7812 */ /* 0x000fe400078ec0ff */
[----:B------:R-:W-:Y:S02]  /*16e950*/  LOP3.LUT R59, R59, 0xffff, RZ, 0xc0, !PT ;  /* 0x0000ffff3b3b7812 */ /* 0x000fe400078ec0ff */
[----:B------:R-:W-:Y:S02]  /*16e960*/  PRMT R9, R8, 0x3340, R60 ;  /* 0x0000334008097816 */ /* 0x000fe4000000003c */
[----:B------:R-:W-:Y:S01]  /*16e970*/  PRMT R8, R59, 0x3340, R0 ;  /* 0x000033403b087816 */ /* 0x000fe20000000000 */
[----:B------:R-:W-:Y:S04]  /*16e980*/  STL [R1+0x2304], R11 ;  /* 0x0023040b01007387 */ /* 0x000fe80000100800 */
[----:B------:R0:W-:Y:S04]  /*16e990*/  STL [R1+0x410], R9 ;  /* 0x0004100901007387 */ /* 0x0001e80000100800 */
[----:B------:R1:W-:Y:S01]  /*16e9a0*/  STL [R1+0x25c], R8 ;  /* 0x00025c0801007387 */ /* 0x0003e20000100800 */
[----:B----4-:R-:W-:-:S03]  /*16e9b0*/  LOP3.LUT R17, R53, 0xffff, RZ, 0xc0, !PT ;  /* 0x0000ffff35117812 */ /* 0x010fc600078ec0ff */
[----:B------:R-:W2:Y:S01]  /*16e9c0*/  LDL.LU R53, [R1+0x6d44] ;  /* 0x006d440001357983 */ /* 0x000ea20000300800 */
[----:B------:R-:W-:-:S03]  /*16e9d0*/  LOP3.LUT R13, R3, 0xffff, RZ, 0xc0, !PT ;  /* 0x0000ffff030d7812 */ /* 0x000fc600078ec0ff */
[----:B------:R-:W3:Y:S04]  /*16e9e0*/  LDL.LU R3, [R1+0x5138] ;  /* 0x0051380001037983 */ /* 0x000ee80000300800 */
[----:B------:R-:W4:Y:S04]  /*16e9f0*/  LDL.LU R10, [R1+0x3e8] ;  /* 0x0003e800010a7983 */ /* 0x000f280000300800 */
[----:B0-----:R-:W4:Y:S01]  /*16ea00*/  LDL.LU R9, [R1+0x1c4c] ;  /* 0x001c4c0001097983 */ /* 0x001f220000300800 */
[----:B------:R-:W-:Y:S02]  /*16ea10*/  PRMT R59, R54, 0x3340, R0 ;  /* 0x00003340363b7816 */ /* 0x000fe40000000000 */
[----:B------:R-:W-:-:S04]  /*16ea20*/  PRMT R60, R13, 0x3340, R17 ;  /* 0x000033400d3c7816 */ /* 0x000fc80000000011 */
[----:B------:R-:W-:Y:S01]  /*16ea30*/  PRMT R15, R60, 0x5410, R59 ;  /* 0x000054103c0f7816 */ /* 0x000fe2000000003b */
[----:B------:R-:W-:Y:S01]  /*16ea40*/  STL.64 [R1+0x6ce8], R54 ;  /* 0x006ce83601007387 */ /* 0x000fe20000100a00 */
[----:B-1----:R-:W-:Y:S02]  /*16ea50*/  LOP3.LUT R8, R7, 0xffff, RZ, 0xc0, !PT ;  /* 0x0000ffff07087812 */ /* 0x002fe400078ec0ff */
[----:B------:R-:W-:Y:S01]  /*16ea60*/  LOP3.LUT R11, R6, 0xffff, RZ, 0xc0, !PT ;  /* 0x0000ffff060b7812 */ /* 0x000fe200078ec0ff */
[----:B------:R2:W-:Y:S01]  /*16ea70*/  STL [R1+0x2300], R15 ;  /* 0x0023000f01007387 */ /* 0x0005e20000100800 */
[----:B------:R-:W-:-:S03]  /*16ea80*/  PRMT R59, R8, 0x3340, R0 ;  /* 0x00003340083b7816 */ /* 0x000fc60000000000 */
[----:B------:R-:W4:Y:S01]  /*16ea90*/  LDL.LU R7, [R1+0x2760] ;  /* 0x0027600001077983 */ /* 0x000f220000300800 */
[----:B------:R-:W-:Y:S01]  /*16eaa0*/  VIADD R58, R58, UR6 ;  /* 0x000000063a3a7c36 */ /* 0x000fe20008000000 */
[----:B------:R-:W-:Y:S01]  /*16eab0*/  SHF.R.U32.HI R13, RZ, 0x8, R13 ;  /* 0x00000008ff0d7819 */ /* 0x000fe2000001160d */
[----:B------:R-:W-:Y:S01]  /*16eac0*/  ULDC UR6, c[0x0][0x248] ;  /* 0x0000920000067ab9 */ /* 0x000fe20000000800 */
        /* <DEDUP_REMOVED lines=8> */
[----:B------:R-:W-:-:S02]  /*16eb50*/  LOP3.LUT R15, R60, 0xffff, RZ, 0xc0, !PT ;  /* 0x0000ffff3c0f7812 */ /* 0x000fc400078ec0ff */
[----:B------:R-:W-:Y:S02]  /*16eb60*/  LOP3.LUT R11, R11, 0xffff, RZ, 0xc0, !PT ;  /* 0x0000ffff0b0b7812 */ /* 0x000fe400078ec0ff */
[----:B------:R-:W-:Y:S02]  /*16eb70*/  LOP3.LUT R60, R17, 0xffff, RZ, 0xc0, !PT ;  /* 0x0000ffff113c7812 */ /* 0x000fe400078ec0ff */
[----:B---3--:R-:W-:Y:S02]  /*16eb80*/  LOP3.LUT R3, R3, 0xffff, RZ, 0xc0, !PT ;  /* 0x0000ffff03037812 */ /* 0x008fe400078ec0ff */
[----:B----4-:R-:W-:Y:S02]  /*16eb90*/  LOP3.LUT R17, R10, 0xffff, RZ, 0xc0, !PT ;  /* 0x0000ffff0a117812 */ /* 0x010fe400078ec0ff */
[----:B------:R-:W-:Y:S02]  /*16eba0*/  LOP3.LUT R9, R9, 0xffff, RZ, 0xc0, !PT ;  /* 0x0000ffff09097812 */ /* 0x000fe400078ec0ff */
[----:B------:R-:W-:-:S02]  /*16ebb0*/  SHF.R.S32.HI R59, RZ, 0x1f, R58 ;  /* 0x0000001fff3b7819 */ /* 0x000fc4000001143a */
[----:B------:R-:W-:Y:S02]  /*16ebc0*/  IADD3 R42, P0, R58, R36, RZ ;  /* 0x000000243a2a7210 */ /* 0x000fe40007f1e0ff */
[----:B------:R-:W-:Y:S02]  /*16ebd0*/  LOP3.LUT R13, R13, 0xffff, RZ, 0xc0, !PT ;  /* 0x0000ffff0d0d7812 */ /* 0x000fe400078ec0ff */
[----:B------:R-:W-:Y:S02]  /*16ebe0*/  PRMT R11, R11, 0x3340, R60 ;  /* 0x000033400b0b7816 */ /* 0x000fe4000000003c */
[----:B------:R-:W-:Y:S02]  /*16ebf0*/  PRMT R60, R17, 0x3340, R0 ;  /* 0x00003340113c7816 */ /* 0x000fe40000000000 */
[----:B------:R-:W-:Y:S01]  /*16ec00*/  PRMT R10, R3, 0x3340, R9 ;  /* 0x00003340030a7816 */ /* 0x000fe20000000009 */
[----:B------:R-:W-:Y:S01]  /*16ec10*/  IMAD.X R43, R59, 0x1, R37, P0 ;  /* 0x000000013b2b7824 */ /* 0x000fe200000e0625 */
[----:B------:R-:W-:-:S02]  /*16ec20*/  PRMT R53, R13, 0x3340, R15 ;  /* 0x000033400d357816 */ /* 0x000fc4000000000f */
[----:B------:R-:W-:Y:S02]  /*16ec30*/  PRMT R13, R10, 0x5410, R60 ;  /* 0x000054100a0d7816 */ /* 0x000fe4000000003c */
[----:B------:R-:W-:Y:S01]  /*16ec40*/  IADD3 R10, P0, R58, R34, RZ ;  /* 0x000000223a0a7210 */ /* 0x000fe20007f1e0ff */
[----:B------:R-:W-:Y:S04]  /*16ec50*/  STL.64 [R1+0xb60], R42 ;  /* 0x000b602a01007387 */ /* 0x000fe80000100a00 */
[----:B------:R-:W-:Y:S01]  /*16ec60*/  STL [R1+0x6abc], R53 ;  /* 0x006abc3501007387 */ /* 0x000fe20000100800 */
[----:B------:R-:W-:-:S03]  /*16ec70*/  SHF.R.U32.HI R60, RZ, 0x8, R8 ;  /* 0x00000008ff3c7819 */ /* 0x000fc60000011608 */
[----:B------:R0:W-:Y:S01]  /*16ec80*/  STL [R1+0x40c], R11 ;  /* 0x00040c0b01007387 */ /* 0x0001e20000100800 */
[----:B------:R-:W-:Y:S02]  /*16ec90*/  SHF.R.U32.HI R8, RZ, 0x8, R3 ;  /* 0x00000008ff087819 */ /* 0x000fe40000011603 */
[----:B------:R-:W-:Y:S02]  /*16eca0*/  SHF.R.U32.HI R9, RZ, 0x8, R9 ;  /* 0x00000008ff097819 */ /* 0x000fe40000011609 */
[----:B------:R-:W-:Y:S01]  /*16ecb0*/  LOP3.LUT R60, R60, 0xffff, RZ, 0xc0, !PT ;  /* 0x0000ffff3c3c7812 */ /* 0x000fe200078ec0ff */
[----:B------:R1:W-:Y:S01]  /*16ecc0*/  STL [R1+0x1c3c], R13 ;  /* 0x001c3c0d01007387 */ /* 0x0003e20000100800 */
[----:B------:R-:W-:Y:S02]  /*16ecd0*/  LOP3.LUT R8, R8, 0xffff, RZ, 0xc0, !PT ;  /* 0x0000ffff08087812 */ /* 0x000fe400078ec0ff */
[----:B------:R-:W-:Y:S01]  /*16ece0*/  LOP3.LUT R9, R9, 0xffff, RZ, 0xc0, !PT ;  /* 0x0000ffff09097812 */ /* 0x000fe200078ec0ff */
[----:B------:R-:W3:Y:S01]  /*16ecf0*/  LDL.LU R3, [R1+0x2764] ;  /* 0x0027640001037983 */ /* 0x000ee20000300800 */
[----:B0-----:R-:W-:-:S02]  /*16ed00*/  IMAD.X R11, R59, 0x1, R35, P0 ;  /* 0x000000013b0b7824 */ /* 0x001fc400000e0623 */
[----:B------:R-:W-:-:S03]  /*16ed10*/  PRMT R8, R8, 0x3340, R9 ;  /* 0x0000334008087816 */ /* 0x000fc60000000009 */
[----:B------:R0:W-:Y:S01]  /*16ed20*/  STL.64 [R1+0xb90], R10 ;  /* 0x000b900a01007387 */ /* 0x0001e20000100a00 */
[----:B-1----:R-:W-:Y:S02]  /*16ed30*/  LOP3.LUT R13, R56, 0xffff, RZ, 0xc0, !PT ;  /* 0x0000ffff380d7812 */ /* 0x002fe400078ec0ff */
[----:B0-----:R-:W-:-:S05]  /*16ed40*/  PRMT R10, R60, 0x3340, R0 ;  /* 0x000033403c0a7816 */ /* 0x001fca0000000000 */
[----:B------:R0:W-:Y:S04]  /*16ed50*/  STL [R1+0x258], R10 ;  /* 0x0002580a01007387 */ /* 0x0001e80000100800 */
[----:B------:R2:W-:Y:S04]  /*16ed60*/  STL [R1+0x408], R8 ;  /* 0x0004080801007387 */ /* 0x0005e80000100800 */
[----:B------:R-:W4:Y:S01]  /*16ed70*/  LDL.LU R56, [R1+0x6d40] ;  /* 0x006d400001387983 */ /* 0x000f220000300800 */
[----:B------:R-:W-:Y:S02]  /*16ed80*/  LOP3.LUT R7, R7, 0xffff, RZ, 0xc0, !PT ;  /* 0x0000ffff07077812 */ /* 0x000fe400078ec0ff */
[----:B------:R-:W-:-:S02]  /*16ed90*/  PRMT R60, R13, 0x3340, R0 ;  /* 0x000033400d3c7816 */ /* 0x000fc40000000000 */
[----:B0-----:R-:W-:-:S05]  /*16eda0*/  IADD3 R10, P0, R58, R38, RZ ;  /* 0x000000263a0a7210 */ /* 0x001fca0007f1e0ff */
[----:B------:R-:W-:Y:S01]  /*16edb0*/  IMAD.X R11, R59, 0x1, R39, P0 ;  /* 0x000000013b0b7824 */ /* 0x000fe200000e0627 */
[----:B--2---:R-:W-:-:S04]  /*16edc0*/  LOP3.LUT R8, R6, 0xffff, RZ, 0xc0, !PT ;  /* 0x0000ffff06087812 */ /* 0x004fc800078ec0ff */
[----:B------:R-:W-:-:S04]  /*16edd0*/  PRMT R6, R7, 0x3340, R8 ;  /* 0x0000334007067816 */ /* 0x000fc80000000008 */
[----:B------:R-:W-:-:S05]  /*16ede0*/  PRMT R6, R6, 0x5410, R60 ;  /* 0x0000541006067816 */ /* 0x000fca000000003c */
[----:B------:R0:W-:Y:S04]  /*16edf0*/  STL [R1+0x1c38], R6 ;  /* 0x001c380601007387 */ /* 0x0001e80000100800 */
[----:B0-----:R-:W2:Y:S04]  /*16ee00*/  LDL.LU R6, [R1+0x5144] ;  /* 0x0051440001067983 */ /* 0x001ea80000300800 */
[----:B------:R0:W-:Y:S01]  /*16ee10*/  STL.64 [R1+0xb70], R10 ;  /* 0x000b700a01007387 */ /* 0x0001e20000100a00 */
[----:B------:R-:W-:-:S03]  /*16ee20*/  SHF.R.U32.HI R7, RZ, 0x8, R7 ;  /* 0x00000008ff077819 */ /* 0x000fc60000011607 */
[----:B0-----:R-:W2:Y:S04]  /*16ee30*/  LDL.LU R10, [R1+0x3f8] ;  /* 0x0003f800010a7983 */ /* 0x001ea80000300800 */
[----:B------:R-:W2:Y:S01]  /*16ee40*/  LDL.LU R11, [R1+0x1c68] ;  /* 0x001c6800010b7983 */ /* 0x000ea20000300800 */
[----:B------:R-:W-:-:S03]  /*16ee50*/  SHF.R.U32.HI R60, RZ, 0x8, R8 ;  /* 0x00000008ff3c7819 */ /* 0x000fc60000011608 */
[----:B------:R-:W2:Y:S01]  /*16ee60*/  LDL.LU R9, [R1+0x3f4] ;  /* 0x0003f40001097983 */ /* 0x000ea20000300800 */
[----:B------:R-:W-:-:S03]  /*16ee70*/  LOP3.LUT R15, R7, 0xffff, RZ, 0xc0, !PT ;  /* 0x0000ffff070f7812 */ /* 0x000fc600078ec0ff */
[----:B------:R-:W2:Y:S04]  /*16ee80*/  LDL.LU R8, [R1+0x5148] ;  /* 0x0051480001087983 */ /* 0x000ea80000300800 */
[----:B------:R-:W2:Y:S01]  /*16ee90*/  LDL.LU R7, [R1+0x1c5c] ;  /* 0x001c5c0001077983 */ /* 0x000ea20000300800 */
[----:B------:R-:W-:Y:S02]  /*16eea0*/  IADD3 R42, P0, R58, R40, RZ ;  /* 0x000000283a2a7210 */ /* 0x000fe40007f1e0ff */
[----:B------:R-:W-:-:S03]  /*16eeb0*/  LOP3.LUT R60, R60, 0xffff, RZ, 0xc0, !PT ;  /* 0x0000ffff3c3c7812 */ /* 0x000fc600078ec0ff */
[----:B------:R-:W-:Y:S01]  /*16eec0*/  IMAD.X R43, R59, 0x1, R41, P0 ;  /* 0x000000013b2b7824 */ /* 0x000fe200000e0629 */
[----:B------:R-:W-:Y:S02]  /*16eed0*/  SHF.R.U32.HI R59, RZ, 0x8, R13 ;  /* 0x00000008ff3b7819 */ /* 0x000fe4000001160d */
[----:B------:R-:W-:Y:S02]  /*16eee0*/  PRMT R15, R15, 0x3340, R60 ;  /* 0x000033400f0f7816 */ /* 0x000fe4000000003c */
[----:B------:R-:W-:-:S03]  /*16eef0*/  LOP3.LUT R59, R59, 0xffff, RZ, 0xc0, !PT ;  /* 0x0000ffff3b3b7812 */ /* 0x000fc600078ec0ff */
[----:B------:R0:W-:Y:S04]  /*16ef00*/  STL [R1+0x404], R15 ;  /* 0x0004040f01007387 */ /* 0x0001e80000100800 */
[----:B------:R-:W-:Y:S01]  /*16ef10*/  STL.64 [R1+0xb88], R42 ;  /* 0x000b882a01007387 */ /* 0x000fe20000100a00 */
[----:B---3--:R-:W-:Y:S02]  /*16ef20*/  LOP3.LUT R13, R3, 0xffff, RZ, 0xc0, !PT ;  /* 0x0000ffff030d7812 */ /* 0x008fe400078ec0ff */
[----:B------:R-:W-:Y:S02]  /*16ef30*/  LOP3.LUT R3, R57, 0xffff, RZ, 0xc0, !PT ;  /* 0x0000ffff39037812 */ /* 0x000fe400078ec0ff */
[----:B0-----:R-:W-:-:S05]  /*16ef40*/  PRMT R15, R59, 0x3340, R0 ;  /* 0x000033403b0f7816 */ /* 0x001fca0000000000 */
[----:B------:R4:W-:Y:S01]  /*16ef50*/  STL [R1+0x254], R15 ;  /* 0x0002540f01007387 */ /* 0x0009e20000100800 */
[----:B------:R-:W-:-:S03]  /*16ef60*/  PRMT R59, R3, 0x3340, R0 ;  /* 0x00003340033b7816 */ /* 0x000fc60000000000 */
[----:B------:R-:W3:Y:S01]  /*16ef70*/  LDL.LU R57, [R1+0x6d3c] ;  /* 0x006d3c0001397983 */ /* 0x000ee20000300800 */
[----:B----4-:R-:W-:-:S04]  /*16ef80*/  LOP3.LUT R15, R56, 0xffff, RZ, 0xc0, !PT ;  /* 0x0000ffff380f7812 */ /* 0x010fc800078ec0ff */
[----:B------:R-:W-:Y:S02]  /*16ef90*/  PRMT R60, R13, 0x3340, R15 ;  /* 0x000033400d3c7816 */ /* 0x000fe4000000000f */
[----:B------:R-:W-:Y:S02]  /*16efa0*/  SHF.R.U32.HI R13, RZ, 0x8, R13 ;  /* 0x00000008ff0d7819 */ /* 0x000fe4000001160d */
[----:B------:R-:W-:Y:S02]  /*16efb0*/  PRMT R19, R60, 0x5410, R59 ;  /* 0x000054103c137816 */ /* 0x000fe4000000003b */
        /* <DEDUP_REMOVED lines=8> */
[----:B------:R-:W-:Y:S04]  /*16f040*/  STL [R1+0x6ac0], R56 ;  /* 0x006ac03801007387 */ /* 0x000fe80000100800 */
[----:B------:R0:W-:Y:S01]  /*16f050*/  STL [R1+0x250], R15 ;  /* 0x0002500f01007387 */ /* 0x0001e20000100800 */
[----:B------:R-:W-:Y:S01]  /*16f060*/  VIADD R58, R58, UR6 ;  /* 0x000000063a3a7c36 */ /* 0x000fe20008000000 */
[----:B------:R-:W-:-:S04]  /*16f070*/  ULDC UR6, c[0x0][0x248] ;  /* 0x0000920000067ab9 */ /* 0x000fc80000000800 */
[----:B------:R-:W-:Y:S02]  /*16f080*/  IADD3 R42, P0, R58, R36, RZ ;  /* 0x000000243a2a7210 */ /* 0x000fe40007f1e0ff */
[----:B--2---:R-:W-:Y:S02]  /*16f090*/  LOP3.LUT R6, R6, 0xffff, RZ, 0xc0, !PT ;  /* 0x0000ffff06067812 */ /* 0x004fe400078ec0ff */
[----:B------:R-:W-:Y:S02]  /*16f0a0*/  LOP3.LUT R10, R10, 0xffff, RZ, 0xc0, !PT ;  /* 0x0000ffff0a0a7812 */ /* 0x000fe400078ec0ff */
[----:B0-----:R-:W-:Y:S02]  /*16f0b0*/  LOP3.LUT R15, R11, 0xffff, RZ, 0xc0, !PT ;  /* 0x0000ffff0b0f7812 */ /* 0x001fe400078ec0ff */
[----:B------:R-:W-:Y:S02]  /*16f0c0*/  PRMT R59, R10, 0x3340, R0 ;  /* 0x000033400a3b7816 */ /* 0x000fe40000000000 */
[----:B------:R-:W-:-:S04]  /*16f0d0*/  PRMT R60, R6, 0x3340, R15 ;  /* 0x00003340063c7816 */ /* 0x000fc8000000000f */
[----:B------:R-:W-:Y:S02]  /*16f0e0*/  PRMT R13, R60, 0x5410, R59 ;  /* 0x000054103c0d7816 */ /* 0x000fe4000000003b */
[----:B------:R-:W-:Y:S02]  /*16f0f0*/  LOP3.LUT R11, R9, 0xffff, RZ, 0xc0, !PT ;  /* 0x0000ffff090b7812 */ /* 0x000fe400078ec0ff */
[----:B------:R-:W-:Y:S01]  /*16f100*/  LOP3.LUT R8, R8, 0xffff, RZ, 0xc0, !PT ;  /* 0x0000ffff08087812 */ /* 0x000fe200078ec0ff */
[----:B------:R0:W-:Y:S04]  /*16f110*/  STL [R1+0x1c18], R13 ;  /* 0x001c180d01007387 */ /* 0x0001e80000100800 */
[----:B------:R-:W2:Y:S01]  /*16f120*/  LDL.LU R9, [R1+0x2770] ;  /* 0x0027700001097983 */ /* 0x000ea20000300800 */
[----:B------:R-:W-:-:S02]  /*16f130*/  PRMT R59, R11, 0x3340, R0 ;  /* 0x000033400b3b7816 */ /* 0x000fc40000000000 */
[----:B0-----:R-:W-:Y:S02]  /*16f140*/  LOP3.LUT R13, R7, 0xffff, RZ, 0xc0, !PT ;  /* 0x0000ffff070d7812 */ /* 0x001fe400078ec0ff */
[----:B------:R-:W4:Y:S02]  /*16f150*/  LDL.LU R7, [R1+0x8b8] ;  /* 0x0008b80001077983 */ /* 0x000f240000300800 */
[----:B------:R-:W-:-:S04]  /*16f160*/  PRMT R60, R8, 0x3340, R13 ;  /* 0x00003340083c7816 */ /* 0x000fc8000000000d */
[----:B------:R-:W-:Y:S02]  /*16f170*/  PRMT R17, R60, 0x5410, R59 ;  /* 0x000054103c117816 */ /* 0x000fe4000000003b */
[----:B------:R-:W-:Y:S02]  /*16f180*/  SHF.R.S32.HI R59, RZ, 0x1f, R58 ;  /* 0x0000001fff3b7819 */ /* 0x000fe4000001143a */
[----:B------:R-:W-:Y:S02]  /*16f190*/  SHF.R.U32.HI R8, RZ, 0x8, R8 ;  /* 0x00000008ff087819 */ /* 0x000fe40000011608 */
[----:B------:R-:W-:Y:S01]  /*16f1a0*/  SHF.R.U32.HI R6, RZ, 0x8, R6 ;  /* 0x00000008ff067819 */ /* 0x000fe20000011606 */
[----:B------:R-:W-:Y:S01]  /*16f1b0*/  IMAD.X R43, R59, 0x1, R37, P0 ;  /* 0x000000013b2b7824 */ /* 0x000fe200000e0625 */
[----:B------:R0:W-:Y:S01]  /*16f1c0*/  STL [R1+0x1c0c], R17 ;  /* 0x001c0c1101007387 */ /* 0x0001e20000100800 */
[----:B------:R-:W-:Y:S02]  /*16f1d0*/  SHF.R.U32.HI R60, RZ, 0x8, R13 ;  /* 0x00000008ff3c7819 */ /* 0x000fe4000001160d */
[----:B------:R-:W-:Y:S01]  /*16f1e0*/  LOP3.LUT R13, R8, 0xffff, RZ, 0xc0, !PT ;  /* 0x0000ffff080d7812 */ /* 0x000fe200078ec0ff */
[----:B------:R1:W-:Y:S04]  /*16f1f0*/  STL.64 [R1+0xb50], R42 ;  /* 0x000b502a01007387 */ /* 0x0003e80000100a00 */
[----:B------:R-:W3:Y:S01]  /*16f200*/  LDL.LU R8, [R1+0x2774] ;  /* 0x0027740001087983 */ /* 0x000ee20000300800 */
[----:B0-----:R-:W-:-:S02]  /*16f210*/  SHF.R.U32.HI R17, RZ, 0x8, R15 ;  /* 0x00000008ff117819 */ /* 0x001fc4000001160f */
[----:B------:R-:W-:Y:S02]  /*16f220*/  LOP3.LUT R15, R6, 0xffff, RZ, 0xc0, !PT ;  /* 0x0000ffff060f7812 */ /* 0x000fe400078ec0ff */
[----:B------:R-:W3:Y:S01]  /*16f230*/  LDL.LU R6, [R1+0x8ec] ;  /* 0x0008ec0001067983 */ /* 0x000ee20000300800 */
[----:B------:R-:W-:Y:S02]  /*16f240*/  LOP3.LUT R17, R17, 0xffff, RZ, 0xc0, !PT ;  /* 0x0000ffff11117812 */ /* 0x000fe400078ec0ff */
[----:B------:R-:W-:Y:S02]  /*16f250*/  LOP3.LUT R60, R60, 0xffff, RZ, 0xc0, !PT ;  /* 0x0000ffff3c3c7812 */ /* 0x000fe400078ec0ff */
[----:B------:R-:W-:Y:S02]  /*16f260*/  PRMT R15, R15, 0x3340, R17 ;  /* 0x000033400f0f7816 */ /* 0x000fe40000000011 */
[----:B------:R-:W-:Y:S02]  /*16f270*/  PRMT R13, R13, 0x3340, R60 ;  /* 0x000033400d0d7816 */ /* 0x000fe4000000003c */
[----:B------:R-:W-:-:S02]  /*16f280*/  SHF.R.U32.HI R60, RZ, 0x8, R11 ;  /* 0x00000008ff3c7819 */ /* 0x000fc4000001160b */
[----:B------:R-:W-:Y:S02]  /*16f290*/  SHF.R.U32.HI R10, RZ, 0x8, R10 ;  /* 0x00000008ff0a7819 */ /* 0x000fe4000001160a */
[----:B-1----:R-:W-:Y:S01]  /*16f2a0*/  IADD3 R42, P0, R58, R34, RZ ;  /* 0x000000223a2a7210 */ /* 0x002fe20007f1e0ff */
[----:B------:R-:W-:Y:S04]  /*16f2b0*/  STL [R1+0x400], R15 ;  /* 0x0004000f01007387 */ /* 0x000fe80000100800 */
[----:B------:R0:W-:Y:S01]  /*16f2c0*/  STL [R1+0x3dc], R13 ;  /* 0x0003dc0d01007387 */ /* 0x0001e20000100800 */
[----:B------:R-:W-:Y:S02]  /*16f2d0*/  LOP3.LUT R60, R60, 0xffff, RZ, 0xc0, !PT ;  /* 0x0000ffff3c3c7812 */ /* 0x000fe400078ec0ff */
[----:B------:R-:W-:Y:S01]  /*16f2e0*/  LOP3.LUT R10, R10, 0xffff, RZ, 0xc0, !PT ;  /* 0x0000ffff0a0a7812 */ /* 0x000fe200078ec0ff */
[----:B------:R-:W-:Y:S01]  /*16f2f0*/  IMAD.X R43, R59, 0x1, R35, P0 ;  /* 0x000000013b2b7824 */ /* 0x000fe200000e0623 */
[----:B------:R-:W-:-:S02]  /*16f300*/  PRMT R11, R60, 0x3340, R0 ;  /* 0x000033403c0b7816 */ /* 0x000fc40000000000 */
[--C-:B------:R-:W-:Y:S02]  /*16f310*/  PRMT R10, R10, 0x3340, R0.reuse ;  /* 0x000033400a0a7816 */ /* 0x100fe40000000000 */
[----:B0-----:R-:W-:Y:S01]  /*16f320*/  LOP3.LUT R13, R61, 0xffff, RZ, 0xc0, !PT ;  /* 0x0000ffff3d0d7812 */ /* 0x001fe200078ec0ff */
[----:B------:R-:W-:Y:S03]  /*16f330*/  STL.64 [R1+0xb58], R42 ;  /* 0x000b582a01007387 */ /* 0x000fe60000100a00 */
[----:B------:R-:W-:Y:S01]  /*16f340*/  PRMT R60, R13, 0x3340, R0 ;  /* 0x000033400d3c7816 */ /* 0x000fe20000000000 */
[----:B------:R0:W-:Y:S04]  /*16f350*/  STL [R1+0x24c], R11 ;  /* 0x00024c0b01007387 */ /* 0x0001e80000100800 */
[----:B------:R1:W-:Y:S04]  /*16f360*/  STL [R1+0x248], R10 ;  /* 0x0002480a01007387 */ /* 0x0003e80000100800 */
[----:B------:R-:W3:Y:S04]  /*16f370*/  LDL.LU R61, [R1+0x6d38] ;  /* 0x006d3800013d7983 */ /* 0x000ee80000300800 */
[----:B0-----:R-:W3:Y:S04]  /*16f380*/  LDL.LU R11, [R1+0x6d0] ;  /* 0x0006d000010b7983 */ /* 0x001ee80000300800 */
[----:B-1----:R-:W3:Y:S01]  /*16f390*/  LDL.LU R10, [R1+0x5130] ;  /* 0x00513000010a7983 */ /* 0x002ee20000300800 */
[----:B------:R-:W-:-:S05]  /*16f3a0*/  IADD3 R42, P0, R58, R38, RZ ;  /* 0x000000263a2a7210 */ /* 0x000fca0007f1e0ff */
[----:B------:R-:W-:Y:S01]  /*16f3b0*/  IMAD.X R43, R59, 0x1, R39, P0 ;  /* 0x000000013b2b7824 */ /* 0x000fe200000e0627 */
[----:B--2---:R-:W-:Y:S02]  /*16f3c0*/  LOP3.LUT R9, R9, 0xffff, RZ, 0xc0, !PT ;  /* 0x0000ffff09097812 */ /* 0x004fe400078ec0ff */
[----:B----4-:R-:W-:-:S04]  /*16f3d0*/  LOP3.LUT R15, R7, 0xffff, RZ, 0xc0, !PT ;  /* 0x0000ffff070f7812 */ /* 0x010fc800078ec0ff */
[----:B------:R-:W-:-:S04]  /*16f3e0*/  PRMT R7, R9, 0x3340, R15 ;  /* 0x0000334009077816 */ /* 0x000fc8000000000f */
[----:B------:R-:W-:Y:S02]  /*16f3f0*/  PRMT R7, R7, 0x5410, R60 ;  /* 0x0000541007077816 */ /* 0x000fe4000000003c */
[----:B------:R-:W-:Y:S02]  /*16f400*/  SHF.R.U32.HI R9, RZ, 0x8, R9 ;  /* 0x00000008ff097819 */ /* 0x000fe40000011609 */
[----:B------:R-:W-:Y:S01]  /*16f410*/  SHF.R.U32.HI R60, RZ, 0x8, R15 ;  /* 0x00000008ff3c7819 */ /* 0x000fe2000001160f */
[----:B------:R0:W-:Y:S01]  /*16f420*/  STL [R1+0x1bc8], R7 ;  /* 0x001bc80701007387 */ /* 0x0001e20000100800 */
[----:B------:R-:W-:Y:S02]  /*16f430*/  LOP3.LUT R9, R9, 0xffff, RZ, 0xc0, !PT ;  /* 0x0000ffff09097812 */ /* 0x000fe400078ec0ff */
[----:B------:R-:W-:Y:S01]  /*16f440*/  LOP3.LUT R60, R60, 0xffff, RZ, 0xc0, !PT ;  /* 0x0000ffff3c3c7812 */ /* 0x000fe200078ec0ff */
[----:B0-----:R-:W2:Y:S03]  /*16f450*/  LDL.LU R7, [R1+0x1c78] ;  /* 0x001c780001077983 */ /* 0x001ea60000300800 */
[----:B------:R-:W-:-:S02]  /*16f460*/  PRMT R9, R9, 0x3340, R60 ;  /* 0x0000334009097816 */ /* 0x000fc4000000003c */
[----:B---3--:R-:W-:Y:S02]  /*16f470*/  LOP3.LUT R8, R8, 0xffff, RZ, 0xc0, !PT ;  /* 0x0000ffff08087812 */ /* 0x008fe400078ec0ff */
[----:B------:R-:W-:Y:S02]  /*16f480*/  LOP3.LUT R15, R4, 0xffff, RZ, 0xc0, !PT ;  /* 0x0000ffff040f7812 */ /* 0x000fe400078ec0ff */
[----:B------:R-:W-:Y:S01]  /*16f490*/  LOP3.LUT R6, R6, 0xffff, RZ, 0xc0, !PT ;  /* 0x0000ffff06067812 */ /* 0x000fe200078ec0ff */
[----:B------:R-:W-:Y:S04]  /*16f4a0*/  STL.64 [R1+0xb48], R42 ;  /* 0x000b482a01007387 */ /* 0x000fe80000100a00 */
[----:B------:R0:W-:Y:S01]  /*16f4b0*/  STL [R1+0x794], R9 ;  /* 0x0007940901007387 */ /* 0x0001e20000100800 */
[----:B------:R-:W-:-:S03]  /*16f4c0*/  PRMT R60, R15, 0x3340, R0 ;  /* 0x000033400f3c7816 */ /* 0x000fc60000000000 */
[----:B------:R-:W3:Y:S01]  /*16f4d0*/  LDL.LU R4, [R1+0x6d34] ;  /* 0x006d340001047983 */ /* 0x000ee20000300800 */
[----:B0-----:R-:W-:Y:S02]  /*16f4e0*/  PRMT R9, R8, 0x3340, R6 ;  /* 0x0000334008097816 */ /* 0x001fe40000000006 */
[----:B------:R-:W-:Y:S02]  /*16f4f0*/  IADD3 R42, P0, R58, R40, RZ ;  /* 0x000000283a2a7210 */ /* 0x000fe40007f1e0ff */
[----:B------:R-:W-:-:S03]  /*16f500*/  PRMT R9, R9, 0x5410, R60 ;  /* 0x0000541009097816 */ /* 0x000fc6000000003c */
[----:B------:R-:W-:Y:S01]  /*16f510*/  IMAD.X R43, R59, 0x1, R41, P0 ;  /* 0x000000013b2b7824 */ /* 0x000fe200000e0629 */
[----:B------:R-:W-:Y:S01]  /*16f520*/  SHF.R.U32.HI R60, RZ, 0x8, R8 ;  /* 0x00000008ff3c7819 */ /* 0x000fe20000011608 */
[----:B------:R0:W-:Y:S04]  /*16f530*/  STL [R1+0x1bbc], R9 ;  /* 0x001bbc0901007387 */ /* 0x0001e80000100800 */
[----:B------:R-:W4:Y:S04]  /*16f540*/  LDL.LU R8, [R1+0x5154] ;  /* 0x0051540001087983 */ /* 0x000f280000300800 */
[----:B------:R-:W-:Y:S01]  /*16f550*/  STL.64 [R1+0xb40], R42 ;  /* 0x000b402a01007387 */ /* 0x000fe20000100a00 */
[----:B------:R-:W-:-:S03]  /*16f560*/  SHF.R.U32.HI R59, RZ, 0x8, R6 ;  /* 0x00000008ff3b7819 */ /* 0x000fc60000011606 */
[----:B0-----:R-:W3:Y:S04]  /*16f570*/  LDL.LU R9, [R1+0x6dc] ;  /* 0x0006dc0001097983 */ /* 0x001ee80000300800 */
[----:B------:R-:W3:Y:S01]  /*16f580*/  LDL.LU R6, [R1+0x1c6c] ;  /* 0x001c6c0001067983 */ /* 0x000ee20000300800 */
[----:B------:R-:W-:Y:S02]  /*16f590*/  LOP3.LUT R60, R60, 0xffff, RZ, 0xc0, !PT ;  /* 0x0000ffff3c3c7812 */ /* 0x000fe400078ec0ff */
[----:B------:R-:W-:-:S04]  /*16f5a0*/  LOP3.LUT R59, R59, 0xffff, RZ, 0xc0, !PT ;  /* 0x0000ffff3b3b7812 */ /* 0x000fc800078ec0ff */
[----:B------:R-:W-:Y:S02]  /*16f5b0*/  PRMT R17, R60, 0x3340, R59 ;  /* 0x000033403c117816 */ /* 0x000fe4000000003b */
[----:B------:R-:W-:Y:S02]  /*16f5c0*/  SHF.R.U32.HI R59, RZ, 0x8, R15 ;  /* 0x00000008ff3b7819 */ /* 0x000fe4000001160f */
[----:B------:R-:W-:Y:S02]  /*16f5d0*/  SHF.R.U32.HI R60, RZ, 0x8, R13 ;  /* 0x00000008ff3c7819 */ /* 0x000fe4000001160d */
[----:B------:R-:W-:Y:S02]  /*16f5e0*/  LOP3.LUT R13, R11, 0xffff, RZ, 0xc0, !PT ;  /* 0x0000ffff0b0d7812 */ /* 0x000fe400078ec0ff */
[----:B------:R-:W-:Y:S02]  /*16f5f0*/  LOP3.LUT R10, R10, 0xffff, RZ, 0xc0, !PT ;  /* 0x0000ffff0a0a7812 */ /* 0x000fe400078ec0ff */
[----:B------:R-:W-:-:S02]  /*16f600*/  LOP3.LUT R59, R59, 0xffff, RZ, 0xc0, !PT ;  /* 0x0000ffff3b3b7812 */ /* 0x000fc400078ec0ff */
[----:B------:R-:W-:Y:S01]  /*16f610*/  LOP3.LUT R60, R60, 0xffff, RZ, 0xc0, !PT ;  /* 0x0000ffff3c3c7812 */ /* 0x000fe200078ec0ff */
[----:B------:R0:W-:Y:S03]  /*16f620*/  STL [R1+0x3d8], R17 ;  /* 0x0003d81101007387 */ /* 0x0001e60000100800 */
[--C-:B------:R-:W-:Y:S02]  /*16f630*/  PRMT R15, R60, 0x3340, R0.reuse ;  /* 0x000033403c0f7816 */ /* 0x100fe40000000000 */
[--C-:B0-----:R-:W-:Y:S02]  /*16f640*/  PRMT R17, R59, 0x3340, R0.reuse ;  /* 0x000033403b117816 */ /* 0x101fe40000000000 */
[----:B------:R-:W-:Y:S01]  /*16f650*/  PRMT R59, R13, 0x3340, R0 ;  /* 0x000033400d3b7816 */ /* 0x000fe20000000000 */
[----:B------:R-:W-:Y:S01]  /*16f660*/  VIADD R58, R58, UR6 ;  /* 0x000000063a3a7c36 */ /* 0x000fe20008000000 */
[----:B------:R-:W-:Y:S01]  /*16f670*/  LOP3.LUT R57, R57, 0xffff, RZ, 0xc0, !PT ;  /* 0x0000ffff39397812 */ /* 0x000fe200078ec0ff */
[----:B------:R-:W-:Y:S01]  /*16f680*/  ULDC UR6, c[0x0][0x248] ;  /* 0x0000920000067ab9 */ /* 0x000fe20000000800 */
[----:B------:R-:W-:Y:S04]  /*16f690*/  STL [R1+0x244], R17 ;  /* 0x0002441101007387 */ /* 0x000fe80000100800 */
[----:B------:R-:W-:Y:S01]  /*16f6a0*/  STL [R1+0x240], R15 ;  /* 0x0002400f01007387 */ /* 0x000fe20000100800 */
[----:B------:R-:W-:-:S02]  /*16f6b0*/  IADD3 R42, P0, R58, R36, RZ ;  /* 0x000000243a2a7210 */ /* 0x000fc40007f1e0ff */
[----:B--2---:R-:W-:-:S04]  /*16f6c0*/  LOP3.LUT R11, R7, 0xffff, RZ, 0xc0, !PT ;  /* 0x0000ffff070b7812 */ /* 0x004fc800078ec0ff */
[----:B------:R-:W-:-:S04]  /*16f6d0*/  PRMT R60, R10, 0x3340, R11 ;  /* 0x000033400a3c7816 */ /* 0x000fc8000000000b */
[----:B------:R-:W-:Y:S02]  /*16f6e0*/  PRMT R7, R60, 0x5410, R59 ;  /* 0x000054103c077816 */ /* 0x000fe4000000003b */
[----:B------:R-:W-:Y:S02]  /*16f6f0*/  SHF.R.U32.HI R10, RZ, 0x8, R10 ;  /* 0x00000008ff0a7819 */ /* 0x000fe4000001160a */
[----:B------:R-:W-:Y:S02]  /*16f700*/  SHF.R.U32.HI R11, RZ, 0x8, R11 ;  /* 0x00000008ff0b7819 */ /* 0x000fe4000001160b */
[----:B------:R-:W-:Y:S01]  /*16f710*/  SHF.R.U32.HI R60, RZ, 0x8, R13 ;  /* 0x00000008ff3c7819 */ /* 0x000fe2000001160d */
[----:B------:R0:W-:Y:S01]  /*16f720*/  STL [R1+0x1b7c], R7 ;  /* 0x001b7c0701007387 */ /* 0x0001e20000100800 */
[----:B------:R-:W-:Y:S02]  /*16f730*/  SHF.R.S32.HI R59, RZ, 0x1f, R58 ;  /* 0x0000001fff3b7819 */ /* 0x000fe4000001143a */
[----:B------:R-:W-:-:S02]  /*16f740*/  LOP3.LUT R10, R10, 0xffff, RZ, 0xc0, !PT ;  /* 0x0000ffff0a0a7812 */ /* 0x000fc400078ec0ff */
[----:B------:R-:W-:Y:S02]  /*16f750*/  LOP3.LUT R11, R11, 0xffff, RZ, 0xc0, !PT ;  /* 0x0000ffff0b0b7812 */ /* 0x000fe400078ec0ff */
[----:B------:R-:W-:Y:S01]  /*16f760*/  LOP3.LUT R60, R60, 0xffff, RZ, 0xc0, !PT ;  /* 0x0000ffff3c3c7812 */ /* 0x000fe200078ec0ff */
[----:B0-----:R-:W2:Y:S04]  /*16f770*/  LDL.LU R7, [R1+0x2780] ;  /* 0x0027800001077983 */ /* 0x001ea80000300800 */
[----:B------:R-:W2:Y:S01]  /*16f780*/  LDL.LU R15, [R1+0x1898] ;  /* 0x00189800010f7983 */ /* 0x000ea20000300800 */
[----:B------:R-:W-:Y:S01]  /*16f790*/  IMAD.X R43, R59, 0x1, R37, P0 ;  /* 0x000000013b2b7824 */ /* 0x000fe200000e0625 */
[----:B------:R-:W-:Y:S02]  /*16f7a0*/  PRMT R11, R10, 0x3340, R11 ;  /* 0x000033400a0b7816 */ /* 0x000fe4000000000b */
[----:B------:R-:W-:-:S02]  /*16f7b0*/  PRMT R10, R60, 0x3340, R0 ;  /* 0x000033403c0a7816 */ /* 0x000fc40000000000 */
[----:B----4-:R-:W-:Y:S01]  /*16f7c0*/  LOP3.LUT R8, R8, 0xffff, RZ, 0xc0, !PT ;  /* 0x0000ffff08087812 */ /* 0x010fe200078ec0ff */
[----:B------:R-:W-:Y:S04]  /*16f7d0*/  STL.64 [R1+0xb38], R42 ;  /* 0x000b382a01007387 */ /* 0x000fe80000100a00 */
[----:B------:R-:W-:Y:S04]  /*16f7e0*/  STL [R1+0x3d4], R11 ;  /* 0x0003d40b01007387 */ /* 0x000fe80000100800 */
[----:B------:R0:W-:Y:S01]  /*16f7f0*/  STL [R1+0x23c], R10 ;  /* 0x00023c0a01007387 */ /* 0x0001e20000100800 */
[----:B---3--:R-:W-:-:S02]  /*16f800*/  LOP3.LUT R9, R9, 0xffff, RZ, 0xc0, !PT ;  /* 0x0000ffff09097812 */ /* 0x008fc400078ec0ff */
[----:B------:R-:W-:Y:S02]  /*16f810*/  LOP3.LUT R6, R6, 0xffff, RZ, 0xc0, !PT ;  /* 0x0000ffff06067812 */ /* 0x000fe400078ec0ff */
[----:B------:R-:W-:Y:S02]  /*16f820*/  PRMT R60, R9, 0x3340, R0 ;  /* 0x00003340093c7816 */ /* 0x000fe40000000000 */
[----:B0-----:R-:W-:-:S04]  /*16f830*/  PRMT R10, R8, 0x3340, R6 ;  /* 0x00003340080a7816 */ /* 0x001fc80000000006 */
[----:B------:R-:W-:Y:S02]  /*16f840*/  PRMT R13, R10, 0x5410, R60 ;  /* 0x000054100a0d7816 */ /* 0x000fe4000000003c */
[----:B------:R-:W-:-:S05]  /*16f850*/  IADD3 R10, P0, R58, R34, RZ ;  /* 0x000000223a0a7210 */ /* 0x000fca0007f1e0ff */
[----:B------:R-:W-:Y:S01]  /*16f860*/  IMAD.X R11, R59, 0x1, R35, P0 ;  /* 0x000000013b0b7824 */ /* 0x000fe200000e0623 */
[----:B------:R-:W-:Y:S01]  /*16f870*/  STL [R1+0x1b4c], R13 ;  /* 0x001b4c0d01007387 */ /* 0x000fe20000100800 */
[----:B------:R-:W-:Y:S02]  /*16f880*/  SHF.R.U32.HI R8, RZ, 0x8, R8 ;  /* 0x00000008ff087819 */ /* 0x000fe40000011608 */
[----:B------:R-:W-:Y:S01]  /*16f890*/  SHF.R.U32.HI R6, RZ, 0x8, R6 ;  /* 0x00000008ff067819 */ /* 0x000fe20000011606 */
[----:B------:R0:W-:Y:S01]  /*16f8a0*/  STL.64 [R1+0xb30], R10 ;  /* 0x000b300a01007387 */ /* 0x0001e20000100a00 */
[----:B------:R-:W-:Y:S02]  /*16f8b0*/  SHF.R.U32.HI R60, RZ, 0x8, R9 ;  /* 0x00000008ff3c7819 */ /* 0x000fe40000011609 */
[----:B------:R-:W-:Y:S02]  /*16f8c0*/  LOP3.LUT R9, R8, 0xffff, RZ, 0xc0, !PT ;  /* 0x0000ffff08097812 */ /* 0x000fe400078ec0ff */
[----:B------:R-:W-:Y:S01]  /*16f8d0*/  LOP3.LUT R17, R6, 0xffff, RZ, 0xc0, !PT ;  /* 0x0000ffff06117812 */ /* 0x000fe200078ec0ff */
[----:B0-----:R-:W3:Y:S04]  /*16f8e0*/  LDL.LU R11, [R1+0x2784] ;  /* 0x00278400010b7983 */ /* 0x001ee80000300800 */
[----:B------:R-:W4:Y:S04]  /*16f8f0*/  LDL.LU R10, [R1+0x1888] ;  /* 0x00188800010a7983 */ /* 0x000f280000300800 */
[----:B------:R-:W4:Y:S04]  /*16f900*/  LDL.LU R8, [R1+0x513c] ;  /* 0x00513c0001087983 */ /* 0x000f280000300800 */
[----:B------:R-:W4:Y:S04]  /*16f910*/  LDL.LU R13, [R1+0x728] ;  /* 0x00072800010d7983 */ /* 0x000f280000300800 */
[----:B------:R-:W4:Y:S01]  /*16f920*/  LDL.LU R6, [R1+0x1c88] ;  /* 0x001c880001067983 */ /* 0x000f220000300800 */
[----:B------:R-:W-:-:S02]  /*16f930*/  LOP3.LUT R60, R60, 0xffff, RZ, 0xc0, !PT ;  /* 0x0000ffff3c3c7812 */ /* 0x000fc400078ec0ff */
[----:B------:R-:W-:Y:S02]  /*16f940*/  PRMT R19, R9, 0x3340, R17 ;  /* 0x0000334009137816 */ /* 0x000fe40000000011 */
[----:B------:R-:W-:-:S03]  /*16f950*/  PRMT R17, R60, 0x3340, R0 ;  /* 0x000033403c117816 */ /* 0x000fc60000000000 */
[----:B------:R-:W-:Y:S04]  /*16f960*/  STL [R1+0x3d0], R19 ;  /* 0x0003d01301007387 */ /* 0x000fe80000100800 */
[----:B------:R0:W-:Y:S01]  /*16f970*/  STL [R1+0x238], R17 ;  /* 0x0002381101007387 */ /* 0x0001e20000100800 */
[----:B------:R-:W-:-:S05]  /*16f980*/  IADD3 R42, P0, R58, R38, RZ ;  /* 0x000000263a2a7210 */ /* 0x000fca0007f1e0ff */
[----:B------:R-:W-:Y:S01]  /*16f990*/  IMAD.X R43, R59, 0x1, R39, P0 ;  /* 0x000000013b2b7824 */ /* 0x000fe200000e0627 */
[----:B--2---:R-:W-:Y:S02]  /*16f9a0*/  LOP3.LUT R9, R7, 0xffff, RZ, 0xc0, !PT ;  /* 0x0000ffff07097812 */ /* 0x004fe400078ec0ff */
[----:B------:R-:W-:Y:S02]  /*16f9b0*/  LOP3.LUT R7, R61, 0xffff, RZ, 0xc0, !PT ;  /* 0x0000ffff3d077812 */ /* 0x000fe400078ec0ff */
[----:B------:R-:W-:Y:S01]  /*16f9c0*/  LOP3.LUT R15, R15, 0xffff, RZ, 0xc0, !PT ;  /* 0x0000ffff0f0f7812 */ /* 0x000fe200078ec0ff */
[----:B------:R-:W2:Y:S01]  /*16f9d0*/  LDL.LU R61, [R1+0x6d30] ;  /* 0x006d3000013d7983 */ /* 0x000ea20000300800 */
[----:B------:R-:W-:Y:S02]  /*16f9e0*/  PRMT R60, R7, 0x3340, R0 ;  /* 0x00003340073c7816 */ /* 0x000fe40000000000 */
[----:B0-----:R-:W-:Y:S02]  /*16f9f0*/  PRMT R17, R9, 0x3340, R15 ;  /* 0x0000334009117816 */ /* 0x001fe4000000000f */
[----:B------:R-:W-:-:S02]  /*16fa00*/  SHF.R.U32.HI R9, RZ, 0x8, R9 ;  /* 0x00000008ff097819 */ /* 0x000fc40000011609 */
[----:B------:R-:W-:Y:S02]  /*16fa10*/  PRMT R17, R17, 0x5410, R60 ;  /* 0x0000541011117816 */ /* 0x000fe4000000003c */
[----:B------:R-:W-:Y:S02]  /*16fa20*/  SHF.R.U32.HI R60, RZ, 0x8, R15 ;  /* 0x00000008ff3c7819 */ /* 0x000fe4000001160f */
[----:B------:R-:W-:Y:S01]  /*16fa30*/  LOP3.LUT R9, R9, 0xffff, RZ, 0xc0, !PT ;  /* 0x0000ffff09097812 */ /* 0x000fe200078ec0ff */
[----:B------:R-:W-:Y:S01]  /*16fa40*/  STL [R1+0x1b48], R17 ;  /* 0x001b481101007387 */ /* 0x000fe20000100800 */
[----:B------:R-:W-:-:S03]  /*16fa50*/  LOP3.LUT R60, R60, 0xffff, RZ, 0xc0, !PT ;  /* 0x0000ffff3c3c7812 */ /* 0x000fc600078ec0ff */
[----:B------:R0:W-:Y:S01]  /*16fa60*/  STL.64 [R1+0xb20], R42 ;  /* 0x000b202a01007387 */ /* 0x0001e20000100a00 */
[----:B------:R-:W-:Y:S02]  /*16fa70*/  PRMT R9, R9, 0x3340, R60 ;  /* 0x0000334009097816 */ /* 0x000fe4000000003c */
[----:B0-----:R-:W-:-:S03]  /*16fa80*/  IADD3 R42, P0, R58, R40, RZ ;  /* 0x000000283a2a7210 */ /* 0x001fc60007f1e0ff */
[----:B------:R0:W-:Y:S04]  /*16fa90*/  STL [R1+0x3cc], R9 ;  /* 0x0003cc0901007387 */ /* 0x0001e80000100800 */
[----:B------:R-:W2:Y:S01]  /*16faa0*/  LDL.LU R15, [R1+0x75c] ;  /* 0x00075c00010f7983 */ /* 0x000ea20000300800 */
[----:B------:R-:W-:Y:S01]  /*16fab0*/  IMAD.X R43, R59, 0x1, R41, P0 ;  /* 0x000000013b2b7824 */ /* 0x000fe200000e0629 */
[----:B------:R-:W-:Y:S02]  /*16fac0*/  SHF.R.U32.HI R59, RZ, 0x8, R7 ;  /* 0x00000008ff3b7819 */ /* 0x000fe40000011607 */
[----:B0-----:R-:W2:Y:S04]  /*16fad0*/  LDL.LU R9, [R1+0x5140] ;  /* 0x0051400001097983 */ /* 0x001ea80000300800 */
[----:B------:R-:W-:Y:S04]  /*16fae0*/  STL.64 [R1+0xb28], R42 ;  /* 0x000b282a01007387 */ /* 0x000fe80000100a00 */
[----:B------:R-:W2:Y:S01]  /*16faf0*/  LDL.LU R7, [R1+0x1c7c] ;  /* 0x001c7c0001077983 */ /* 0x000ea20000300800 */
[----:B------:R-:W-:-:S02]  /*16fb00*/  LOP3.LUT R59, R59, 0xffff, RZ, 0xc0, !PT ;  /* 0x0000ffff3b3b7812 */ /* 0x000fc400078ec0ff */
[----:B---3--:R-:W-:Y:S02]  /*16fb10*/  LOP3.LUT R11, R11, 0xffff, RZ, 0xc0, !PT ;  /* 0x0000ffff0b0b7812 */ /* 0x008fe400078ec0ff */
[----:B----4-:R-:W-:Y:S02]  /*16fb20*/  LOP3.LUT R10, R10, 0xffff, RZ, 0xc0, !PT ;  /* 0x0000ffff0a0a7812 */ /* 0x010fe400078ec0ff */
[--C-:B------:R-:W-:Y:S02]  /*16fb30*/  PRMT R17, R59, 0x3340, R0.reuse ;  /* 0x000033403b117816 */ /* 0x100fe40000000000 */
[----:B------:R-:W-:Y:S02]  /*16fb40*/  PRMT R59, R57, 0x3340, R0 ;  /* 0x00003340393b7816 */ /* 0x000fe40000000000 */
[----:B------:R-:W-:Y:S02]  /*16fb50*/  PRMT R60, R11, 0x3340, R10 ;  /* 0x000033400b3c7816 */ /* 0x000fe4000000000a */
[----:B------:R-:W-:-:S02]  /*16fb60*/  LOP3.LUT R8, R8, 0xffff, RZ, 0xc0, !PT ;  /* 0x0000ffff08087812 */ /* 0x000fc400078ec0ff */
[----:B------:R-:W-:Y:S02]  /*16fb70*/  LOP3.LUT R13, R13, 0xffff, RZ, 0xc0, !PT ;  /* 0x0000ffff0d0d7812 */ /* 0x000fe400078ec0ff */
[----:B------:R-:W-:Y:S01]  /*16fb80*/  LOP3.LUT R6, R6, 0xffff, RZ, 0xc0, !PT ;  /* 0x0000ffff06067812 */ /* 0x000fe200078ec0ff */
[----:B------:R0:W-:Y:S02]  /*16fb90*/  STL [R1+0x234], R17 ;  /* 0x0002341101007387 */ /* 0x0001e40000100800 */
[----:B0-----:R-:W-:Y:S02]  /*16fba0*/  PRMT R17, R60, 0x5410, R59 ;  /* 0x000054103c117816 */ /* 0x001fe4000000003b */
[----:B------:R-:W-:Y:S02]  /*16fbb0*/  PRMT R59, R13, 0x3340, R0 ;  /* 0x000033400d3b7816 */ /* 0x000fe40000000000 */
[----:B------:R-:W-:Y:S01]  /*16fbc0*/  PRMT R60, R8, 0x3340, R6 ;  /* 0x00003340083c7816 */ /* 0x000fe20000000006 */
[----:B------:R0:W-:Y:S01]  /*16fbd0*/  STL [R1+0x1b28], R17 ;  /* 0x001b281101007387 */ /* 0x0001e20000100800 */
[----:B------:R-:W-:-:S02]  /*16fbe0*/  SHF.R.U32.HI R21, RZ, 0x8, R8 ;  /* 0x00000008ff157819 */ /* 0x000fc40000011608 */
[----:B0-----:R-:W-:Y:S02]  /*16fbf0*/  PRMT R17, R60, 0x5410, R59 ;  /* 0x000054103c117816 */ /* 0x001fe4000000003b */
[----:B------:R-:W-:Y:S02]  /*16fc00*/  SHF.R.U32.HI R59, RZ, 0x8, R10 ;  /* 0x00000008ff3b7819 */ /* 0x000fe4000001160a */
[----:B------:R-:W-:Y:S01]  /*16fc10*/  SHF.R.U32.HI R60, RZ, 0x8, R11 ;  /* 0x00000008ff3c7819 */ /* 0x000fe2000001160b */
[----:B------:R0:W-:Y:S04]  /*16fc20*/  STL [R1+0x1aec], R17 ;  /* 0x001aec1101007387 */ /* 0x0001e80000100800 */
[----:B------:R-:W3:Y:S04]  /*16fc30*/  LDL.LU R10, [R1+0x2790] ;  /* 0x00279000010a7983 */ /* 0x000ee80000300800 */
[----:B------:R-:W4:Y:S04]  /*16fc40*/  LDL.LU R8, [R1+0x28c] ;  /* 0x00028c0001087983 */ /* 0x000f280000300800 */
[----:B------:R-:W4:Y:S01]  /*16fc50*/  LDL.LU R11, [R1+0x18a8] ;  /* 0x0018a800010b7983 */ /* 0x000f220000300800 */
[----:B------:R-:W-:-:S02]  /*16fc60*/  SHF.R.U32.HI R19, RZ, 0x8, R6 ;  /* 0x00000008ff137819 */ /* 0x000fc40000011606 */
[----:B------:R-:W-:Y:S02]  /*16fc70*/  LOP3.LUT R6, R60, 0xffff, RZ, 0xc0, !PT ;  /* 0x0000ffff3c067812 */ /* 0x000fe400078ec0ff */
[----:B0-----:R-:W-:-:S04]  /*16fc80*/  LOP3.LUT R17, R59, 0xffff, RZ, 0xc0, !PT ;  /* 0x0000ffff3b117812 */ /* 0x001fc800078ec0ff */
[----:B------:R-:W-:Y:S02]  /*16fc90*/  PRMT R6, R6, 0x3340, R17 ;  /* 0x0000334006067816 */ /* 0x000fe40000000011 */
[----:B------:R-:W-:Y:S02]  /*16fca0*/  LOP3.LUT R60, R21, 0xffff, RZ, 0xc0, !PT ;  /* 0x0000ffff153c7812 */ /* 0x000fe400078ec0ff */
[----:B------:R-:W-:Y:S01]  /*16fcb0*/  LOP3.LUT R59, R19, 0xffff, RZ, 0xc0, !PT ;  /* 0x0000ffff133b7812 */ /* 0x000fe200078ec0ff */
[----:B------:R2:W-:Y:S03]  /*16fcc0*/  STL [R1+0x6ac4], R6 ;  /* 0x006ac40601007387 */ /* 0x0005e60000100800 */
[----:B------:R-:W-:Y:S01]  /*16fcd0*/  PRMT R17, R60, 0x3340, R59 ;  /* 0x000033403c117816 */ /* 0x000fe2000000003b */
[----:B------:R-:W-:Y:S01]  /*16fce0*/  VIADD R58, R58, UR6 ;  /* 0x000000063a3a7c36 */ /* 0x000fe20008000000 */
[----:B------:R-:W-:-:S04]  /*16fcf0*/  ULDC UR6, c[0x0][0x248] ;  /* 0x0000920000067ab9 */ /* 0x000fc80000000800 */
[----:B------:R-:W-:Y:S01]  /*16fd00*/  IADD3 R42, P0, R58, R36, RZ ;  /* 0x000000243a2a7210 */ /* 0x000fe20007f1e0ff */
[----:B------:R-:W-:Y:S01]  /*16fd10*/  STL [R1+0x3c4], R17 ;  /* 0x0003c41101007387 */ /* 0x000fe20000100800 */
[----:B--2---:R-:W-:-:S04]  /*16fd20*/  LOP3.LUT R6, R15, 0xffff, RZ, 0xc0, !PT ;  /* 0x0000ffff0f067812 */ /* 0x004fc800078ec0ff */
[----:B------:R-:W-:Y:S02]  /*16fd30*/  PRMT R59, R6, 0x3340, R0 ;  /* 0x00003340063b7816 */ /* 0x000fe40000000000 */
[----:B------:R-:W-:Y:S02]  /*16fd40*/  LOP3.LUT R9, R9, 0xffff, RZ, 0xc0, !PT ;  /* 0x0000ffff09097812 */ /* 0x000fe400078ec0ff */
[----:B------:R-:W-:-:S04]  /*16fd50*/  LOP3.LUT R7, R7, 0xffff, RZ, 0xc0, !PT ;  /* 0x0000ffff07077812 */ /* 0x000fc800078ec0ff */
[----:B------:R-:W-:-:S04]  /*16fd60*/  PRMT R60, R9, 0x3340, R7 ;  /* 0x00003340093c7816 */ /* 0x000fc80000000007 */
[----:B------:R-:W-:Y:S02]  /*16fd70*/  PRMT R15, R60, 0x5410, R59 ;  /* 0x000054103c0f7816 */ /* 0x000fe4000000003b */
[----:B------:R-:W-:Y:S02]  /*16fd80*/  SHF.R.S32.HI R59, RZ, 0x1f, R58 ;  /* 0x0000001fff3b7819 */ /* 0x000fe4000001143a */
[----:B------:R-:W-:Y:S02]  /*16fd90*/  SHF.R.U32.HI R60, RZ, 0x8, R13 ;  /* 0x00000008ff3c7819 */ /* 0x000fe4000001160d */
[----:B------:R-:W-:Y:S01]  /*16fda0*/  SHF.R.U32.HI R13, RZ, 0x8, R9 ;  /* 0x00000008ff0d7819 */ /* 0x000fe20000011609 */
[----:B------:R-:W-:Y:S01]  /*16fdb0*/  IMAD.X R43, R59, 0x1, R37, P0 ;  /* 0x000000013b2b7824 */ /* 0x000fe200000e0625 */
[----:B------:R0:W-:Y:S01]  /*16fdc0*/  STL [R1+0x1ac8], R15 ;  /* 0x001ac80f01007387 */ /* 0x0001e20000100800 */
[----:B------:R-:W-:Y:S02]  /*16fdd0*/  LOP3.LUT R60, R60, 0xffff, RZ, 0xc0, !PT ;  /* 0x0000ffff3c3c7812 */ /* 0x000fe400078ec0ff */
[----:B------:R-:W-:Y:S01]  /*16fde0*/  LOP3.LUT R13, R13, 0xffff, RZ, 0xc0, !PT ;  /* 0x0000ffff0d0d7812 */ /* 0x000fe200078ec0ff */
[----:B------:R-:W-:Y:S01]  /*16fdf0*/  STL.64 [R1+0xb18], R42 ;  /* 0x000b182a01007387 */ /* 0x000fe20000100a00 */
[----:B0-----:R-:W-:-:S03]  /*16fe00*/  SHF.R.U32.HI R15, RZ, 0x8, R7 ;  /* 0x00000008ff0f7819 */ /* 0x001fc60000011607 */
[----:B------:R-:W2:Y:S04]  /*16fe10*/  LDL.LU R7, [R1+0x2794] ;  /* 0x0027940001077983 */ /* 0x000ea80000300800 */
[----:B------:R-:W2:Y:S01]  /*16fe20*/  LDL.LU R9, [R1+0x189c] ;  /* 0x00189c0001097983 */ /* 0x000ea20000300800 */
[----:B------:R-:W-:Y:S02]  /*16fe30*/  LOP3.LUT R15, R15, 0xffff, RZ, 0xc0, !PT ;  /* 0x0000ffff0f0f7812 */ /* 0x000fe400078ec0ff */
[----:B------:R-:W-:Y:S02]  /*16fe40*/  PRMT R17, R60, 0x3340, R0 ;  /* 0x000033403c117816 */ /* 0x000fe40000000000 */
[----:B------:R-:W-:-:S03]  /*16fe50*/  PRMT R13, R13, 0x3340, R15 ;  /* 0x000033400d0d7816 */ /* 0x000fc6000000000f */
[----:B------:R-:W-:Y:S04]  /*16fe60*/  STL [R1+0x230], R17 ;  /* 0x0002301101007387 */ /* 0x000fe80000100800 */
[----:B------:R0:W-:Y:S01]  /*16fe70*/  STL [R1+0x688], R13 ;  /* 0x0006880d01007387 */ /* 0x0001e20000100800 */
[----:B---3--:R-:W-:Y:S02]  /*16fe80*/  LOP3.LUT R10, R10, 0xffff, RZ, 0xc0, !PT ;  /* 0x0000ffff0a0a7812 */ /* 0x008fe400078ec0ff */
[----:B----4-:R-:W-:Y:S02]  /*16fe90*/  LOP3.LUT R8, R8, 0xffff, RZ, 0xc0, !PT ;  /* 0x0000ffff08087812 */ /* 0x010fe400078ec0ff */
[----:B------:R-:W-:Y:S02]  /*16fea0*/  LOP3.LUT R11, R11, 0xffff, RZ, 0xc0, !PT ;  /* 0x0000ffff0b0b7812 */ /* 0x000fe400078ec0ff */
[----:B------:R-:W-:-:S02]  /*16feb0*/  PRMT R60, R8, 0x3340, R0 ;  /* 0x00003340083c7816 */ /* 0x000fc40000000000 */
[--C-:B0-----:R-:W-:Y:S02]  /*16fec0*/  PRMT R13, R10, 0x3340, R11.reuse ;  /* 0x000033400a0d7816 */ /* 0x101fe4000000000b */
[----:B------:R-:W-:Y:S02]  /*16fed0*/  IADD3 R42, P0, R58, R34, RZ ;  /* 0x000000223a2a7210 */ /* 0x000fe40007f1e0ff */
[----:B------:R-:W-:Y:S02]  /*16fee0*/  SHF.R.U32.HI R10, RZ, 0x8, R10 ;  /* 0x00000008ff0a7819 */ /* 0x000fe4000001160a */
[----:B------:R-:W-:Y:S02]  /*16fef0*/  PRMT R13, R13, 0x5410, R60 ;  /* 0x000054100d0d7816 */ /* 0x000fe4000000003c */
[----:B------:R-:W-:Y:S01]  /*16ff00*/  SHF.R.U32.HI R60, RZ, 0x8, R11 ;  /* 0x00000008ff3c7819 */ /* 0x000fe2000001160b */
[----:B------:R-:W-:Y:S01]  /*16ff10*/  IMAD.X R43, R59, 0x1, R35, P0 ;  /* 0x000000013b2b7824 */ /* 0x000fe200000e0623 */
[----:B------:R-:W-:-:S02]  /*16ff20*/  LOP3.LUT R10, R10, 0xffff, RZ, 0xc0, !PT ;  /* 0x0000ffff0a0a7812 */ /* 0x000fc400078ec0ff */
[----:B------:R-:W-:Y:S01]  /*16ff30*/  LOP3.LUT R60, R60, 0xffff, RZ, 0xc0, !PT ;  /* 0x0000ffff3c3c7812 */ /* 0x000fe200078ec0ff */
[----:B------:R0:W-:Y:S01]  /*16ff40*/  STL [R1+0x1aa8], R13 ;  /* 0x001aa80d01007387 */ /* 0x0001e20000100800 */
[----:B------:R-:W-:-:S03]  /*16ff50*/  SHF.R.U32.HI R8, RZ, 0x8, R8 ;  /* 0x00000008ff087819 */ /* 0x000fc60000011608 */
[----:B------:R-:W-:Y:S04]  /*16ff60*/  STL.64 [R1+0xb10], R42 ;  /* 0x000b102a01007387 */ /* 0x000fe80000100a00 */
[----:B------:R-:W3:Y:S04]  /*16ff70*/  LDL.LU R19, [R1+0x514c] ;  /* 0x00514c0001137983 */ /* 0x000ee80000300800 */
[----:B------:R-:W4:Y:S01]  /*16ff80*/  LDL.LU R23, [R1+0x7c4] ;  /* 0x0007c40001177983 */ /* 0x000f220000300800 */
[----:B------:R-:W-:-:S03]  /*16ff90*/  LOP3.LUT R8, R8, 0xffff, RZ, 0xc0, !PT ;  /* 0x0000ffff08087812 */ /* 0x000fc600078ec0ff */
[----:B------:R-:W4:Y:S01]  /*16ffa0*/  LDL.LU R21, [R1+0x1c98] ;  /* 0x001c980001157983 */ /* 0x000f220000300800 */
[----:B0-----:R-:W-:Y:S02]  /*16ffb0*/  PRMT R13, R10, 0x3340, R60 ;  /* 0x000033400a0d7816 */ /* 0x001fe4000000003c */
[----:B------:R-:W-:Y:S02]  /*16ffc0*/  SHF.R.U32.HI R60, RZ, 0x8, R6 ;  /* 0x00000008ff3c7819 */ /* 0x000fe40000011606 */
[----:B------:R-:W-:Y:S02]  /*16ffd0*/  IADD3 R10, P0, R58, R38, RZ ;  /* 0x000000263a0a7210 */ /* 0x000fe40007f1e0ff */
[----:B------:R-:W-:Y:S02]  /*16ffe0*/  PRMT R8, R8, 0x3340, R0 ;  /* 0x0000334008087816 */ /* 0x000fe40000000000 */
[----:B------:R-:W-:Y:S01]  /*16fff0*/  LOP3.LUT R60, R60, 0xffff, RZ, 0xc0, !PT ;  /* 0x0000ffff3c3c7812 */ /* 0x000fe200078ec0ff */
[----:B------:R-:W-:-:S03]  /*170000*/  IMAD.X R11, R59, 0x1, R39, P0 ;  /* 0x000000013b0b7824 */ /* 0x000fc600000e0627 */
[----:B------:R-:W-:Y:S01]  /*170010*/  PRMT R6, R60, 0x3340, R0 ;  /* 0x000033403c067816 */ /* 0x000fe20000000000 */
[----:B------:R-:W-:Y:S04]  /*170020*/  STL [R1+0x3c0], R13 ;  /* 0x0003c00d01007387 */ /* 0x000fe80000100800 */
[----:B------:R0:W-:Y:S04]  /*170030*/  STL [R1+0x22c], R8 ;  /* 0x00022c0801007387 */ /* 0x0001e80000100800 */
[----:B------:R1:W-:Y:S04]  /*170040*/  STL.64 [R1+0xb08], R10 ;  /* 0x000b080a01007387 */ /* 0x0003e80000100a00 */
[----:B------:R2:W-:Y:S01]  /*170050*/  STL [R1+0x228], R6 ;  /* 0x0002280601007387 */ /* 0x0005e20000100800 */
[----:B0-----:R-:W-:-:S03]  /*170060*/  LOP3.LUT R8, R4, 0xffff, RZ, 0xc0, !PT ;  /* 0x0000ffff04087812 */ /* 0x001fc600078ec0ff */
[----:B------:R-:W4:Y:S04]  /*170070*/  LDL.LU R4, [R1+0x6d2c] ;  /* 0x006d2c0001047983 */ /* 0x000f280000300800 */
[----:B------:R-:W4:Y:S04]  /*170080*/  LDL.LU R15, [R1+0x5150] ;  /* 0x00515000010f7983 */ /* 0x000f280000300800 */
[----:B------:R-:W4:Y:S04]  /*170090*/  LDL.LU R17, [R1+0x7cc] ;  /* 0x0007cc0001117983 */ /* 0x000f280000300800 */
[----:B------:R-:W4:Y:S04]  /*1700a0*/  LDL.LU R13, [R1+0x1c8c] ;  /* 0x001c8c00010d7983 */ /* 0x000f280000300800 */
[----:B-1----:R-:W4:Y:S04]  /*1700b0*/  LDL.LU R11, [R1+0x3a4] ;  /* 0x0003a400010b7983 */ /* 0x002f280000300800 */
[----:B------:R-:W4:Y:S01]  /*1700c0*/  LDL.LU R10, [R1+0x27a0] ;  /* 0x0027a000010a7983 */ /* 0x000f220000300800 */
[----:B------:R-:W-:-:S02]  /*1700d0*/  PRMT R60, R8, 0x3340, R0 ;  /* 0x00003340083c7816 */ /* 0x000fc40000000000 */
[----:B------:R-:W-:-:S05]  /*1700e0*/  IADD3 R42, P0, R58, R40, RZ ;  /* 0x000000283a2a7210 */ /* 0x000fca0007f1e0ff */
[----:B------:R-:W-:Y:S01]  /*1700f0*/  IMAD.X R43, R59, 0x1, R41, P0 ;  /* 0x000000013b2b7824 */ /* 0x000fe200000e0629 */
[----:B--2---:R-:W-:Y:S02]  /*170100*/  LOP3.LUT R7, R7, 0xffff, RZ, 0xc0, !PT ;  /* 0x0000ffff07077812 */ /* 0x004fe400078ec0ff */
[----:B------:R-:W-:-:S04]  /*170110*/  LOP3.LUT R6, R9, 0xffff, RZ, 0xc0, !PT ;  /* 0x0000ffff09067812 */ /* 0x000fc800078ec0ff */
        /* <DEDUP_REMOVED lines=8> */
[----:B------:R-:W-:Y:S01]  /*1701a0*/  PRMT R7, R60, 0x3340, R59 ;  /* 0x000033403c077816 */ /* 0x000fe2000000003b */
[----:B------:R-:W-:Y:S04]  /*1701b0*/  STL.64 [R1+0xb00], R42 ;  /* 0x000b002a01007387 */ /* 0x000fe80000100a00 */
[----:B------:R0:W-:Y:S01]  /*1701c0*/  STL [R1+0x6ac8], R7 ;  /* 0x006ac80701007387 */ /* 0x0001e20000100800 */
[----:B---3--:R-:W-:-:S02]  /*1701d0*/  LOP3.LUT R19, R19, 0xffff, RZ, 0xc0, !PT ;  /* 0x0000ffff13137812 */ /* 0x008fc400078ec0ff */
[----:B----4-:R-:W-:Y:S02]  /*1701e0*/  LOP3.LUT R6, R23, 0xffff, RZ, 0xc0, !PT ;  /* 0x0000ffff17067812 */ /* 0x010fe400078ec0ff */
[----:B0-----:R-:W-:Y:S02]  /*1701f0*/  LOP3.LUT R7, R21, 0xffff, RZ, 0xc0, !PT ;  /* 0x0000ffff15077812 */ /* 0x001fe400078ec0ff */
[----:B------:R-:W-:Y:S02]  /*170200*/  PRMT R59, R6, 0x3340, R0 ;  /* 0x00003340063b7816 */ /* 0x000fe40000000000 */
[----:B------:R-:W-:Y:S02]  /*170210*/  SHF.R.U32.HI R6, RZ, 0x8, R6 ;  /* 0x00000008ff067819 */ /* 0x000fe40000011606 */
[----:B------:R-:W-:Y:S02]  /*170220*/  PRMT R60, R19, 0x3340, R7 ;  /* 0x00003340133c7816 */ /* 0x000fe40000000007 */
[----:B------:R-:W-:-:S02]  /*170230*/  LOP3.LUT R6, R6, 0xffff, RZ, 0xc0, !PT ;  /* 0x0000ffff06067812 */ /* 0x000fc400078ec0ff */
[----:B------:R-:W-:Y:S02]  /*170240*/  PRMT R21, R60, 0x5410, R59 ;  /* 0x000054103c157816 */ /* 0x000fe4000000003b */
[----:B------:R-:W-:Y:S02]  /*170250*/  SHF.R.U32.HI R60, RZ, 0x8, R19 ;  /* 0x00000008ff3c7819 */ /* 0x000fe40000011613 */
[----:B------:R-:W-:Y:S02]  /*170260*/  SHF.R.U32.HI R59, RZ, 0x8, R7 ;  /* 0x00000008ff3b7819 */ /* 0x000fe40000011607 */
[----:B------:R-:W-:Y:S02]  /*170270*/  PRMT R7, R6, 0x3340, R0 ;  /* 0x0000334006077816 */ /* 0x000fe40000000000 */
[----:B------:R-:W-:Y:S02]  /*170280*/  LOP3.LUT R60, R60, 0xffff, RZ, 0xc0, !PT ;  /* 0x0000ffff3c3c7812 */ /* 0x000fe400078ec0ff */
[----:B------:R-:W-:-:S04]  /*170290*/  LOP3.LUT R59, R59, 0xffff, RZ, 0xc0, !PT ;  /* 0x0000ffff3b3b7812 */ /* 0x000fc800078ec0ff */
[----:B------:R-:W-:Y:S02]  /*1702a0*/  PRMT R19, R60, 0x3340, R59 ;  /* 0x000033403c137816 */ /* 0x000fe4000000003b */
[----:B------:R-:W-:Y:S02]  /*1702b0*/  LOP3.LUT R15, R15, 0xffff, RZ, 0xc0, !PT ;  /* 0x0000ffff0f0f7812 */ /* 0x000fe400078ec0ff */
[----:B------:R-:W-:Y:S02]  /*1702c0*/  LOP3.LUT R6, R17, 0xffff, RZ, 0xc0, !PT ;  /* 0x0000ffff11067812 */ /* 0x000fe400078ec0ff */
[----:B------:R-:W-:Y:S02]  /*1702d0*/  LOP3.LUT R17, R13, 0xffff, RZ, 0xc0, !PT ;  /* 0x0000ffff0d117812 */ /* 0x000fe400078ec0ff */
[----:B------:R-:W-:Y:S02]  /*1702e0*/  PRMT R59, R6, 0x3340, R0 ;  /* 0x00003340063b7816 */ /* 0x000fe40000000000 */
[----:B------:R-:W-:Y:S01]  /*1702f0*/  PRMT R60, R15, 0x3340, R17 ;  /* 0x000033400f3c7816 */ /* 0x000fe20000000011 */
[----:B------:R-:W-:Y:S04]  /*170300*/  STL [R1+0x1a1c], R21 ;  /* 0x001a1c1501007387 */ /* 0x000fe80000100800 */
[----:B------:R-:W-:Y:S01]  /*170310*/  STL [R1+0x678], R19 ;  /* 0x0006781301007387 */ /* 0x000fe20000100800 */
[----:B------:R-:W-:-:S03]  /*170320*/  PRMT R13, R60, 0x5410, R59 ;  /* 0x000054103c0d7816 */ /* 0x000fc6000000003b */
[----:B------:R0:W-:Y:S04]  /*170330*/  STL [R1+0x224], R7 ;  /* 0x0002240701007387 */ /* 0x0001e80000100800 */
[----:B------:R2:W-:Y:S01]  /*170340*/  STL [R1+0x19fc], R13 ;  /* 0x0019fc0d01007387 */ /* 0x0005e20000100800 */
[----:B0-----:R-:W-:Y:S02]  /*170350*/  LOP3.LUT R7, R11, 0xffff, RZ, 0xc0, !PT ;  /* 0x0000ffff0b077812 */ /* 0x001fe400078ec0ff */
[----:B------:R-:W-:Y:S02]  /*170360*/  LOP3.LUT R11, R10, 0xffff, RZ, 0xc0, !PT ;  /* 0x0000ffff0a0b7812 */ /* 0x000fe400078ec0ff */
[----:B------:R-:W3:Y:S01]  /*170370*/  LDL.LU R10, [R1+0x27a4] ;  /* 0x0027a400010a7983 */ /* 0x000ee20000300800 */
[----:B------:R-:W-:Y:S01]  /*170380*/  PRMT R59, R7, 0x3340, R0 ;  /* 0x00003340073b7816 */ /* 0x000fe20000000000 */
[----:B------:R-:W-:Y:S01]  /*170390*/  VIADD R58, R58, UR6 ;  /* 0x000000063a3a7c36 */ /* 0x000fe20008000000 */
[----:B------:R-:W-:-:S02]  /*1703a0*/  SHF.R.U32.HI R15, RZ, 0x8, R15 ;  /* 0x00000008ff0f7819 */ /* 0x000fc4000001160f */
[----:B------:R-:W-:Y:S01]  /*1703b0*/  SHF.R.U32.HI R6, RZ, 0x8, R6 ;  /* 0x00000008ff067819 */ /* 0x000fe20000011606 */
[----:B------:R-:W-:Y:S01]  /*1703c0*/  ULDC UR6, c[0x0][0x248] ;  /* 0x0000920000067ab9 */ /* 0x000fe20000000800 */
[----:B------:R-:W-:Y:S02]  /*1703d0*/  IADD3 R42, P0, R58, R36, RZ ;  /* 0x000000243a2a7210 */ /* 0x000fe40007f1e0ff */
[----:B------:R-:W-:Y:S02]  /*1703e0*/  LOP3.LUT R6, R6, 0xffff, RZ, 0xc0, !PT ;  /* 0x0000ffff06067812 */ /* 0x000fe400078ec0ff */
[----:B--2---:R-:W-:Y:S02]  /*1703f0*/  LOP3.LUT R13, R9, 0xffff, RZ, 0xc0, !PT ;  /* 0x0000ffff090d7812 */ /* 0x004fe400078ec0ff */
[----:B------:R-:W2:Y:S02]  /*170400*/  LDL.LU R9, [R1+0x18ac] ;  /* 0x0018ac0001097983 */ /* 0x000ea40000300800 */
[----:B------:R-:W-:-:S02]  /*170410*/  PRMT R60, R11, 0x3340, R13 ;  /* 0x000033400b3c7816 */ /* 0x000fc4000000000d */
[----:B------:R-:W-:Y:S02]  /*170420*/  SHF.R.U32.HI R11, RZ, 0x8, R11 ;  /* 0x00000008ff0b7819 */ /* 0x000fe4000001160b */
[----:B------:R-:W-:Y:S02]  /*170430*/  PRMT R19, R60, 0x5410, R59 ;  /* 0x000054103c137816 */ /* 0x000fe4000000003b */
[----:B------:R-:W-:Y:S02]  /*170440*/  SHF.R.S32.HI R59, RZ, 0x1f, R58 ;  /* 0x0000001fff3b7819 */ /* 0x000fe4000001143a */
[----:B------:R-:W-:Y:S02]  /*170450*/  SHF.R.U32.HI R60, RZ, 0x8, R17 ;  /* 0x00000008ff3c7819 */ /* 0x000fe40000011611 */
[----:B------:R-:W-:Y:S02]  /*170460*/  SHF.R.U32.HI R13, RZ, 0x8, R13 ;  /* 0x00000008ff0d7819 */ /* 0x000fe4000001160d */
[----:B------:R-:W-:-:S02]  /*170470*/  LOP3.LUT R17, R15, 0xffff, RZ, 0xc0, !PT ;  /* 0x0000ffff0f117812 */ /* 0x000fc400078ec0ff */
[----:B------:R-:W-:Y:S01]  /*170480*/  LOP3.LUT R60, R60, 0xffff, RZ, 0xc0, !PT ;  /* 0x0000ffff3c3c7812 */ /* 0x000fe200078ec0ff */
[----:B------:R-:W-:Y:S01]  /*170490*/  IMAD.X R43, R59, 0x1, R37, P0 ;  /* 0x000000013b2b7824 */ /* 0x000fe200000e0625 */
[----:B------:R-:W-:Y:S02]  /*1704a0*/  LOP3.LUT R11, R11, 0xffff, RZ, 0xc0, !PT ;  /* 0x0000ffff0b0b7812 */ /* 0x000fe400078ec0ff */
[----:B------:R-:W-:Y:S02]  /*1704b0*/  LOP3.LUT R13, R13, 0xffff, RZ, 0xc0, !PT ;  /* 0x0000ffff0d0d7812 */ /* 0x000fe400078ec0ff */
[----:B------:R-:W-:Y:S01]  /*1704c0*/  PRMT R17, R17, 0x3340, R60 ;  /* 0x0000334011117816 */ /* 0x000fe2000000003c */
[----:B------:R-:W-:Y:S04]  /*1704d0*/  STL [R1+0x18a8], R19 ;  /* 0x0018a81301007387 */ /* 0x000fe80000100800 */
[----:B------:R0:W-:Y:S04]  /*1704e0*/  STL.64 [R1+0xaf0], R42 ;  /* 0x000af02a01007387 */ /* 0x0001e80000100a00 */
[----:B------:R-:W4:Y:S01]  /*1704f0*/  LDL.LU R15, [R1+0x5158] ;  /* 0x00515800010f7983 */ /* 0x000f220000300800 */
[----:B------:R-:W-:-:S03]  /*170500*/  PRMT R13, R11, 0x3340, R13 ;  /* 0x000033400b0d7816 */ /* 0x000fc6000000000d */
[----:B------:R-:W4:Y:S04]  /*170510*/  LDL.LU R11, [R1+0x840] ;  /* 0x00084000010b7983 */ /* 0x000f280000300800 */
[----:B------:R-:W-:Y:S04]  /*170520*/  STL [R1+0x674], R17 ;  /* 0x0006741101007387 */ /* 0x000fe80000100800 */
[----:B------:R-:W4:Y:S01]  /*170530*/  LDL.LU R25, [R1+0x1ca8] ;  /* 0x001ca80001197983 */ /* 0x000f220000300800 */
[----:B------:R-:W-:Y:S02]  /*170540*/  SHF.R.U32.HI R60, RZ, 0x8, R7 ;  /* 0x00000008ff3c7819 */ /* 0x000fe40000011607 */
[----:B0-----:R-:W-:-:S02]  /*170550*/  IADD3 R42, P0, R58, R34, RZ ;  /* 0x000000223a2a7210 */ /* 0x001fc40007f1e0ff */
[----:B------:R-:W-:Y:S01]  /*170560*/  LOP3.LUT R60, R60, 0xffff, RZ, 0xc0, !PT ;  /* 0x0000ffff3c3c7812 */ /* 0x000fe200078ec0ff */
[----:B------:R0:W-:Y:S01]  /*170570*/  STL [R1+0x670], R13 ;  /* 0x0006700d01007387 */ /* 0x0001e20000100800 */
[--C-:B------:R-:W-:Y:S01]  /*170580*/  PRMT R7, R6, 0x3340, R0.reuse ;  /* 0x0000334006077816 */ /* 0x100fe20000000000 */
[----:B------:R-:W-:Y:S01]  /*170590*/  IMAD.X R43, R59, 0x1, R35, P0 ;  /* 0x000000013b2b7824 */ /* 0x000fe200000e0623 */
[----:B0-----:R-:W-:-:S04]  /*1705a0*/  PRMT R13, R60, 0x3340, R0 ;  /* 0x000033403c0d7816 */ /* 0x001fc80000000000 */
[----:B------:R-:W-:Y:S04]  /*1705b0*/  STL.64 [R1+0xaf8], R42 ;  /* 0x000af82a01007387 */ /* 0x000fe80000100a00 */
[----:B------:R0:W-:Y:S04]  /*1705c0*/  STL [R1+0x214], R13 ;  /* 0x0002140d01007387 */ /* 0x0001e80000100800 */
[----:B------:R2:W-:Y:S01]  /*1705d0*/  STL [R1+0x210], R7 ;  /* 0x0002100701007387 */ /* 0x0005e20000100800 */
[----:B---3--:R-:W-:Y:S02]  /*1705e0*/  LOP3.LUT R6, R10, 0xffff, RZ, 0xc0, !PT ;  /* 0x0000ffff0a067812 */ /* 0x008fe400078ec0ff */
[----:B------:R-:W-:-:S02]  /*1705f0*/  LOP3.LUT R10, R61, 0xffff, RZ, 0xc0, !PT ;  /* 0x0000ffff3d0a7812 */ /* 0x000fc400078ec0ff */
[----:B------:R-:W3:Y:S04]  /*170600*/  LDL.LU R61, [R1+0x6d28] ;  /* 0x006d2800013d7983 */ /* 0x000ee80000300800 */
[----:B------:R-:W3:Y:S04]  /*170610*/  LDL.LU R23, [R1+0x515c] ;  /* 0x00515c0001177983 */ /* 0x000ee80000300800 */
[----:B------:R-:W3:Y:S04]  /*170620*/  LDL.LU R17, [R1+0x84c] ;  /* 0x00084c0001117983 */ /* 0x000ee80000300800 */
[----:B0-----:R-:W3:Y:S01]  /*170630*/  LDL.LU R13, [R1+0x1c9c] ;  /* 0x001c9c00010d7983 */ /* 0x001ee20000300800 */
[----:B------:R-:W-:-:S02]  /*170640*/  PRMT R60, R10, 0x3340, R0 ;  /* 0x000033400a3c7816 */ /* 0x000fc40000000000 */
[----:B------:R-:W-:-:S05]  /*170650*/  IADD3 R42, P0, R58, R38, RZ ;  /* 0x000000263a2a7210 */ /* 0x000fca0007f1e0ff */
[----:B------:R-:W-:Y:S01]  /*170660*/  IMAD.X R43, R59, 0x1, R39, P0 ;  /* 0x000000013b2b7824 */ /* 0x000fe200000e0627 */
[----:B--2---:R-:W-:-:S04]  /*170670*/  LOP3.LUT R7, R9, 0xffff, RZ, 0xc0, !PT ;  /* 0x0000ffff09077812 */ /* 0x004fc800078ec0ff */
[--C-:B------:R-:W-:Y:S02]  /*170680*/  PRMT R9, R6, 0x3340, R7.reuse ;  /* 0x0000334006097816 */ /* 0x100fe40000000007 */
[----:B------:R-:W-:Y:S02]  /*170690*/  SHF.R.U32.HI R6, RZ, 0x8, R6 ;  /* 0x00000008ff067819 */ /* 0x000fe40000011606 */
[----:B------:R-:W-:Y:S02]  /*1706a0*/  PRMT R9, R9, 0x5410, R60 ;  /* 0x0000541009097816 */ /* 0x000fe4000000003c */
[----:B------:R-:W-:Y:S02]  /*1706b0*/  SHF.R.U32.HI R60, RZ, 0x8, R7 ;  /* 0x00000008ff3c7819 */ /* 0x000fe40000011607 */
[----:B------:R-:W-:Y:S02]  /*1706c0*/  LOP3.LUT R6, R6, 0xffff, RZ, 0xc0, !PT ;  /* 0x0000ffff06067812 */ /* 0x000fe400078ec0ff */
[----:B------:R-:W-:Y:S01]  /*1706d0*/  LOP3.LUT R60, R60, 0xffff, RZ, 0xc0, !PT ;  /* 0x0000ffff3c3c7812 */ /* 0x000fe200078ec0ff */
[----:B------:R0:W-:Y:S04]  /*1706e0*/  STL [R1+0x189c], R9 ;  /* 0x00189c0901007387 */ /* 0x0001e80000100800 */
[----:B------:R1:W-:Y:S01]  /*1706f0*/  STL.64 [R1+0xae8], R42 ;  /* 0x000ae82a01007387 */ /* 0x0003e20000100a00 */
[----:B----4-:R-:W-:-:S02]  /*170700*/  LOP3.LUT R7, R15, 0xffff, RZ, 0xc0, !PT ;  /* 0x0000ffff0f077812 */ /* 0x010fc400078ec0ff */
[----:B------:R-:W-:Y:S02]  /*170710*/  LOP3.LUT R11, R11, 0xffff, RZ, 0xc0, !PT ;  /* 0x0000ffff0b0b7812 */ /* 0x000fe400078ec0ff */
[----:B0-----:R-:W-:Y:S02]  /*170720*/  PRMT R9, R6, 0x3340, R60 ;  /* 0x0000334006097816 */ /* 0x001fe4000000003c */
[----:B------:R-:W-:Y:S02]  /*170730*/  LOP3.LUT R6, R25, 0xffff, RZ, 0xc0, !PT ;  /* 0x0000ffff19067812 */ /* 0x000fe400078ec0ff */
[----:B------:R-:W-:Y:S02]  /*170740*/  PRMT R60, R11, 0x3340, R0 ;  /* 0x000033400b3c7816 */ /* 0x000fe40000000000 */
[----:B-1----:R-:W-:Y:S01]  /*170750*/  IADD3 R42, P0, R58, R40, RZ ;  /* 0x000000283a2a7210 */ /* 0x002fe20007f1e0ff */
[----:B------:R0:W-:Y:S04]  /*170760*/  STL [R1+0x6acc], R9 ;  /* 0x006acc0901007387 */ /* 0x0001e80000100800 */
[----:B------:R-:W2:Y:S04]  /*170770*/  LDL.LU R21, [R1+0x3ac] ;  /* 0x0003ac0001157983 */ /* 0x000ea80000300800 */
[----:B------:R-:W4:Y:S04]  /*170780*/  LDL.LU R19, [R1+0x27b0] ;  /* 0x0027b00001137983 */ /* 0x000f280000300800 */
[----:B------:R-:W4:Y:S01]  /*170790*/  LDL.LU R15, [R1+0x18c8] ;  /* 0x0018c800010f7983 */ /* 0x000f220000300800 */
[----:B------:R-:W-:Y:S01]  /*1707a0*/  IMAD.X R43, R59, 0x1, R41, P0 ;  /* 0x000000013b2b7824 */ /* 0x000fe200000e0629 */
[----:B------:R-:W-:-:S02]  /*1707b0*/  SHF.R.U32.HI R59, RZ, 0x8, R6 ;  /* 0x00000008ff3b7819 */ /* 0x000fc40000011606 */
[----:B0-----:R-:W-:-:S04]  /*1707c0*/  PRMT R9, R7, 0x3340, R6 ;  /* 0x0000334007097816 */ /* 0x001fc80000000006 */
        /* <DEDUP_REMOVED lines=8> */
[----:B---3--:R-:W-:-:S02]  /*170850*/  LOP3.LUT R9, R23, 0xffff, RZ, 0xc0, !PT ;  /* 0x0000ffff17097812 */ /* 0x008fc400078ec0ff */
[----:B------:R-:W-:Y:S02]  /*170860*/  LOP3.LUT R6, R17, 0xffff, RZ, 0xc0, !PT ;  /* 0x0000ffff11067812 */ /* 0x000fe400078ec0ff */
[----:B0-----:R-:W-:Y:S01]  /*170870*/  LOP3.LUT R7, R13, 0xffff, RZ, 0xc0, !PT ;  /* 0x0000ffff0d077812 */ /* 0x001fe200078ec0ff */
[----:B------:R-:W3:Y:S01]  /*170880*/  LDL.LU R17, [R1+0x27b4] ;  /* 0x0027b40001117983 */ /* 0x000ee20000300800 */
[----:B------:R-:W-:Y:S02]  /*170890*/  PRMT R59, R6, 0x3340, R0 ;  /* 0x00003340063b7816 */ /* 0x000fe40000000000 */
[----:B------:R-:W-:-:S04]  /*1708a0*/  PRMT R60, R9, 0x3340, R7 ;  /* 0x00003340093c7816 */ /* 0x000fc80000000007 */
[----:B------:R-:W-:-:S05]  /*1708b0*/  PRMT R13, R60, 0x5410, R59 ;  /* 0x000054103c0d7816 */ /* 0x000fca000000003b */
[----:B------:R0:W-:Y:S04]  /*1708c0*/  STL [R1+0x1888], R13 ;  /* 0x0018880d01007387 */ /* 0x0001e80000100800 */
[----:B0-----:R-:W3:Y:S01]  /*1708d0*/  LDL.LU R13, [R1+0x18bc] ;  /* 0x0018bc00010d7983 */ /* 0x001ee20000300800 */
[----:B------:R-:W-:Y:S02]  /*1708e0*/  SHF.R.U32.HI R60, RZ, 0x8, R9 ;  /* 0x00000008ff3c7819 */ /* 0x000fe40000011609 */
[----:B------:R-:W-:Y:S02]  /*1708f0*/  SHF.R.U32.HI R59, RZ, 0x8, R7 ;  /* 0x00000008ff3b7819 */ /* 0x000fe40000011607 */
[----:B------:R-:W-:Y:S02]  /*170900*/  SHF.R.U32.HI R6, RZ, 0x8, R6 ;  /* 0x00000008ff067819 */ /* 0x000fe40000011606 */
[----:B------:R-:W-:-:S02]  /*170910*/  LOP3.LUT R60, R60, 0xffff, RZ, 0xc0, !PT ;  /* 0x0000ffff3c3c7812 */ /* 0x000fc400078ec0ff */
[----:B------:R-:W-:Y:S02]  /*170920*/  LOP3.LUT R59, R59, 0xffff, RZ, 0xc0, !PT ;  /* 0x0000ffff3b3b7812 */ /* 0x000fe400078ec0ff */
[----:B------:R-:W-:Y:S02]  /*170930*/  LOP3.LUT R6, R6, 0xffff, RZ, 0xc0, !PT ;  /* 0x0000ffff06067812 */ /* 0x000fe400078ec0ff */
[----:B------:R-:W-:Y:S02]  /*170940*/  PRMT R7, R60, 0x3340, R59 ;  /* 0x000033403c077816 */ /* 0x000fe4000000003b */
[----:B------:R-:W-:-:S03]  /*170950*/  PRMT R9, R6, 0x3340, R0 ;  /* 0x0000334006097816 */ /* 0x000fc60000000000 */
[----:B------:R4:W-:Y:S04]  /*170960*/  STL [R1+0x664], R7 ;  /* 0x0006640701007387 */ /* 0x0009e80000100800 */
[----:B------:R0:W-:Y:S01]  /*170970*/  STL [R1+0x20c], R9 ;  /* 0x00020c0901007387 */ /* 0x0001e20000100800 */
[----:B------:R-:W-:Y:S01]  /*170980*/  VIADD R58, R58, UR6 ;  /* 0x000000063a3a7c36 */ /* 0x000fe20008000000 */
[----:B------:R-:W-:-:S04]  /*170990*/  ULDC UR6, c[0x0][0x248] ;  /* 0x0000920000067ab9 */ /* 0x000fc80000000800 */
[----:B------:R-:W-:Y:S02]  /*1709a0*/  IADD3 R42, P0, R58, R36, RZ ;  /* 0x000000243a2a7210 */ /* 0x000fe40007f1e0ff */
[----:B--2---:R-:W-:Y:S02]  /*1709b0*/  LOP3.LUT R6, R21, 0xffff, RZ, 0xc0, !PT ;  /* 0x0000ffff15067812 */ /* 0x004fe400078ec0ff */
[----:B----4-:R-:W-:Y:S02]  /*1709c0*/  LOP3.LUT R7, R19, 0xffff, RZ, 0xc0, !PT ;  /* 0x0000ffff13077812 */ /* 0x010fe400078ec0ff */
[----:B0-----:R-:W-:Y:S02]  /*1709d0*/  LOP3.LUT R9, R15, 0xffff, RZ, 0xc0, !PT ;  /* 0x0000ffff0f097812 */ /* 0x001fe400078ec0ff */
[----:B------:R-:W-:Y:S02]  /*1709e0*/  PRMT R59, R6, 0x3340, R0 ;  /* 0x00003340063b7816 */ /* 0x000fe40000000000 */
[----:B------:R-:W-:-:S04]  /*1709f0*/  PRMT R60, R7, 0x3340, R9 ;  /* 0x00003340073c7816 */ /* 0x000fc80000000009 */
[----:B------:R-:W-:Y:S02]  /*170a00*/  PRMT R15, R60, 0x5410, R59 ;  /* 0x000054103c0f7816 */ /* 0x000fe4000000003b */
[----:B------:R-:W-:-:S05]  /*170a10*/  SHF.R.S32.HI R59, RZ, 0x1f, R58 ;  /* 0x0000001fff3b7819 */ /* 0x000fca000001143a */
[----:B------:R-:W-:Y:S01]  /*170a20*/  IMAD.X R43, R59, 0x1, R37, P0 ;  /* 0x000000013b2b7824 */ /* 0x000fe200000e0625 */
[----:B------:R0:W-:Y:S01]  /*170a30*/  STL [R1+0x8e0], R15 ;  /* 0x0008e00f01007387 */ /* 0x0001e20000100800 */
[----:B------:R-:W-:Y:S02]  /*170a40*/  SHF.R.U32.HI R7, RZ, 0x8, R7 ;  /* 0x00000008ff077819 */ /* 0x000fe40000011607 */
[----:B------:R-:W-:Y:S02]  /*170a50*/  SHF.R.U32.HI R9, RZ, 0x8, R9 ;  /* 0x00000008ff097819 */ /* 0x000fe40000011609 */
[----:B------:R-:W-:Y:S01]  /*170a60*/  SHF.R.U32.HI R60, RZ, 0x8, R11 ;  /* 0x00000008ff3c7819 */ /* 0x000fe2000001160b */
[----:B------:R-:W-:Y:S01]  /*170a70*/  STL.64 [R1+0xad8], R42 ;  /* 0x000ad82a01007387 */ /* 0x000fe20000100a00 */
[----:B------:R-:W-:Y:S02]  /*170a80*/  LOP3.LUT R7, R7, 0xffff, RZ, 0xc0, !PT ;  /* 0x0000ffff07077812 */ /* 0x000fe400078ec0ff */
[----:B------:R-:W-:Y:S01]  /*170a90*/  LOP3.LUT R9, R9, 0xffff, RZ, 0xc0, !PT ;  /* 0x0000ffff09097812 */ /* 0x000fe200078ec0ff */
[----:B0-----:R-:W2:Y:S04]  /*170aa0*/  LDL.LU R15, [R1+0x5160] ;  /* 0x00516000010f7983 */ /* 0x001ea80000300800 */
[----:B------:R-:W4:Y:S04]  /*170ab0*/  LDL.LU R11, [R1+0x8b4] ;  /* 0x0008b400010b7983 */ /* 0x000f280000300800 */
[----:B------:R-:W4:Y:S01]  /*170ac0*/  LDL.LU R23, [R1+0x23f0] ;  /* 0x0023f00001177983 */ /* 0x000f220000300800 */
[----:B------:R-:W-:-:S02]  /*170ad0*/  PRMT R19, R7, 0x3340, R9 ;  /* 0x0000334007137816 */ /* 0x000fc40000000009 */
[----:B------:R-:W-:Y:S02]  /*170ae0*/  LOP3.LUT R60, R60, 0xffff, RZ, 0xc0, !PT ;  /* 0x0000ffff3c3c7812 */ /* 0x000fe400078ec0ff */
[----:B------:R-:W-:Y:S02]  /*170af0*/  LOP3.LUT R7, R4, 0xffff, RZ, 0xc0, !PT ;  /* 0x0000ffff04077812 */ /* 0x000fe400078ec0ff */
[--C-:B------:R-:W-:Y:S02]  /*170b00*/  PRMT R21, R60, 0x3340, R0.reuse ;  /* 0x000033403c157816 */ /* 0x100fe40000000000 */
[----:B------:R-:W-:Y:S02]  /*170b10*/  PRMT R60, R7, 0x3340, R0 ;  /* 0x00003340073c7816 */ /* 0x000fe40000000000 */
[----:B---3--:R-:W-:Y:S01]  /*170b20*/  LOP3.LUT R9, R17, 0xffff, RZ, 0xc0, !PT ;  /* 0x0000ffff11097812 */ /* 0x008fe200078ec0ff */
[----:B------:R0:W-:Y:S04]  /*170b30*/  STL [R1+0x208], R21 ;  /* 0x0002081501007387 */ /* 0x0001e80000100800 */
[----:B------:R1:W-:Y:S04]  /*170b40*/  STL [R1+0x660], R19 ;  /* 0x0006601301007387 */ /* 0x0003e80000100800 */
[----:B------:R-:W3:Y:S01]  /*170b50*/  LDL.LU R4, [R1+0x6d24] ;  /* 0x006d240001047983 */ /* 0x000ee20000300800 */
[----:B------:R-:W-:-:S04]  /*170b60*/  LOP3.LUT R17, R13, 0xffff, RZ, 0xc0, !PT ;  /* 0x0000ffff0d117812 */ /* 0x000fc800078ec0ff */
[----:B------:R-:W-:-:S04]  /*170b70*/  PRMT R13, R9, 0x3340, R17 ;  /* 0x00003340090d7816 */ /* 0x000fc80000000011 */
[----:B------:R-:W-:-:S05]  /*170b80*/  PRMT R13, R13, 0x5410, R60 ;  /* 0x000054100d0d7816 */ /* 0x000fca000000003c */
[----:B------:R1:W-:Y:S04]  /*170b90*/  STL [R1+0x8d4], R13 ;  /* 0x0008d40d01007387 */ /* 0x0003e80000100800 */
[----:B0-----:R-:W3:Y:S04]  /*170ba0*/  LDL.LU R21, [R1+0x5164] ;  /* 0x0051640001157983 */ /* 0x001ee80000300800 */
[----:B-1----:R-:W3:Y:S04]  /*170bb0*/  LDL.LU R19, [R1+0x8e4] ;  /* 0x0008e40001137983 */ /* 0x002ee80000300800 */
[----:B------:R-:W3:Y:S01]  /*170bc0*/  LDL.LU R13, [R1+0x1cac] ;  /* 0x001cac00010d7983 */ /* 0x000ee20000300800 */
[----:B------:R-:W-:-:S02]  /*170bd0*/  IADD3 R42, P0, R58, R34, RZ ;  /* 0x000000223a2a7210 */ /* 0x000fc40007f1e0ff */
[----:B------:R-:W-:Y:S02]  /*170be0*/  SHF.R.U32.HI R9, RZ, 0x8, R9 ;  /* 0x00000008ff097819 */ /* 0x000fe40000011609 */
[----:B------:R-:W-:Y:S02]  /*170bf0*/  SHF.R.U32.HI R60, RZ, 0x8, R17 ;  /* 0x00000008ff3c7819 */ /* 0x000fe40000011611 */
[----:B------:R-:W-:Y:S01]  /*170c00*/  SHF.R.U32.HI R7, RZ, 0x8, R7 ;  /* 0x00000008ff077819 */ /* 0x000fe20000011607 */
[----:B------:R-:W-:Y:S01]  /*170c10*/  IMAD.X R43, R59, 0x1, R35, P0 ;  /* 0x000000013b2b7824 */ /* 0x000fe200000e0623 */
[----:B------:R-:W-:Y:S02]  /*170c20*/  LOP3.LUT R9, R9, 0xffff, RZ, 0xc0, !PT ;  /* 0x0000ffff09097812 */ /* 0x000fe400078ec0ff */
[----:B------:R-:W-:Y:S02]  /*170c30*/  LOP3.LUT R60, R60, 0xffff, RZ, 0xc0, !PT ;  /* 0x0000ffff3c3c7812 */ /* 0x000fe400078ec0ff */
[----:B------:R-:W-:Y:S01]  /*170c40*/  LOP3.LUT R7, R7, 0xffff, RZ, 0xc0, !PT ;  /* 0x0000ffff07077812 */ /* 0x000fe200078ec0ff */
[----:B------:R0:W-:Y:S01]  /*170c50*/  STL.64 [R1+0xac0], R42 ;  /* 0x000ac02a01007387 */ /* 0x0001e20000100a00 */
[----:B------:R-:W-:-:S02]  /*170c60*/  PRMT R9, R9, 0x3340, R60 ;  /* 0x0000334009097816 */ /* 0x000fc4000000003c */
[----:B------:R-:W-:Y:S02]  /*170c70*/  SHF.R.U32.HI R60, RZ, 0x8, R6 ;  /* 0x00000008ff3c7819 */ /* 0x000fe40000011606 */
[--C-:B------:R-:W-:Y:S02]  /*170c80*/  PRMT R7, R7, 0x3340, R0.reuse ;  /* 0x0000334007077816 */ /* 0x100fe40000000000 */
[----:B------:R-:W-:Y:S02]  /*170c90*/  LOP3.LUT R60, R60, 0xffff, RZ, 0xc0, !PT ;  /* 0x0000ffff3c3c7812 */ /* 0x000fe400078ec0ff */
[----:B0-----:R-:W-:Y:S02]  /*170ca0*/  IADD3 R42, P0, R58, R38, RZ ;  /* 0x000000263a2a7210 */ /* 0x001fe40007f1e0ff */
[----:B------:R-:W-:Y:S01]  /*170cb0*/  PRMT R6, R60, 0x3340, R0 ;  /* 0x000033403c067816 */ /* 0x000fe20000000000 */
[----:B------:R-:W-:Y:S02]  /*170cc0*/  STL [R1+0x628], R9 ;  /* 0x0006280901007387 */ /* 0x000fe40000100800 */
[----:B------:R-:W-:-:S02]  /*170cd0*/  IMAD.X R43, R59, 0x1, R39, P0 ;  /* 0x000000013b2b7824 */ /* 0x000fc400000e0627 */
[----:B------:R-:W-:Y:S04]  /*170ce0*/  STL [R1+0x204], R7 ;  /* 0x0002040701007387 */ /* 0x000fe80000100800 */
[----:B------:R0:W-:Y:S04]  /*170cf0*/  STL.64 [R1+0xaa8], R42 ;  /* 0x000aa82a01007387 */ /* 0x0001e80000100a00 */
[----:B------:R-:W3:Y:S04]  /*170d00*/  LDL.LU R17, [R1+0x27c0] ;  /* 0x0027c00001117983 */ /* 0x000ee80000300800 */
[----:B------:R1:W-:Y:S01]  /*170d10*/  STL [R1+0x200], R6 ;  /* 0x0002000601007387 */ /* 0x0003e20000100800 */
[----:B0-----:R-:W-:-:S05]  /*170d20*/  IADD3 R42, P0, R58, R40, RZ ;  /* 0x000000283a2a7210 */ /* 0x001fca0007f1e0ff */
[----:B------:R-:W-:Y:S01]  /*170d30*/  IMAD.X R43, R59, 0x1, R41, P0 ;  /* 0x000000013b2b7824 */ /* 0x000fe200000e0629 */
[----:B--2---:R-:W-:Y:S02]  /*170d40*/  LOP3.LUT R7, R15, 0xffff, RZ, 0xc0, !PT ;  /* 0x0000ffff0f077812 */ /* 0x004fe400078ec0ff */
[----:B----4-:R-:W-:Y:S02]  /*170d50*/  LOP3.LUT R11, R11, 0xffff, RZ, 0xc0, !PT ;  /* 0x0000ffff0b0b7812 */ /* 0x010fe400078ec0ff */
[----:B-1----:R-:W-:Y:S01]  /*170d60*/  LOP3.LUT R6, R23, 0xffff, RZ, 0xc0, !PT ;  /* 0x0000ffff17067812 */ /* 0x002fe200078ec0ff */
[----:B------:R-:W2:Y:S01]  /*170d70*/  LDL.LU R15, [R1+0x18d8] ;  /* 0x0018d800010f7983 */ /* 0x000ea20000300800 */
[----:B------:R-:W-:Y:S02]  /*170d80*/  PRMT R60, R11, 0x3340, R0 ;  /* 0x000033400b3c7816 */ /* 0x000fe40000000000 */
[--C-:B------:R-:W-:Y:S02]  /*170d90*/  PRMT R9, R7, 0x3340, R6.reuse ;  /* 0x0000334007097816 */ /* 0x100fe40000000006 */
        /* <DEDUP_REMOVED lines=10> */
[----:B0-----:R-:W-:-:S04]  /*170e40*/  LOP3.LUT R9, R19, 0xffff, RZ, 0xc0, !PT ;  /* 0x0000ffff13097812 */ /* 0x001fc800078ec0ff */
[----:B------:R-:W-:Y:S02]  /*170e50*/  PRMT R59, R9, 0x3340, R0 ;  /* 0x00003340093b7816 */ /* 0x000fe40000000000 */
[----:B-1----:R-:W-:Y:S02]  /*170e60*/  LOP3.LUT R7, R13, 0xffff, RZ, 0xc0, !PT ;  /* 0x0000ffff0d077812 */ /* 0x002fe400078ec0ff */
[----:B------:R-:W3:Y:S02]  /*170e70*/  LDL.LU R13, [R1+0x27c4] ;  /* 0x0027c400010d7983 */ /* 0x000ee40000300800 */
[----:B------:R-:W-:-:S04]  /*170e80*/  PRMT R60, R6, 0x3340, R7 ;  /* 0x00003340063c7816 */ /* 0x000fc80000000007 */
[----:B------:R-:W-:Y:S02]  /*170e90*/  PRMT R19, R60, 0x5410, R59 ;  /* 0x000054103c137816 */ /* 0x000fe4000000003b */
[----:B------:R-:W-:-:S03]  /*170ea0*/  SHF.R.U32.HI R59, RZ, 0x8, R11 ;  /* 0x00000008ff3b7819 */ /* 0x000fc6000001160b */
[----:B------:R0:W-:Y:S04]  /*170eb0*/  STL [R1+0x8c8], R19 ;  /* 0x0008c81301007387 */ /* 0x0001e80000100800 */
[----:B------:R-:W4:Y:S01]  /*170ec0*/  LDL.LU R11, [R1+0x18cc] ;  /* 0x0018cc00010b7983 */ /* 0x000f220000300800 */
[----:B------:R-:W-:Y:S02]  /*170ed0*/  SHF.R.U32.HI R6, RZ, 0x8, R6 ;  /* 0x00000008ff067819 */ /* 0x000fe40000011606 */
[----:B------:R-:W-:Y:S02]  /*170ee0*/  SHF.R.U32.HI R60, RZ, 0x8, R7 ;  /* 0x00000008ff3c7819 */ /* 0x000fe40000011607 */
[----:B------:R-:W-:Y:S02]  /*170ef0*/  LOP3.LUT R59, R59, 0xffff, RZ, 0xc0, !PT ;  /* 0x0000ffff3b3b7812 */ /* 0x000fe400078ec0ff */
[----:B------:R-:W-:-:S02]  /*170f00*/  LOP3.LUT R6, R6, 0xffff, RZ, 0xc0, !PT ;  /* 0x0000ffff06067812 */ /* 0x000fc400078ec0ff */
[----:B------:R-:W-:Y:S02]  /*170f10*/  LOP3.LUT R60, R60, 0xffff, RZ, 0xc0, !PT ;  /* 0x0000ffff3c3c7812 */ /* 0x000fe400078ec0ff */
[----:B0-----:R-:W-:Y:S02]  /*170f20*/  PRMT R19, R59, 0x3340, R0 ;  /* 0x000033403b137816 */ /* 0x001fe40000000000 */
[----:B------:R-:W-:Y:S02]  /*170f30*/  PRMT R7, R6, 0x3340, R60 ;  /* 0x0000334006077816 */ /* 0x000fe4000000003c */
[----:B------:R-:W-:Y:S01]  /*170f40*/  LOP3.LUT R6, R4, 0xffff, RZ, 0xc0, !PT ;  /* 0x0000ffff04067812 */ /* 0x000fe200078ec0ff */
[----:B------:R-:W-:Y:S04]  /*170f50*/  STL [R1+0x1fc], R19 ;  /* 0x0001fc1301007387 */ /* 0x000fe80000100800 */
[----:B------:R-:W4:Y:S04]  /*170f60*/  LDL.LU R4, [R1+0x6d20] ;  /* 0x006d200001047983 */ /* 0x000f280000300800 */
[----:B------:R0:W-:Y:S01]  /*170f70*/  STL [R1+0x620], R7 ;  /* 0x0006200701007387 */ /* 0x0001e20000100800 */
[----:B------:R-:W-:-:S02]  /*170f80*/  PRMT R59, R6, 0x3340, R0 ;  /* 0x00003340063b7816 */ /* 0x000fc40000000000 */
[----:B0-----:R-:W-:Y:S01]  /*170f90*/  LOP3.LUT R7, R17, 0xffff, RZ, 0xc0, !PT ;  /* 0x0000ffff11077812 */ /* 0x001fe200078ec0ff */
[----:B------:R-:W-:Y:S01]  /*170fa0*/  VIADD R58, R58, UR6 ;  /* 0x000000063a3a7c36 */ /* 0x000fe20008000000 */
[----:B------:R-:W-:Y:S01]  /*170fb0*/  SHF.R.U32.HI R6, RZ, 0x8, R6 ;  /* 0x00000008ff067819 */ /* 0x000fe20000011606 */
[----:B------:R-:W-:-:S03]  /*170fc0*/  ULDC UR6, c[0x0][0x248] ;  /* 0x0000920000067ab9 */ /* 0x000fc60000000800 */
[----:B------:R-:W-:Y:S02]  /*170fd0*/  IADD3 R42, P0, R58, R36, RZ ;  /* 0x000000243a2a7210 */ /* 0x000fe40007f1e0ff */
[----:B------:R-:W-:Y:S02]  /*170fe0*/  LOP3.LUT R6, R6, 0xffff, RZ, 0xc0, !PT ;  /* 0x0000ffff06067812 */ /* 0x000fe400078ec0ff */
[----:B--2---:R-:W-:-:S04]  /*170ff0*/  LOP3.LUT R15, R15, 0xffff, RZ, 0xc0, !PT ;  /* 0x0000ffff0f0f7812 */ /* 0x004fc800078ec0ff */
[----:B------:R-:W-:-:S04]  /*171000*/  PRMT R60, R7, 0x3340, R15 ;  /* 0x00003340073c7816 */ /* 0x000fc8000000000f */
[----:B------:R-:W-:-:S05]  /*171010*/  PRMT R17, R60, 0x5410, R59 ;  /* 0x000054103c117816 */ /* 0x000fca000000003b */
[----:B------:R-:W-:Y:S04]  /*171020*/  STL [R1+0x8b8], R17 ;  /* 0x0008b81101007387 */ /* 0x000fe80000100800 */
[----:B------:R-:W2:Y:S04]  /*171030*/  LDL.LU R25, [R1+0x5168] ;  /* 0x0051680001197983 */ /* 0x000ea80000300800 */
[----:B------:R-:W2:Y:S04]  /*171040*/  LDL.LU R23, [R1+0x934] ;  /* 0x0009340001177983 */ /* 0x000ea80000300800 */
[----:B------:R-:W2:Y:S01]  /*171050*/  LDL.LU R21, [R1+0x23f4] ;  /* 0x0023f40001157983 */ /* 0x000ea20000300800 */
[----:B------:R-:W-:-:S02]  /*171060*/  SHF.R.U32.HI R7, RZ, 0x8, R7 ;  /* 0x00000008ff077819 */ /* 0x000fc40000011607 */
[----:B------:R-:W-:Y:S02]  /*171070*/  SHF.R.U32.HI R60, RZ, 0x8, R15 ;  /* 0x00000008ff3c7819 */ /* 0x000fe4000001160f */
[----:B------:R-:W-:Y:S02]  /*171080*/  SHF.R.S32.HI R59, RZ, 0x1f, R58 ;  /* 0x0000001fff3b7819 */ /* 0x000fe4000001143a */
[----:B------:R-:W-:Y:S02]  /*171090*/  LOP3.LUT R7, R7, 0xffff, RZ, 0xc0, !PT ;  /* 0x0000ffff07077812 */ /* 0x000fe400078ec0ff */
[----:B------:R-:W-:Y:S01]  /*1710a0*/  LOP3.LUT R60, R60, 0xffff, RZ, 0xc0, !PT ;  /* 0x0000ffff3c3c7812 */ /* 0x000fe200078ec0ff */
[----:B------:R-:W-:-:S03]  /*1710b0*/  IMAD.X R43, R59, 0x1, R37, P0 ;  /* 0x000000013b2b7824 */ /* 0x000fc600000e0625 */
[----:B------:R-:W-:Y:S02]  /*1710c0*/  PRMT R15, R7, 0x3340, R60 ;  /* 0x00003340070f7816 */ /* 0x000fe4000000003c */
[----:B------:R-:W-:Y:S01]  /*1710d0*/  PRMT R7, R6, 0x3340, R0 ;  /* 0x0000334006077816 */ /* 0x000fe20000000000 */
[----:B------:R0:W-:Y:S04]  /*1710e0*/  STL.64 [R1+0xa70], R42 ;  /* 0x000a702a01007387 */ /* 0x0001e80000100a00 */
[----:B------:R-:W-:Y:S04]  /*1710f0*/  STL [R1+0x618], R15 ;  /* 0x0006180f01007387 */ /* 0x000fe80000100800 */
[----:B------:R4:W-:Y:S01]  /*171100*/  STL [R1+0x1f8], R7 ;  /* 0x0001f80701007387 */ /* 0x0009e20000100800 */
[----:B0-----:R-:W-:-:S05]  /*171110*/  IADD3 R42, P0, R58, R34, RZ ;  /* 0x000000223a2a7210 */ /* 0x001fca0007f1e0ff */
[----:B------:R-:W-:Y:S01]  /*171120*/  IMAD.X R43, R59, 0x1, R35, P0 ;  /* 0x000000013b2b7824 */ /* 0x000fe200000e0623 */
[----:B---3--:R-:W-:Y:S02]  /*171130*/  LOP3.LUT R6, R13, 0xffff, RZ, 0xc0, !PT ;  /* 0x0000ffff0d067812 */ /* 0x008fe400078ec0ff */
[----:B------:R-:W-:Y:S02]  /*171140*/  LOP3.LUT R13, R61, 0xffff, RZ, 0xc0, !PT ;  /* 0x0000ffff3d0d7812 */ /* 0x000fe400078ec0ff */
[----:B------:R-:W3:Y:S02]  /*171150*/  LDL.LU R61, [R1+0x6d1c] ;  /* 0x006d1c00013d7983 */ /* 0x000ee40000300800 */
[----:B------:R-:W-:Y:S02]  /*171160*/  PRMT R60, R13, 0x3340, R0 ;  /* 0x000033400d3c7816 */ /* 0x000fe40000000000 */
[----:B----4-:R-:W-:-:S04]  /*171170*/  LOP3.LUT R7, R11, 0xffff, RZ, 0xc0, !PT ;  /* 0x0000ffff0b077812 */ /* 0x010fc800078ec0ff */
[----:B------:R-:W-:-:S04]  /*171180*/  PRMT R11, R6, 0x3340, R7 ;  /* 0x00003340060b7816 */ /* 0x000fc80000000007 */
[----:B------:R-:W-:-:S05]  /*171190*/  PRMT R11, R11, 0x5410, R60 ;  /* 0x000054100b0b7816 */ /* 0x000fca000000003c */
[----:B------:R0:W-:Y:S04]  /*1711a0*/  STL [R1+0x8b4], R11 ;  /* 0x0008b40b01007387 */ /* 0x0001e80000100800 */
[----:B------:R-:W4:Y:S04]  /*1711b0*/  LDL.LU R19, [R1+0x516c] ;  /* 0x00516c0001137983 */ /* 0x000f280000300800 */
[----:B------:R1:W-:Y:S04]  /*1711c0*/  STL.64 [R1+0xa48], R42 ;  /* 0x000a482a01007387 */ /* 0x0003e80000100a00 */
[----:B------:R-:W3:Y:S04]  /*1711d0*/  LDL.LU R17, [R1+0x17b8] ;  /* 0x0017b80001117983 */ /* 0x000ee80000300800 */
[----:B------:R-:W3:Y:S01]  /*1711e0*/  LDL.LU R15, [R1+0x23f8] ;  /* 0x0023f800010f7983 */ /* 0x000ee20000300800 */
[----:B------:R-:W-:-:S02]  /*1711f0*/  SHF.R.U32.HI R6, RZ, 0x8, R6 ;  /* 0x00000008ff067819 */ /* 0x000fc40000011606 */
[----:B------:R-:W-:Y:S02]  /*171200*/  SHF.R.U32.HI R7, RZ, 0x8, R7 ;  /* 0x00000008ff077819 */ /* 0x000fe40000011607 */
[----:B------:R-:W-:Y:S02]  /*171210*/  SHF.R.U32.HI R60, RZ, 0x8, R9 ;  /* 0x00000008ff3c7819 */ /* 0x000fe40000011609 */
[----:B------:R-:W-:Y:S02]  /*171220*/  LOP3.LUT R6, R6, 0xffff, RZ, 0xc0, !PT ;  /* 0x0000ffff06067812 */ /* 0x000fe400078ec0ff */
[----:B------:R-:W-:Y:S02]  /*171230*/  LOP3.LUT R7, R7, 0xffff, RZ, 0xc0, !PT ;  /* 0x0000ffff07077812 */ /* 0x000fe400078ec0ff */
[----:B------:R-:W-:Y:S02]  /*171240*/  LOP3.LUT R60, R60, 0xffff, RZ, 0xc0, !PT ;  /* 0x0000ffff3c3c7812 */ /* 0x000fe400078ec0ff */
[----:B0-----:R-:W-:-:S02]  /*171250*/  PRMT R11, R6, 0x3340, R7 ;  /* 0x00003340060b7816 */ /* 0x001fc40000000007 */
[----:B------:R-:W-:-:S03]  /*171260*/  PRMT R9, R60, 0x3340, R0 ;  /* 0x000033403c097816 */ /* 0x000fc60000000000 */
[----:B------:R-:W-:Y:S04]  /*171270*/  STL [R1+0x6ad0], R11 ;  /* 0x006ad00b01007387 */ /* 0x000fe80000100800 */
[----:B------:R0:W-:Y:S01]  /*171280*/  STL [R1+0x1f4], R9 ;  /* 0x0001f40901007387 */ /* 0x0001e20000100800 */
[----:B-1----:R-:W-:-:S05]  /*171290*/  IADD3 R42, P0, R58, R38, RZ ;  /* 0x000000263a2a7210 */ /* 0x002fca0007f1e0ff */
[----:B------:R-:W-:Y:S01]  /*1712a0*/  IMAD.X R43, R59, 0x1, R39, P0 ;  /* 0x000000013b2b7824 */ /* 0x000fe200000e0627 */
[----:B--2---:R-:W-:Y:S02]  /*1712b0*/  LOP3.LUT R7, R25, 0xffff, RZ, 0xc0, !PT ;  /* 0x0000ffff19077812 */ /* 0x004fe400078ec0ff */
[----:B------:R-:W-:Y:S02]  /*1712c0*/  LOP3.LUT R6, R23, 0xffff, RZ, 0xc0, !PT ;  /* 0x0000ffff17067812 */ /* 0x000fe400078ec0ff */
[----:B0-----:R-:W-:Y:S02]  /*1712d0*/  LOP3.LUT R9, R21, 0xffff, RZ, 0xc0, !PT ;  /* 0x0000ffff15097812 */ /* 0x001fe400078ec0ff */
[----:B------:R-:W-:Y:S02]  /*1712e0*/  PRMT R60, R6, 0x3340, R0 ;  /* 0x00003340063c7816 */ /* 0x000fe40000000000 */
[----:B------:R-:W-:-:S04]  /*1712f0*/  PRMT R11, R7, 0x3340, R9 ;  /* 0x00003340070b7816 */ /* 0x000fc80000000009 */
[----:B------:R-:W-:Y:S02]  /*171300*/  PRMT R11, R11, 0x5410, R60 ;  /* 0x000054100b0b7816 */ /* 0x000fe4000000003c */
[----:B------:R-:W-:-:S03]  /*171310*/  SHF.R.U32.HI R7, RZ, 0x8, R7 ;  /* 0x00000008ff077819 */ /* 0x000fc60000011607 */
[----:B------:R-:W-:Y:S04]  /*171320*/  STL [R1+0x8a8], R11 ;  /* 0x0008a80b01007387 */ /* 0x000fe80000100800 */
[----:B------:R-:W2:Y:S04]  /*171330*/  LDL.LU R29, [R1+0x720] ;  /* 0x00072000011d7983 */ /* 0x000ea80000300800 */
[----:B------:R-:W2:Y:S04]  /*171340*/  LDL.LU R27, [R1+0x27e8] ;  /* 0x0027e800011b7983 */ /* 0x000ea80000300800 */
[----:B------:R0:W-:Y:S01]  /*171350*/  STL.64 [R1+0xa20], R42 ;  /* 0x000a202a01007387 */ /* 0x0001e20000100a00 */
[----:B------:R-:W-:-:S02]  /*171360*/  SHF.R.U32.HI R60, RZ, 0x8, R9 ;  /* 0x00000008ff3c7819 */ /* 0x000fc40000011609 */
[----:B------:R-:W-:Y:S01]  /*171370*/  LOP3.LUT R7, R7, 0xffff, RZ, 0xc0, !PT ;  /* 0x0000ffff07077812 */ /* 0x000fe200078ec0ff */
[----:B------:R-:W2:Y:S01]  /*171380*/  LDL.LU R25, [R1+0x18e8] ;  /* 0x0018e80001197983 */ /* 0x000ea20000300800 */
[----:B------:R-:W-:Y:S02]  /*171390*/  LOP3.LUT R60, R60, 0xffff, RZ, 0xc0, !PT ;  /* 0x0000ffff3c3c7812 */ /* 0x000fe400078ec0ff */
[----:B0-----:R-:W-:Y:S02]  /*1713a0*/  IADD3 R42, P0, R58, R40, RZ ;  /* 0x000000283a2a7210 */ /* 0x001fe40007f1e0ff */
[----:B------:R-:W-:-:S03]  /*1713b0*/  PRMT R7, R7, 0x3340, R60 ;  /* 0x0000334007077816 */ /* 0x000fc6000000003c */
[----:B------:R-:W-:Y:S01]  /*1713c0*/  IMAD.X R43, R59, 0x1, R41, P0 ;  /* 0x000000013b2b7824 */ /* 0x000fe200000e0629 */
[----:B------:R-:W-:Y:S01]  /*1713d0*/  SHF.R.U32.HI R59, RZ, 0x8, R6 ;  /* 0x00000008ff3b7819 */ /* 0x000fe20000011606 */
[----:B------:R0:W-:Y:S03]  /*1713e0*/  STL [R1+0x610], R7 ;  /* 0x0006100701007387 */ /* 0x0001e60000100800 */
[----:B------:R-:W-:Y:S01]  /*1713f0*/  LOP3.LUT R59, R59, 0xffff, RZ, 0xc0, !PT ;  /* 0x0000ffff3b3b7812 */ /* 0x000fe200078ec0ff */
[----:B------:R-:W-:Y:S03]  /*171400*/  STL.64 [R1+0xa40], R42 ;  /* 0x000a402a01007387 */ /* 0x000fe60000100a00 */
[----:B0-----:R-:W-:-:S05]  /*171410*/  PRMT R7, R59, 0x3340, R0 ;  /* 0x000033403b077816 */ /* 0x001fca0000000000 */
[----:B------:R0:W-:Y:S01]  /*171420*/  STL [R1+0x1f0], R7 ;  /* 0x0001f00701007387 */ /* 0x0001e20000100800 */
[----:B----4-:R-:W-:Y:S02]  /*171430*/  LOP3.LUT R9, R19, 0xffff, RZ, 0xc0, !PT ;  /* 0x0000ffff13097812 */ /* 0x010fe400078ec0ff */
[----:B---3--:R-:W-:Y:S02]  /*171440*/  LOP3.LUT R6, R17, 0xffff, RZ, 0xc0, !PT ;  /* 0x0000ffff11067812 */ /* 0x008fe400078ec0ff */
[----:B0-----:R-:W-:Y:S01]  /*171450*/  LOP3.LUT R7, R15, 0xffff, RZ, 0xc0, !PT ;  /* 0x0000ffff0f077812 */ /* 0x001fe200078ec0ff */
[----:B------:R-:W3:Y:S01]  /*171460*/  LDL.LU R17, [R1+0x27d8] ;  /* 0x0027d80001117983 */ /* 0x000ee20000300800 */
[----:B------:R-:W-:Y:S02]  /*171470*/  PRMT R59, R6, 0x3340, R0 ;  /* 0x00003340063b7816 */ /* 0x000fe40000000000 */
[----:B------:R-:W-:-:S04]  /*171480*/  PRMT R60, R9, 0x3340, R7 ;  /* 0x00003340093c7816 */ /* 0x000fc80000000007 */
[----:B------:R-:W-:-:S05]  /*171490*/  PRMT R11, R60, 0x5410, R59 ;  /* 0x000054103c0b7816 */ /* 0x000fca000000003b */
[----:B------:R-:W-:Y:S04]  /*1714a0*/  STL [R1+0x8a0], R11 ;  /* 0x0008a00b01007387 */ /* 0x000fe80000100800 */
[----:B------:R-:W4:Y:S04]  /*1714b0*/  LDL.LU R15, [R1+0x18dc] ;  /* 0x0018dc00010f7983 */ /* 0x000f280000300800 */
[----:B------:R-:W4:Y:S04]  /*1714c0*/  LDL.LU R21, [R1+0x5170] ;  /* 0x0051700001157983 */ /* 0x000f280000300800 */
[----:B------:R-:W4:Y:S04]  /*1714d0*/  LDL.LU R19, [R1+0x17bc] ;  /* 0x0017bc0001137983 */ /* 0x000f280000300800 */
        /* <DEDUP_REMOVED lines=11> */
[----:B------:R-:W-:Y:S01]  /*171590*/  VIADD R58, R58, UR6 ;  /* 0x000000063a3a7c36 */ /* 0x000fe20008000000 */
[----:B------:R-:W-:-:S04]  /*1715a0*/  ULDC UR6, c[0x0][0x248] ;  /* 0x0000920000067ab9 */ /* 0x000fc80000000800 */
[----:B------:R-:W-:Y:S02]  /*1715b0*/  IADD3 R42, P0, R58, R36, RZ ;  /* 0x000000243a2a7210 */ /* 0x000fe40007f1e0ff */
[----:B--2---:R-:W-:Y:S02]  /*1715c0*/  LOP3.LUT R6, R29, 0xffff, RZ, 0xc0, !PT ;  /* 0x0000ffff1d067812 */ /* 0x004fe400078ec0ff */
[----:B0-----:R-:W-:Y:S02]  /*1715d0*/  LOP3.LUT R7, R27, 0xffff, RZ, 0xc0, !PT ;  /* 0x0000ffff1b077812 */ /* 0x001fe400078ec0ff */
[----:B-1----:R-:W-:Y:S02]  /*1715e0*/  LOP3.LUT R9, R25, 0xffff, RZ, 0xc0, !PT ;  /* 0x0000ffff19097812 */ /* 0x002fe400078ec0ff */
[----:B------:R-:W-:Y:S02]  /*1715f0*/  PRMT R59, R6, 0x3340, R0 ;  /* 0x00003340063b7816 */ /* 0x000fe40000000000 */
[----:B------:R-:W-:-:S02]  /*171600*/  PRMT R60, R7, 0x3340, R9 ;  /* 0x00003340073c7816 */ /* 0x000fc40000000009 */
[----:B------:R-:W-:Y:S02]  /*171610*/  SHF.R.U32.HI R7, RZ, 0x8, R7 ;  /* 0x00000008ff077819 */ /* 0x000fe40000011607 */
[----:B------:R-:W-:Y:S02]  /*171620*/  SHF.R.U32.HI R6, RZ, 0x8, R6 ;  /* 0x00000008ff067819 */ /* 0x000fe40000011606 */
[----:B------:R-:W-:Y:S02]  /*171630*/  PRMT R11, R60, 0x5410, R59 ;  /* 0x000054103c0b7816 */ /* 0x000fe4000000003b */
[----:B------:R-:W-:Y:S02]  /*171640*/  SHF.R.U32.HI R60, RZ, 0x8, R9 ;  /* 0x00000008ff3c7819 */ /* 0x000fe40000011609 */
[----:B------:R-:W-:Y:S02]  /*171650*/  SHF.R.S32.HI R59, RZ, 0x1f, R58 ;  /* 0x0000001fff3b7819 */ /* 0x000fe4000001143a */
[----:B------:R-:W-:-:S02]  /*171660*/  LOP3.LUT R7, R7, 0xffff, RZ, 0xc0, !PT ;  /* 0x0000ffff07077812 */ /* 0x000fc400078ec0ff */
[----:B------:R-:W-:Y:S02]  /*171670*/  LOP3.LUT R6, R6, 0xffff, RZ, 0xc0, !PT ;  /* 0x0000ffff06067812 */ /* 0x000fe400078ec0ff */
[----:B------:R-:W-:Y:S01]  /*171680*/  LOP3.LUT R60, R60, 0xffff, RZ, 0xc0, !PT ;  /* 0x0000ffff3c3c7812 */ /* 0x000fe200078ec0ff */
[----:B------:R-:W-:Y:S01]  /*171690*/  IMAD.X R43, R59, 0x1, R37, P0 ;  /* 0x000000013b2b7824 */ /* 0x000fe200000e0625 */
[----:B------:R-:W-:Y:S02]  /*1716a0*/  PRMT R6, R6, 0x3340, R0 ;  /* 0x0000334006067816 */ /* 0x000fe40000000000 */
[----:B------:R-:W-:Y:S01]  /*1716b0*/  PRMT R7, R7, 0x3340, R60 ;  /* 0x0000334007077816 */ /* 0x000fe2000000003c */
[----:B------:R-:W-:Y:S04]  /*1716c0*/  STL [R1+0x894], R11 ;  /* 0x0008940b01007387 */ /* 0x000fe80000100800 */
[----:B------:R0:W-:Y:S04]  /*1716d0*/  STL.64 [R1+0xa18], R42 ;  /* 0x000a182a01007387 */ /* 0x0001e80000100a00 */
[----:B------:R-:W-:Y:S04]  /*1716e0*/  STL [R1+0x5b8], R7 ;  /* 0x0005b80701007387 */ /* 0x000fe80000100800 */
[----:B------:R1:W-:Y:S01]  /*1716f0*/  STL [R1+0x1e8], R6 ;  /* 0x0001e80601007387 */ /* 0x0003e20000100800 */
[----:B0-----:R-:W-:-:S02]  /*171700*/  IADD3 R42, P0, R58, R34, RZ ;  /* 0x000000223a2a7210 */ /* 0x001fc40007f1e0ff */
[----:B---3--:R-:W-:Y:S02]  /*171710*/  LOP3.LUT R11, R17, 0xffff, RZ, 0xc0, !PT ;  /* 0x0000ffff110b7812 */ /* 0x008fe400078ec0ff */
[----:B------:R-:W-:Y:S02]  /*171720*/  LOP3.LUT R17, R4, 0xffff, RZ, 0xc0, !PT ;  /* 0x0000ffff04117812 */ /* 0x000fe400078ec0ff */
[----:B------:R-:W2:Y:S04]  /*171730*/  LDL.LU R4, [R1+0x6d18] ;  /* 0x006d180001047983 */ /* 0x000ea80000300800 */
[----:B------:R-:W3:Y:S04]  /*171740*/  LDL.LU R29, [R1+0x5174] ;  /* 0x00517400011d7983 */ /* 0x000ee80000300800 */
[----:B------:R-:W2:Y:S01]  /*171750*/  LDL.LU R27, [R1+0x17cc] ;  /* 0x0017cc00011b7983 */ /* 0x000ea20000300800 */
[----:B------:R-:W-:-:S02]  /*171760*/  PRMT R60, R17, 0x3340, R0 ;  /* 0x00003340113c7816 */ /* 0x000fc40000000000 */
[----:B----4-:R-:W-:Y:S02]  /*171770*/  LOP3.LUT R15, R15, 0xffff, RZ, 0xc0, !PT ;  /* 0x0000ffff0f0f7812 */ /* 0x010fe400078ec0ff */
[----:B-1----:R-:W-:Y:S02]  /*171780*/  LOP3.LUT R6, R19, 0xffff, RZ, 0xc0, !PT ;  /* 0x0000ffff13067812 */ /* 0x002fe400078ec0ff */
[----:B------:R-:W4:Y:S01]  /*171790*/  LDL.LU R19, [R1+0x2404] ;  /* 0x0024040001137983 */ /* 0x000f220000300800 */
[----:B------:R-:W-:Y:S02]  /*1717a0*/  LOP3.LUT R7, R21, 0xffff, RZ, 0xc0, !PT ;  /* 0x0000ffff15077812 */ /* 0x000fe400078ec0ff */
[----:B------:R-:W-:Y:S02]  /*1717b0*/  PRMT R21, R11, 0x3340, R15 ;  /* 0x000033400b157816 */ /* 0x000fe4000000000f */
[----:B------:R-:W-:Y:S02]  /*1717c0*/  LOP3.LUT R9, R23, 0xffff, RZ, 0xc0, !PT ;  /* 0x0000ffff17097812 */ /* 0x000fe400078ec0ff */
[----:B------:R-:W-:-:S02]  /*1717d0*/  PRMT R23, R21, 0x5410, R60 ;  /* 0x0000541015177816 */ /* 0x000fc4000000003c */
[----:B------:R-:W-:Y:S02]  /*1717e0*/  PRMT R60, R6, 0x3340, R0 ;  /* 0x00003340063c7816 */ /* 0x000fe40000000000 */
[----:B------:R-:W-:Y:S01]  /*1717f0*/  PRMT R21, R7, 0x3340, R9 ;  /* 0x0000334007157816 */ /* 0x000fe20000000009 */
[----:B------:R-:W-:-:S03]  /*171800*/  IMAD.X R43, R59, 0x1, R35, P0 ;  /* 0x000000013b2b7824 */ /* 0x000fc600000e0623 */
[----:B------:R-:W-:Y:S01]  /*171810*/  PRMT R21, R21, 0x5410, R60 ;  /* 0x0000541015157816 */ /* 0x000fe2000000003c */
[----:B------:R0:W-:Y:S04]  /*171820*/  STL [R1+0x890], R23 ;  /* 0x0008901701007387 */ /* 0x0001e80000100800 */
[----:B------:R1:W-:Y:S04]  /*171830*/  STL [R1+0x884], R21 ;  /* 0x0008841501007387 */ /* 0x0003e80000100800 */
[----:B------:R1:W-:Y:S04]  /*171840*/  STL.64 [R1+0xa28], R42 ;  /* 0x000a282a01007387 */ /* 0x0003e80000100a00 */
[----:B------:R-:W4:Y:S04]  /*171850*/  LDL.LU R25, [R1+0x27f8] ;  /* 0x0027f80001197983 */ /* 0x000f280000300800 */
[----:B0-----:R-:W4:Y:S04]  /*171860*/  LDL.LU R23, [R1+0x7a4] ;  /* 0x0007a40001177983 */ /* 0x001f280000300800 */
[----:B-1----:R-:W4:Y:S01]  /*171870*/  LDL.LU R21, [R1+0x18f8] ;  /* 0x0018f80001157983 */ /* 0x002f220000300800 */
[----:B------:R-:W-:-:S02]  /*171880*/  SHF.R.U32.HI R11, RZ, 0x8, R11 ;  /* 0x00000008ff0b7819 */ /* 0x000fc4000001160b */
[----:B------:R-:W-:Y:S02]  /*171890*/  SHF.R.U32.HI R60, RZ, 0x8, R15 ;  /* 0x00000008ff3c7819 */ /* 0x000fe4000001160f */
[----:B------:R-:W-:Y:S02]  /*1718a0*/  LOP3.LUT R11, R11, 0xffff, RZ, 0xc0, !PT ;  /* 0x0000ffff0b0b7812 */ /* 0x000fe400078ec0ff */
[----:B------:R-:W-:Y:S02]  /*1718b0*/  LOP3.LUT R60, R60, 0xffff, RZ, 0xc0, !PT ;  /* 0x0000ffff3c3c7812 */ /* 0x000fe400078ec0ff */
[----:B------:R-:W-:Y:S02]  /*1718c0*/  SHF.R.U32.HI R7, RZ, 0x8, R7 ;  /* 0x00000008ff077819 */ /* 0x000fe40000011607 */
[----:B------:R-:W-:Y:S02]  /*1718d0*/  SHF.R.U32.HI R9, RZ, 0x8, R9 ;  /* 0x00000008ff097819 */ /* 0x000fe40000011609 */
[----:B------:R-:W-:-:S02]  /*1718e0*/  PRMT R15, R11, 0x3340, R60 ;  /* 0x000033400b0f7816 */ /* 0x000fc4000000003c */
[----:B------:R-:W-:Y:S02]  /*1718f0*/  SHF.R.U32.HI R60, RZ, 0x8, R6 ;  /* 0x00000008ff3c7819 */ /* 0x000fe40000011606 */
[----:B------:R-:W-:Y:S02]  /*171900*/  LOP3.LUT R7, R7, 0xffff, RZ, 0xc0, !PT ;  /* 0x0000ffff07077812 */ /* 0x000fe400078ec0ff */
[----:B------:R-:W-:Y:S02]  /*171910*/  LOP3.LUT R9, R9, 0xffff, RZ, 0xc0, !PT ;  /* 0x0000ffff09097812 */ /* 0x000fe400078ec0ff */
[----:B------:R-:W-:Y:S02]  /*171920*/  IADD3 R42, P0, R58, R38, RZ ;  /* 0x000000263a2a7210 */ /* 0x000fe40007f1e0ff */
[----:B------:R-:W-:Y:S02]  /*171930*/  LOP3.LUT R60, R60, 0xffff, RZ, 0xc0, !PT ;  /* 0x0000ffff3c3c7812 */ /* 0x000fe400078ec0ff */
[----:B------:R-:W-:Y:S01]  /*171940*/  PRMT R7, R7, 0x3340, R9 ;  /* 0x0000334007077816 */ /* 0x000fe20000000009 */
[----:B------:R-:W-:Y:S01]  /*171950*/  IMAD.X R43, R59, 0x1, R39, P0 ;  /* 0x000000013b2b7824 */ /* 0x000fe200000e0627 */
[----:B------:R-:W-:Y:S01]  /*171960*/  PRMT R6, R60, 0x3340, R0 ;  /* 0x000033403c067816 */ /* 0x000fe20000000000 */
[----:B------:R-:W-:Y:S04]  /*171970*/  STL [R1+0x6ad4], R15 ;  /* 0x006ad40f01007387 */ /* 0x000fe80000100800 */
[----:B------:R-:W-:Y:S04]  /*171980*/  STL [R1+0x5b4], R7 ;  /* 0x0005b40701007387 */ /* 0x000fe80000100800 */
[----:B------:R0:W-:Y:S04]  /*171990*/  STL.64 [R1+0xa58], R42 ;  /* 0x000a582a01007387 */ /* 0x0001e80000100a00 */
[----:B------:R4:W-:Y:S01]  /*1719a0*/  STL [R1+0x1e4], R6 ;  /* 0x0001e40601007387 */ /* 0x0009e20000100800 */
[----:B------:R-:W-:-:S05]  /*1719b0*/  IADD3 R46, P0, R58, R40, RZ ;  /* 0x000000283a2e7210 */ /* 0x000fca0007f1e0ff */
[----:B------:R-:W-:Y:S01]  /*1719c0*/  IMAD.X R47, R59, 0x1, R41, P0 ;  /* 0x000000013b2f7824 */ /* 0x000fe200000e0629 */
[----:B0-----:R-:W4:Y:S01]  /*1719d0*/  LDL.LU R42, [R1+0x27ec] ;  /* 0x0027ec00012a7983 */ /* 0x001f220000300800 */
[----:B---3--:R-:W-:Y:S02]  /*1719e0*/  LOP3.LUT R7, R29, 0xffff, RZ, 0xc0, !PT ;  /* 0x0000ffff1d077812 */ /* 0x008fe400078ec0ff */
[----:B--2---:R-:W-:-:S04]  /*1719f0*/  LOP3.LUT R9, R27, 0xffff, RZ, 0xc0, !PT ;  /* 0x0000ffff1b097812 */ /* 0x004fc800078ec0ff */
[----:B------:R-:W-:Y:S02]  /*171a00*/  PRMT R60, R9, 0x3340, R0 ;  /* 0x00003340093c7816 */ /* 0x000fe40000000000 */
[----:B----4-:R-:W-:Y:S02]  /*171a10*/  LOP3.LUT R6, R19, 0xffff, RZ, 0xc0, !PT ;  /* 0x0000ffff13067812 */ /* 0x010fe400078ec0ff */
[----:B------:R-:W2:Y:S02]  /*171a20*/  LDL.LU R19, [R1+0x18ec] ;  /* 0x0018ec0001137983 */ /* 0x000ea40000300800 */
[--C-:B------:R-:W-:Y:S02]  /*171a30*/  PRMT R11, R7, 0x3340, R6.reuse ;  /* 0x00003340070b7816 */ /* 0x100fe40000000006 */
[----:B------:R-:W-:Y:S02]  /*171a40*/  SHF.R.U32.HI R59, RZ, 0x8, R6 ;  /* 0x00000008ff3b7819 */ /* 0x000fe40000011606 */
[----:B------:R-:W-:-:S02]  /*171a50*/  PRMT R11, R11, 0x5410, R60 ;  /* 0x000054100b0b7816 */ /* 0x000fc4000000003c */
[----:B------:R-:W-:Y:S02]  /*171a60*/  SHF.R.U32.HI R60, RZ, 0x8, R7 ;  /* 0x00000008ff3c7819 */ /* 0x000fe40000011607 */
[----:B------:R-:W-:Y:S02]  /*171a70*/  LOP3.LUT R59, R59, 0xffff, RZ, 0xc0, !PT ;  /* 0x0000ffff3b3b7812 */ /* 0x000fe400078ec0ff */
[----:B------:R-:W-:Y:S01]  /*171a80*/  LOP3.LUT R60, R60, 0xffff, RZ, 0xc0, !PT ;  /* 0x0000ffff3c3c7812 */ /* 0x000fe200078ec0ff */
[----:B------:R0:W-:Y:S03]  /*171a90*/  STL [R1+0x880], R11 ;  /* 0x0008800b01007387 */ /* 0x0001e60000100800 */
[----:B------:R-:W-:Y:S01]  /*171aa0*/  PRMT R7, R60, 0x3340, R59 ;  /* 0x000033403c077816 */ /* 0x000fe2000000003b */
[----:B------:R-:W-:Y:S04]  /*171ab0*/  STL.64 [R1+0xa80], R46 ;  /* 0x000a802e01007387 */ /* 0x000fe80000100a00 */
[----:B------:R1:W-:Y:S01]  /*171ac0*/  STL [R1+0x5b0], R7 ;  /* 0x0005b00701007387 */ /* 0x0003e20000100800 */
[----:B------:R-:W-:-:S02]  /*171ad0*/  LOP3.LUT R6, R23, 0xffff, RZ, 0xc0, !PT ;  /* 0x0000ffff17067812 */ /* 0x000fc400078ec0ff */
[----:B0-----:R-:W-:Y:S02]  /*171ae0*/  LOP3.LUT R11, R25, 0xffff, RZ, 0xc0, !PT ;  /* 0x0000ffff190b7812 */ /* 0x001fe400078ec0ff */
[----:B------:R-:W-:Y:S02]  /*171af0*/  PRMT R59, R6, 0x3340, R0 ;  /* 0x00003340063b7816 */ /* 0x000fe40000000000 */
[----:B-1----:R-:W-:-:S04]  /*171b00*/  LOP3.LUT R7, R21, 0xffff, RZ, 0xc0, !PT ;  /* 0x0000ffff15077812 */ /* 0x002fc800078ec0ff */
[----:B------:R-:W-:-:S04]  /*171b10*/  PRMT R60, R11, 0x3340, R7 ;  /* 0x000033400b3c7816 */ /* 0x000fc80000000007 */
[----:B------:R-:W-:-:S05]  /*171b20*/  PRMT R15, R60, 0x5410, R59 ;  /* 0x000054103c0f7816 */ /* 0x000fca000000003b */
[----:B------:R-:W-:Y:S04]  /*171b30*/  STL [R1+0x878], R15 ;  /* 0x0008780f01007387 */ /* 0x000fe80000100800 */
[----:B------:R-:W3:Y:S04]  /*171b40*/  LDL.LU R31, [R1+0x5178] ;  /* 0x00517800011f7983 */ /* 0x000ee80000300800 */
[----:B------:R-:W4:Y:S04]  /*171b50*/  LDL.LU R27, [R1+0x17e8] ;  /* 0x0017e800011b7983 */ /* 0x000f280000300800 */
        /* <DEDUP_REMOVED lines=12> */
[----:B------:R-:W-:Y:S01]  /*171c20*/  LOP3.LUT R21, R61, 0xffff, RZ, 0xc0, !PT ;  /* 0x0000ffff3d157812 */ /* 0x000fe200078ec0ff */
[----:B------:R-:W-:Y:S04]  /*171c30*/  STL [R1+0x598], R7 ;  /* 0x0005980701007387 */ /* 0x000fe80000100800 */
[----:B------:R0:W-:Y:S01]  /*171c40*/  STL [R1+0x1e0], R6 ;  /* 0x0001e00601007387 */ /* 0x0001e20000100800 */
[----:B------:R-:W-:Y:S01]  /*171c50*/  PRMT R59, R21, 0x3340, R0 ;  /* 0x00003340153b7816 */ /* 0x000fe20000000000 */
[----:B------:R-:W-:Y:S02]  /*171c60*/  VIADD R58, R58, UR6 ;  /* 0x000000063a3a7c36 */ /* 0x000fe40008000000 */
[----:B------:R-:W4:Y:S01]  /*171c70*/  LDL.LU R61, [R1+0x6d14] ;  /* 0x006d1400013d7983 */ /* 0x000f220000300800 */
[----:B------:R-:W-:Y:S01]  /*171c80*/  ULDC UR6, c[0x0][0x248] ;  /* 0x0000920000067ab9 */ /* 0x000fe20000000800 */
[----:B0-----:R-:W-:-:S02]  /*171c90*/  LOP3.LUT R6, R42, 0xffff, RZ, 0xc0, !PT ;  /* 0x0000ffff2a067812 */ /* 0x001fc400078ec0ff */
[----:B------:R-:W-:Y:S02]  /*171ca0*/  IADD3 R42, P0, R58, R36, RZ ;  /* 0x000000243a2a7210 */ /* 0x000fe40007f1e0ff */
[----:B--2---:R-:W-:-:S04]  /*171cb0*/  LOP3.LUT R7, R19, 0xffff, RZ, 0xc0, !PT ;  /* 0x0000ffff13077812 */ /* 0x004fc800078ec0ff */
[--C-:B------:R-:W-:Y:S02]  /*171cc0*/  PRMT R60, R6, 0x3340, R7.reuse ;  /* 0x00003340063c7816 */ /* 0x100fe40000000007 */
[----:B------:R-:W-:Y:S02]  /*171cd0*/  SHF.R.U32.HI R6, RZ, 0x8, R6 ;  /* 0x00000008ff067819 */ /* 0x000fe40000011606 */
[----:B------:R-:W-:Y:S02]  /*171ce0*/  SHF.R.U32.HI R7, RZ, 0x8, R7 ;  /* 0x00000008ff077819 */ /* 0x000fe40000011607 */
[----:B------:R-:W-:Y:S02]  /*171cf0*/  PRMT R11, R60, 0x5410, R59 ;  /* 0x000054103c0b7816 */ /* 0x000fe4000000003b */
[----:B------:R-:W-:Y:S02]  /*171d00*/  SHF.R.U32.HI R60, RZ, 0x8, R9 ;  /* 0x00000008ff3c7819 */ /* 0x000fe40000011609 */
[----:B------:R-:W-:-:S02]  /*171d10*/  SHF.R.S32.HI R59, RZ, 0x1f, R58 ;  /* 0x0000001fff3b7819 */ /* 0x000fc4000001143a */
[----:B------:R-:W-:Y:S02]  /*171d20*/  LOP3.LUT R6, R6, 0xffff, RZ, 0xc0, !PT ;  /* 0x0000ffff06067812 */ /* 0x000fe400078ec0ff */
[----:B------:R-:W-:Y:S02]  /*171d30*/  LOP3.LUT R7, R7, 0xffff, RZ, 0xc0, !PT ;  /* 0x0000ffff07077812 */ /* 0x000fe400078ec0ff */
[----:B------:R-:W-:Y:S01]  /*171d40*/  LOP3.LUT R60, R60, 0xffff, RZ, 0xc0, !PT ;  /* 0x0000ffff3c3c7812 */ /* 0x000fe200078ec0ff */
[----:B------:R-:W-:Y:S01]  /*171d50*/  IMAD.X R43, R59, 0x1, R37, P0 ;  /* 0x000000013b2b7824 */ /* 0x000fe200000e0625 */
[----:B------:R-:W-:Y:S02]  /*171d60*/  PRMT R19, R6, 0x3340, R7 ;  /* 0x0000334006137816 */ /* 0x000fe40000000007 */
[----:B------:R-:W-:Y:S01]  /*171d70*/  PRMT R9, R60, 0x3340, R0 ;  /* 0x000033403c097816 */ /* 0x000fe20000000000 */
[----:B------:R4:W-:Y:S04]  /*171d80*/  STL [R1+0x870], R11 ;  /* 0x0008700b01007387 */ /* 0x0009e80000100800 */
[----:B------:R-:W-:Y:S04]  /*171d90*/  STL.64 [R1+0xa50], R42 ;  /* 0x000a502a01007387 */ /* 0x000fe80000100a00 */
[----:B------:R0:W-:Y:S04]  /*171da0*/  STL [R1+0x6ad8], R19 ;  /* 0x006ad81301007387 */ /* 0x0001e80000100800 */
[----:B------:R1:W-:Y:S01]  /*171db0*/  STL [R1+0x1dc], R9 ;  /* 0x0001dc0901007387 */ /* 0x0003e20000100800 */
[----:B---3--:R-:W-:-:S02]  /*171dc0*/  LOP3.LUT R15, R31, 0xffff, RZ, 0xc0, !PT ;  /* 0x0000ffff1f0f7812 */ /* 0x008fc400078ec0ff */
[----:B----4-:R-:W-:Y:S01]  /*171dd0*/  LOP3.LUT R11, R27, 0xffff, RZ, 0xc0, !PT ;  /* 0x0000ffff1b0b7812 */ /* 0x010fe200078ec0ff */
[----:B------:R-:W2:Y:S01]  /*171de0*/  LDL.LU R31, [R1+0x2808] ;  /* 0x00280800011f7983 */ /* 0x000ea20000300800 */
[----:B0-----:R-:W-:-:S03]  /*171df0*/  LOP3.LUT R19, R23, 0xffff, RZ, 0xc0, !PT ;  /* 0x0000ffff17137812 */ /* 0x001fc600078ec0ff */
[----:B------:R-:W3:Y:S04]  /*171e00*/  LDL.LU R27, [R1+0x818] ;  /* 0x00081800011b7983 */ /* 0x000ee80000300800 */
[----:B------:R-:W4:Y:S01]  /*171e10*/  LDL.LU R23, [R1+0x1918] ;  /* 0x0019180001177983 */ /* 0x000f220000300800 */
[----:B------:R-:W-:Y:S02]  /*171e20*/  LOP3.LUT R6, R25, 0xffff, RZ, 0xc0, !PT ;  /* 0x0000ffff19067812 */ /* 0x000fe400078ec0ff */
[----:B------:R-:W-:Y:S02]  /*171e30*/  PRMT R60, R11, 0x3340, R0 ;  /* 0x000033400b3c7816 */ /* 0x000fe40000000000 */
[----:B------:R-:W-:Y:S02]  /*171e40*/  PRMT R25, R15, 0x3340, R19 ;  /* 0x000033400f197816 */ /* 0x000fe40000000013 */
[----:B------:R-:W-:-:S02]  /*171e50*/  LOP3.LUT R7, R33, 0xffff, RZ, 0xc0, !PT ;  /* 0x0000ffff21077812 */ /* 0x000fc400078ec0ff */
[----:B-1----:R-:W-:Y:S02]  /*171e60*/  LOP3.LUT R9, R29, 0xffff, RZ, 0xc0, !PT ;  /* 0x0000ffff1d097812 */ /* 0x002fe400078ec0ff */
[----:B------:R-:W-:Y:S02]  /*171e70*/  IADD3 R42, P0, R58, R34, RZ ;  /* 0x000000223a2a7210 */ /* 0x000fe40007f1e0ff */
[----:B------:R-:W-:Y:S02]  /*171e80*/  PRMT R29, R25, 0x5410, R60 ;  /* 0x00005410191d7816 */ /* 0x000fe4000000003c */
[----:B------:R-:W-:Y:S02]  /*171e90*/  PRMT R60, R6, 0x3340, R0 ;  /* 0x00003340063c7816 */ /* 0x000fe40000000000 */
[----:B------:R-:W-:Y:S01]  /*171ea0*/  PRMT R25, R7, 0x3340, R9 ;  /* 0x0000334007197816 */ /* 0x000fe20000000009 */
[----:B------:R-:W-:-:S03]  /*171eb0*/  IMAD.X R43, R59, 0x1, R35, P0 ;  /* 0x000000013b2b7824 */ /* 0x000fc600000e0623 */
[----:B------:R-:W-:Y:S01]  /*171ec0*/  PRMT R25, R25, 0x5410, R60 ;  /* 0x0000541019197816 */ /* 0x000fe2000000003c */
[----:B------:R0:W-:Y:S04]  /*171ed0*/  STL [R1+0x864], R29 ;  /* 0x0008641d01007387 */ /* 0x0001e80000100800 */
[----:B------:R1:W-:Y:S04]  /*171ee0*/  STL [R1+0x860], R25 ;  /* 0x0008601901007387 */ /* 0x0003e80000100800 */
[----:B------:R1:W-:Y:S04]  /*171ef0*/  STL.64 [R1+0xa78], R42 ;  /* 0x000a782a01007387 */ /* 0x0003e80000100a00 */
        /* <DEDUP_REMOVED lines=21> */
[----:B0-----:R-:W-:-:S05]  /*172050*/  IADD3 R42, P0, R58, R40, RZ ;  /* 0x000000283a2a7210 */ /* 0x001fca0007f1e0ff */
[----:B------:R-:W-:Y:S01]  /*172060*/  IMAD.X R43, R59, 0x1, R41, P0 ;  /* 0x000000013b2b7824 */ /* 0x000fe200000e0629 */
[----:B------:R-:W-:-:S04]  /*172070*/  SHF.R.U32.HI R59, RZ, 0x8, R11 ;  /* 0x00000008ff3b7819 */ /* 0x000fc8000001160b */
[----:B------:R-:W-:Y:S02]  /*172080*/  LOP3.LUT R59, R59, 0xffff, RZ, 0xc0, !PT ;  /* 0x0000ffff3b3b7812 */ /* 0x000fe400078ec0ff */
[----:B--2---:R-:W-:Y:S02]  /*172090*/  LOP3.LUT R7, R31, 0xffff, RZ, 0xc0, !PT ;  /* 0x0000ffff1f077812 */ /* 0x004fe400078ec0ff */
[----:B---3--:R-:W-:Y:S02]  /*1720a0*/  LOP3.LUT R6, R27, 0xffff, RZ, 0xc0, !PT ;  /* 0x0000ffff1b067812 */ /* 0x008fe400078ec0ff */
[----:B----4-:R-:W-:Y:S02]  /*1720b0*/  LOP3.LUT R9, R23, 0xffff, RZ, 0xc0, !PT ;  /* 0x0000ffff17097812 */ /* 0x010fe400078ec0ff */
[----:B------:R-:W-:Y:S02]  /*1720c0*/  PRMT R60, R6, 0x3340, R0 ;  /* 0x00003340063c7816 */ /* 0x000fe40000000000 */
[----:B------:R-:W-:-:S04]  /*1720d0*/  PRMT R15, R7, 0x3340, R9 ;  /* 0x00003340070f7816 */ /* 0x000fc80000000009 */
[----:B------:R-:W-:-:S05]  /*1720e0*/  PRMT R15, R15, 0x5410, R60 ;  /* 0x000054100f0f7816 */ /* 0x000fca000000003c */
[----:B------:R0:W-:Y:S04]  /*1720f0*/  STL [R1+0x854], R15 ;  /* 0x0008540f01007387 */ /* 0x0001e80000100800 */
[----:B------:R-:W-:Y:S04]  /*172100*/  STL.64 [R1+0xa10], R42 ;  /* 0x000a102a01007387 */ /* 0x000fe80000100a00 */
[----:B------:R-:W2:Y:S04]  /*172110*/  LDL.LU R31, [R1+0x5180] ;  /* 0x00518000011f7983 */ /* 0x000ea80000300800 */
[----:B------:R-:W3:Y:S04]  /*172120*/  LDL.LU R27, [R1+0x1818] ;  /* 0x00181800011b7983 */ /* 0x000ee80000300800 */
[----:B------:R-:W4:Y:S01]  /*172130*/  LDL.LU R23, [R1+0x2420] ;  /* 0x0024200001177983 */ /* 0x000f220000300800 */
[----:B------:R-:W-:-:S02]  /*172140*/  SHF.R.U32.HI R7, RZ, 0x8, R7 ;  /* 0x00000008ff077819 */ /* 0x000fc40000011607 */
[----:B------:R-:W-:Y:S02]  /*172150*/  SHF.R.U32.HI R60, RZ, 0x8, R9 ;  /* 0x00000008ff3c7819 */ /* 0x000fe40000011609 */
[----:B------:R-:W-:Y:S02]  /*172160*/  LOP3.LUT R7, R7, 0xffff, RZ, 0xc0, !PT ;  /* 0x0000ffff07077812 */ /* 0x000fe400078ec0ff */
[----:B------:R-:W-:Y:S02]  /*172170*/  LOP3.LUT R60, R60, 0xffff, RZ, 0xc0, !PT ;  /* 0x0000ffff3c3c7812 */ /* 0x000fe400078ec0ff */
[----:B0-----:R-:W-:Y:S02]  /*172180*/  PRMT R15, R59, 0x3340, R0 ;  /* 0x000033403b0f7816 */ /* 0x001fe40000000000 */
[----:B------:R-:W-:Y:S02]  /*172190*/  PRMT R9, R7, 0x3340, R60 ;  /* 0x0000334007097816 */ /* 0x000fe4000000003c */
[----:B------:R-:W-:Y:S01]  /*1721a0*/  LOP3.LUT R7, R4, 0xffff, RZ, 0xc0, !PT ;  /* 0x0000ffff04077812 */ /* 0x000fe200078ec0ff */
[----:B------:R-:W-:Y:S04]  /*1721b0*/  STL [R1+0x1d4], R15 ;  /* 0x0001d40f01007387 */ /* 0x000fe80000100800 */
[----:B------:R0:W-:Y:S04]  /*1721c0*/  STL [R1+0x590], R9 ;  /* 0x0005900901007387 */ /* 0x0001e80000100800 */
[----:B------:R-:W4:Y:S01]  /*1721d0*/  LDL.LU R4, [R1+0x6d10] ;  /* 0x006d100001047983 */ /* 0x000f220000300800 */
[----:B------:R-:W-:-:S02]  /*1721e0*/  LOP3.LUT R11, R29, 0xffff, RZ, 0xc0, !PT ;  /* 0x0000ffff1d0b7812 */ /* 0x000fc400078ec0ff */
[----:B------:R-:W-:Y:S02]  /*1721f0*/  PRMT R59, R7, 0x3340, R0 ;  /* 0x00003340073b7816 */ /* 0x000fe40000000000 */
[----:B0-----:R-:W-:-:S04]  /*172200*/  LOP3.LUT R9, R25, 0xffff, RZ, 0xc0, !PT ;  /* 0x0000ffff19097812 */ /* 0x001fc800078ec0ff */
[----:B------:R-:W-:-:S04]  /*172210*/  PRMT R60, R11, 0x3340, R9 ;  /* 0x000033400b3c7816 */ /* 0x000fc80000000009 */
[----:B------:R-:W-:-:S05]  /*172220*/  PRMT R15, R60, 0x5410, R59 ;  /* 0x000054103c0f7816 */ /* 0x000fca000000003b */
[----:B------:R-:W-:Y:S04]  /*172230*/  STL [R1+0x844], R15 ;  /* 0x0008440f01007387 */ /* 0x000fe80000100800 */
[----:B------:R-:W4:Y:S04]  /*172240*/  LDL.LU R29, [R1+0x5184] ;  /* 0x00518400011d7983 */ /* 0x000f280000300800 */
[----:B------:R-:W4:Y:S01]  /*172250*/  LDL.LU R25, [R1+0x2424] ;  /* 0x0024240001197983 */ /* 0x000f220000300800 */
[----:B------:R-:W-:Y:S02]  /*172260*/  SHF.R.U32.HI R60, RZ, 0x8, R11 ;  /* 0x00000008ff3c7819 */ /* 0x000fe4000001160b */
[----:B------:R-:W-:Y:S01]  /*172270*/  SHF.R.U32.HI R59, RZ, 0x8, R9 ;  /* 0x00000008ff3b7819 */ /* 0x000fe20000011609 */
[----:B------:R-:W-:Y:S01]  /*172280*/  VIADD R58, R58, UR6 ;  /* 0x000000063a3a7c36 */ /* 0x000fe20008000000 */
[----:B------:R-:W-:-:S02]  /*172290*/  SHF.R.U32.HI R6, RZ, 0x8, R6 ;  /* 0x00000008ff067819 */ /* 0x000fc40000011606 */
[----:B------:R-:W-:Y:S02]  /*1722a0*/  LOP3.LUT R60, R60, 0xffff, RZ, 0xc0, !PT ;  /* 0x0000ffff3c3c7812 */ /* 0x000fe400078ec0ff */
[----:B------:R-:W-:Y:S01]  /*1722b0*/  LOP3.LUT R59, R59, 0xffff, RZ, 0xc0, !PT ;  /* 0x0000ffff3b3b7812 */ /* 0x000fe200078ec0ff */
[----:B------:R-:W-:-:S03]  /*1722c0*/  ULDC UR6, c[0x0][0x248] ;  /* 0x0000920000067ab9 */ /* 0x000fc60000000800 */
[----:B------:R-:W-:Y:S02]  /*1722d0*/  PRMT R9, R60, 0x3340, R59 ;  /* 0x000033403c097816 */ /* 0x000fe4000000003b */
[----:B------:R-:W-:Y:S02]  /*1722e0*/  SHF.R.U32.HI R60, RZ, 0x8, R7 ;  /* 0x00000008ff3c7819 */ /* 0x000fe40000011607 */
[----:B------:R-:W-:Y:S02]  /*1722f0*/  SHF.R.S32.HI R59, RZ, 0x1f, R58 ;  /* 0x0000001fff3b7819 */ /* 0x000fe4000001143a */
[----:B------:R-:W-:Y:S02]  /*172300*/  IADD3 R42, P0, R58, R36, RZ ;  /* 0x000000243a2a7210 */ /* 0x000fe40007f1e0ff */
[----:B------:R-:W-:Y:S02]  /*172310*/  LOP3.LUT R6, R6, 0xffff, RZ, 0xc0, !PT ;  /* 0x0000ffff06067812 */ /* 0x000fe400078ec0ff */
[----:B------:R-:W-:Y:S01]  /*172320*/  LOP3.LUT R60, R60, 0xffff, RZ, 0xc0, !PT ;  /* 0x0000ffff3c3c7812 */ /* 0x000fe200078ec0ff */
[----:B------:R0:W-:Y:S01]  /*172330*/  STL [R1+0x580], R9 ;  /* 0x0005800901007387 */ /* 0x0001e20000100800 */
[----:B------:R-:W-:-:S02]  /*172340*/  IMAD.X R43, R59, 0x1, R37, P0 ;  /* 0x000000013b2b7824 */ /* 0x000fc400000e0625 */
[----:B------:R-:W-:-:S03]  /*172350*/  PRMT R11, R60, 0x3340, R0 ;  /* 0x000033403c0b7816 */ /* 0x000fc60000000000 */
[----:B------:R1:W-:Y:S01]  /*172360*/  STL.64 [R1+0xa90], R42 ;  /* 0x000a902a01007387 */ /* 0x0003e20000100a00 */
[----:B0-----:R-:W-:-:S03]  /*172370*/  PRMT R9, R6, 0x3340, R0 ;  /* 0x0000334006097816 */ /* 0x001fc60000000000 */
[----:B------:R-:W-:Y:S04]  /*172380*/  STL [R1+0x1d0], R11 ;  /* 0x0001d00b01007387 */ /* 0x000fe80000100800 */
[----:B------:R4:W-:Y:S01]  /*172390*/  STL [R1+0x1cc], R9 ;  /* 0x0001cc0901007387 */ /* 0x0009e20000100800 */
[----:B-1----:R-:W-:-:S05]  /*1723a0*/  IADD3 R42, P0, R58, R34, RZ ;  /* 0x000000223a2a7210 */ /* 0x002fca0007f1e0ff */
[----:B------:R-:W-:Y:S01]  /*1723b0*/  IMAD.X R43, R59, 0x1, R35, P0 ;  /* 0x000000013b2b7824 */ /* 0x000fe200000e0623 */
[----:B--2---:R-:W-:Y:S02]  /*1723c0*/  LOP3.LUT R7, R31, 0xffff, RZ, 0xc0, !PT ;  /* 0x0000ffff1f077812 */ /* 0x004fe400078ec0ff */
[----:B---3--:R-:W-:Y:S02]  /*1723d0*/  LOP3.LUT R6, R27, 0xffff, RZ, 0xc0, !PT ;  /* 0x0000ffff1b067812 */ /* 0x008fe400078ec0ff */
[----:B----4-:R-:W-:Y:S02]  /*1723e0*/  LOP3.LUT R9, R23, 0xffff, RZ, 0xc0, !PT ;  /* 0x0000ffff17097812 */ /* 0x010fe400078ec0ff */
[----:B------:R-:W-:Y:S02]  /*1723f0*/  PRMT R60, R6, 0x3340, R0 ;  /* 0x00003340063c7816 */ /* 0x000fe40000000000 */
[----:B------:R-:W-:Y:S02]  /*172400*/  PRMT R11, R7, 0x3340, R9 ;  /* 0x00003340070b7816 */ /* 0x000fe40000000009 */
[----:B------:R-:W-:-:S02]  /*172410*/  SHF.R.U32.HI R7, RZ, 0x8, R7 ;  /* 0x00000008ff077819 */ /* 0x000fc40000011607 */
[----:B------:R-:W-:Y:S02]  /*172420*/  SHF.R.U32.HI R6, RZ, 0x8, R6 ;  /* 0x00000008ff067819 */ /* 0x000fe40000011606 */
[----:B------:R-:W-:Y:S02]  /*172430*/  PRMT R11, R11, 0x5410, R60 ;  /* 0x000054100b0b7816 */ /* 0x000fe4000000003c */
[----:B------:R-:W-:Y:S02]  /*172440*/  SHF.R.U32.HI R60, RZ, 0x8, R9 ;  /* 0x00000008ff3c7819 */ /* 0x000fe40000011609 */
[----:B------:R-:W-:Y:S02]  /*172450*/  LOP3.LUT R7, R7, 0xffff, RZ, 0xc0, !PT ;  /* 0x0000ffff07077812 */ /* 0x000fe400078ec0ff */
[----:B------:R-:W-:Y:S02]  /*172460*/  LOP3.LUT R6, R6, 0xffff, RZ, 0xc0, !PT ;  /* 0x0000ffff06067812 */ /* 0x000fe400078ec0ff */
[----:B------:R-:W-:Y:S01]  /*172470*/  LOP3.LUT R60, R60, 0xffff, RZ, 0xc0, !PT ;  /* 0x0000ffff3c3c7812 */ /* 0x000fe200078ec0ff */
[----:B------:R0:W-:Y:S01]  /*172480*/  STL [R1+0x840], R11 ;  /* 0x0008400b01007387 */ /* 0x0001e20000100800 */
[----:B------:R-:W-:-:S03]  /*172490*/  PRMT R9, R6, 0x3340, R0 ;  /* 0x0000334006097816 */ /* 0x000fc60000000000 */
[----:B------:R-:W2:Y:S04]  /*1724a0*/  LDL.LU R27, [R1+0x2818] ;  /* 0x00281800011b7983 */ /* 0x000ea80000300800 */
[----:B------:R-:W3:Y:S04]  /*1724b0*/  LDL.LU R23, [R1+0x89c] ;  /* 0x00089c0001177983 */ /* 0x000ee80000300800 */
[----:B------:R-:W-:Y:S01]  /*1724c0*/  STL.64 [R1+0xaa0], R42 ;  /* 0x000aa02a01007387 */ /* 0x000fe20000100a00 */
[----:B0-----:R-:W-:Y:S02]  /*1724d0*/  PRMT R11, R7, 0x3340, R60 ;  /* 0x00003340070b7816 */ /* 0x001fe4000000003c */
[----:B------:R-:W-:-:S03]  /*1724e0*/  LOP3.LUT R6, R4, 0xffff, RZ, 0xc0, !PT ;  /* 0x0000ffff04067812 */ /* 0x000fc600078ec0ff */
[----:B------:R-:W-:Y:S04]  /*1724f0*/  STL [R1+0x588], R11 ;  /* 0x0005880b01007387 */ /* 0x000fe80000100800 */
[----:B------:R0:W-:Y:S04]  /*172500*/  STL [R1+0x1c8], R9 ;  /* 0x0001c80901007387 */ /* 0x0001e80000100800 */
[----:B------:R-:W4:Y:S01]  /*172510*/  LDL.LU R4, [R1+0x6d0c] ;  /* 0x006d0c0001047983 */ /* 0x000f220000300800 */
[----:B0-----:R-:W-:-:S03]  /*172520*/  LOP3.LUT R9, R25, 0xffff, RZ, 0xc0, !PT ;  /* 0x0000ffff19097812 */ /* 0x001fc600078ec0ff */
[----:B------:R-:W3:Y:S01]  /*172530*/  LDL.LU R25, [R1+0x1958] ;  /* 0x0019580001197983 */ /* 0x000ee20000300800 */
[----:B------:R-:W-:Y:S02]  /*172540*/  LOP3.LUT R7, R29, 0xffff, RZ, 0xc0, !PT ;  /* 0x0000ffff1d077812 */ /* 0x000fe400078ec0ff */
[----:B------:R-:W-:Y:S02]  /*172550*/  PRMT R60, R6, 0x3340, R0 ;  /* 0x00003340063c7816 */ /* 0x000fe40000000000 */
[----:B------:R-:W-:Y:S02]  /*172560*/  IADD3 R42, P0, R58, R38, RZ ;  /* 0x000000263a2a7210 */ /* 0x000fe40007f1e0ff */
[----:B------:R-:W-:-:S03]  /*172570*/  PRMT R11, R7, 0x3340, R9 ;  /* 0x00003340070b7816 */ /* 0x000fc60000000009 */
[----:B------:R-:W-:Y:S01]  /*172580*/  IMAD.X R43, R59, 0x1, R39, P0 ;  /* 0x000000013b2b7824 */ /* 0x000fe200000e0627 */
[----:B------:R-:W-:Y:S02]  /*172590*/  PRMT R11, R11, 0x5410, R60 ;  /* 0x000054100b0b7816 */ /* 0x000fe4000000003c */
[----:B------:R-:W-:Y:S02]  /*1725a0*/  SHF.R.U32.HI R7, RZ, 0x8, R7 ;  /* 0x00000008ff077819 */ /* 0x000fe40000011607 */
[----:B------:R-:W-:Y:S01]  /*1725b0*/  SHF.R.U32.HI R60, RZ, 0x8, R9 ;  /* 0x00000008ff3c7819 */ /* 0x000fe20000011609 */
[----:B------:R-:W-:Y:S04]  /*1725c0*/  STL [R1+0x838], R11 ;  /* 0x0008380b01007387 */ /* 0x000fe80000100800 */
[----:B------:R0:W-:Y:S01]  /*1725d0*/  STL.64 [R1+0xad0], R42 ;  /* 0x000ad02a01007387 */ /* 0x0001e20000100a00 */
[----:B------:R-:W-:-:S02]  /*1725e0*/  LOP3.LUT R7, R7, 0xffff, RZ, 0xc0, !PT ;  /* 0x0000ffff07077812 */ /* 0x000fc400078ec0ff */
[----:B------:R-:W-:Y:S01]  /*1725f0*/  LOP3.LUT R60, R60, 0xffff, RZ, 0xc0, !PT ;  /* 0x0000ffff3c3c7812 */ /* 0x000fe200078ec0ff */
[----:B------:R-:W3:Y:S04]  /*172600*/  LDL.LU R33, [R1+0x1848] ;  /* 0x0018480001217983 */ /* 0x000ee80000300800 */
[----:B------:R-:W3:Y:S01]  /*172610*/  LDL.LU R31, [R1+0x5188] ;  /* 0x00518800011f7983 */ /* 0x000ee20000300800 */
[----:B0-----:R-:W-:Y:S02]  /*172620*/  IADD3 R42, P0, R58, R40, RZ ;  /* 0x000000283a2a7210 */ /* 0x001fe40007f1e0ff */
[----:B------:R-:W-:-:S03]  /*172630*/  PRMT R7, R7, 0x3340, R60 ;  /* 0x0000334007077816 */ /* 0x000fc6000000003c */
[----:B------:R-:W-:Y:S01]  /*172640*/  IMAD.X R43, R59, 0x1, R41, P0 ;  /* 0x000000013b2b7824 */ /* 0x000fe200000e0629 */
[----:B------:R-:W-:Y:S01]  /*172650*/  SHF.R.U32.HI R59, RZ, 0x8, R6 ;  /* 0x00000008ff3b7819 */ /* 0x000fe20000011606 */
[----:B------:R0:W-:Y:S04]  /*172660*/  STL [R1+0x584], R7 ;  /* 0x0005840701007387 */ /* 0x0001e80000100800 */
[----:B------:R-:W3:Y:S01]  /*172670*/  LDL.LU R29, [R1+0x2430] ;  /* 0x00243000011d7983 */ /* 0x000ee20000300800 */
[----:B------:R-:W-:-:S03]  /*172680*/  LOP3.LUT R59, R59, 0xffff, RZ, 0xc0, !PT ;  /* 0x0000ffff3b3b7812 */ /* 0x000fc600078ec0ff */
[----:B------:R-:W-:Y:S01]  /*172690*/  STL.64 [R1+0xac8], R42 ;  /* 0x000ac82a01007387 */ /* 0x000fe20000100a00 */
[----:B0-----:R-:W-:-:S05]  /*1726a0*/  PRMT R7, R59, 0x3340, R0 ;  /* 0x000033403b077816 */ /* 0x001fca0000000000 */
[----:B------:R4:W-:Y:S02]  /*1726b0*/  STL [R1+0x1c4], R7 ;  /* 0x0001c40701007387 */ /* 0x0009e40000100800 */
[----:B----4-:R-:W-:Y:S02]  /*1726c0*/  LOP3.LUT R7, R4, 0xffff, RZ, 0xc0, !PT ;  /* 0x0000ffff04077812 */ /* 0x010fe400078ec0ff */
[----:B------:R-:W4:Y:S01]  /*1726d0*/  LDL.LU R4, [R1+0x6d08] ;  /* 0x006d080001047983 */ /* 0x000f220000300800 */
[----:B--2---:R-:W-:Y:S02]  /*1726e0*/  LOP3.LUT R9, R27, 0xffff, RZ, 0xc0, !PT ;  /* 0x0000ffff1b097812 */ /* 0x004fe400078ec0ff */
[----:B---3--:R-:W-:Y:S02]  /*1726f0*/  LOP3.LUT R6, R23, 0xffff, RZ, 0xc0, !PT ;  /* 0x0000ffff17067812 */ /* 0x008fe400078ec0ff */
[----:B------:R-:W-:Y:S02]  /*172700*/  PRMT R60, R9, 0x3340, R7 ;  /* 0x00003340093c7816 */ /* 0x000fe40000000007 */
[----:B------:R-:W-:-:S02]  /*172710*/  PRMT R59, R6, 0x3340, R0 ;  /* 0x00003340063b7816 */ /* 0x000fc40000000000 */
[----:B------:R-:W-:Y:S02]  /*172720*/  SHF.R.U32.HI R6, RZ, 0x8, R6 ;  /* 0x00000008ff067819 */ /* 0x000fe40000011606 */
[----:B------:R-:W-:Y:S02]  /*172730*/  PRMT R11, R60, 0x5410, R59 ;  /* 0x000054103c0b7816 */ /* 0x000fe4000000003b */
[----:B------:R-:W-:Y:S02]  /*172740*/  SHF.R.U32.HI R60, RZ, 0x8, R9 ;  /* 0x00000008ff3c7819 */ /* 0x000fe40000011609 */
[----:B------:R-:W-:Y:S02]  /*172750*/  SHF.R.U32.HI R59, RZ, 0x8, R7 ;  /* 0x00000008ff3b7819 */ /* 0x000fe40000011607 */
[----:B------:R-:W-:Y:S02]  /*172760*/  LOP3.LUT R6, R6, 0xffff, RZ, 0xc0, !PT ;  /* 0x0000ffff06067812 */ /* 0x000fe400078ec0ff */
[----:B------:R-:W-:-:S02]  /*172770*/  LOP3.LUT R60, R60, 0xffff, RZ, 0xc0, !PT ;  /* 0x0000ffff3c3c7812 */ /* 0x000fc400078ec0ff */
[----:B------:R-:W-:Y:S02]  /*172780*/  LOP3.LUT R59, R59, 0xffff, RZ, 0xc0, !PT ;  /* 0x0000ffff3b3b7812 */ /* 0x000fe400078ec0ff */
[----:B------:R-:W-:Y:S02]  /*172790*/  PRMT R6, R6, 0x3340, R0 ;  /* 0x0000334006067816 */ /* 0x000fe40000000000 */
[----:B------:R-:W-:Y:S01]  /*1727a0*/  PRMT R7, R60, 0x3340, R59 ;  /* 0x000033403c077816 */ /* 0x000fe2000000003b */
[----:B------:R0:W-:Y:S01]  /*1727b0*/  STL [R1+0x834], R11 ;  /* 0x0008340b01007387 */ /* 0x0001e20000100800 */
[----:B------:R-:W-:-:S03]  /*1727c0*/  LOP3.LUT R23, R61, 0xffff, RZ, 0xc0, !PT ;  /* 0x0000ffff3d177812 */ /* 0x000fc600078ec0ff */
[----:B------:R-:W-:Y:S04]  /*1727d0*/  STL [R1+0x57c], R7 ;  /* 0x00057c0701007387 */ /* 0x000fe80000100800 */
[----:B------:R1:W-:Y:S04]  /*1727e0*/  STL [R1+0x1c0], R6 ;  /* 0x0001c00601007387 */ /* 0x0003e80000100800 */
[----:B------:R-:W2:Y:S04]  /*1727f0*/  LDL.LU R61, [R1+0x6d04] ;  /* 0x006d0400013d7983 */ /* 0x000ea80000300800 */
[----:B------:R-:W3:Y:S04]  /*172800*/  LDL.LU R42, [R1+0x518c] ;  /* 0x00518c00012a7983 */ /* 0x000ee80000300800 */
[----:B------:R-:W2:Y:S01]  /*172810*/  LDL.LU R27, [R1+0x184c] ;  /* 0x00184c00011b7983 */ /* 0x000ea20000300800 */
[----:B0-----:R-:W-:-:S03]  /*172820*/  LOP3.LUT R11, R25, 0xffff, RZ, 0xc0, !PT ;  /* 0x0000ffff190b7812 */ /* 0x001fc600078ec0ff */
[----:B------:R-:W3:Y:S01]  /*172830*/  LDL.LU R25, [R1+0x2434] ;  /* 0x0024340001197983 */ /* 0x000ee20000300800 */
[----:B------:R-:W-:Y:S02]  /*172840*/  PRMT R59, R23, 0x3340, R0 ;  /* 0x00003340173b7816 */ /* 0x000fe40000000000 */
[----:B------:R-:W-:Y:S02]  /*172850*/  LOP3.LUT R9, R33, 0xffff, RZ, 0xc0, !PT ;  /* 0x0000ffff21097812 */ /* 0x000fe400078ec0ff */
[----:B-1----:R-:W-:Y:S01]  /*172860*/  LOP3.LUT R6, R31, 0xffff, RZ, 0xc0, !PT ;  /* 0x0000ffff1f067812 */ /* 0x002fe200078ec0ff */
[----:B------:R-:W-:Y:S01]  /*172870*/  VIADD R58, R58, UR6 ;  /* 0x000000063a3a7c36 */ /* 0x000fe20008000000 */
[----:B------:R-:W-:-:S04]  /*172880*/  ULDC UR6, c[0x0][0x248] ;  /* 0x0000920000067ab9 */ /* 0x000fc80000000800 */
[----:B------:R-:W-:Y:S02]  /*172890*/  IADD3 R46, P0, R58, R36, RZ ;  /* 0x000000243a2e7210 */ /* 0x000fe40007f1e0ff */
[----:B----4-:R-:W-:-:S04]  /*1728a0*/  LOP3.LUT R4, R4, 0xffff, RZ, 0xc0, !PT ;  /* 0x0000ffff04047812 */ /* 0x010fc800078ec0ff */
[----:B------:R-:W-:-:S04]  /*1728b0*/  PRMT R60, R4, 0x3340, R11 ;  /* 0x00003340043c7816 */ /* 0x000fc8000000000b */
[----:B------:R-:W-:-:S05]  /*1728c0*/  PRMT R7, R60, 0x5410, R59 ;  /* 0x000054103c077816 */ /* 0x000fca000000003b */
[----:B------:R0:W-:Y:S01]  /*1728d0*/  STL [R1+0x830], R7 ;  /* 0x0008300701007387 */ /* 0x0001e20000100800 */
[----:B------:R-:W-:Y:S02]  /*1728e0*/  PRMT R59, R9, 0x3340, R0 ;  /* 0x00003340093b7816 */ /* 0x000fe40000000000 */
[----:B0-----:R-:W-:-:S04]  /*1728f0*/  LOP3.LUT R7, R29, 0xffff, RZ, 0xc0, !PT ;  /* 0x0000ffff1d077812 */ /* 0x001fc800078ec0ff */
[----:B------:R-:W-:-:S04]  /*172900*/  PRMT R60, R6, 0x3340, R7 ;  /* 0x00003340063c7816 */ /* 0x000fc80000000007 */
[----:B------:R-:W-:Y:S02]  /*172910*/  PRMT R15, R60, 0x5410, R59 ;  /* 0x000054103c0f7816 */ /* 0x000fe4000000003b */
[----:B------:R-:W-:-:S05]  /*172920*/  SHF.R.S32.HI R59, RZ, 0x1f, R58 ;  /* 0x0000001fff3b7819 */ /* 0x000fca000001143a */
[----:B------:R-:W-:Y:S01]  /*172930*/  IMAD.X R47, R59, 0x1, R37, P0 ;  /* 0x000000013b2f7824 */ /* 0x000fe200000e0625 */
[----:B------:R-:W-:Y:S04]  /*172940*/  STL [R1+0x824], R15 ;  /* 0x0008240f01007387 */ /* 0x000fe80000100800 */
[----:B------:R-:W4:Y:S04]  /*172950*/  LDL.LU R33, [R1+0x2828] ;  /* 0x0028280001217983 */ /* 0x000f280000300800 */
[----:B------:R-:W4:Y:S04]  /*172960*/  LDL.LU R31, [R1+0x930] ;  /* 0x00093000011f7983 */ /* 0x000f280000300800 */
[----:B------:R-:W-:Y:S04]  /*172970*/  STL.64 [R1+0x9f8], R46 ;  /* 0x0009f82e01007387 */ /* 0x000fe80000100a00 */
        /* <DEDUP_REMOVED lines=10> */
[----:B------:R-:W-:Y:S02]  /*172a20*/  PRMT R6, R6, 0x3340, R7 ;  /* 0x0000334006067816 */ /* 0x000fe40000000007 */
[----:B--2---:R-:W-:Y:S01]  /*172a30*/  LOP3.LUT R7, R27, 0xffff, RZ, 0xc0, !PT ;  /* 0x0000ffff1b077812 */ /* 0x004fe200078ec0ff */
[----:B------:R3:W-:Y:S04]  /*172a40*/  STL [R1+0x6adc], R4 ;  /* 0x006adc0401007387 */ /* 0x0007e80000100800 */
[----:B------:R0:W-:Y:S01]  /*172a50*/  STL [R1+0x570], R6 ;  /* 0x0005700601007387 */ /* 0x0001e20000100800 */
[----:B------:R-:W-:-:S02]  /*172a60*/  PRMT R60, R7, 0x3340, R0 ;  /* 0x00003340073c7816 */ /* 0x000fc40000000000 */
[----:B---3--:R-:W-:Y:S02]  /*172a70*/  LOP3.LUT R4, R42, 0xffff, RZ, 0xc0, !PT ;  /* 0x0000ffff2a047812 */ /* 0x008fe400078ec0ff */
[----:B0-----:R-:W-:-:S04]  /*172a80*/  LOP3.LUT R6, R25, 0xffff, RZ, 0xc0, !PT ;  /* 0x0000ffff19067812 */ /* 0x001fc800078ec0ff */
[----:B------:R-:W-:-:S04]  /*172a90*/  PRMT R11, R4, 0x3340, R6 ;  /* 0x00003340040b7816 */ /* 0x000fc80000000006 */
[----:B------:R-:W-:-:S05]  /*172aa0*/  PRMT R11, R11, 0x5410, R60 ;  /* 0x000054100b0b7816 */ /* 0x000fca000000003c */
[----:B------:R0:W-:Y:S04]  /*172ab0*/  STL [R1+0x820], R11 ;  /* 0x0008200b01007387 */ /* 0x0001e80000100800 */
[----:B------:R-:W2:Y:S04]  /*172ac0*/  LDL.LU R27, [R1+0x281c] ;  /* 0x00281c00011b7983 */ /* 0x000ea80000300800 */
[----:B------:R-:W3:Y:S01]  /*172ad0*/  LDL.LU R25, [R1+0x1988] ;  /* 0x0019880001197983 */ /* 0x000ee20000300800 */
[----:B------:R-:W-:Y:S02]  /*172ae0*/  SHF.R.U32.HI R60, RZ, 0x8, R9 ;  /* 0x00000008ff3c7819 */ /* 0x000fe40000011609 */
[----:B------:R-:W-:-:S02]  /*172af0*/  SHF.R.U32.HI R4, RZ, 0x8, R4 ;  /* 0x00000008ff047819 */ /* 0x000fc40000011604 */
[----:B------:R-:W-:Y:S02]  /*172b00*/  SHF.R.U32.HI R6, RZ, 0x8, R6 ;  /* 0x00000008ff067819 */ /* 0x000fe40000011606 */
[----:B------:R-:W-:Y:S02]  /*172b10*/  IADD3 R42, P0, R58, R34, RZ ;  /* 0x000000223a2a7210 */ /* 0x000fe40007f1e0ff */
[----:B------:R-:W-:Y:S02]  /*172b20*/  LOP3.LUT R60, R60, 0xffff, RZ, 0xc0, !PT ;  /* 0x0000ffff3c3c7812 */ /* 0x000fe400078ec0ff */
[----:B------:R-:W-:Y:S02]  /*172b30*/  LOP3.LUT R4, R4, 0xffff, RZ, 0xc0, !PT ;  /* 0x0000ffff04047812 */ /* 0x000fe400078ec0ff */
[----:B------:R-:W-:Y:S01]  /*172b40*/  LOP3.LUT R6, R6, 0xffff, RZ, 0xc0, !PT ;  /* 0x0000ffff06067812 */ /* 0x000fe200078ec0ff */
[----:B------:R-:W-:Y:S01]  /*172b50*/  IMAD.X R43, R59, 0x1, R35, P0 ;  /* 0x000000013b2b7824 */ /* 0x000fe200000e0623 */
[----:B0-----:R-:W-:-:S02]  /*172b60*/  PRMT R11, R60, 0x3340, R0 ;  /* 0x000033403c0b7816 */ /* 0x001fc40000000000 */
[----:B------:R-:W-:Y:S02]  /*172b70*/  PRMT R9, R4, 0x3340, R6 ;  /* 0x0000334004097816 */ /* 0x000fe40000000006 */
[----:B------:R0:W-:Y:S04]  /*172b80*/  STL.64 [R1+0x9f0], R42 ;  /* 0x0009f02a01007387 */ /* 0x0001e80000100a00 */
[----:B------:R-:W-:Y:S04]  /*172b90*/  STL [R1+0x1bc], R11 ;  /* 0x0001bc0b01007387 */ /* 0x000fe80000100800 */
[----:B------:R1:W-:Y:S01]  /*172ba0*/  STL [R1+0x578], R9 ;  /* 0x0005780901007387 */ /* 0x0003e20000100800 */
[----:B0-----:R-:W-:-:S05]  /*172bb0*/  IADD3 R42, P0, R58, R38, RZ ;  /* 0x000000263a2a7210 */ /* 0x001fca0007f1e0ff */
[----:B------:R-:W-:Y:S01]  /*172bc0*/  IMAD.X R43, R59, 0x1, R39, P0 ;  /* 0x000000013b2b7824 */ /* 0x000fe200000e0627 */
[----:B------:R-:W-:-:S05]  /*172bd0*/  IADD3 R46, P0, R58, R40, RZ ;  /* 0x000000283a2e7210 */ /* 0x000fca0007f1e0ff */
[----:B------:R-:W-:Y:S01]  /*172be0*/  IMAD.X R47, R59, 0x1, R41, P0 ;  /* 0x000000013b2f7824 */ /* 0x000fe200000e0629 */
[----:B----4-:R-:W-:Y:S02]  /*172bf0*/  LOP3.LUT R6, R33, 0xffff, RZ, 0xc0, !PT ;  /* 0x0000ffff21067812 */ /* 0x010fe400078ec0ff */
[----:B------:R-:W-:Y:S02]  /*172c00*/  LOP3.LUT R4, R31, 0xffff, RZ, 0xc0, !PT ;  /* 0x0000ffff1f047812 */ /* 0x000fe400078ec0ff */
[----:B-1----:R-:W-:Y:S02]  /*172c10*/  LOP3.LUT R9, R29, 0xffff, RZ, 0xc0, !PT ;  /* 0x0000ffff1d097812 */ /* 0x002fe400078ec0ff */
[----:B------:R-:W-:Y:S02]  /*172c20*/  PRMT R60, R4, 0x3340, R0 ;  /* 0x00003340043c7816 */ /* 0x000fe40000000000 */
[----:B------:R-:W-:-:S04]  /*172c30*/  PRMT R11, R6, 0x3340, R9 ;  /* 0x00003340060b7816 */ /* 0x000fc80000000009 */
[----:B------:R-:W-:-:S05]  /*172c40*/  PRMT R11, R11, 0x5410, R60 ;  /* 0x000054100b0b7816 */ /* 0x000fca000000003c */
[----:B------:R-:W-:Y:S04]  /*172c50*/  STL [R1+0x81c], R11 ;  /* 0x00081c0b01007387 */ /* 0x000fe80000100800 */
[----:B------:R-:W4:Y:S04]  /*172c60*/  LDL.LU R45, [R1+0x1868] ;  /* 0x00186800012d7983 */ /* 0x000f280000300800 */
[----:B------:R0:W-:Y:S01]  /*172c70*/  STL.64 [R1+0x9e8], R42 ;  /* 0x0009e82a01007387 */ /* 0x0001e20000100a00 */
[----:B------:R-:W-:Y:S02]  /*172c80*/  SHF.R.U32.HI R6, RZ, 0x8, R6 ;  /* 0x00000008ff067819 */ /* 0x000fe40000011606 */
[----:B------:R-:W-:Y:S01]  /*172c90*/  SHF.R.U32.HI R60, RZ, 0x8, R9 ;  /* 0x00000008ff3c7819 */ /* 0x000fe20000011609 */
[----:B0-----:R-:W4:Y:S04]  /*172ca0*/  LDL.LU R43, [R1+0x5190] ;  /* 0x00519000012b7983 */ /* 0x001f280000300800 */
[----:B------:R-:W4:Y:S01]  /*172cb0*/  LDL.LU R42, [R1+0x2440] ;  /* 0x00244000012a7983 */ /* 0x000f220000300800 */
[----:B------:R-:W-:-:S02]  /*172cc0*/  LOP3.LUT R6, R6, 0xffff, RZ, 0xc0, !PT ;  /* 0x0000ffff06067812 */ /* 0x000fc400078ec0ff */
[----:B------:R-:W-:Y:S02]  /*172cd0*/  LOP3.LUT R60, R60, 0xffff, RZ, 0xc0, !PT ;  /* 0x0000ffff3c3c7812 */ /* 0x000fe400078ec0ff */
[----:B------:R-:W-:Y:S02]  /*172ce0*/  SHF.R.U32.HI R59, RZ, 0x8, R4 ;  /* 0x00000008ff3b7819 */ /* 0x000fe40000011604 */
[----:B------:R-:W-:Y:S02]  /*172cf0*/  PRMT R6, R6, 0x3340, R60 ;  /* 0x0000334006067816 */ /* 0x000fe4000000003c */
[----:B------:R-:W-:-:S03]  /*172d00*/  LOP3.LUT R59, R59, 0xffff, RZ, 0xc0, !PT ;  /* 0x0000ffff3b3b7812 */ /* 0x000fc600078ec0ff */
[----:B------:R0:W-:Y:S04]  /*172d10*/  STL [R1+0x544], R6 ;  /* 0x0005440601007387 */ /* 0x0001e80000100800 */
[----:B------:R-:W-:Y:S01]  /*172d20*/  STL.64 [R1+0x9e0], R46 ;  /* 0x0009e02e01007387 */ /* 0x000fe20000100a00 */
[----:B--2---:R-:W-:Y:S02]  /*172d30*/  LOP3.LUT R4, R27, 0xffff, RZ, 0xc0, !PT ;  /* 0x0000ffff1b047812 */ /* 0x004fe400078ec0ff */
[----:B------:R-:W-:Y:S02]  /*172d40*/  LOP3.LUT R27, R61, 0xffff, RZ, 0xc0, !PT ;  /* 0x0000ffff3d1b7812 */ /* 0x000fe400078ec0ff */
[----:B0-----:R-:W-:-:S05]  /*172d50*/  PRMT R6, R59, 0x3340, R0 ;  /* 0x000033403b067816 */ /* 0x001fca0000000000 */
[----:B------:R3:W-:Y:S01]  /*172d60*/  STL [R1+0x1b8], R6 ;  /* 0x0001b80601007387 */ /* 0x0007e20000100800 */
[----:B------:R-:W-:-:S03]  /*172d70*/  PRMT R59, R27, 0x3340, R0 ;  /* 0x000033401b3b7816 */ /* 0x000fc60000000000 */
[----:B------:R-:W2:Y:S01]  /*172d80*/  LDL.LU R61, [R1+0x6d00] ;  /* 0x006d0000013d7983 */ /* 0x000ea20000300800 */
[----:B---3--:R-:W-:-:S04]  /*172d90*/  LOP3.LUT R6, R25, 0xffff, RZ, 0xc0, !PT ;  /* 0x0000ffff19067812 */ /* 0x008fc800078ec0ff */
[----:B------:R-:W-:-:S04]  /*172da0*/  PRMT R60, R4, 0x3340, R6 ;  /* 0x00003340043c7816 */ /* 0x000fc80000000006 */
[----:B------:R-:W-:-:S05]  /*172db0*/  PRMT R9, R60, 0x5410, R59 ;  /* 0x000054103c097816 */ /* 0x000fca000000003b */
[----:B------:R-:W-:Y:S04]  /*172dc0*/  STL [R1+0x818], R9 ;  /* 0x0008180901007387 */ /* 0x000fe80000100800 */
[----:B------:R-:W3:Y:S04]  /*172dd0*/  LDL.LU R33, [R1+0x5194] ;  /* 0x0051940001217983 */ /* 0x000ee80000300800 */
[----:B------:R-:W2:Y:S04]  /*172de0*/  LDL.LU R31, [R1+0x1878] ;  /* 0x00187800011f7983 */ /* 0x000ea80000300800 */
        /* <DEDUP_REMOVED lines=11> */
[----:B------:R-:W-:Y:S01]  /*172ea0*/  VIADD R58, R58, UR6 ;  /* 0x000000063a3a7c36 */ /* 0x000fe20008000000 */
[----:B------:R-:W-:Y:S01]  /*172eb0*/  ULDC UR6, c[0x0][0x248] ;  /* 0x0000920000067ab9 */ /* 0x000fe20000000800 */
[----:B----4-:R-:W-:-:S04]  /*172ec0*/  LOP3.LUT R4, R45, 0xffff, RZ, 0xc0, !PT ;  /* 0x0000ffff2d047812 */ /* 0x010fc800078ec0ff */
[----:B------:R-:W-:Y:S02]  /*172ed0*/  PRMT R59, R4, 0x3340, R0 ;  /* 0x00003340043b7816 */ /* 0x000fe40000000000 */
[----:B0-----:R-:W-:Y:S02]  /*172ee0*/  LOP3.LUT R6, R43, 0xffff, RZ, 0xc0, !PT ;  /* 0x0000ffff2b067812 */ /* 0x001fe400078ec0ff */
[----:B------:R-:W-:-:S04]  /*172ef0*/  LOP3.LUT R7, R42, 0xffff, RZ, 0xc0, !PT ;  /* 0x0000ffff2a077812 */ /* 0x000fc800078ec0ff */
[----:B------:R-:W-:Y:S02]  /*172f00*/  PRMT R60, R6, 0x3340, R7 ;  /* 0x00003340063c7816 */ /* 0x000fe40000000007 */
[----:B------:R-:W-:Y:S02]  /*172f10*/  IADD3 R42, P0, R58, R36, RZ ;  /* 0x000000243a2a7210 */ /* 0x000fe40007f1e0ff */
[----:B------:R-:W-:Y:S02]  /*172f20*/  PRMT R9, R60, 0x5410, R59 ;  /* 0x000054103c097816 */ /* 0x000fe4000000003b */
[----:B------:R-:W-:-:S05]  /*172f30*/  SHF.R.S32.HI R59, RZ, 0x1f, R58 ;  /* 0x0000001fff3b7819 */ /* 0x000fca000001143a */
[----:B------:R-:W-:Y:S01]  /*172f40*/  IMAD.X R43, R59, 0x1, R37, P0 ;  /* 0x000000013b2b7824 */ /* 0x000fe200000e0625 */
[----:B------:R-:W-:Y:S04]  /*172f50*/  STL [R1+0x814], R9 ;  /* 0x0008140901007387 */ /* 0x000fe80000100800 */
[----:B------:R-:W4:Y:S04]  /*172f60*/  LDL.LU R46, [R1+0x2838] ;  /* 0x00283800012e7983 */ /* 0x000f280000300800 */
[----:B------:R-:W4:Y:S04]  /*172f70*/  LDL.LU R47, [R1+0x17c8] ;  /* 0x0017c800012f7983 */ /* 0x000f280000300800 */
[----:B------:R0:W-:Y:S01]  /*172f80*/  STL.64 [R1+0x9c8], R42 ;  /* 0x0009c82a01007387 */ /* 0x0001e20000100a00 */
[----:B------:R-:W-:-:S02]  /*172f90*/  SHF.R.U32.HI R6, RZ, 0x8, R6 ;  /* 0x00000008ff067819 */ /* 0x000fc40000011606 */
[----:B------:R-:W-:Y:S02]  /*172fa0*/  SHF.R.U32.HI R60, RZ, 0x8, R7 ;  /* 0x00000008ff3c7819 */ /* 0x000fe40000011607 */
[----:B------:R-:W-:Y:S01]  /*172fb0*/  SHF.R.U32.HI R4, RZ, 0x8, R4 ;  /* 0x00000008ff047819 */ /* 0x000fe20000011604 */
[----:B0-----:R-:W4:Y:S01]  /*172fc0*/  LDL.LU R42, [R1+0x19ac] ;  /* 0x0019ac00012a7983 */ /* 0x001f220000300800 */
[----:B------:R-:W-:Y:S02]  /*172fd0*/  LOP3.LUT R6, R6, 0xffff, RZ, 0xc0, !PT ;  /* 0x0000ffff06067812 */ /* 0x000fe400078ec0ff */
[----:B------:R-:W-:Y:S02]  /*172fe0*/  LOP3.LUT R60, R60, 0xffff, RZ, 0xc0, !PT ;  /* 0x0000ffff3c3c7812 */ /* 0x000fe400078ec0ff */
[----:B------:R-:W-:Y:S02]  /*172ff0*/  LOP3.LUT R4, R4, 0xffff, RZ, 0xc0, !PT ;  /* 0x0000ffff04047812 */ /* 0x000fe400078ec0ff */
[----:B------:R-:W-:-:S02]  /*173000*/  PRMT R9, R6, 0x3340, R60 ;  /* 0x0000334006097816 */ /* 0x000fc4000000003c */
[----:B------:R-:W-:-:S03]  /*173010*/  PRMT R7, R4, 0x3340, R0 ;  /* 0x0000334004077816 */ /* 0x000fc60000000000 */
[----:B------:R-:W-:Y:S04]  /*173020*/  STL [R1+0x540], R9 ;  /* 0x0005400901007387 */ /* 0x000fe80000100800 */
[----:B------:R0:W-:Y:S01]  /*173030*/  STL [R1+0x1b0], R7 ;  /* 0x0001b00701007387 */ /* 0x0001e20000100800 */
[----:B------:R-:W-:Y:S02]  /*173040*/  IADD3 R54, P0, R58, R34, RZ ;  /* 0x000000223a367210 */ /* 0x000fe40007f1e0ff */
[----:B---3--:R-:W-:Y:S02]  /*173050*/  LOP3.LUT R6, R33, 0xffff, RZ, 0xc0, !PT ;  /* 0x0000ffff21067812 */ /* 0x008fe400078ec0ff */
[----:B--2---:R-:W-:Y:S02]  /*173060*/  LOP3.LUT R4, R31, 0xffff, RZ, 0xc0, !PT ;  /* 0x0000ffff1f047812 */ /* 0x004fe400078ec0ff */
[----:B0-----:R-:W-:-:S02]  /*173070*/  LOP3.LUT R7, R29, 0xffff, RZ, 0xc0, !PT ;  /* 0x0000ffff1d077812 */ /* 0x001fc400078ec0ff */
[----:B------:R-:W-:Y:S02]  /*173080*/  PRMT R60, R4, 0x3340, R0 ;  /* 0x00003340043c7816 */ /* 0x000fe40000000000 */
[----:B------:R-:W-:Y:S01]  /*173090*/  PRMT R9, R6, 0x3340, R7 ;  /* 0x0000334006097816 */ /* 0x000fe20000000007 */
[----:B------:R-:W-:-:S03]  /*1730a0*/  IMAD.X R55, R59, 0x1, R35, P0 ;  /* 0x000000013b377824 */ /* 0x000fc600000e0623 */
[----:B------:R-:W-:-:S05]  /*1730b0*/  PRMT R9, R9, 0x5410, R60 ;  /* 0x0000541009097816 */ /* 0x000fca000000003c */
[----:B------:R0:W-:Y:S04]  /*1730c0*/  STL [R1+0x810], R9 ;  /* 0x0008100901007387 */ /* 0x0001e80000100800 */
[----:B------:R-:W-:Y:S04]  /*1730d0*/  STL.64 [R1+0x9c0], R54 ;  /* 0x0009c03601007387 */ /* 0x000fe80000100a00 */
[----:B------:R-:W2:Y:S04]  /*1730e0*/  LDL.LU R45, [R1+0x5198] ;  /* 0x00519800012d7983 */ /* 0x000ea80000300800 */
[----:B------:R-:W3:Y:S04]  /*1730f0*/  LDL.LU R43, [R1+0x187c] ;  /* 0x00187c00012b7983 */ /* 0x000ee80000300800 */
[----:B------:R-:W3:Y:S04]  /*173100*/  LDL.LU R33, [R1+0x2450] ;  /* 0x0024500001217983 */ /* 0x000ee80000300800 */
        /* <DEDUP_REMOVED lines=12> */
[----:B----4-:R-:W-:Y:S02]  /*1731d0*/  LOP3.LUT R6, R46, 0xffff, RZ, 0xc0, !PT ;  /* 0x0000ffff2e067812 */ /* 0x010fe400078ec0ff */
[----:B------:R-:W-:-:S04]  /*1731e0*/  LOP3.LUT R4, R47, 0xffff, RZ, 0xc0, !PT ;  /* 0x0000ffff2f047812 */ /* 0x000fc800078ec0ff */
[----:B------:R-:W-:Y:S02]  /*1731f0*/  PRMT R60, R4, 0x3340, R0 ;  /* 0x00003340043c7816 */ /* 0x000fe40000000000 */
[----:B0-----:R-:W-:-:S04]  /*173200*/  LOP3.LUT R7, R42, 0xffff, RZ, 0xc0, !PT ;  /* 0x0000ffff2a077812 */ /* 0x001fc800078ec0ff */
[--C-:B------:R-:W-:Y:S02]  /*173210*/  PRMT R9, R6, 0x3340, R7.reuse ;  /* 0x0000334006097816 */ /* 0x100fe40000000007 */
[----:B------:R-:W-:Y:S02]  /*173220*/  SHF.R.U32.HI R6, RZ, 0x8, R6 ;  /* 0x00000008ff067819 */ /* 0x000fe40000011606 */
[----:B------:R-:W-:Y:S02]  /*173230*/  PRMT R9, R9, 0x5410, R60 ;  /* 0x0000541009097816 */ /* 0x000fe4000000003c */
[----:B------:R-:W-:Y:S02]  /*173240*/  SHF.R.U32.HI R60, RZ, 0x8, R7 ;  /* 0x00000008ff3c7819 */ /* 0x000fe40000011607 */
[----:B------:R-:W-:Y:S02]  /*173250*/  IADD3 R46, P0, R58, R38, RZ ;  /* 0x000000263a2e7210 */ /* 0x000fe40007f1e0ff */
[----:B------:R-:W-:-:S02]  /*173260*/  LOP3.LUT R6, R6, 0xffff, RZ, 0xc0, !PT ;  /* 0x0000ffff06067812 */ /* 0x000fc400078ec0ff */
[----:B------:R-:W-:Y:S01]  /*173270*/  LOP3.LUT R60, R60, 0xffff, RZ, 0xc0, !PT ;  /* 0x0000ffff3c3c7812 */ /* 0x000fe200078ec0ff */
[----:B------:R0:W-:Y:S01]  /*173280*/  STL [R1+0x80c], R9 ;  /* 0x00080c0901007387 */ /* 0x0001e20000100800 */
[C---:B------:R-:W-:Y:S02]  /*173290*/  IMAD.X R47, R59.reuse, 0x1, R39, P0 ;  /* 0x000000013b2f7824 */ /* 0x040fe400000e0627 */
[----:B0-----:R-:W-:Y:S02]  /*1732a0*/  PRMT R9, R6, 0x3340, R60 ;  /* 0x0000334006097816 */ /* 0x001fe4000000003c */
[----:B------:R-:W-:Y:S01]  /*1732b0*/  IADD3 R6, P0, R58, R40, RZ ;  /* 0x000000283a067210 */ /* 0x000fe20007f1e0ff */
[----:B------:R0:W-:Y:S04]  /*1732c0*/  STL.64 [R1+0x9b8], R46 ;  /* 0x0009b82e01007387 */ /* 0x0001e80000100a00 */
[----:B------:R-:W-:Y:S01]  /*1732d0*/  IMAD.X R7, R59, 0x1, R41, P0 ;  /* 0x000000013b077824 */ /* 0x000fe200000e0629 */
[----:B------:R-:W-:Y:S01]  /*1732e0*/  SHF.R.U32.HI R59, RZ, 0x8, R4 ;  /* 0x00000008ff3b7819 */ /* 0x000fe20000011604 */
[----:B------:R3:W-:Y:S03]  /*1732f0*/  STL [R1+0x538], R9 ;  /* 0x0005380901007387 */ /* 0x0007e60000100800 */
[----:B------:R-:W-:Y:S01]  /*173300*/  LOP3.LUT R59, R59, 0xffff, RZ, 0xc0, !PT ;  /* 0x0000ffff3b3b7812 */ /* 0x000fe200078ec0ff */
[----:B0-----:R-:W4:Y:S04]  /*173310*/  LDL.LU R46, [R1+0x18fc] ;  /* 0x0018fc00012e7983 */ /* 0x001f280000300800 */
[----:B------:R-:W4:Y:S04]  /*173320*/  LDL.LU R47, [R1+0x519c] ;  /* 0x00519c00012f7983 */ /* 0x000f280000300800 */
[----:B------:R0:W-:Y:S04]  /*173330*/  STL.64 [R1+0x9b0], R6 ;  /* 0x0009b00601007387 */ /* 0x0001e80000100a00 */
[----:B------:R-:W4:Y:S01]  /*173340*/  LDL.LU R42, [R1+0x2454] ;  /* 0x00245400012a7983 */ /* 0x000f220000300800 */
[----:B--2---:R-:W-:-:S02]  /*173350*/  LOP3.LUT R4, R45, 0xffff, RZ, 0xc0, !PT ;  /* 0x0000ffff2d047812 */ /* 0x004fc400078ec0ff */
[----:B---3--:R-:W-:Y:S02]  /*173360*/  LOP3.LUT R9, R43, 0xffff, RZ, 0xc0, !PT ;  /* 0x0000ffff2b097812 */ /* 0x008fe400078ec0ff */
[----:B0-----:R-:W-:-:S05]  /*173370*/  PRMT R6, R59, 0x3340, R0 ;  /* 0x000033403b067816 */ /* 0x001fca0000000000 */
[----:B------:R0:W-:Y:S01]  /*173380*/  STL [R1+0x1a8], R6 ;  /* 0x0001a80601007387 */ /* 0x0001e20000100800 */
[----:B------:R-:W-:Y:S02]  /*173390*/  PRMT R59, R9, 0x3340, R0 ;  /* 0x00003340093b7816 */ /* 0x000fe40000000000 */
[----:B------:R-:W-:Y:S02]  /*1733a0*/  LOP3.LUT R11, R31, 0xffff, RZ, 0xc0, !PT ;  /* 0x0000ffff1f0b7812 */ /* 0x000fe400078ec0ff */
[----:B------:R-:W-:Y:S02]  /*1733b0*/  LOP3.LUT R31, R61, 0xffff, RZ, 0xc0, !PT ;  /* 0x0000ffff3d1f7812 */ /* 0x000fe400078ec0ff */
[----:B------:R-:W-:Y:S01]  /*1733c0*/  LOP3.LUT R7, R29, 0xffff, RZ, 0xc0, !PT ;  /* 0x0000ffff1d077812 */ /* 0x000fe200078ec0ff */
[----:B------:R-:W2:Y:S01]  /*1733d0*/  LDL.LU R61, [R1+0x6cfc] ;  /* 0x006cfc00013d7983 */ /* 0x000ea20000300800 */
[----:B0-----:R-:W-:-:S04]  /*1733e0*/  LOP3.LUT R6, R33, 0xffff, RZ, 0xc0, !PT ;  /* 0x0000ffff21067812 */ /* 0x001fc800078ec0ff */
[----:B------:R-:W-:-:S04]  /*1733f0*/  PRMT R60, R4, 0x3340, R6 ;  /* 0x00003340043c7816 */ /* 0x000fc80000000006 */
[----:B------:R-:W-:Y:S02]  /*173400*/  PRMT R15, R60, 0x5410, R59 ;  /* 0x000054103c0f7816 */ /* 0x000fe4000000003b */
[----:B------:R-:W-:Y:S02]  /*173410*/  PRMT R59, R31, 0x3340, R0 ;  /* 0x000033401f3b7816 */ /* 0x000fe40000000000 */
[----:B------:R-:W-:Y:S01]  /*173420*/  PRMT R60, R11, 0x3340, R7 ;  /* 0x000033400b3c7816 */ /* 0x000fe20000000007 */
[----:B------:R0:W-:Y:S03]  /*173430*/  STL [R1+0x804], R15 ;  /* 0x0008040f01007387 */ /* 0x0001e60000100800 */
[----:B0-----:R-:W-:-:S05]  /*173440*/  PRMT R15, R60, 0x5410, R59 ;  /* 0x000054103c0f7816 */ /* 0x001fca000000003b */
[----:B------:R-:W-:Y:S04]  /*173450*/  STL [R1+0x808], R15 ;  /* 0x0008080f01007387 */ /* 0x000fe80000100800 */
[----:B------:R-:W3:Y:S04]  /*173460*/  LDL.LU R45, [R1+0x2848] ;  /* 0x00284800012d7983 */ /* 0x000ee80000300800 */
[----:B------:R-:W2:Y:S04]  /*173470*/  LDL.LU R43, [R1+0x17dc] ;  /* 0x0017dc00012b7983 */ /* 0x000ea80000300800 */
[----:B------:R-:W2:Y:S01]  /*173480*/  LDL.LU R33, [R1+0x19e8] ;  /* 0x0019e80001217983 */ /* 0x000ea20000300800 */
        /* <DEDUP_REMOVED lines=9> */
[----:B------:R-:W-:-:S03]  /*173520*/  PRMT R7, R4, 0x3340, R6 ;  /* 0x0000334004077816 */ /* 0x000fc60000000006 */
[----:B------:R-:W-:Y:S04]  /*173530*/  STL [R1+0x6ae4], R29 ;  /* 0x006ae41d01007387 */ /* 0x000fe80000100800 */
[----:B------:R0:W-:Y:S01]  /*173540*/  STL [R1+0x530], R7 ;  /* 0x0005300701007387 */ /* 0x0001e20000100800 */
[----:B------:R-:W-:Y:S01]  /*173550*/  VIADD R58, R58, UR6 ;  /* 0x000000063a3a7c36 */ /* 0x000fe20008000000 */
[----:B------:R-:W-:-:S04]  /*173560*/  ULDC UR6, c[0x0][0x248] ;  /* 0x0000920000067ab9 */ /* 0x000fc80000000800 */
[----:B------:R-:W-:Y:S02]  /*173570*/  IADD3 R54, P0, R58, R36, RZ ;  /* 0x000000243a367210 */ /* 0x000fe40007f1e0ff */
[----:B----4-:R-:W-:Y:S02]  /*173580*/  LOP3.LUT R4, R46, 0xffff, RZ, 0xc0, !PT ;  /* 0x0000ffff2e047812 */ /* 0x010fe400078ec0ff */
[----:B------:R-:W-:Y:S02]  /*173590*/  LOP3.LUT R6, R47, 0xffff, RZ, 0xc0, !PT ;  /* 0x0000ffff2f067812 */ /* 0x000fe400078ec0ff */
[----:B0-----:R-:W-:Y:S02]  /*1735a0*/  LOP3.LUT R7, R42, 0xffff, RZ, 0xc0, !PT ;  /* 0x0000ffff2a077812 */ /* 0x001fe400078ec0ff */
[----:B------:R-:W-:Y:S01]  /*1735b0*/  PRMT R59, R4, 0x3340, R0 ;  /* 0x00003340043b7816 */ /* 0x000fe20000000000 */
[----:B------:R-:W4:Y:S04]  /*1735c0*/  LDL.LU R47, [R1+0x283c] ;  /* 0x00283c00012f7983 */ /* 0x000f280000300800 */
[----:B------:R-:W4:Y:S01]  /*1735d0*/  LDL.LU R42, [R1+0x19f8] ;  /* 0x0019f800012a7983 */ /* 0x000f220000300800 */
        /* <DEDUP_REMOVED lines=9> */
[----:B------:R-:W-:-:S03]  /*173670*/  IMAD.X R55, R59, 0x1, R37, P0 ;  /* 0x000000013b377824 */ /* 0x000fc600000e0625 */
[----:B------:R-:W-:Y:S02]  /*173680*/  PRMT R7, R6, 0x3340, R60 ;  /* 0x0000334006077816 */ /* 0x000fe4000000003c */
[----:B------:R-:W-:Y:S01]  /*173690*/  PRMT R6, R4, 0x3340, R0 ;  /* 0x0000334004067816 */ /* 0x000fe20000000000 */
[----:B------:R-:W-:Y:S04]  /*1736a0*/  STL [R1+0x800], R11 ;  /* 0x0008000b01007387 */ /* 0x000fe80000100800 */
[----:B------:R0:W-:Y:S04]  /*1736b0*/  STL.64 [R1+0x998], R54 ;  /* 0x0009983601007387 */ /* 0x0001e80000100a00 */
[----:B------:R2:W-:Y:S04]  /*1736c0*/  STL [R1+0x528], R7 ;  /* 0x0005280701007387 */ /* 0x0005e80000100800 */
[----:B------:R1:W-:Y:S01]  /*1736d0*/  STL [R1+0x1a4], R6 ;  /* 0x0001a40601007387 */ /* 0x0003e20000100800 */
[----:B0-----:R-:W-:-:S05]  /*1736e0*/  IADD3 R54, P0, R58, R34, RZ ;  /* 0x000000223a367210 */ /* 0x001fca0007f1e0ff */
[----:B------:R-:W-:Y:S01]  /*1736f0*/  IMAD.X R55, R59, 0x1, R35, P0 ;  /* 0x000000013b377824 */ /* 0x000fe200000e0623 */
[----:B---3--:R-:W-:Y:S02]  /*173700*/  LOP3.LUT R4, R45, 0xffff, RZ, 0xc0, !PT ;  /* 0x0000ffff2d047812 */ /* 0x008fe400078ec0ff */
[----:B--2---:R-:W-:Y:S02]  /*173710*/  LOP3.LUT R7, R43, 0xffff, RZ, 0xc0, !PT ;  /* 0x0000ffff2b077812 */ /* 0x004fe400078ec0ff */
[----:B-1----:R-:W-:Y:S02]  /*173720*/  LOP3.LUT R6, R33, 0xffff, RZ, 0xc0, !PT ;  /* 0x0000ffff21067812 */ /* 0x002fe400078ec0ff */
[----:B------:R-:W-:Y:S02]  /*173730*/  PRMT R60, R7, 0x3340, R0 ;  /* 0x00003340073c7816 */ /* 0x000fe40000000000 */
[----:B------:R-:W-:-:S04]  /*173740*/  PRMT R11, R4, 0x3340, R6 ;  /* 0x00003340040b7816 */ /* 0x000fc80000000006 */
[----:B------:R-:W-:-:S05]  /*173750*/  PRMT R11, R11, 0x5410, R60 ;  /* 0x000054100b0b7816 */ /* 0x000fca000000003c */
[----:B------:R0:W-:Y:S04]  /*173760*/  STL [R1+0x7fc], R11 ;  /* 0x0007fc0b01007387 */ /* 0x0001e80000100800 */
[----:B------:R-:W2:Y:S04]  /*173770*/  LDL.LU R45, [R1+0x51a0] ;  /* 0x0051a000012d7983 */ /* 0x000ea80000300800 */
[----:B------:R-:W3:Y:S04]  /*173780*/  LDL.LU R43, [R1+0x1928] ;  /* 0x00192800012b7983 */ /* 0x000ee80000300800 */
[----:B------:R1:W-:Y:S04]  /*173790*/  STL.64 [R1+0x990], R54 ;  /* 0x0009903601007387 */ /* 0x0003e80000100a00 */
        /* <DEDUP_REMOVED lines=8> */
[----:B------:R-:W-:Y:S02]  /*173820*/  PRMT R9, R4, 0x3340, R6 ;  /* 0x0000334004097816 */ /* 0x000fe40000000006 */
[----:B------:R-:W-:Y:S01]  /*173830*/  LOP3.LUT R4, R61, 0xffff, RZ, 0xc0, !PT ;  /* 0x0000ffff3d047812 */ /* 0x000fe200078ec0ff */
[----:B------:R-:W-:Y:S04]  /*173840*/  STL [R1+0x1a0], R11 ;  /* 0x0001a00b01007387 */ /* 0x000fe80000100800 */
[----:B------:R0:W-:Y:S01]  /*173850*/  STL [R1+0x52c], R9 ;  /* 0x00052c0901007387 */ /* 0x0001e20000100800 */
[----:B------:R-:W-:Y:S02]  /*173860*/  PRMT R60, R4, 0x3340, R0 ;  /* 0x00003340043c7816 */ /* 0x000fe40000000000 */
[----:B-1----:R-:W-:Y:S01]  /*173870*/  IADD3 R54, P0, R58, R38, RZ ;  /* 0x000000263a367210 */ /* 0x002fe20007f1e0ff */
[----:B------:R-:W3:Y:S04]  /*173880*/  LDL.LU R61, [R1+0x6cf8] ;  /* 0x006cf800013d7983 */ /* 0x000ee80000300800 */
[----:B------:R-:W3:Y:S01]  /*173890*/  LDL.LU R46, [R1+0x192c] ;  /* 0x00192c00012e7983 */ /* 0x000ee20000300800 */
[----:B------:R-:W-:Y:S01]  /*1738a0*/  IMAD.X R55, R59, 0x1, R39, P0 ;  /* 0x000000013b377824 */ /* 0x000fe200000e0627 */
[----:B----4-:R-:W-:-:S02]  /*1738b0*/  LOP3.LUT R6, R47, 0xffff, RZ, 0xc0, !PT ;  /* 0x0000ffff2f067812 */ /* 0x010fc400078ec0ff */
[----:B0-----:R-:W-:Y:S01]  /*1738c0*/  LOP3.LUT R9, R42, 0xffff, RZ, 0xc0, !PT ;  /* 0x0000ffff2a097812 */ /* 0x001fe200078ec0ff */
[----:B------:R-:W4:Y:S03]  /*1738d0*/  LDL.LU R47, [R1+0x51a4] ;  /* 0x0051a400012f7983 */ /* 0x000f260000300800 */
[----:B------:R-:W-:-:S04]  /*1738e0*/  PRMT R11, R6, 0x3340, R9 ;  /* 0x00003340060b7816 */ /* 0x000fc80000000009 */
[----:B------:R-:W-:Y:S02]  /*1738f0*/  PRMT R11, R11, 0x5410, R60 ;  /* 0x000054100b0b7816 */ /* 0x000fe4000000003c */
[----:B------:R-:W-:Y:S02]  /*173900*/  SHF.R.U32.HI R6, RZ, 0x8, R6 ;  /* 0x00000008ff067819 */ /* 0x000fe40000011606 */
[----:B------:R-:W-:Y:S01]  /*173910*/  SHF.R.U32.HI R60, RZ, 0x8, R9 ;  /* 0x00000008ff3c7819 */ /* 0x000fe20000011609 */
[----:B------:R-:W-:Y:S04]  /*173920*/  STL [R1+0x7f8], R11 ;  /* 0x0007f80b01007387 */ /* 0x000fe80000100800 */
[----:B------:R-:W4:Y:S04]  /*173930*/  LDL.LU R42, [R1+0x2464] ;  /* 0x00246400012a7983 */ /* 0x000f280000300800 */
[----:B------:R0:W-:Y:S01]  /*173940*/  STL.64 [R1+0x978], R54 ;  /* 0x0009783601007387 */ /* 0x0001e20000100a00 */
[----:B------:R-:W-:-:S02]  /*173950*/  LOP3.LUT R6, R6, 0xffff, RZ, 0xc0, !PT ;  /* 0x0000ffff06067812 */ /* 0x000fc400078ec0ff */
        /* <DEDUP_REMOVED lines=10> */
[----:B--2---:R-:W-:Y:S02]  /*173a00*/  LOP3.LUT R4, R45, 0xffff, RZ, 0xc0, !PT ;  /* 0x0000ffff2d047812 */ /* 0x004fe400078ec0ff */
[----:B---3--:R-:W-:Y:S02]  /*173a10*/  LOP3.LUT R9, R43, 0xffff, RZ, 0xc0, !PT ;  /* 0x0000ffff2b097812 */ /* 0x008fe400078ec0ff */
[----:B0-----:R-:W-:Y:S02]  /*173a20*/  LOP3.LUT R6, R33, 0xffff, RZ, 0xc0, !PT ;  /* 0x0000ffff21067812 */ /* 0x001fe400078ec0ff */
[----:B------:R-:W-:Y:S02]  /*173a30*/  PRMT R59, R9, 0x3340, R0 ;  /* 0x00003340093b7816 */ /* 0x000fe40000000000 */
[----:B------:R-:W-:-:S04]  /*173a40*/  PRMT R60, R4, 0x3340, R6 ;  /* 0x00003340043c7816 */ /* 0x000fc80000000006 */
[----:B------:R-:W-:-:S05]  /*173a50*/  PRMT R11, R60, 0x5410, R59 ;  /* 0x000054103c0b7816 */ /* 0x000fca000000003b */
[----:B------:R-:W-:Y:S04]  /*173a60*/  STL [R1+0x7f4], R11 ;  /* 0x0007f40b01007387 */ /* 0x000fe80000100800 */
[----:B------:R-:W2:Y:S04]  /*173a70*/  LDL.LU R33, [R1+0x2858] ;  /* 0x0028580001217983 */ /* 0x000ea80000300800 */
        /* <DEDUP_REMOVED lines=8> */
[----:B------:R-:W-:-:S02]  /*173b00*/  PRMT R6, R59, 0x3340, R0 ;  /* 0x000033403b067816 */ /* 0x000fc40000000000 */
[----:B------:R-:W-:Y:S02]  /*173b10*/  PRMT R7, R4, 0x3340, R60 ;  /* 0x0000334004077816 */ /* 0x000fe4000000003c */
[----:B------:R-:W-:Y:S01]  /*173b20*/  LOP3.LUT R4, R46, 0xffff, RZ, 0xc0, !PT ;  /* 0x0000ffff2e047812 */ /* 0x000fe200078ec0ff */
[----:B------:R4:W-:Y:S04]  /*173b30*/  STL [R1+0x198], R6 ;  /* 0x0001980601007387 */ /* 0x0009e80000100800 */
[----:B------:R0:W-:Y:S01]  /*173b40*/  STL [R1+0x520], R7 ;  /* 0x0005200701007387 */ /* 0x0001e20000100800 */
[----:B------:R-:W-:Y:S01]  /*173b50*/  PRMT R59, R4, 0x3340, R0 ;  /* 0x00003340043b7816 */ /* 0x000fe20000000000 */
[----:B------:R-:W-:Y:S01]  /*173b60*/  VIADD R58, R58, UR6 ;  /* 0x000000063a3a7c36 */ /* 0x000fe20008000000 */
[----:B------:R-:W-:-:S04]  /*173b70*/  ULDC UR6, c[0x0][0x248] ;  /* 0x0000920000067ab9 */ /* 0x000fc80000000800 */
[----:B------:R-:W-:Y:S02]  /*173b80*/  IADD3 R46, P0, R58, R36, RZ ;  /* 0x000000243a2e7210 */ /* 0x000fe40007f1e0ff */
[----:B----4-:R-:W-:Y:S02]  /*173b90*/  LOP3.LUT R6, R47, 0xffff, RZ, 0xc0, !PT ;  /* 0x0000ffff2f067812 */ /* 0x010fe400078ec0ff */
[----:B0-----:R-:W-:-:S04]  /*173ba0*/  LOP3.LUT R7, R42, 0xffff, RZ, 0xc0, !PT ;  /* 0x0000ffff2a077812 */ /* 0x001fc800078ec0ff */
[----:B------:R-:W-:-:S04]  /*173bb0*/  PRMT R60, R6, 0x3340, R7 ;  /* 0x00003340063c7816 */ /* 0x000fc80000000007 */
[----:B------:R-:W-:Y:S02]  /*173bc0*/  PRMT R11, R60, 0x5410, R59 ;  /* 0x000054103c0b7816 */ /* 0x000fe4000000003b */
[----:B------:R-:W-:Y:S02]  /*173bd0*/  SHF.R.S32.HI R59, RZ, 0x1f, R58 ;  /* 0x0000001fff3b7819 */ /* 0x000fe4000001143a */
[----:B------:R-:W-:Y:S02]  /*173be0*/  SHF.R.U32.HI R60, RZ, 0x8, R9 ;  /* 0x00000008ff3c7819 */ /* 0x000fe40000011609 */
[----:B------:R-:W-:Y:S02]  /*173bf0*/  SHF.R.U32.HI R6, RZ, 0x8, R6 ;  /* 0x00000008ff067819 */ /* 0x000fe40000011606 */
[----:B------:R-:W-:Y:S01]  /*173c00*/  SHF.R.U32.HI R7, RZ, 0x8, R7 ;  /* 0x00000008ff077819 */ /* 0x000fe20000011607 */
[----:B------:R-:W-:Y:S01]  /*173c10*/  IMAD.X R47, R59, 0x1, R37, P0 ;  /* 0x000000013b2f7824 */ /* 0x000fe200000e0625 */
[----:B------:R-:W-:Y:S01]  /*173c20*/  LOP3.LUT R60, R60, 0xffff, RZ, 0xc0, !PT ;  /* 0x0000ffff3c3c7812 */ /* 0x000fe200078ec0ff */
[----:B------:R-:W-:Y:S04]  /*173c30*/  STL [R1+0x7f0], R11 ;  /* 0x0007f00b01007387 */ /* 0x000fe80000100800 */
[----:B------:R0:W-:Y:S01]  /*173c40*/  STL.64 [R1+0x968], R46 ;  /* 0x0009682e01007387 */ /* 0x0001e20000100a00 */
[----:B------:R-:W-:-:S02]  /*173c50*/  LOP3.LUT R6, R6, 0xffff, RZ, 0xc0, !PT ;  /* 0x0000ffff06067812 */ /* 0x000fc400078ec0ff */
[----:B------:R-:W-:Y:S02]  /*173c60*/  PRMT R9, R60, 0x3340, R0 ;  /* 0x000033403c097816 */ /* 0x000fe40000000000 */
[----:B------:R-:W-:Y:S01]  /*173c70*/  LOP3.LUT R7, R7, 0xffff, RZ, 0xc0, !PT ;  /* 0x0000ffff07077812 */ /* 0x000fe200078ec0ff */
[----:B------:R-:W4:Y:S04]  /*173c80*/  LDL.LU R42, [R1+0x284c] ;  /* 0x00284c00012a7983 */ /* 0x000f280000300800 */
[----:B------:R-:W4:Y:S01]  /*173c90*/  LDL.LU R49, [R1+0x1a4c] ;  /* 0x001a4c0001317983 */ /* 0x000f220000300800 */
[----:B------:R-:W-:-:S03]  /*173ca0*/  PRMT R6, R6, 0x3340, R7 ;  /* 0x0000334006067816 */ /* 0x000fc60000000007 */
[----:B0-----:R-:W4:Y:S04]  /*173cb0*/  LDL.LU R46, [R1+0x51a8] ;  /* 0x0051a800012e7983 */ /* 0x001f280000300800 */
[----:B------:R3:W-:Y:S04]  /*173cc0*/  STL [R1+0x194], R9 ;  /* 0x0001940901007387 */ /* 0x0007e80000100800 */
[----:B------:R-:W4:Y:S01]  /*173cd0*/  LDL.LU R47, [R1+0x194c] ;  /* 0x00194c00012f7983 */ /* 0x000f220000300800 */
[----:B------:R-:W-:-:S05]  /*173ce0*/  IADD3 R54, P0, R58, R34, RZ ;  /* 0x000000223a367210 */ /* 0x000fca0007f1e0ff */
[----:B------:R-:W-:Y:S01]  /*173cf0*/  IMAD.X R55, R59, 0x1, R35, P0 ;  /* 0x000000013b377824 */ /* 0x000fe200000e0623 */
[----:B--2---:R-:W-:Y:S02]  /*173d00*/  LOP3.LUT R7, R33, 0xffff, RZ, 0xc0, !PT ;  /* 0x0000ffff21077812 */ /* 0x004fe400078ec0ff */
[----:B------:R-:W2:Y:S04]  /*173d10*/  LDL.LU R33, [R1+0x2470] ;  /* 0x0024700001217983 */ /* 0x000ea80000300800 */
[----:B------:R0:W-:Y:S01]  /*173d20*/  STL [R1+0x51c], R6 ;  /* 0x00051c0601007387 */ /* 0x0001e20000100800 */
[----:B---3--:R-:W-:-:S04]  /*173d30*/  LOP3.LUT R9, R43, 0xffff, RZ, 0xc0, !PT ;  /* 0x0000ffff2b097812 */ /* 0x008fc800078ec0ff */
[----:B------:R-:W-:Y:S02]  /*173d40*/  PRMT R11, R7, 0x3340, R9 ;  /* 0x00003340070b7816 */ /* 0x000fe40000000009 */
[----:B0-----:R-:W-:-:S04]  /*173d50*/  LOP3.LUT R6, R45, 0xffff, RZ, 0xc0, !PT ;  /* 0x0000ffff2d067812 */ /* 0x001fc800078ec0ff */
[----:B------:R-:W-:Y:S02]  /*173d60*/  PRMT R60, R6, 0x3340, R0 ;  /* 0x00003340063c7816 */ /* 0x000fe40000000000 */
        /* <DEDUP_REMOVED lines=8> */
[----:B------:R-:W-:Y:S02]  /*173df0*/  PRMT R9, R6, 0x3340, R0 ;  /* 0x0000334006097816 */ /* 0x000fe40000000000 */
[----:B------:R-:W-:Y:S02]  /*173e00*/  IADD3 R6, P0, R58, R38, RZ ;  /* 0x000000263a067210 */ /* 0x000fe40007f1e0ff */
[----:B0-----:R-:W-:Y:S02]  /*173e10*/  PRMT R11, R7, 0x3340, R60 ;  /* 0x00003340070b7816 */ /* 0x001fe4000000003c */
[----:B------:R-:W-:Y:S01]  /*173e20*/  SHF.R.U32.HI R60, RZ, 0x8, R4 ;  /* 0x00000008ff3c7819 */ /* 0x000fe20000011604 */
[----:B------:R-:W-:-:S03]  /*173e30*/  IMAD.X R7, R59, 0x1, R39, P0 ;  /* 0x000000013b077824 */ /* 0x000fc600000e0627 */
[----:B------:R-:W-:Y:S01]  /*173e40*/  LOP3.LUT R60, R60, 0xffff, RZ, 0xc0, !PT ;  /* 0x0000ffff3c3c7812 */ /* 0x000fe200078ec0ff */
[----:B------:R-:W-:Y:S04]  /*173e50*/  STL.64 [R1+0x960], R54 ;  /* 0x0009603601007387 */ /* 0x000fe80000100a00 */
[----:B------:R4:W-:Y:S04]  /*173e60*/  STL [R1+0x518], R11 ;  /* 0x0005180b01007387 */ /* 0x0009e80000100800 */
[----:B------:R0:W-:Y:S01]  /*173e70*/  STL [R1+0x190], R9 ;  /* 0x0001900901007387 */ /* 0x0001e20000100800 */
[----:B------:R-:W-:-:S03]  /*173e80*/  PRMT R4, R60, 0x3340, R0 ;  /* 0x000033403c047816 */ /* 0x000fc60000000000 */
[----:B------:R1:W-:Y:S04]  /*173e90*/  STL.64 [R1+0x948], R6 ;  /* 0x0009480601007387 */ /* 0x0003e80000100a00 */
[----:B------:R-:W3:Y:S04]  /*173ea0*/  LDL.LU R51, [R1+0x51ac] ;  /* 0x0051ac0001337983 */ /* 0x000ee80000300800 */
[----:B------:R-:W3:Y:S04]  /*173eb0*/  LDL.LU R45, [R1+0x195c] ;  /* 0x00195c00012d7983 */ /* 0x000ee80000300800 */
[----:B------:R1:W-:Y:S04]  /*173ec0*/  STL [R1+0x18c], R4 ;  /* 0x00018c0401007387 */ /* 0x0003e80000100800 */
[----:B------:R-:W3:Y:S01]  /*173ed0*/  LDL.LU R43, [R1+0x2474] ;  /* 0x00247400012b7983 */ /* 0x000ee20000300800 */
[----:B----4-:R-:W-:-:S02]  /*173ee0*/  LOP3.LUT R11, R42, 0xffff, RZ, 0xc0, !PT ;  /* 0x0000ffff2a0b7812 */ /* 0x010fc400078ec0ff */
[----:B------:R-:W-:Y:S02]  /*173ef0*/  LOP3.LUT R42, R61, 0xffff, RZ, 0xc0, !PT ;  /* 0x0000ffff3d2a7812 */ /* 0x000fe400078ec0ff */
[----:B0-----:R-:W-:Y:S01]  /*173f00*/  LOP3.LUT R9, R49, 0xffff, RZ, 0xc0, !PT ;  /* 0x0000ffff31097812 */ /* 0x001fe200078ec0ff */
[----:B------:R-:W4:Y:S01]  /*173f10*/  LDL.LU R61, [R1+0x6cf4] ;  /* 0x006cf400013d7983 */ /* 0x000f220000300800 */
[----:B------:R-:W-:Y:S02]  /*173f20*/  PRMT R60, R42, 0x3340, R0 ;  /* 0x000033402a3c7816 */ /* 0x000fe40000000000 */
[----:B------:R-:W-:Y:S02]  /*173f30*/  PRMT R15, R11, 0x3340, R9 ;  /* 0x000033400b0f7816 */ /* 0x000fe40000000009 */
[----:B-1----:R-:W-:Y:S02]  /*173f40*/  LOP3.LUT R6, R46, 0xffff, RZ, 0xc0, !PT ;  /* 0x0000ffff2e067812 */ /* 0x002fe400078ec0ff */
[----:B------:R-:W-:-:S02]  /*173f50*/  LOP3.LUT R4, R47, 0xffff, RZ, 0xc0, !PT ;  /* 0x0000ffff2f047812 */ /* 0x000fc400078ec0ff */
[----:B------:R-:W-:Y:S02]  /*173f60*/  PRMT R19, R15, 0x5410, R60 ;  /* 0x000054100f137816 */ /* 0x000fe4000000003c */
[----:B------:R-:W-:Y:S02]  /*173f70*/  IADD3 R46, P0, R58, R40, RZ ;  /* 0x000000283a2e7210 */ /* 0x000fe40007f1e0ff */
[----:B------:R-:W-:-:S03]  /*173f80*/  PRMT R60, R4, 0x3340, R0 ;  /* 0x00003340043c7816 */ /* 0x000fc60000000000 */
[----:B------:R-:W-:Y:S01]  /*173f90*/  IMAD.X R47, R59, 0x1, R41, P0 ;  /* 0x000000013b2f7824 */ /* 0x000fe200000e0629 */
[----:B------:R-:W-:Y:S01]  /*173fa0*/  STL [R1+0x7e8], R19 ;  /* 0x0007e81301007387 */ /* 0x000fe20000100800 */
[----:B------:R-:W-:-:S04]  /*173fb0*/  SHF.R.U32.HI R59, RZ, 0x8, R9 ;  /* 0x00000008ff3b7819 */ /* 0x000fc80000011609 */
[----:B------:R-:W-:Y:S02]  /*173fc0*/  LOP3.LUT R59, R59, 0xffff, RZ, 0xc0, !PT ;  /* 0x0000ffff3b3b7812 */ /* 0x000fe400078ec0ff */
[----:B--2---:R-:W-:-:S04]  /*173fd0*/  LOP3.LUT R7, R33, 0xffff, RZ, 0xc0, !PT ;  /* 0x0000ffff21077812 */ /* 0x004fc800078ec0ff */
[----:B------:R-:W-:-:S04]  /*173fe0*/  PRMT R15, R6, 0x3340, R7 ;  /* 0x00003340060f7816 */ /* 0x000fc80000000007 */
[----:B------:R-:W-:-:S05]  /*173ff0*/  PRMT R15, R15, 0x5410, R60 ;  /* 0x000054100f0f7816 */ /* 0x000fca000000003c */
[----:B------:R-:W-:Y:S04]  /*174000*/  STL [R1+0x7e4], R15 ;  /* 0x0007e40f01007387 */ /* 0x000fe80000100800 */
[----:B------:R0:W-:Y:S04]  /*174010*/  STL.64 [R1+0x940], R46 ;  /* 0x0009402e01007387 */ /* 0x0001e80000100a00 */
[----:B------:R-:W2:Y:S01]  /*174020*/  LDL.LU R49, [R1+0x2868] ;  /* 0x0028680001317983 */ /* 0x000ea20000300800 */
[----:B------:R-:W-:Y:S02]  /*174030*/  SHF.R.U32.HI R60, RZ, 0x8, R11 ;  /* 0x00000008ff3c7819 */ /* 0x000fe4000001160b */
[----:B------:R-:W-:-:S02]  /*174040*/  SHF.R.U32.HI R6, RZ, 0x8, R6 ;  /* 0x00000008ff067819 */ /* 0x000fc40000011606 */
[----:B------:R-:W-:Y:S01]  /*174050*/  SHF.R.U32.HI R7, RZ, 0x8, R7 ;  /* 0x00000008ff077819 */ /* 0x000fe20000011607 */
[----:B0-----:R-:W4:Y:S04]  /*174060*/  LDL.LU R46, [R1+0x1858] ;  /* 0x00185800012e7983 */ /* 0x001f280000300800 */
[----:B------:R-:W4:Y:S01]  /*174070*/  LDL.LU R47, [R1+0x1aac] ;  /* 0x001aac00012f7983 */ /* 0x000f220000300800 */
[----:B------:R-:W-:Y:S02]  /*174080*/  LOP3.LUT R60, R60, 0xffff, RZ, 0xc0, !PT ;  /* 0x0000ffff3c3c7812 */ /* 0x000fe400078ec0ff */
[----:B------:R-:W-:Y:S02]  /*174090*/  LOP3.LUT R6, R6, 0xffff, RZ, 0xc0, !PT ;  /* 0x0000ffff06067812 */ /* 0x000fe400078ec0ff */
[----:B------:R-:W-:-:S02]  /*1740a0*/  LOP3.LUT R7, R7, 0xffff, RZ, 0xc0, !PT ;  /* 0x0000ffff07077812 */ /* 0x000fc400078ec0ff */
[----:B------:R-:W-:Y:S02]  /*1740b0*/  PRMT R33, R60, 0x3340, R59 ;  /* 0x000033403c217816 */ /* 0x000fe4000000003b */
[----:B------:R-:W-:-:S03]  /*1740c0*/  PRMT R7, R6, 0x3340, R7 ;  /* 0x0000334006077816 */ /* 0x000fc60000000007 */
[----:B------:R-:W-:Y:S04]  /*1740d0*/  STL [R1+0x6ae8], R33 ;  /* 0x006ae82101007387 */ /* 0x000fe80000100800 */
[----:B------:R0:W-:Y:S01]  /*1740e0*/  STL [R1+0x514], R7 ;  /* 0x0005140701007387 */ /* 0x0001e20000100800 */
[----:B---3--:R-:W-:Y:S02]  /*1740f0*/  LOP3.LUT R9, R51, 0xffff, RZ, 0xc0, !PT ;  /* 0x0000ffff33097812 */ /* 0x008fe400078ec0ff */
[----:B------:R-:W-:Y:S02]  /*174100*/  LOP3.LUT R6, R45, 0xffff, RZ, 0xc0, !PT ;  /* 0x0000ffff2d067812 */ /* 0x000fe400078ec0ff */
[----:B0-----:R-:W-:Y:S02]  /*174110*/  LOP3.LUT R7, R43, 0xffff, RZ, 0xc0, !PT ;  /* 0x0000ffff2b077812 */ /* 0x001fe400078ec0ff */
[----:B------:R-:W-:-:S02]  /*174120*/  PRMT R59, R6, 0x3340, R0 ;  /* 0x00003340063b7816 */ /* 0x000fc40000000000 */
[----:B------:R-:W-:-:S04]  /*174130*/  PRMT R60, R9, 0x3340, R7 ;  /* 0x00003340093c7816 */ /* 0x000fc80000000007 */
[----:B------:R-:W-:-:S05]  /*174140*/  PRMT R11, R60, 0x5410, R59 ;  /* 0x000054103c0b7816 */ /* 0x000fca000000003b */
[----:B------:R-:W-:Y:S04]  /*174150*/  STL [R1+0x7e0], R11 ;  /* 0x0007e00b01007387 */ /* 0x000fe80000100800 */
[----:B------:R-:W3:Y:S01]  /*174160*/  LDL.LU R45, [R1+0x285c] ;  /* 0x00285c00012d7983 */ /* 0x000ee20000300800 */
[----:B------:R-:W-:Y:S02]  /*174170*/  SHF.R.U32.HI R60, RZ, 0x8, R9 ;  /* 0x00000008ff3c7819 */ /* 0x000fe40000011609 */
[----:B------:R-:W-:Y:S01]  /*174180*/  SHF.R.U32.HI R59, RZ, 0x8, R7 ;  /* 0x00000008ff3b7819 */ /* 0x000fe20000011607 */
[----:B------:R-:W-:Y:S01]  /*174190*/  VIADD R58, R58, UR6 ;  /* 0x000000063a3a7c36 */ /* 0x000fe20008000000 */
[----:B------:R-:W-:Y:S02]  /*1741a0*/  SHF.R.U32.HI R4, RZ, 0x8, R4 ;  /* 0x00000008ff047819 */ /* 0x000fe40000011604 */
[----:B------:R-:W-:-:S02]  /*1741b0*/  LOP3.LUT R60, R60, 0xffff, RZ, 0xc0, !PT ;  /* 0x0000ffff3c3c7812 */ /* 0x000fc400078ec0ff */
[----:B------:R-:W-:Y:S01]  /*1741c0*/  LOP3.LUT R59, R59, 0xffff, RZ, 0xc0, !PT ;  /* 0x0000ffff3b3b7812 */ /* 0x000fe200078ec0ff */
[----:B------:R-:W3:Y:S01]  /*1741d0*/  LDL.LU R43, [R1+0x1acc] ;  /* 0x001acc00012b7983 */ /* 0x000ee20000300800 */
[----:B------:R-:W-:Y:S02]  /*1741e0*/  ULDC UR6, c[0x0][0x248] ;  /* 0x0000920000067ab9 */ /* 0x000fe40000000800 */
[----:B------:R-:W-:Y:S02]  /*1741f0*/  PRMT R7, R60, 0x3340, R59 ;  /* 0x000033403c077816 */ /* 0x000fe4000000003b */
[----:B------:R-:W-:Y:S02]  /*174200*/  SHF.R.U32.HI R60, RZ, 0x8, R6 ;  /* 0x00000008ff3c7819 */ /* 0x000fe40000011606 */
[----:B------:R-:W-:Y:S02]  /*174210*/  SHF.R.S32.HI R59, RZ, 0x1f, R58 ;  /* 0x0000001fff3b7819 */ /* 0x000fe4000001143a */
[----:B------:R-:W-:-:S02]  /*174220*/  IADD3 R54, P0, R58, R36, RZ ;  /* 0x000000243a367210 */ /* 0x000fc40007f1e0ff */
[----:B------:R-:W-:Y:S02]  /*174230*/  LOP3.LUT R4, R4, 0xffff, RZ, 0xc0, !PT ;  /* 0x0000ffff04047812 */ /* 0x000fe400078ec0ff */
[----:B------:R-:W-:Y:S01]  /*174240*/  LOP3.LUT R60, R60, 0xffff, RZ, 0xc0, !PT ;  /* 0x0000ffff3c3c7812 */ /* 0x000fe200078ec0ff */
[----:B------:R0:W-:Y:S01]  /*174250*/  STL [R1+0x4ec], R7 ;  /* 0x0004ec0701007387 */ /* 0x0001e20000100800 */
[----:B------:R-:W-:Y:S02]  /*174260*/  IMAD.X R55, R59, 0x1, R37, P0 ;  /* 0x000000013b377824 */ /* 0x000fe400000e0625 */
[----:B------:R-:W-:-:S03]  /*174270*/  PRMT R9, R60, 0x3340, R0 ;  /* 0x000033403c097816 */ /* 0x000fc60000000000 */
[----:B------:R1:W-:Y:S01]  /*174280*/  STL.64 [R1+0x938], R54 ;  /* 0x0009383601007387 */ /* 0x0003e20000100a00 */
[----:B0-----:R-:W-:-:S03]  /*174290*/  PRMT R7, R4, 0x3340, R0 ;  /* 0x0000334004077816 */ /* 0x001fc60000000000 */
[----:B------:R-:W-:Y:S04]  /*1742a0*/  STL [R1+0x188], R9 ;  /* 0x0001880901007387 */ /* 0x000fe80000100800 */
[----:B------:R0:W-:Y:S04]  /*1742b0*/  STL [R1+0x184], R7 ;  /* 0x0001840701007387 */ /* 0x0001e80000100800 */
[----:B------:R-:W3:Y:S04]  /*1742c0*/  LDL.LU R56, [R1+0x51b0] ;  /* 0x0051b00001387983 */ /* 0x000ee80000300800 */
[----:B-1----:R-:W3:Y:S01]  /*1742d0*/  LDL.LU R54, [R1+0x198c] ;  /* 0x00198c0001367983 */ /* 0x002ee20000300800 */
[----:B--2---:R-:W-:-:S02]  /*1742e0*/  LOP3.LUT R6, R49, 0xffff, RZ, 0xc0, !PT ;  /* 0x0000ffff31067812 */ /* 0x004fc400078ec0ff */
[----:B----4-:R-:W-:Y:S02]  /*1742f0*/  LOP3.LUT R4, R46, 0xffff, RZ, 0xc0, !PT ;  /* 0x0000ffff2e047812 */ /* 0x010fe400078ec0ff */
[----:B0-----:R-:W-:Y:S02]  /*174300*/  LOP3.LUT R7, R47, 0xffff, RZ, 0xc0, !PT ;  /* 0x0000ffff2f077812 */ /* 0x001fe400078ec0ff */
[----:B------:R-:W-:Y:S02]  /*174310*/  PRMT R60, R4, 0x3340, R0 ;  /* 0x00003340043c7816 */ /* 0x000fe40000000000 */
[----:B------:R-:W-:-:S04]  /*174320*/  PRMT R9, R6, 0x3340, R7 ;  /* 0x0000334006097816 */ /* 0x000fc80000000007 */
[----:B------:R-:W-:-:S05]  /*174330*/  PRMT R9, R9, 0x5410, R60 ;  /* 0x0000541009097816 */ /* 0x000fca000000003c */
[----:B------:R-:W-:Y:S04]  /*174340*/  STL [R1+0x7dc], R9 ;  /* 0x0007dc0901007387 */ /* 0x000fe80000100800 */
[----:B------:R-:W2:Y:S01]  /*174350*/  LDL.LU R55, [R1+0x2480] ;  /* 0x0024800001377983 */ /* 0x000ea20000300800 */
[----:B------:R-:W-:Y:S02]  /*174360*/  SHF.R.U32.HI R6, RZ, 0x8, R6 ;  /* 0x00000008ff067819 */ /* 0x000fe40000011606 */
[----:B------:R-:W-:Y:S02]  /*174370*/  SHF.R.U32.HI R60, RZ, 0x8, R7 ;  /* 0x00000008ff3c7819 */ /* 0x000fe40000011607 */
[----:B------:R-:W-:Y:S02]  /*174380*/  IADD3 R46, P0, R58, R34, RZ ;  /* 0x000000223a2e7210 */ /* 0x000fe40007f1e0ff */
[----:B------:R-:W-:-:S02]  /*174390*/  SHF.R.U32.HI R4, RZ, 0x8, R4 ;  /* 0x00000008ff047819 */ /* 0x000fc40000011604 */
[----:B------:R-:W-:Y:S02]  /*1743a0*/  LOP3.LUT R6, R6, 0xffff, RZ, 0xc0, !PT ;  /* 0x0000ffff06067812 */ /* 0x000fe400078ec0ff */
[----:B------:R-:W-:Y:S02]  /*1743b0*/  LOP3.LUT R60, R60, 0xffff, RZ, 0xc0, !PT ;  /* 0x0000ffff3c3c7812 */ /* 0x000fe400078ec0ff */
[----:B------:R-:W-:Y:S01]  /*1743c0*/  LOP3.LUT R4, R4, 0xffff, RZ, 0xc0, !PT ;  /* 0x0000ffff04047812 */ /* 0x000fe200078ec0ff */
[----:B------:R-:W-:Y:S01]  /*1743d0*/  IMAD.X R47, R59, 0x1, R35, P0 ;  /* 0x000000013b2f7824 */ /* 0x000fe200000e0623 */
[----:B------:R-:W-:Y:S02]  /*1743e0*/  PRMT R7, R6, 0x3340, R60 ;  /* 0x0000334006077816 */ /* 0x000fe4000000003c */
[----:B------:R-:W-:Y:S02]  /*1743f0*/  PRMT R6, R4, 0x3340, R0 ;  /* 0x0000334004067816 */ /* 0x000fe40000000000 */
[----:B------:R-:W-:Y:S04]  /*174400*/  STL.64 [R1+0x930], R46 ;  /* 0x0009302e01007387 */ /* 0x000fe80000100a00 */
[----:B------:R-:W-:Y:S04]  /*174410*/  STL [R1+0x510], R7 ;  /* 0x0005100701007387 */ /* 0x000fe80000100800 */
[----:B------:R-:W4:Y:S04]  /*174420*/  LDL.LU R53, [R1+0x51b4] ;  /* 0x0051b40001357983 */ /* 0x000f280000300800 */
[----:B------:R0:W-:Y:S01]  /*174430*/  STL [R1+0x180], R6 ;  /* 0x0001800601007387 */ /* 0x0001e20000100800 */
[----:B---3--:R-:W-:-:S02]  /*174440*/  LOP3.LUT R4, R45, 0xffff, RZ, 0xc0, !PT ;  /* 0x0000ffff2d047812 */ /* 0x008fc400078ec0ff */
[----:B------:R-:W-:Y:S02]  /*174450*/  LOP3.LUT R45, R61, 0xffff, RZ, 0xc0, !PT ;  /* 0x0000ffff3d2d7812 */ /* 0x000fe400078ec0ff */
[----:B------:R-:W3:Y:S04]  /*174460*/  LDL.LU R61, [R1+0x6cf0] ;  /* 0x006cf000013d7983 */ /* 0x000ee80000300800 */
[----:B------:R-:W4:Y:S01]  /*174470*/  LDL.LU R51, [R1+0x2484] ;  /* 0x0024840001337983 */ /* 0x000f220000300800 */
[----:B0-----:R-:W-:Y:S02]  /*174480*/  LOP3.LUT R6, R43, 0xffff, RZ, 0xc0, !PT ;  /* 0x0000ffff2b067812 */ /* 0x001fe400078ec0ff */
[----:B------:R-:W-:Y:S02]  /*174490*/  PRMT R60, R45, 0x3340, R0 ;  /* 0x000033402d3c7816 */ /* 0x000fe40000000000 */
[----:B------:R-:W-:-:S02]  /*1744a0*/  PRMT R7, R4, 0x3340, R6 ;  /* 0x0000334004077816 */ /* 0x000fc40000000006 */
[----:B------:R-:W-:Y:S02]  /*1744b0*/  SHF.R.U32.HI R4, RZ, 0x8, R4 ;  /* 0x00000008ff047819 */ /* 0x000fe40000011604 */
[----:B------:R-:W-:Y:S02]  /*1744c0*/  PRMT R7, R7, 0x5410, R60 ;  /* 0x0000541007077816 */ /* 0x000fe4000000003c */
[----:B------:R-:W-:Y:S02]  /*1744d0*/  SHF.R.U32.HI R60, RZ, 0x8, R6 ;  /* 0x00000008ff3c7819 */ /* 0x000fe40000011606 */
[----:B------:R-:W-:Y:S02]  /*1744e0*/  LOP3.LUT R4, R4, 0xffff, RZ, 0xc0, !PT ;  /* 0x0000ffff04047812 */ /* 0x000fe400078ec0ff */
[----:B------:R-:W-:Y:S02]  /*1744f0*/  IADD3 R46, P0, R58, R38, RZ ;  /* 0x000000263a2e7210 */ /* 0x000fe40007f1e0ff */
[----:B------:R-:W-:Y:S01]  /*174500*/  LOP3.LUT R60, R60, 0xffff, RZ, 0xc0, !PT ;  /* 0x0000ffff3c3c7812 */ /* 0x000fe200078ec0ff */
[----:B------:R0:W-:Y:S03]  /*174510*/  STL [R1+0x7d8], R7 ;  /* 0x0007d80701007387 */ /* 0x0001e60000100800 */
[----:B------:R-:W-:Y:S01]  /*174520*/  PRMT R43, R4, 0x3340, R60 ;  /* 0x00003340042b7816 */ /* 0x000fe2000000003c */
[----:B------:R-:W-:Y:S01]  /*174530*/  IMAD.X R47, R59, 0x1, R39, P0 ;  /* 0x000000013b2f7824 */ /* 0x000fe200000e0627 */
[----:B------:R-:W-:-:S02]  /*174540*/  LOP3.LUT R6, R56, 0xffff, RZ, 0xc0, !PT ;  /* 0x0000ffff38067812 */ /* 0x000fc400078ec0ff */
[----:B0-----:R-:W-:Y:S02]  /*174550*/  LOP3.LUT R7, R54, 0xffff, RZ, 0xc0, !PT ;  /* 0x0000ffff36077812 */ /* 0x001fe400078ec0ff */
[----:B------:R-:W-:Y:S02]  /*174560*/  IADD3 R54, P0, R58, R40, RZ ;  /* 0x000000283a367210 */ /* 0x000fe40007f1e0ff */
[----:B------:R-:W-:Y:S01]  /*174570*/  PRMT R60, R7, 0x3340, R0 ;  /* 0x00003340073c7816 */ /* 0x000fe20000000000 */
[----:B------:R0:W-:Y:S04]  /*174580*/  STL.64 [R1+0x928], R46 ;  /* 0x0009282e01007387 */ /* 0x0001e80000100a00 */
[----:B------:R-:W4:Y:S04]  /*174590*/  LDL.LU R49, [R1+0x2898] ;  /* 0x0028980001317983 */ /* 0x000f280000300800 */
[----:B0-----:R-:W4:Y:S04]  /*1745a0*/  LDL.LU R46, [R1+0x186c] ;  /* 0x00186c00012e7983 */ /* 0x001f280000300800 */
[----:B------:R-:W4:Y:S04]  /*1745b0*/  LDL.LU R47, [R1+0x1b18] ;  /* 0x001b1800012f7983 */ /* 0x000f280000300800 */
[----:B------:R-:W-:Y:S01]  /*1745c0*/  STL [R1+0x6aec], R43 ;  /* 0x006aec2b01007387 */ /* 0x000fe20000100800 */
[----:B--2---:R-:W-:-:S04]  /*1745d0*/  LOP3.LUT R4, R55, 0xffff, RZ, 0xc0, !PT ;  /* 0x0000ffff37047812 */ /* 0x004fc800078ec0ff */
[--C-:B------:R-:W-:Y:S01]  /*1745e0*/  PRMT R9, R6, 0x3340, R4.reuse ;  /* 0x0000334006097816 */ /* 0x100fe20000000004 */
[----:B------:R-:W-:Y:S01]  /*1745f0*/  IMAD.X R55, R59, 0x1, R41, P0 ;  /* 0x000000013b377824 */ /* 0x000fe200000e0629 */
[----:B------:R-:W-:Y:S02]  /*174600*/  SHF.R.U32.HI R59, RZ, 0x8, R4 ;  /* 0x00000008ff3b7819 */ /* 0x000fe40000011604 */
[----:B------:R-:W-:Y:S02]  /*174610*/  PRMT R9, R9, 0x5410, R60 ;  /* 0x0000541009097816 */ /* 0x000fe4000000003c */
[----:B------:R-:W-:Y:S02]  /*174620*/  SHF.R.U32.HI R60, RZ, 0x8, R6 ;  /* 0x00000008ff3c7819 */ /* 0x000fe40000011606 */
[----:B------:R-:W-:Y:S02]  /*174630*/  LOP3.LUT R59, R59, 0xffff, RZ, 0xc0, !PT ;  /* 0x0000ffff3b3b7812 */ /* 0x000fe400078ec0ff */
[----:B------:R-:W-:Y:S01]  /*174640*/  LOP3.LUT R60, R60, 0xffff, RZ, 0xc0, !PT ;  /* 0x0000ffff3c3c7812 */ /* 0x000fe200078ec0ff */
[----:B------:R-:W-:Y:S03]  /*174650*/  STL [R1+0x7d4], R9 ;  /* 0x0007d40901007387 */ /* 0x000fe60000100800 */
[----:B------:R-:W-:Y:S01]  /*174660*/  PRMT R6, R60, 0x3340, R59 ;  /* 0x000033403c067816 */ /* 0x000fe2000000003b */
[----:B------:R0:W-:Y:S01]  /*174670*/  STL.64 [R1+0x920], R54 ;  /* 0x0009203601007387 */ /* 0x0001e20000100a00 */
[----:B---3--:R-:W-:-:S03]  /*174680*/  LOP3.LUT R11, R61, 0xffff, RZ, 0xc0, !PT ;  /* 0x0000ffff3d0b7812 */ /* 0x008fc600078ec0ff */
[----:B0-----:R-:W2:Y:S04]  /*174690*/  LDL.LU.64 R54, [R1+0x6ce8] ;  /* 0x006ce80001367983 */ /* 0x001ea80000300a00 */
[----:B------:R0:W-:Y:S04]  /*1746a0*/  STL [R1+0x4e4], R6 ;  /* 0x0004e40601007387 */ /* 0x0001e80000100800 */
[----:B------:R-:W3:Y:S01]  /*1746b0*/  LDL.LU R61, [R1+0x6ce4] ;  /* 0x006ce400013d7983 */ /* 0x000ee20000300800 */
[----:B----4-:R-:W-:Y:S02]  /*1746c0*/  LOP3.LUT R4, R53, 0xffff, RZ, 0xc0, !PT ;  /* 0x0000ffff35047812 */ /* 0x010fe400078ec0ff */
[----:B------:R-:W-:-:S02]  /*1746d0*/  PRMT R59, R11, 0x3340, R0 ;  /* 0x000033400b3b7816 */ /* 0x000fc40000000000 */
[----:B0-----:R-:W-:-:S04]  /*1746e0*/  LOP3.LUT R6, R51, 0xffff, RZ, 0xc0, !PT ;  /* 0x0000ffff33067812 */ /* 0x001fc800078ec0ff */
[----:B------:R-:W-:Y:S02]  /*1746f0*/  PRMT R60, R4, 0x3340, R6 ;  /* 0x00003340043c7816 */ /* 0x000fe40000000006 */
[----:B------:R-:W-:Y:S02]  /*174700*/  SHF.R.U32.HI R4, RZ, 0x8, R4 ;  /* 0x00000008ff047819 */ /* 0x000fe40000011604 */
[----:B------:R-:W-:Y:S02]  /*174710*/  PRMT R9, R60, 0x5410, R59 ;  /* 0x000054103c097816 */ /* 0x000fe4000000003b */
[----:B------:R-:W-:Y:S02]  /*174720*/  SHF.R.U32.HI R59, RZ, 0x8, R7 ;  /* 0x00000008ff3b7819 */ /* 0x000fe40000011607 */
[----:B------:R-:W-:Y:S02]  /*174730*/  SHF.R.U32.HI R60, RZ, 0x8, R6 ;  /* 0x00000008ff3c7819 */ /* 0x000fe40000011606 */
[----:B------:R-:W-:-:S02]  /*174740*/  LOP3.LUT R4, R4, 0xffff, RZ, 0xc0, !PT ;  /* 0x0000ffff04047812 */ /* 0x000fc400078ec0ff */
[----:B------:R-:W-:Y:S02]  /*174750*/  LOP3.LUT R59, R59, 0xffff, RZ, 0xc0, !PT ;  /* 0x0000ffff3b3b7812 */ /* 0x000fe400078ec0ff */
[----:B------:R-:W-:Y:S01]  /*174760*/  LOP3.LUT R60, R60, 0xffff, RZ, 0xc0, !PT ;  /* 0x0000ffff3c3c7812 */ /* 0x000fe200078ec0ff */
[----:B------:R0:W-:Y:S03]  /*174770*/  STL [R1+0x7d0], R9 ;  /* 0x0007d00901007387 */ /* 0x0001e60000100800 */
[----:B------:R-:W-:Y:S02]  /*174780*/  PRMT R7, R4, 0x3340, R60 ;  /* 0x0000334004077816 */ /* 0x000fe4000000003c */
[----:B0-----:R-:W-:Y:S02]  /*174790*/  PRMT R9, R59, 0x3340, R0 ;  /* 0x000033403b097816 */ /* 0x001fe40000000000 */
[----:B------:R-:W-:-:S03]  /*1747a0*/  LOP3.LUT R6, R49, 0xffff, RZ, 0xc0, !PT ;  /* 0x0000ffff31067812 */ /* 0x000fc600078ec0ff */
[----:B------:R-:W-:Y:S04]  /*1747b0*/  STL [R1+0x17c], R9 ;  /* 0x00017c0901007387 */ /* 0x000fe80000100800 */
[----:B------:R0:W-:Y:S01]  /*1747c0*/  STL [R1+0x4e8], R7 ;  /* 0x0004e80701007387 */ /* 0x0001e20000100800 */
[----:B------:R-:W-:Y:S02]  /*1747d0*/  LOP3.LUT R4, R46, 0xffff, RZ, 0xc0, !PT ;  /* 0x0000ffff2e047812 */ /* 0x000fe400078ec0ff */
[----:B0-----:R-:W-:Y:S02]  /*1747e0*/  LOP3.LUT R7, R47, 0xffff, RZ, 0xc0, !PT ;  /* 0x0000ffff2f077812 */ /* 0x001fe400078ec0ff */
[----:B------:R-:W-:Y:S02]  /*1747f0*/  PRMT R59, R4, 0x3340, R0 ;  /* 0x00003340043b7816 */ /* 0x000fe40000000000 */
[----:B------:R-:W-:-:S02]  /*174800*/  PRMT R60, R6, 0x3340, R7 ;  /* 0x00003340063c7816 */ /* 0x000fc40000000007 */
[----:B------:R-:W-:Y:S02]  /*174810*/  SHF.R.U32.HI R6, RZ, 0x8, R6 ;  /* 0x00000008ff067819 */ /* 0x000fe40000011606 */
[----:B------:R-:W-:Y:S02]  /*174820*/  PRMT R9, R60, 0x5410, R59 ;  /* 0x000054103c097816 */ /* 0x000fe4000000003b */
[----:B------:R-:W-:Y:S02]  /*174830*/  SHF.R.U32.HI R59, RZ, 0x8, R7 ;  /* 0x00000008ff3b7819 */ /* 0x000fe40000011607 */
[----:B------:R-:W-:Y:S01]  /*174840*/  LOP3.LUT R6, R6, 0xffff, RZ, 0xc0, !PT ;  /* 0x0000ffff06067812 */ /* 0x000fe200078ec0ff */
[----:B------:R-:W-:Y:S01]  /*174850*/  VIADD R58, R58, UR6 ;  /* 0x000000063a3a7c36 */ /* 0x000fe20008000000 */
[----:B------:R-:W-:Y:S02]  /*174860*/  SHF.R.U32.HI R4, RZ, 0x8, R4 ;  /* 0x00000008ff047819 */ /* 0x000fe40000011604 */
[----:B------:R-:W-:Y:S01]  /*174870*/  LOP3.LUT R59, R59, 0xffff, RZ, 0xc0, !PT ;  /* 0x0000ffff3b3b7812 */ /* 0x000fe200078ec0ff */
[----:B------:R0:W-:Y:S01]  /*174880*/  STL [R1+0x7cc], R9 ;  /* 0x0007cc0901007387 */ /* 0x0001e20000100800 */
[----:B------:R-:W-:Y:S01]  /*174890*/  PRMT R29, R2, 0x3340, R22 ;  /* 0x00003340021d7816 */ /* 0x000fe20000000016 */
[----:B------:R-:W-:Y:S01]  /*1748a0*/  ULDC.64 UR6, c[0x0][0x228] ;  /* 0x00008a0000067ab9 */ /* 0x000fe20000000a00 */
[----:B0-----:R-:W-:-:S02]  /*1748b0*/  PRMT R9, R6, 0x3340, R59 ;  /* 0x0000334006097816 */ /* 0x001fc4000000003b */
[----:B------:R-:W-:Y:S02]  /*1748c0*/  SHF.R.S32.HI R59, RZ, 0x1f, R58 ;  /* 0x0000001fff3b7819 */ /* 0x000fe4000001143a */
[----:B------:R-:W-:-:S04]  /*1748d0*/  LOP3.LUT R4, R4, 0xffff, RZ, 0xc0, !PT ;  /* 0x0000ffff04047812 */ /* 0x000fc800078ec0ff */
[----:B------:R-:W-:Y:S02]  /*1748e0*/  PRMT R4, R4, 0x3340, R0 ;  /* 0x0000334004047816 */ /* 0x000fe40000000000 */
[----:B---3--:R-:W-:Y:S02]  /*1748f0*/  SHF.R.S32.HI R60, RZ, 0x1f, R61 ;  /* 0x0000001fff3c7819 */ /* 0x008fe4000001143d */
[----:B------:R-:W-:-:S05]  /*174900*/  IADD3 R46, P0, R61, R36, RZ ;  /* 0x000000243d2e7210 */ /* 0x000fca0007f1e0ff */
[----:B------:R-:W-:Y:S01]  /*174910*/  IMAD.X R47, R60, 0x1, R37, P0 ;  /* 0x000000013c2f7824 */ /* 0x000fe200000e0625 */
[----:B------:R-:W-:-:S04]  /*174920*/  IADD3 R6, P0, R58, R36, RZ ;  /* 0x000000243a067210 */ /* 0x000fc80007f1e0ff */
[----:B------:R0:W-:Y:S01]  /*174930*/  STL.64 [R1+0x8f8], R46 ;  /* 0x0008f82e01007387 */ /* 0x0001e20000100a00 */
[----:B------:R-:W-:-:S03]  /*174940*/  IMAD.X R7, R59, 0x1, R37, P0 ;  /* 0x000000013b077824 */ /* 0x000fc600000e0625 */
[----:B0-----:R-:W3:Y:S04]  /*174950*/  LDL.LU R46, [R1+0x6ce0] ;  /* 0x006ce000012e7983 */ /* 0x001ee80000300800 */
[----:B------:R-:W-:Y:S04]  /*174960*/  STL [R1+0x4dc], R9 ;  /* 0x0004dc0901007387 */ /* 0x000fe80000100800 */
[----:B------:R0:W-:Y:S04]  /*174970*/  STL [R1+0x6a54], R36 ;  /* 0x006a542401007387 */ /* 0x0001e80000100800 */
[----:B------:R1:W-:Y:S01]  /*174980*/  STL.64 [R1+0x918], R6 ;  /* 0x0009180601007387 */ /* 0x0003e20000100a00 */
[----:B0-----:R-:W-:-:S03]  /*174990*/  IADD3 R36, P0, R61, R34, RZ ;  /* 0x000000223d247210 */ /* 0x001fc60007f1e0ff */
[----:B-1----:R-:W4:Y:S04]  /*1749a0*/  LDL.LU R7, [R1+0x48] ;  /* 0x0000480001077983 */ /* 0x002f280000300800 */
[----:B------:R0:W-:Y:S04]  /*1749b0*/  STL [R1+0x6a58], R37 ;  /* 0x006a582501007387 */ /* 0x0001e80000100800 */
[----:B------:R-:W3:Y:S04]  /*1749c0*/  LDL.LU R6, [R1+0xa4] ;  /* 0x0000a40001067983 */ /* 0x000ee80000300800 */
[----:B------:R-:W3:Y:S04]  /*1749d0*/  LDL.LU R56, [R1+0xa8] ;  /* 0x0000a80001387983 */ /* 0x000ee80000300800 */
[----:B------:R-:W3:Y:S04]  /*1749e0*/  LDL.LU R53, [R1+0xb4] ;  /* 0x0000b40001357983 */ /* 0x000ee80000300800 */
[----:B------:R-:W3:Y:S04]  /*1749f0*/  LDL.LU R51, [R1+0x130] ;  /* 0x0001300001337983 */ /* 0x000ee80000300800 */
[----:B------:R-:W3:Y:S04]  /*174a00*/  LDL.LU R47, [R1+0x134] ;  /* 0x00013400012f7983 */ /* 0x000ee80000300800 */
[----:B------:R-:W-:Y:S01]  /*174a10*/  STL [R1+0x178], R4 ;  /* 0x0001780401007387 */ /* 0x000fe20000100800 */
[----:B0-----:R-:W-:-:S05]  /*174a20*/  IMAD.X R37, R60, 0x1, R35, P0 ;  /* 0x000000013c257824 */ /* 0x001fca00000e0623 */
[----:B------:R0:W-:Y:S04]  /*174a30*/  STL.64 [R1+0x8f0], R36 ;  /* 0x0008f02401007387 */ /* 0x0001e80000100a00 */
[----:B------:R-:W-:Y:S04]  /*174a40*/  STL [R1+0x6af0], R34 ;  /* 0x006af02201007387 */ /* 0x000fe80000100800 */
[----:B------:R-:W-:Y:S01]  /*174a50*/  STL [R1+0x6af4], R35 ;  /* 0x006af42301007387 */ /* 0x000fe20000100800 */
[----:B0-----:R-:W-:-:S05]  /*174a60*/  IADD3 R36, P0, R58, R34, RZ ;  /* 0x000000223a247210 */ /* 0x001fca0007f1e0ff */
[----:B------:R-:W-:-:S05]  /*174a70*/  IMAD.X R37, R59, 0x1, R35, P0 ;  /* 0x000000013b257824 */ /* 0x000fca00000e0623 */
[----:B------:R0:W-:Y:S02]  /*174a80*/  STL.64 [R1+0x910], R36 ;  /* 0x0009102401007387 */ /* 0x0001e40000100a00 */
[----:B0-----:R-:W-:-:S05]  /*174a90*/  IADD3 R36, P0, R61, R38, RZ ;  /* 0x000000263d247210 */ /* 0x001fca0007f1e0ff */
[--C-:B------:R-:W-:Y:S01]  /*174aa0*/  IMAD.X R37, R60, 0x1, R39.reuse, P0 ;  /* 0x000000013c257824 */ /* 0x100fe200000e0627 */
[----:B------:R-:W-:Y:S01]  /*174ab0*/  IADD3 R34, P0, R58, R38, RZ ;  /* 0x000000263a227210 */ /* 0x000fe20007f1e0ff */
[----:B------:R-:W-:Y:S04]  /*174ac0*/  STL [R1+0x6af8], R38 ;  /* 0x006af82601007387 */ /* 0x000fe80000100800 */
[----:B------:R-:W-:Y:S01]  /*174ad0*/  STL.64 [R1+0x288], R36 ;  /* 0x0002882401007387 */ /* 0x000fe20000100a00 */
[----:B------:R-:W-:-:S03]  /*174ae0*/  IMAD.X R35, R59, 0x1, R39, P0 ;  /* 0x000000013b237824 */ /* 0x000fc600000e0627 */
[----:B------:R-:W-:Y:S04]  /*174af0*/  STL [R1+0x6afc], R39 ;  /* 0x006afc2701007387 */ /* 0x000fe80000100800 */
[----:B------:R0:W-:Y:S04]  /*174b00*/  STL.64 [R1+0x908], R34 ;  /* 0x0009082201007387 */ /* 0x0001e80000100a00 */
[----:B------:R-:W3:Y:S01]  /*174b10*/  LDL.LU R49, [R1+0x1808] ;  /* 0x0018080001317983 */ /* 0x000ee20000300800 */
[----:B0-----:R-:W-:-:S05]  /*174b20*/  IADD3 R34, P0, R58, R40, RZ ;  /* 0x000000283a227210 */ /* 0x001fca0007f1e0ff */
[----:B------:R-:W-:-:S05]  /*174b30*/  IMAD.X R35, R59, 0x1, R41, P0 ;  /* 0x000000013b237824 */ /* 0x000fca00000e0629 */
[----:B------:R0:W-:Y:S04]  /*174b40*/  STL.64 [R1+0x900], R34 ;  /* 0x0009002201007387 */ /* 0x0001e80000100a00 */
[----:B------:R-:W-:Y:S04]  /*174b50*/  STL [R1+0x6b00], R40 ;  /* 0x006b002801007387 */ /* 0x000fe80000100800 */
[----:B------:R-:W-:Y:S01]  /*174b60*/  STL [R1+0x6a38], R41 ;  /* 0x006a382901007387 */ /* 0x000fe20000100800 */
[----:B------:R-:W-:-:S03]  /*174b70*/  PRMT R58, R24, 0x3340, R0 ;  /* 0x00003340183a7816 */ /* 0x000fc60000000000 */
[----:B------:R-:W3:Y:S01]  /*174b80*/  LDL.LU R24, [R1+0x6cdc] ;  /* 0x006cdc0001187983 */ /* 0x000ee20000300800 */
[----:B0-----:R-:W-:-:S05]  /*174b90*/  IADD3 R34, P0, R61, R40, RZ ;  /* 0x000000283d227210 */ /* 0x001fca0007f1e0ff */
[----:B------:R-:W-:Y:S01]  /*174ba0*/  IMAD.X R35, R60, 0x1, R41, P0 ;  /* 0x000000013c237824 */ /* 0x000fe200000e0629 */
[----:B------:R-:W-:-:S04]  /*174bb0*/  PRMT R60, R20, 0x3340, R0 ;  /* 0x00003340143c7816 */ /* 0x000fc80000000000 */
[----:B------:R-:W-:Y:S04]  /*174bc0*/  STL.64 [R1+0x18], R34 ;  /* 0x0000182201007387 */ /* 0x000fe80000100a00 */
[----:B------:R-:W3:Y:S04]  /*174bd0*/  LDL.LU R22, [R1+0x6cd8] ;  /* 0x006cd80001167983 */ /* 0x000ee80000300800 */
[----:B------:R-:W3:Y:S04]  /*174be0*/  LDL.LU R2, [R1+0x6cd4] ;  /* 0x006cd40001027983 */ /* 0x000ee80000300800 */
[----:B------:R-:W3:Y:S01]  /*174bf0*/  LDL.LU R20, [R1+0x6cd0] ;  /* 0x006cd00001147983 */ /* 0x000ee20000300800 */
[----:B------:R-:W-:-:S02]  /*174c00*/  PRMT R59, R5, 0x3340, R0 ;  /* 0x00003340053b7816 */ /* 0x000fc40000000000 */
[----:B--2---:R-:W-:Y:S02]  /*174c10*/  PRMT R25, R55, 0x3340, R26 ;  /* 0x0000334037197816 */ /* 0x004fe4000000001a */
[----:B----4-:R-:W-:Y:S02]  /*174c20*/  PRMT R19, R18, 0x3340, R7 ;  /* 0x0000334012137816 */ /* 0x010fe40000000007 */
[----:B------:R-:W2:Y:S04]  /*174c30*/  LDL.LU R18, [R1+0x6ccc] ;  /* 0x006ccc0001127983 */ /* 0x000ea80000300800 */
[----:B------:R-:W4:Y:S04]  /*174c40*/  LDL.LU R5, [R1+0x6cc8] ;  /* 0x006cc80001057983 */ /* 0x000f280000300800 */
[----:B------:R-:W2:Y:S04]  /*174c50*/  LDL.LU R26, [R1+0x6cc4] ;  /* 0x006cc400011a7983 */ /* 0x000ea80000300800 */
[----:B------:R-:W4:Y:S01]  /*174c60*/  LDL.LU R55, [R1+0x6cc0] ;  /* 0x006cc00001377983 */ /* 0x000f220000300800 */
[----:B---3--:R-:W-:-:S03]  /*174c70*/  PRMT R4, R20, 0x3340, R47 ;  /* 0x0000334014047816 */ /* 0x008fc6000000002f */
[----:B------:R-:W3:Y:S01]  /*174c80*/  LDL.LU R20, [R1+0x6cbc] ;  /* 0x006cbc0001147983 */ /* 0x000ee20000300800 */
[----:B------:R-:W-:-:S03]  /*174c90*/  PRMT R15, R6, 0x3340, R0 ;  /* 0x00003340060f7816 */ /* 0x000fc60000000000 */
[----:B------:R-:W3:Y:S01]  /*174ca0*/  LDL.LU R9, [R1+0x51b8] ;  /* 0x0051b80001097983 */ /* 0x000ee20000300800 */
[----:B------:R-:W-:-:S03]  /*174cb0*/  PRMT R7, R53, 0x3340, R56 ;  /* 0x0000334035077816 */ /* 0x000fc60000000038 */
[----:B------:R-:W3:Y:S04]  /*174cc0*/  LDL.LU R6, [R1+0x19d8] ;  /* 0x0019d80001067983 */ /* 0x000ee80000300800 */
[----:B------:R-:W3:Y:S04]  /*174cd0*/  LDL.LU R56, [R1+0x24b4] ;  /* 0x0024b40001387983 */ /* 0x000ee80000300800 */
[----:B------:R-:W3:Y:S01]  /*174ce0*/  LDL.LU R53, [R1+0x286c] ;  /* 0x00286c0001357983 */ /* 0x000ee20000300800 */
[----:B------:R-:W-:-:S03]  /*174cf0*/  PRMT R33, R14, 0x5410, R58 ;  /* 0x000054100e217816 */ /* 0x000fc6000000003a */
[----:B------:R-:W3:Y:S04]  /*174d00*/  LDL.LU R14, [R1+0x6cb8] ;  /* 0x006cb800010e7983 */ /* 0x000ee80000300800 */
[----:B------:R-:W3:Y:S04]  /*174d10*/  LDL.LU R47, [R1+0x1b68] ;  /* 0x001b6800012f7983 */ /* 0x000ee80000300800 */
[----:B------:R0:W-:Y:S01]  /*174d20*/  STL [R1+0x1838], R33 ;  /* 0x0018382101007387 */ /* 0x0001e20000100800 */
[----:B--2---:R-:W-:-:S04]  /*174d30*/  LOP3.LUT R26, R26, 0xffff, RZ, 0xc0, !PT ;  /* 0x0000ffff1a1a7812 */ /* 0x004fc800078ec0ff */
[----:B------:R-:W-:-:S04]  /*174d40*/  PRMT R58, R26, 0x3340, R0 ;  /* 0x000033401a3a7816 */ /* 0x000fc80000000000 */
[----:B0-----:R-:W-:Y:S02]  /*174d50*/  PRMT R33, R29, 0x5410, R58 ;  /* 0x000054101d217816 */ /* 0x001fe4000000003a */
[----:B------:R-:W-:-:S03]  /*174d60*/  PRMT R29, R2, 0x5410, R60 ;  /* 0x00005410021d7816 */ /* 0x000fc6000000003c */
[----:B------:R-:W-:Y:S04]  /*174d70*/  STL [R1+0x182c], R33 ;  /* 0x00182c2101007387 */ /* 0x000fe80000100800 */
[----:B------:R-:W2:Y:S04]  /*174d80*/  LDL.LU R2, [R1+0x6cb4] ;  /* 0x006cb40001027983 */ /* 0x000ea80000300800 */
[----:B------:R4:W-:Y:S02]  /*174d90*/  STL [R1+0x183c], R29 ;  /* 0x00183c1d01007387 */ /* 0x0009e40000100800 */
[----:B----4-:R-:W-:-:S02]  /*174da0*/  PRMT R29, R5, 0x5410, R59 ;  /* 0x00005410051d7816 */ /* 0x010fc4000000003b */
[----:B---3--:R-:W-:-:S04]  /*174db0*/  LOP3.LUT R20, R20, 0xffff, RZ, 0xc0, !PT ;  /* 0x0000ffff14147812 */ /* 0x008fc800078ec0ff */
[----:B------:R-:W-:-:S04]  /*174dc0*/  PRMT R58, R20, 0x3340, R0 ;  /* 0x00003340143a7816 */ /* 0x000fc80000000000 */
[----:B------:R-:W-:-:S05]  /*174dd0*/  PRMT R19, R19, 0x5410, R58 ;  /* 0x0000541013137816 */ /* 0x000fca000000003a */
[----:B------:R0:W-:Y:S04]  /*174de0*/  STL [R1+0x1848], R19 ;  /* 0x0018481301007387 */ /* 0x0001e80000100800 */
[----:B------:R-:W3:Y:S01]  /*174df0*/  LDL.LU R5, [R1+0x6cb0] ;  /* 0x006cb00001057983 */ /* 0x000ee20000300800 */
[----:B------:R-:W-:-:S04]  /*174e00*/  LOP3.LUT R14, R14, 0xffff, RZ, 0xc0, !PT ;  /* 0x0000ffff0e0e7812 */ /* 0x000fc800078ec0ff */
[----:B------:R-:W-:Y:S02]  /*174e10*/  PRMT R58, R14, 0x3340, R0 ;  /* 0x000033400e3a7816 */ /* 0x000fe40000000000 */
[----:B0-----:R-:W-:Y:S02]  /*174e20*/  LOP3.LUT R19, R49, 0xffff, RZ, 0xc0, !PT ;  /* 0x0000ffff31137812 */ /* 0x001fe400078ec0ff */
[----:B------:R-:W-:Y:S01]  /*174e30*/  PRMT R25, R25, 0x5410, R58 ;  /* 0x0000541019197816 */ /* 0x000fe2000000003a */
[----:B------:R-:W-:Y:S04]  /*174e40*/  STL [R1+0x184c], R29 ;  /* 0x00184c1d01007387 */ /* 0x000fe80000100800 */
[----:B------:R0:W-:Y:S01]  /*174e50*/  STL [R1+0x3c8], R19 ;  /* 0x0003c81301007387 */ /* 0x0001e20000100800 */
[----:B------:R-:W-:-:S03]  /*174e60*/  PRMT R58, R19, 0x3340, R0 ;  /* 0x00003340133a7816 */ /* 0x000fc60000000000 */
[----:B------:R-:W-:Y:S01]  /*174e70*/  STL [R1+0x1858], R25 ;  /* 0x0018581901007387 */ /* 0x000fe20000100800 */
[----:B0-----:R-:W-:-:S03]  /*174e80*/  PRMT R19, R55, 0x5410, R15 ;  /* 0x0000541037137816 */ /* 0x001fc6000000000f */
[----:B------:R-:W4:Y:S01]  /*174e90*/  LDL.LU R55, [R1+0x6cac] ;  /* 0x006cac0001377983 */ /* 0x000f220000300800 */
[----:B------:R-:W-:Y:S02]  /*174ea0*/  PRMT R61, R51, 0x3340, R0 ;  /* 0x00003340333d7816 */ /* 0x000fe40000000000 */
[----:B------:R-:W-:Y:S01]  /*174eb0*/  PRMT R7, R7, 0x5410, R58 ;  /* 0x0000541007077816 */ /* 0x000fe2000000003a */
[----:B------:R-:W-:Y:S01]  /*174ec0*/  STL [R1+0x185c], R19 ;  /* 0x00185c1301007387 */ /* 0x000fe20000100800 */
[----:B--2---:R-:W-:-:S03]  /*174ed0*/  PRMT R15, R2, 0x5410, R61 ;  /* 0x00005410020f7816 */ /* 0x004fc6000000003d */
[----:B------:R-:W2:Y:S04]  /*174ee0*/  LDL.LU R2, [R1+0x6ca8] ;  /* 0x006ca80001027983 */ /* 0x000ea80000300800 */
[----:B------:R3:W-:Y:S02]  /*174ef0*/  STL [R1+0x1868], R7 ;  /* 0x0018680701007387 */ /* 0x0007e40000100800 */
[----:B---3--:R-:W-:Y:S02]  /*174f00*/  LOP3.LUT R7, R5, 0xffff, RZ, 0xc0, !PT ;  /* 0x0000ffff05077812 */ /* 0x008fe400078ec0ff */
[----:B------:R-:W3:Y:S04]  /*174f10*/  LDL.LU R5, [R1+0x6ca4] ;  /* 0x006ca40001057983 */ /* 0x000ee80000300800 */
[----:B------:R-:W-:Y:S04]  /*174f20*/  STL [R1+0x186c], R15 ;  /* 0x00186c0f01007387 */ /* 0x000fe80000100800 */
[----:B------:R0:W-:Y:S01]  /*174f30*/  STL [R1+0x4f4], R7 ;  /* 0x0004f40701007387 */ /* 0x0001e20000100800 */
[----:B------:R-:W-:-:S03]  /*174f40*/  PRMT R58, R7, 0x3340, R0 ;  /* 0x00003340073a7816 */ /* 0x000fc60000000000 */
[----:B0-----:R-:W2:Y:S04]  /*174f50*/  LDL.LU R7, [R1+0x51bc] ;  /* 0x0051bc0001077983 */ /* 0x001ea80000300800 */
[----:B------:R-:W3:Y:S04]  /*174f60*/  LDL.LU R51, [R1+0x19dc] ;  /* 0x0019dc0001337983 */ /* 0x000ee80000300800 */
[----:B------:R-:W2:Y:S01]  /*174f70*/  LDL.LU R49, [R1+0x24cc] ;  /* 0x0024cc0001317983 */ /* 0x000ea20000300800 */
[----:B------:R-:W-:Y:S02]  /*174f80*/  SHF.R.U32.HI R59, RZ, 0x8, R11 ;  /* 0x00000008ff3b7819 */ /* 0x000fe4000001160b */
[----:B------:R-:W-:-:S02]  /*174f90*/  PRMT R15, R4, 0x5410, R58 ;  /* 0x00005410040f7816 */ /* 0x000fc4000000003a */
[----:B------:R-:W-:-:S04]  /*174fa0*/  LOP3.LUT R59, R59, 0xffff, RZ, 0xc0, !PT ;  /* 0x0000ffff3b3b7812 */ /* 0x000fc800078ec0ff */
[----:B------:R-:W-:Y:S01]  /*174fb0*/  PRMT R11, R59, 0x3340, R0 ;  /* 0x000033403b0b7816 */ /* 0x000fe20000000000 */
[----:B------:R-:W-:Y:S01]  /*174fc0*/  STL [R1+0x1878], R15 ;  /* 0x0018780f01007387 */ /* 0x000fe20000100800 */
[----:B----4-:R-:W-:Y:S02]  /*174fd0*/  LOP3.LUT R37, R55, 0xffff, RZ, 0xc0, !PT ;  /* 0x0000ffff37257812 */ /* 0x010fe400078ec0ff */
[----:B------:R-:W-:Y:S01]  /*174fe0*/  LOP3.LUT R61, R56, 0xffff, RZ, 0xc0, !PT ;  /* 0x0000ffff383d7812 */ /* 0x000fe200078ec0ff */
[----:B------:R0:W-:Y:S04]  /*174ff0*/  STL [R1+0x174], R11 ;  /* 0x0001740b01007387 */ /* 0x0001e80000100800 */
[----:B------:R-:W4:Y:S04]  /*175000*/  LDL.LU R55, [R1+0x6ca0] ;  /* 0x006ca00001377983 */ /* 0x000f280000300800 */
[----:B------:R-:W4:Y:S01]  /*175010*/  LDL.LU R56, [R1+0x289c] ;  /* 0x00289c0001387983 */ /* 0x000f220000300800 */
[----:B------:R-:W-:-:S02]  /*175020*/  LOP3.LUT R4, R9, 0xffff, RZ, 0xc0, !PT ;  /* 0x0000ffff09047812 */ /* 0x000fc400078ec0ff */
[----:B------:R-:W-:Y:S02]  /*175030*/  LOP3.LUT R9, R53, 0xffff, RZ, 0xc0, !PT ;  /* 0x0000ffff35097812 */ /* 0x000fe400078ec0ff */
[----:B------:R-:W4:Y:S01]  /*175040*/  LDL.LU R53, [R1+0x1b8c] ;  /* 0x001b8c0001357983 */ /* 0x000f220000300800 */
[----:B------:R-:W-:Y:S02]  /*175050*/  LOP3.LUT R6, R6, 0xffff, RZ, 0xc0, !PT ;  /* 0x0000ffff06067812 */ /* 0x000fe400078ec0ff */
[----:B------:R-:W-:Y:S02]  /*175060*/  PRMT R59, R4, 0x3340, R61 ;  /* 0x00003340043b7816 */ /* 0x000fe4000000003d */
[----:B------:R-:W-:Y:S02]  /*175070*/  LOP3.LUT R60, R47, 0xffff, RZ, 0xc0, !PT ;  /* 0x0000ffff2f3c7812 */ /* 0x000fe400078ec0ff */
[----:B------:R-:W-:-:S04]  /*175080*/  PRMT R58, R6, 0x3340, R0 ;  /* 0x00003340063a7816 */ /* 0x000fc80000000000 */
[----:B0-----:R-:W-:Y:S02]  /*175090*/  PRMT R11, R59, 0x5410, R58 ;  /* 0x000054103b0b7816 */ /* 0x001fe4000000003a */
[----:B------:R-:W-:Y:S02]  /*1750a0*/  PRMT R58, R37, 0x3340, R0 ;  /* 0x00003340253a7816 */ /* 0x000fe40000000000 */
[----:B------:R-:W-:Y:S01]  /*1750b0*/  PRMT R59, R9, 0x3340, R60 ;  /* 0x00003340093b7816 */ /* 0x000fe2000000003c */
[----:B------:R0:W-:Y:S01]  /*1750c0*/  STL [R1+0x7c4], R11 ;  /* 0x0007c40b01007387 */ /* 0x0001e20000100800 */
[----:B------:R-:W-:Y:S02]  /*1750d0*/  SHF.R.U32.HI R4, RZ, 0x8, R4 ;  /* 0x00000008ff047819 */ /* 0x000fe40000011604 */
[----:B0-----:R-:W-:Y:S02]  /*1750e0*/  PRMT R11, R59, 0x5410, R58 ;  /* 0x000054103b0b7816 */ /* 0x001fe4000000003a */
        /* <DEDUP_REMOVED lines=8> */
[----:B------:R-:W-:Y:S01]  /*175170*/  PRMT R9, R61, 0x3340, R60 ;  /* 0x000033403d097816 */ /* 0x000fe2000000003c */
[----:B------:R-:W-:Y:S04]  /*175180*/  STL [R1+0x7c8], R11 ;  /* 0x0007c80b01007387 */ /* 0x000fe80000100800 */
[----:B------:R-:W-:Y:S04]  /*175190*/  STL [R1+0x6b04], R47 ;  /* 0x006b042f01007387 */ /* 0x000fe80000100800 */
[----:B------:R-:W-:Y:S01]  /*1751a0*/  STL [R1+0x4ac], R9 ;  /* 0x0004ac0901007387 */ /* 0x000fe20000100800 */
[----:B---3--:R-:W-:-:S02]  /*1751b0*/  LOP3.LUT R60, R51, 0xffff, RZ, 0xc0, !PT ;  /* 0x0000ffff333c7812 */ /* 0x008fc400078ec0ff */
[----:B--2---:R-:W-:Y:S01]  /*1751c0*/  LOP3.LUT R61, R49, 0xffff, RZ, 0xc0, !PT ;  /* 0x0000ffff313d7812 */ /* 0x004fe200078ec0ff */
[----:B------:R-:W2:Y:S04]  /*1751d0*/  LDL.LU R51, [R1+0x28a8] ;  /* 0x0028a80001337983 */ /* 0x000ea80000300800 */
[----:B------:R-:W3:Y:S01]  /*1751e0*/  LDL.LU R49, [R1+0x1ba8] ;  /* 0x001ba80001317983 */ /* 0x000ee20000300800 */
[----:B------:R-:W-:Y:S02]  /*1751f0*/  LOP3.LUT R4, R7, 0xffff, RZ, 0xc0, !PT ;  /* 0x0000ffff07047812 */ /* 0x000fe400078ec0ff */
        /* <DEDUP_REMOVED lines=8> */
[----:B------:R-:W-:Y:S01]  /*175280*/  LOP3.LUT R58, R58, 0xffff, RZ, 0xc0, !PT ;  /* 0x0000ffff3a3a7812 */ /* 0x000fe200078ec0ff */
[----:B------:R0:W-:Y:S03]  /*175290*/  STL [R1+0x788], R7 ;  /* 0x0007880701007387 */ /* 0x0001e60000100800 */
[----:B------:R-:W-:Y:S02]  /*1752a0*/  PRMT R4, R59, 0x3340, R58 ;  /* 0x000033403b047816 */ /* 0x000fe4000000003a */
[----:B----4-:R-:W-:Y:S02]  /*1752b0*/  LOP3.LUT R61, R56, 0xffff, RZ, 0xc0, !PT ;  /* 0x0000ffff383d7812 */ /* 0x010fe400078ec0ff */
[----:B0-----:R-:W-:Y:S01]  /*1752c0*/  PRMT R7, R60, 0x3340, R0 ;  /* 0x000033403c077816 */ /* 0x001fe20000000000 */
[----:B------:R0:W-:Y:S04]  /*1752d0*/  STL [R1+0x498], R4 ;  /* 0x0004980401007387 */ /* 0x0001e80000100800 */
[----:B------:R1:W-:Y:S01]  /*1752e0*/  STL [R1+0x170], R7 ;  /* 0x0001700701007387 */ /* 0x0003e20000100800 */
[----:B------:R-:W-:-:S02]  /*1752f0*/  LOP3.LUT R60, R53, 0xffff, RZ, 0xc0, !PT ;  /* 0x0000ffff353c7812 */ /* 0x000fc400078ec0ff */
[----:B0-----:R-:W-:Y:S02]  /*175300*/  LOP3.LUT R4, R5, 0xffff, RZ, 0xc0, !PT ;  /* 0x0000ffff05047812 */ /* 0x001fe400078ec0ff */
[----:B------:R-:W4:Y:S04]  /*175310*/  LDL.LU R5, [R1+0x6c9c] ;  /* 0x006c9c0001057983 */ /* 0x000f280000300800 */
[----:B------:R-:W4:Y:S04]  /*175320*/  LDL.LU R56, [R1+0x51c0] ;  /* 0x0051c00001387983 */ /* 0x000f280000300800 */
[----:B------:R-:W4:Y:S04]  /*175330*/  LDL.LU R53, [R1+0x1a18] ;  /* 0x001a180001357983 */ /* 0x000f280000300800 */
[----:B------:R-:W4:Y:S01]  /*175340*/  LDL.LU R9, [R1+0x24f8] ;  /* 0x0024f80001097983 */ /* 0x000f220000300800 */
[----:B------:R-:W-:-:S02]  /*175350*/  PRMT R58, R4, 0x3340, R0 ;  /* 0x00003340043a7816 */ /* 0x000fc40000000000 */
[----:B------:R-:W-:Y:S02]  /*175360*/  PRMT R59, R61, 0x3340, R60 ;  /* 0x000033403d3b7816 */ /* 0x000fe4000000003c */
[----:B------:R-:W-:Y:S02]  /*175370*/  SHF.R.U32.HI R61, RZ, 0x8, R61 ;  /* 0x00000008ff3d7819 */ /* 0x000fe4000001163d */
[----:B-1----:R-:W-:Y:S02]  /*175380*/  PRMT R7, R59, 0x5410, R58 ;  /* 0x000054103b077816 */ /* 0x002fe4000000003a */
[----:B------:R-:W-:Y:S02]  /*175390*/  SHF.R.U32.HI R58, RZ, 0x8, R6 ;  /* 0x00000008ff3a7819 */ /* 0x000fe40000011606 */
[----:B------:R-:W-:Y:S02]  /*1753a0*/  SHF.R.U32.HI R59, RZ, 0x8, R60 ;  /* 0x00000008ff3b7819 */ /* 0x000fe4000001163c */
[----:B------:R-:W-:-:S02]  /*1753b0*/  LOP3.LUT R60, R61, 0xffff, RZ, 0xc0, !PT ;  /* 0x0000ffff3d3c7812 */ /* 0x000fc400078ec0ff */
[----:B------:R-:W-:Y:S02]  /*1753c0*/  LOP3.LUT R58, R58, 0xffff, RZ, 0xc0, !PT ;  /* 0x0000ffff3a3a7812 */ /* 0x000fe400078ec0ff */
[----:B------:R-:W-:Y:S01]  /*1753d0*/  LOP3.LUT R59, R59, 0xffff, RZ, 0xc0, !PT ;  /* 0x0000ffff3b3b7812 */ /* 0x000fe200078ec0ff */
[----:B------:R0:W-:Y:S01]  /*1753e0*/  STL [R1+0x784], R7 ;  /* 0x0007840701007387 */ /* 0x0001e20000100800 */
[----:B------:R-:W-:Y:S02]  /*1753f0*/  PRMT R11, R58, 0x3340, R0 ;  /* 0x000033403a0b7816 */ /* 0x000fe40000000000 */
[----:B0-----:R-:W-:-:S03]  /*175400*/  PRMT R7, R60, 0x3340, R59 ;  /* 0x000033403c077816 */ /* 0x001fc6000000003b */
[----:B------:R-:W-:Y:S01]  /*175410*/  STL [R1+0x16c], R11 ;  /* 0x00016c0b01007387 */ /* 0x000fe20000100800 */
[----:B------:R-:W-:-:S03]  /*175420*/  LOP3.LUT R60, R2, 0xffff, RZ, 0xc0, !PT ;  /* 0x0000ffff023c7812 */ /* 0x000fc600078ec0ff */
[----:B------:R0:W-:Y:S04]  /*175430*/  STL [R1+0x4a8], R7 ;  /* 0x0004a80701007387 */ /* 0x0001e80000100800 */
[----:B------:R-:W4:Y:S04]  /*175440*/  LDL.LU R2, [R1+0x6c98] ;  /* 0x006c980001027983 */ /* 0x000f280000300800 */
[----:B0-----:R-:W4:Y:S01]  /*175450*/  LDL.LU R7, [R1+0x51c4] ;  /* 0x0051c40001077983 */ /* 0x001f220000300800 */
[----:B--2---:R-:W-:Y:S02]  /*175460*/  LOP3.LUT R6, R51, 0xffff, RZ, 0xc0, !PT ;  /* 0x0000ffff33067812 */ /* 0x004fe400078ec0ff */
[----:B---3--:R-:W-:Y:S01]  /*175470*/  LOP3.LUT R61, R49, 0xffff, RZ, 0xc0, !PT ;  /* 0x0000ffff313d7812 */ /* 0x008fe200078ec0ff */
[----:B------:R-:W2:Y:S04]  /*175480*/  LDL.LU R51, [R1+0x1a28] ;  /* 0x001a280001337983 */ /* 0x000ea80000300800 */
[----:B------:R-:W3:Y:S01]  /*175490*/  LDL.LU R49, [R1+0x2500] ;  /* 0x0025000001317983 */ /* 0x000ee20000300800 */
[----:B------:R-:W-:-:S02]  /*1754a0*/  PRMT R58, R60, 0x3340, R0 ;  /* 0x000033403c3a7816 */ /* 0x000fc40000000000 */
[--C-:B------:R-:W-:Y:S02]  /*1754b0*/  PRMT R59, R6, 0x3340, R61.reuse ;  /* 0x00003340063b7816 */ /* 0x100fe4000000003d */
[----:B------:R-:W-:Y:S02]  /*1754c0*/  SHF.R.U32.HI R60, RZ, 0x8, R60 ;  /* 0x00000008ff3c7819 */ /* 0x000fe4000001163c */
[----:B------:R-:W-:Y:S02]  /*1754d0*/  PRMT R11, R59, 0x5410, R58 ;  /* 0x000054103b0b7816 */ /* 0x000fe4000000003a */
[----:B------:R-:W-:Y:S02]  /*1754e0*/  SHF.R.U32.HI R59, RZ, 0x8, R6 ;  /* 0x00000008ff3b7819 */ /* 0x000fe40000011606 */
[----:B------:R-:W-:Y:S02]  /*1754f0*/  SHF.R.U32.HI R58, RZ, 0x8, R61 ;  /* 0x00000008ff3a7819 */ /* 0x000fe4000001163d */
[----:B------:R-:W-:-:S02]  /*175500*/  LOP3.LUT R60, R60, 0xffff, RZ, 0xc0, !PT ;  /* 0x0000ffff3c3c7812 */ /* 0x000fc400078ec0ff */
[----:B------:R-:W-:Y:S02]  /*175510*/  LOP3.LUT R59, R59, 0xffff, RZ, 0xc0, !PT ;  /* 0x0000ffff3b3b7812 */ /* 0x000fe400078ec0ff */
[----:B------:R-:W-:Y:S01]  /*175520*/  LOP3.LUT R58, R58, 0xffff, RZ, 0xc0, !PT ;  /* 0x0000ffff3a3a7812 */ /* 0x000fe200078ec0ff */
[----:B------:R0:W-:Y:S01]  /*175530*/  STL [R1+0x780], R11 ;  /* 0x0007800b01007387 */ /* 0x0001e20000100800 */
[----:B------:R-:W-:Y:S02]  /*175540*/  PRMT R6, R60, 0x3340, R0 ;  /* 0x000033403c067816 */ /* 0x000fe40000000000 */
[----:B0-----:R-:W-:-:S05]  /*175550*/  PRMT R11, R59, 0x3340, R58 ;  /* 0x000033403b0b7816 */ /* 0x001fca000000003a */
[----:B------:R-:W-:Y:S01]  /*175560*/  STL [R1+0x494], R11 ;  /* 0x0004940b01007387 */ /* 0x000fe20000100800 */
[----:B----4-:R-:W-:-:S03]  /*175570*/  LOP3.LUT R61, R56, 0xffff, RZ, 0xc0, !PT ;  /* 0x0000ffff383d7812 */ /* 0x010fc600078ec0ff */
[----:B------:R-:W4:Y:S04]  /*175580*/  LDL.LU R56, [R1+0x28ac] ;  /* 0x0028ac0001387983 */ /* 0x000f280000300800 */
[----:B------:R0:W-:Y:S02]  /*175590*/  STL [R1+0x168], R6 ;  /* 0x0001680601007387 */ /* 0x0001e40000100800 */
[----:B0-----:R-:W-:Y:S02]  /*1755a0*/  LOP3.LUT R6, R53, 0xffff, RZ, 0xc0, !PT ;  /* 0x0000ffff35067812 */ /* 0x001fe400078ec0ff */
[----:B------:R-:W4:Y:S01]  /*1755b0*/  LDL.LU R53, [R1+0x1be8] ;  /* 0x001be80001357983 */ /* 0x000f220000300800 */
[----:B------:R-:W-:Y:S02]  /*1755c0*/  LOP3.LUT R60, R9, 0xffff, RZ, 0xc0, !PT ;  /* 0x0000ffff093c7812 */ /* 0x000fe400078ec0ff */
[----:B------:R-:W-:-:S02]  /*1755d0*/  PRMT R58, R6, 0x3340, R0 ;  /* 0x00003340063a7816 */ /* 0x000fc40000000000 */
        /* <DEDUP_REMOVED lines=11> */
[----:B------:R-:W-:Y:S04]  /*175690*/  STL [R1+0x164], R11 ;  /* 0x0001640b01007387 */ /* 0x000fe80000100800 */
[----:B------:R-:W-:Y:S01]  /*1756a0*/  STL [R1+0x4a4], R9 ;  /* 0x0004a40901007387 */ /* 0x000fe20000100800 */
[----:B--2---:R-:W-:Y:S02]  /*1756b0*/  LOP3.LUT R60, R51, 0xffff, RZ, 0xc0, !PT ;  /* 0x0000ffff333c7812 */ /* 0x004fe400078ec0ff */
[----:B---3--:R-:W-:Y:S01]  /*1756c0*/  LOP3.LUT R61, R49, 0xffff, RZ, 0xc0, !PT ;  /* 0x0000ffff313d7812 */ /* 0x008fe200078ec0ff */
[----:B------:R-:W2:Y:S04]  /*1756d0*/  LDL.LU R51, [R1+0x28b8] ;  /* 0x0028b80001337983 */ /* 0x000ea80000300800 */
[----:B------:R-:W3:Y:S01]  /*1756e0*/  LDL.LU R49, [R1+0x1bfc] ;  /* 0x001bfc0001317983 */ /* 0x000ee20000300800 */
[----:B------:R-:W-:-:S02]  /*1756f0*/  LOP3.LUT R4, R7, 0xffff, RZ, 0xc0, !PT ;  /* 0x0000ffff07047812 */ /* 0x000fc400078ec0ff */
        /* <DEDUP_REMOVED lines=9> */
[----:B------:R-:W-:Y:S01]  /*175790*/  PRMT R4, R59, 0x3340, R58 ;  /* 0x000033403b047816 */ /* 0x000fe2000000003a */
[----:B------:R0:W-:Y:S04]  /*1757a0*/  STL [R1+0x778], R7 ;  /* 0x0007780701007387 */ /* 0x0001e80000100800 */
[----:B------:R1:W-:Y:S01]  /*1757b0*/  STL [R1+0x490], R4 ;  /* 0x0004900401007387 */ /* 0x0003e20000100800 */
[----:B0-----:R-:W-:Y:S02]  /*1757c0*/  PRMT R7, R60, 0x3340, R0 ;  /* 0x000033403c077816 */ /* 0x001fe40000000000 */
[----:B-1----:R-:W-:-:S02]  /*1757d0*/  LOP3.LUT R4, R5, 0xffff, RZ, 0xc0, !PT ;  /* 0x0000ffff05047812 */ /* 0x002fc400078ec0ff */
[----:B----4-:R-:W-:Y:S02]  /*1757e0*/  LOP3.LUT R61, R56, 0xffff, RZ, 0xc0, !PT ;  /* 0x0000ffff383d7812 */ /* 0x010fe400078ec0ff */
[----:B------:R-:W-:Y:S01]  /*1757f0*/  PRMT R58, R4, 0x3340, R0 ;  /* 0x00003340043a7816 */ /* 0x000fe20000000000 */
[----:B------:R0:W-:Y:S04]  /*175800*/  STL [R1+0x160], R7 ;  /* 0x0001600701007387 */ /* 0x0001e80000100800 */
[----:B------:R-:W4:Y:S04]  /*175810*/  LDL.LU R5, [R1+0x6c94] ;  /* 0x006c940001057983 */ /* 0x000f280000300800 */
[----:B------:R-:W4:Y:S04]  /*175820*/  LDL.LU R11, [R1+0x51c8] ;  /* 0x0051c800010b7983 */ /* 0x000f280000300800 */
[----:B------:R-:W4:Y:S01]  /*175830*/  LDL.LU R9, [R1+0x1a8c] ;  /* 0x001a8c0001097983 */ /* 0x000f220000300800 */
[----:B------:R-:W-:-:S04]  /*175840*/  LOP3.LUT R60, R53, 0xffff, RZ, 0xc0, !PT ;  /* 0x0000ffff353c7812 */ /* 0x000fc800078ec0ff */
[----:B------:R-:W-:-:S04]  /*175850*/  PRMT R59, R61, 0x3340, R60 ;  /* 0x000033403d3b7816 */ /* 0x000fc8000000003c */
[----:B0-----:R-:W-:-:S05]  /*175860*/  PRMT R7, R59, 0x5410, R58 ;  /* 0x000054103b077816 */ /* 0x001fca000000003a */
[----:B------:R0:W-:Y:S01]  /*175870*/  STL [R1+0x774], R7 ;  /* 0x0007740701007387 */ /* 0x0001e20000100800 */
[----:B------:R-:W-:Y:S02]  /*175880*/  SHF.R.U32.HI R58, RZ, 0x8, R6 ;  /* 0x00000008ff3a7819 */ /* 0x000fe40000011606 */
[----:B------:R-:W-:Y:S01]  /*175890*/  SHF.R.U32.HI R61, RZ, 0x8, R61 ;  /* 0x00000008ff3d7819 */ /* 0x000fe2000001163d */
[----:B0-----:R-:W4:Y:S01]  /*1758a0*/  LDL.LU R7, [R1+0x253c] ;  /* 0x00253c0001077983 */ /* 0x001f220000300800 */
[----:B------:R-:W-:Y:S02]  /*1758b0*/  SHF.R.U32.HI R59, RZ, 0x8, R60 ;  /* 0x00000008ff3b7819 */ /* 0x000fe4000001163c */
[----:B------:R-:W-:Y:S02]  /*1758c0*/  LOP3.LUT R58, R58, 0xffff, RZ, 0xc0, !PT ;  /* 0x0000ffff3a3a7812 */ /* 0x000fe400078ec0ff */
[----:B------:R-:W-:Y:S02]  /*1758d0*/  LOP3.LUT R60, R61, 0xffff, RZ, 0xc0, !PT ;  /* 0x0000ffff3d3c7812 */ /* 0x000fe400078ec0ff */
[----:B------:R-:W-:-:S02]  /*1758e0*/  LOP3.LUT R59, R59, 0xffff, RZ, 0xc0, !PT ;  /* 0x0000ffff3b3b7812 */ /* 0x000fc400078ec0ff */
[----:B------:R-:W-:Y:S02]  /*1758f0*/  PRMT R15, R58, 0x3340, R0 ;  /* 0x000033403a0f7816 */ /* 0x000fe40000000000 */
[----:B------:R-:W-:Y:S02]  /*175900*/  PRMT R6, R60, 0x3340, R59 ;  /* 0x000033403c067816 */ /* 0x000fe4000000003b */
[----:B------:R-:W-:Y:S01]  /*175910*/  LOP3.LUT R41, R55, 0xffff, RZ, 0xc0, !PT ;  /* 0x0000ffff37297812 */ /* 0x000fe200078ec0ff */
[----:B------:R-:W-:Y:S04]  /*175920*/  STL [R1+0x14c], R15 ;  /* 0x00014c0f01007387 */ /* 0x000fe80000100800 */
[----:B------:R0:W-:Y:S04]  /*175930*/  STL [R1+0x4a0], R6 ;  /* 0x0004a00601007387 */ /* 0x0001e80000100800 */
[----:B------:R-:W4:Y:S04]  /*175940*/  LDL.LU R55, [R1+0x6c90] ;  /* 0x006c900001377983 */ /* 0x000f280000300800 */
[----:B0-----:R-:W4:Y:S04]  /*175950*/  LDL.LU R6, [R1+0x51cc] ;  /* 0x0051cc0001067983 */ /* 0x001f280000300800 */
[----:B------:R-:W4:Y:S04]  /*175960*/  LDL.LU R56, [R1+0x1a9c] ;  /* 0x001a9c0001387983 */ /* 0x000f280000300800 */
[----:B------:R-:W4:Y:S01]  /*175970*/  LDL.LU R53, [R1+0x2548] ;  /* 0x0025480001357983 */ /* 0x000f220000300800 */
[----:B---3--:R-:W-:-:S03]  /*175980*/  LOP3.LUT R60, R49, 0xffff, RZ, 0xc0, !PT ;  /* 0x0000ffff313c7812 */ /* 0x008fc600078ec0ff */
[----:B------:R-:W3:Y:S01]  /*175990*/  LDL.LU R49, [R1+0x28bc] ;  /* 0x0028bc0001317983 */ /* 0x000ee20000300800 */
[----:B--2---:R-:W-:-:S03]  /*1759a0*/  LOP3.LUT R61, R51, 0xffff, RZ, 0xc0, !PT ;  /* 0x0000ffff333d7812 */ /* 0x004fc600078ec0ff */
[----:B------:R-:W2:Y:S01]  /*1759b0*/  LDL.LU R19, [R1+0x23fc] ;  /* 0x0023fc0001137983 */ /* 0x000ea20000300800 */
[----:B------:R-:W-:Y:S02]  /*1759c0*/  PRMT R58, R41, 0x3340, R0 ;  /* 0x00003340293a7816 */ /* 0x000fe40000000000 */
[----:B------:R-:W-:Y:S02]  /*1759d0*/  PRMT R59, R61, 0x3340, R60 ;  /* 0x000033403d3b7816 */ /* 0x000fe4000000003c */
[----:B------:R-:W-:Y:S02]  /*1759e0*/  SHF.R.U32.HI R61, RZ, 0x8, R61 ;  /* 0x00000008ff3d7819 */ /* 0x000fe4000001163d */
[----:B------:R-:W-:Y:S02]  /*1759f0*/  PRMT R15, R59, 0x5410, R58 ;  /* 0x000054103b0f7816 */ /* 0x000fe4000000003a */
[----:B------:R-:W-:Y:S02]  /*175a00*/  SHF.R.U32.HI R59, RZ, 0x8, R60 ;  /* 0x00000008ff3b7819 */ /* 0x000fe4000001163c */
[----:B------:R-:W-:-:S02]  /*175a10*/  SHF.R.U32.HI R58, RZ, 0x8, R4 ;  /* 0x00000008ff3a7819 */ /* 0x000fc40000011604 */
[----:B------:R-:W-:Y:S02]  /*175a20*/  LOP3.LUT R60, R61, 0xffff, RZ, 0xc0, !PT ;  /* 0x0000ffff3d3c7812 */ /* 0x000fe400078ec0ff */
[----:B------:R-:W-:Y:S02]  /*175a30*/  LOP3.LUT R59, R59, 0xffff, RZ, 0xc0, !PT ;  /* 0x0000ffff3b3b7812 */ /* 0x000fe400078ec0ff */
[----:B------:R-:W-:Y:S02]  /*175a40*/  LOP3.LUT R58, R58, 0xffff, RZ, 0xc0, !PT ;  /* 0x0000ffff3a3a7812 */ /* 0x000fe400078ec0ff */
[----:B------:R-:W-:Y:S02]  /*175a50*/  PRMT R51, R60, 0x3340, R59 ;  /* 0x000033403c337816 */ /* 0x000fe4000000003b */
[----:B------:R-:W-:Y:S01]  /*175a60*/  PRMT R4, R58, 0x3340, R0 ;  /* 0x000033403a047816 */ /* 0x000fe20000000000 */
[----:B------:R-:W-:Y:S04]  /*175a70*/  STL [R1+0x770], R15 ;  /* 0x0007700f01007387 */ /* 0x000fe80000100800 */
[----:B------:R-:W-:Y:S04]  /*175a80*/  STL [R1+0x6b08], R51 ;  /* 0x006b083301007387 */ /* 0x000fe80000100800 */
[----:B------:R4:W-:Y:S02]  /*175a90*/  STL [R1+0x148], R4 ;  /* 0x0001480401007387 */ /* 0x0009e40000100800 */
[----:B----4-:R-:W-:-:S02]  /*175aa0*/  LOP3.LUT R4, R11, 0xffff, RZ, 0xc0, !PT ;  /* 0x0000ffff0b047812 */ /* 0x010fc400078ec0ff */
[----:B------:R-:W-:-:S04]  /*175ab0*/  LOP3.LUT R60, R9, 0xffff, RZ, 0xc0, !PT ;  /* 0x0000ffff093c7812 */ /* 0x000fc800078ec0ff */
[----:B------:R-:W-:Y:S02]  /*175ac0*/  PRMT R58, R60, 0x3340, R0 ;  /* 0x000033403c3a7816 */ /* 0x000fe40000000000 */
[----:B------:R-:W-:-:S04]  /*175ad0*/  SHF.R.U32.HI R60, RZ, 0x8, R60 ;  /* 0x00000008ff3c7819 */ /* 0x000fc8000001163c */
[----:B------:R-:W-:Y:S02]  /*175ae0*/  LOP3.LUT R60, R60, 0xffff, RZ, 0xc0, !PT ;  /* 0x0000ffff3c3c7812 */ /* 0x000fe400078ec0ff */
[----:B------:R-:W-:-:S04]  /*175af0*/  LOP3.LUT R61, R7, 0xffff, RZ, 0xc0, !PT ;  /* 0x0000ffff073d7812 */ /* 0x000fc800078ec0ff */
[----:B------:R-:W-:-:S04]  /*175b00*/  PRMT R59, R4, 0x3340, R61 ;  /* 0x00003340043b7816 */ /* 0x000fc8000000003d */
[----:B------:R-:W-:Y:S02]  /*175b10*/  PRMT R7, R59, 0x5410, R58 ;  /* 0x000054103b077816 */ /* 0x000fe4000000003a */
[----:B------:R-:W-:Y:S02]  /*175b20*/  SHF.R.U32.HI R59, RZ, 0x8, R4 ;  /* 0x00000008ff3b7819 */ /* 0x000fe40000011604 */
[----:B------:R-:W-:Y:S02]  /*175b30*/  SHF.R.U32.HI R58, RZ, 0x8, R61 ;  /* 0x00000008ff3a7819 */ /* 0x000fe4000001163d */
[----:B------:R-:W-:Y:S02]  /*175b40*/  LOP3.LUT R59, R59, 0xffff, RZ, 0xc0, !PT ;  /* 0x0000ffff3b3b7812 */ /* 0x000fe400078ec0ff */
[----:B------:R-:W-:Y:S01]  /*175b50*/  LOP3.LUT R58, R58, 0xffff, RZ, 0xc0, !PT ;  /* 0x0000ffff3a3a7812 */ /* 0x000fe200078ec0ff */
[----:B------:R0:W-:Y:S03]  /*175b60*/  STL [R1+0x76c], R7 ;  /* 0x00076c0701007387 */ /* 0x0001e60000100800 */
[----:B------:R-:W-:-:S02]  /*175b70*/  PRMT R4, R59, 0x3340, R58 ;  /* 0x000033403b047816 */ /* 0x000fc4000000003a */
[----:B------:R-:W-:Y:S02]  /*175b80*/  LOP3.LUT R9, R5, 0xffff, RZ, 0xc0, !PT ;  /* 0x0000ffff05097812 */ /* 0x000fe400078ec0ff */
[----:B0-----:R-:W-:Y:S01]  /*175b90*/  PRMT R7, R60, 0x3340, R0 ;  /* 0x000033403c077816 */ /* 0x001fe20000000000 */
[----:B------:R-:W-:Y:S01]  /*175ba0*/  STL [R1+0x48c], R4 ;  /* 0x00048c0401007387 */ /* 0x000fe20000100800 */
[----:B------:R-:W-:-:S03]  /*175bb0*/  LOP3.LUT R11, R6, 0xffff, RZ, 0xc0, !PT ;  /* 0x0000ffff060b7812 */ /* 0x000fc600078ec0ff */
[----:B------:R0:W-:Y:S04]  /*175bc0*/  STL [R1+0x144], R7 ;  /* 0x0001440701007387 */ /* 0x0001e80000100800 */
[----:B------:R-:W4:Y:S04]  /*175bd0*/  LDL.LU R6, [R1+0x28c8] ;  /* 0x0028c80001067983 */ /* 0x000f280000300800 */
[----:B------:R-:W4:Y:S04]  /*175be0*/  LDL.LU R5, [R1+0x6c8c] ;  /* 0x006c8c0001057983 */ /* 0x000f280000300800 */
[----:B0-----:R-:W4:Y:S01]  /*175bf0*/  LDL.LU R7, [R1+0x2428] ;  /* 0x0024280001077983 */ /* 0x001f220000300800 */
[----:B------:R-:W-:-:S02]  /*175c00*/  LOP3.LUT R4, R56, 0xffff, RZ, 0xc0, !PT ;  /* 0x0000ffff38047812 */ /* 0x000fc400078ec0ff */
[----:B------:R-:W-:Y:S01]  /*175c10*/  LOP3.LUT R61, R53, 0xffff, RZ, 0xc0, !PT ;  /* 0x0000ffff353d7812 */ /* 0x000fe200078ec0ff */
[----:B------:R-:W4:Y:S04]  /*175c20*/  LDL.LU R56, [R1+0x51d0] ;  /* 0x0051d00001387983 */ /* 0x000f280000300800 */
[----:B------:R-:W4:Y:S01]  /*175c30*/  LDL.LU R53, [R1+0x1adc] ;  /* 0x001adc0001357983 */ /* 0x000f220000300800 */
[----:B---3--:R-:W-:-:S03]  /*175c40*/  LOP3.LUT R15, R49, 0xffff, RZ, 0xc0, !PT ;  /* 0x0000ffff310f7812 */ /* 0x008fc600078ec0ff */
[----:B------:R-:W3:Y:S01]  /*175c50*/  LDL.LU R49, [R1+0x2584] ;  /* 0x0025840001317983 */ /* 0x000ee20000300800 */
[----:B------:R-:W-:Y:S02]  /*175c60*/  PRMT R58, R4, 0x3340, R0 ;  /* 0x00003340043a7816 */ /* 0x000fe40000000000 */
[----:B------:R-:W-:Y:S02]  /*175c70*/  PRMT R59, R11, 0x3340, R61 ;  /* 0x000033400b3b7816 */ /* 0x000fe4000000003d */
[----:B--2---:R-:W-:Y:S02]  /*175c80*/  LOP3.LUT R60, R19, 0xffff, RZ, 0xc0, !PT ;  /* 0x0000ffff133c7812 */ /* 0x004fe400078ec0ff */
[----:B------:R-:W-:Y:S02]  /*175c90*/  PRMT R19, R59, 0x5410, R58 ;  /* 0x000054103b137816 */ /* 0x000fe4000000003a */
[----:B------:R-:W-:Y:S02]  /*175ca0*/  PRMT R58, R9, 0x3340, R0 ;  /* 0x00003340093a7816 */ /* 0x000fe40000000000 */
[----:B------:R-:W-:Y:S01]  /*175cb0*/  PRMT R59, R15, 0x3340, R60 ;  /* 0x000033400f3b7816 */ /* 0x000fe2000000003c */
[----:B------:R0:W-:Y:S01]  /*175cc0*/  STL [R1+0x768], R19 ;  /* 0x0007681301007387 */ /* 0x0001e20000100800 */
[----:B------:R-:W-:-:S02]  /*175cd0*/  SHF.R.U32.HI R11, RZ, 0x8, R11 ;  /* 0x00000008ff0b7819 */ /* 0x000fc4000001160b */
[----:B------:R-:W-:Y:S02]  /*175ce0*/  SHF.R.U32.HI R60, RZ, 0x8, R60 ;  /* 0x00000008ff3c7819 */ /* 0x000fe4000001163c */
[----:B0-----:R-:W-:Y:S02]  /*175cf0*/  PRMT R19, R59, 0x5410, R58 ;  /* 0x000054103b137816 */ /* 0x001fe4000000003a */
[----:B------:R-:W-:Y:S02]  /*175d00*/  SHF.R.U32.HI R59, RZ, 0x8, R15 ;  /* 0x00000008ff3b7819 */ /* 0x000fe4000001160f */
[----:B------:R-:W-:Y:S02]  /*175d10*/  SHF.R.U32.HI R58, RZ, 0x8, R61 ;  /* 0x00000008ff3a7819 */ /* 0x000fe4000001163d */
[----:B------:R-:W-:Y:S02]  /*175d20*/  LOP3.LUT R60, R60, 0xffff, RZ, 0xc0, !PT ;  /* 0x0000ffff3c3c7812 */ /* 0x000fe400078ec0ff */
[----:B------:R-:W-:-:S02]  /*175d30*/  LOP3.LUT R61, R59, 0xffff, RZ, 0xc0, !PT ;  /* 0x0000ffff3b3d7812 */ /* 0x000fc400078ec0ff */
[----:B------:R-:W-:Y:S02]  /*175d40*/  LOP3.LUT R59, R11, 0xffff, RZ, 0xc0, !PT ;  /* 0x0000ffff0b3b7812 */ /* 0x000fe400078ec0ff */
[----:B------:R-:W-:Y:S02]  /*175d50*/  LOP3.LUT R58, R58, 0xffff, RZ, 0xc0, !PT ;  /* 0x0000ffff3a3a7812 */ /* 0x000fe400078ec0ff */
[----:B------:R-:W-:Y:S02]  /*175d60*/  PRMT R11, R61, 0x3340, R60 ;  /* 0x000033403d0b7816 */ /* 0x000fe4000000003c */
[----:B------:R-:W-:Y:S01]  /*175d70*/  PRMT R15, R59, 0x3340, R58 ;  /* 0x000033403b0f7816 */ /* 0x000fe2000000003a */
[----:B------:R-:W-:Y:S01]  /*175d80*/  STL [R1+0x764], R19 ;  /* 0x0007641301007387 */ /* 0x000fe20000100800 */
[----:B------:R-:W-:-:S03]  /*175d90*/  SHF.R.U32.HI R58, RZ, 0x8, R9 ;  /* 0x00000008ff3a7819 */ /* 0x000fc60000011609 */
[----:B------:R-:W-:Y:S04]  /*175da0*/  STL [R1+0x488], R15 ;  /* 0x0004880f01007387 */ /* 0x000fe80000100800 */
[----:B------:R0:W-:Y:S04]  /*175db0*/  STL [R1+0x484], R11 ;  /* 0x0004840b01007387 */ /* 0x0001e80000100800 */
[----:B0-----:R-:W2:Y:S04]  /*175dc0*/  LDL.LU R11, [R1+0x28cc] ;  /* 0x0028cc00010b7983 */ /* 0x001ea80000300800 */
[----:B------:R-:W2:Y:S01]  /*175dd0*/  LDL.LU R9, [R1+0x245c] ;  /* 0x00245c0001097983 */ /* 0x000ea20000300800 */
[----:B------:R-:W-:-:S02]  /*175de0*/  SHF.R.U32.HI R59, RZ, 0x8, R4 ;  /* 0x00000008ff3b7819 */ /* 0x000fc40000011604 */
[----:B------:R-:W-:Y:S02]  /*175df0*/  LOP3.LUT R58, R58, 0xffff, RZ, 0xc0, !PT ;  /* 0x0000ffff3a3a7812 */ /* 0x000fe400078ec0ff */
[----:B------:R-:W-:Y:S02]  /*175e00*/  LOP3.LUT R59, R59, 0xffff, RZ, 0xc0, !PT ;  /* 0x0000ffff3b3b7812 */ /* 0x000fe400078ec0ff */
[--C-:B------:R-:W-:Y:S02]  /*175e10*/  PRMT R15, R58, 0x3340, R0.reuse ;  /* 0x000033403a0f7816 */ /* 0x100fe40000000000 */
[----:B------:R-:W-:-:S03]  /*175e20*/  PRMT R4, R59, 0x3340, R0 ;  /* 0x000033403b047816 */ /* 0x000fc60000000000 */
[----:B------:R-:W-:Y:S04]  /*175e30*/  STL [R1+0x140], R15 ;  /* 0x0001400f01007387 */ /* 0x000fe80000100800 */
[----:B------:R0:W-:Y:S01]  /*175e40*/  STL [R1+0x13c], R4 ;  /* 0x00013c0401007387 */ /* 0x0001e20000100800 */
[----:B----4-:R-:W-:Y:S02]  /*175e50*/  LOP3.LUT R19, R6, 0xffff, RZ, 0xc0, !PT ;  /* 0x0000ffff06137812 */ /* 0x010fe400078ec0ff */
[----:B------:R-:W-:Y:S02]  /*175e60*/  LOP3.LUT R6, R2, 0xffff, RZ, 0xc0, !PT ;  /* 0x0000ffff02067812 */ /* 0x000fe400078ec0ff */
[----:B------:R-:W4:Y:S02]  /*175e70*/  LDL.LU R2, [R1+0x6c88] ;  /* 0x006c880001027983 */ /* 0x000f240000300800 */
[----:B------:R-:W-:-:S02]  /*175e80*/  PRMT R58, R6, 0x3340, R0 ;  /* 0x00003340063a7816 */ /* 0x000fc40000000000 */
[----:B------:R-:W-:Y:S02]  /*175e90*/  LOP3.LUT R60, R7, 0xffff, RZ, 0xc0, !PT ;  /* 0x0000ffff073c7812 */ /* 0x000fe400078ec0ff */
[----:B------:R-:W4:Y:S02]  /*175ea0*/  LDL.LU R7, [R1+0x51d4] ;  /* 0x0051d40001077983 */ /* 0x000f240000300800 */
[----:B------:R-:W-:Y:S02]  /*175eb0*/  PRMT R59, R19, 0x3340, R60 ;  /* 0x00003340133b7816 */ /* 0x000fe4000000003c */
[----:B0-----:R-:W-:Y:S02]  /*175ec0*/  LOP3.LUT R4, R53, 0xffff, RZ, 0xc0, !PT ;  /* 0x0000ffff35047812 */ /* 0x001fe400078ec0ff */
[----:B------:R-:W4:Y:S01]  /*175ed0*/  LDL.LU R53, [R1+0x1b08] ;  /* 0x001b080001357983 */ /* 0x000f220000300800 */
[----:B------:R-:W-:-:S05]  /*175ee0*/  PRMT R25, R59, 0x5410, R58 ;  /* 0x000054103b197816 */ /* 0x000fca000000003a */
[----:B------:R0:W-:Y:S01]  /*175ef0*/  STL [R1+0x760], R25 ;  /* 0x0007601901007387 */ /* 0x0001e20000100800 */
[----:B---3--:R-:W-:-:S03]  /*175f00*/  LOP3.LUT R61, R49, 0xffff, RZ, 0xc0, !PT ;  /* 0x0000ffff313d7812 */ /* 0x008fc600078ec0ff */
[----:B------:R-:W3:Y:S01]  /*175f10*/  LDL.LU R49, [R1+0x25ac] ;  /* 0x0025ac0001317983 */ /* 0x000ee20000300800 */
[----:B------:R-:W-:Y:S02]  /*175f20*/  LOP3.LUT R15, R56, 0xffff, RZ, 0xc0, !PT ;  /* 0x0000ffff380f7812 */ /* 0x000fe400078ec0ff */
[----:B------:R-:W-:Y:S02]  /*175f30*/  PRMT R58, R4, 0x3340, R0 ;  /* 0x00003340043a7816 */ /* 0x000fe40000000000 */
[----:B------:R-:W-:Y:S02]  /*175f40*/  PRMT R59, R15, 0x3340, R61 ;  /* 0x000033400f3b7816 */ /* 0x000fe4000000003d */
        /* <DEDUP_REMOVED lines=12> */
[----:B------:R-:W-:Y:S01]  /*176010*/  STL [R1+0x6b0c], R56 ;  /* 0x006b0c3801007387 */ /* 0x000fe20000100800 */
[----:B------:R-:W-:-:S03]  /*176020*/  LOP3.LUT R29, R5, 0xffff, RZ, 0xc0, !PT ;  /* 0x0000ffff051d7812 */ /* 0x000fc600078ec0ff */
[----:B------:R0:W-:Y:S04]  /*176030*/  STL [R1+0x480], R15 ;  /* 0x0004800f01007387 */ /* 0x0001e80000100800 */
[----:B------:R-:W3:Y:S01]  /*176040*/  LDL.LU R5, [R1+0x6c84] ;  /* 0x006c840001057983 */ /* 0x000ee20000300800 */
[----:B------:R-:W-:Y:S02]  /*176050*/  PRMT R58, R29, 0x3340, R0 ;  /* 0x000033401d3a7816 */ /* 0x000fe40000000000 */
[----:B--2---:R-:W-:Y:S02]  /*176060*/  LOP3.LUT R60, R9, 0xffff, RZ, 0xc0, !PT ;  /* 0x0000ffff093c7812 */ /* 0x004fe400078ec0ff */
[----:B------:R-:W-:Y:S01]  /*176070*/  LOP3.LUT R61, R11, 0xffff, RZ, 0xc0, !PT ;  /* 0x0000ffff0b3d7812 */ /* 0x000fe200078ec0ff */
[----:B------:R-:W2:Y:S04]  /*176080*/  LDL.LU R9, [R1+0x2918] ;  /* 0x0029180001097983 */ /* 0x000ea80000300800 */
[----:B0-----:R-:W2:Y:S01]  /*176090*/  LDL.LU R15, [R1+0x2478] ;  /* 0x00247800010f7983 */ /* 0x001ea20000300800 */
        /* <DEDUP_REMOVED lines=10> */
[----:B0-----:R-:W-:-:S05]  /*176140*/  PRMT R11, R58, 0x3340, R0 ;  /* 0x000033403a0b7816 */ /* 0x001fca0000000000 */
[----:B------:R0:W-:Y:S04]  /*176150*/  STL [R1+0x138], R11 ;  /* 0x0001380b01007387 */ /* 0x0001e80000100800 */
[----:B------:R1:W-:Y:S04]  /*176160*/  STL [R1+0x47c], R4 ;  /* 0x00047c0401007387 */ /* 0x0003e80000100800 */
[----:B0-----:R-:W2:Y:S04]  /*176170*/  LDL.LU R11, [R1+0x51d8] ;  /* 0x0051d800010b7983 */ /* 0x001ea80000300800 */
[----:B------:R-:W2:Y:S04]  /*176180*/  LDL.LU R25, [R1+0x1b38] ;  /* 0x001b380001197983 */ /* 0x000ea80000300800 */
[----:B-1----:R-:W2:Y:S04]  /*176190*/  LDL.LU R4, [R1+0x25e4] ;  /* 0x0025e40001047983 */ /* 0x002ea80000300800 */
[----:B------:R-:W2:Y:S01]  /*1761a0*/  LDL.LU R19, [R1+0x51dc] ;  /* 0x0051dc0001137983 */ /* 0x000ea20000300800 */
[----:B----4-:R-:W-:-:S02]  /*1761b0*/  LOP3.LUT R61, R7, 0xffff, RZ, 0xc0, !PT ;  /* 0x0000ffff073d7812 */ /* 0x010fc400078ec0ff */
[----:B------:R-:W-:Y:S02]  /*1761c0*/  LOP3.LUT R7, R53, 0xffff, RZ, 0xc0, !PT ;  /* 0x0000ffff35077812 */ /* 0x000fe400078ec0ff */
[----:B------:R-:W4:Y:S01]  /*1761d0*/  LDL.LU R53, [R1+0x1b3c] ;  /* 0x001b3c0001357983 */ /* 0x000f220000300800 */
[----:B---3--:R-:W-:-:S03]  /*1761e0*/  LOP3.LUT R60, R49, 0xffff, RZ, 0xc0, !PT ;  /* 0x0000ffff313c7812 */ /* 0x008fc600078ec0ff */
[----:B------:R-:W3:Y:S01]  /*1761f0*/  LDL.LU R49, [R1+0x25e8] ;  /* 0x0025e80001317983 */ /* 0x000ee20000300800 */
        /* <DEDUP_REMOVED lines=9> */
[----:B------:R-:W-:Y:S01]  /*176290*/  PRMT R29, R60, 0x3340, R59 ;  /* 0x000033403c1d7816 */ /* 0x000fe2000000003b */
[----:B------:R0:W-:Y:S02]  /*1762a0*/  STL [R1+0x750], R33 ;  /* 0x0007502101007387 */ /* 0x0001e40000100800 */
[----:B0-----:R-:W-:-:S05]  /*1762b0*/  PRMT R33, R58, 0x3340, R0 ;  /* 0x000033403a217816 */ /* 0x001fca0000000000 */
[----:B------:R-:W-:Y:S01]  /*1762c0*/  STL [R1+0x134], R33 ;  /* 0x0001342101007387 */ /* 0x000fe20000100800 */
[----:B--2---:R-:W-:Y:S02]  /*1762d0*/  LOP3.LUT R61, R9, 0xffff, RZ, 0xc0, !PT ;  /* 0x0000ffff093d7812 */ /* 0x004fe400078ec0ff */
[----:B------:R-:W-:Y:S02]  /*1762e0*/  LOP3.LUT R9, R55, 0xffff, RZ, 0xc0, !PT ;  /* 0x0000ffff37097812 */ /* 0x000fe400078ec0ff */
[----:B------:R-:W-:Y:S02]  /*1762f0*/  LOP3.LUT R60, R15, 0xffff, RZ, 0xc0, !PT ;  /* 0x0000ffff0f3c7812 */ /* 0x000fe400078ec0ff */
[----:B------:R-:W-:Y:S02]  /*176300*/  PRMT R58, R9, 0x3340, R0 ;  /* 0x00003340093a7816 */ /* 0x000fe40000000000 */
[----:B------:R-:W-:Y:S02]  /*176310*/  PRMT R59, R61, 0x3340, R60 ;  /* 0x000033403d3b7816 */ /* 0x000fe4000000003c */
[----:B------:R-:W-:-:S02]  /*176320*/  SHF.R.U32.HI R61, RZ, 0x8, R61 ;  /* 0x00000008ff3d7819 */ /* 0x000fc4000001163d */
[----:B------:R-:W-:Y:S02]  /*176330*/  PRMT R15, R59, 0x5410, R58 ;  /* 0x000054103b0f7816 */ /* 0x000fe4000000003a */
[----:B------:R-:W-:Y:S02]  /*176340*/  SHF.R.U32.HI R59, RZ, 0x8, R60 ;  /* 0x00000008ff3b7819 */ /* 0x000fe4000001163c */
[----:B------:R-:W-:Y:S02]  /*176350*/  SHF.R.U32.HI R58, RZ, 0x8, R7 ;  /* 0x00000008ff3a7819 */ /* 0x000fe40000011607 */
[----:B------:R-:W-:Y:S02]  /*176360*/  LOP3.LUT R60, R61, 0xffff, RZ, 0xc0, !PT ;  /* 0x0000ffff3d3c7812 */ /* 0x000fe400078ec0ff */
[----:B------:R-:W-:Y:S02]  /*176370*/  LOP3.LUT R59, R59, 0xffff, RZ, 0xc0, !PT ;  /* 0x0000ffff3b3b7812 */ /* 0x000fe400078ec0ff */
[----:B------:R-:W-:Y:S01]  /*176380*/  LOP3.LUT R58, R58, 0xffff, RZ, 0xc0, !PT ;  /* 0x0000ffff3a3a7812 */ /* 0x000fe200078ec0ff */
[----:B------:R-:W-:Y:S04]  /*176390*/  STL [R1+0x478], R29 ;  /* 0x0004781d01007387 */ /* 0x000fe80000100800 */
[----:B------:R-:W2:Y:S04]  /*1763a0*/  LDL.LU R55, [R1+0x6c80] ;  /* 0x006c800001377983 */ /* 0x000ea80000300800 */
[----:B------:R0:W-:Y:S01]  /*1763b0*/  STL [R1+0x754], R15 ;  /* 0x0007540f01007387 */ /* 0x0001e20000100800 */
[----:B------:R-:W-:-:S05]  /*1763c0*/  PRMT R7, R60, 0x3340, R59 ;  /* 0x000033403c077816 */ /* 0x000fca000000003b */
[----:B------:R1:W-:Y:S01]  /*1763d0*/  STL [R1+0x6b10], R7 ;  /* 0x006b100701007387 */ /* 0x0003e20000100800 */
[----:B0-----:R-:W-:-:S05]  /*1763e0*/  PRMT R15, R58, 0x3340, R0 ;  /* 0x000033403a0f7816 */ /* 0x001fca0000000000 */
[----:B------:R0:W-:Y:S01]  /*1763f0*/  STL [R1+0x130], R15 ;  /* 0x0001300f01007387 */ /* 0x0001e20000100800 */
[----:B-1----:R-:W-:Y:S02]  /*176400*/  LOP3.LUT R7, R25, 0xffff, RZ, 0xc0, !PT ;  /* 0x0000ffff19077812 */ /* 0x002fe400078ec0ff */
[----:B0-----:R-:W-:Y:S02]  /*176410*/  LOP3.LUT R15, R11, 0xffff, RZ, 0xc0, !PT ;  /* 0x0000ffff0b0f7812 */ /* 0x001fe400078ec0ff */
[----:B------:R-:W2:Y:S04]  /*176420*/  LDL.LU R11, [R1+0x29f8] ;  /* 0x0029f800010b7983 */ /* 0x000ea80000300800 */
[----:B------:R-:W2:Y:S01]  /*176430*/  LDL.LU R25, [R1+0x24a4] ;  /* 0x0024a40001197983 */ /* 0x000ea20000300800 */
[----:B------:R-:W-:-:S02]  /*176440*/  LOP3.LUT R61, R4, 0xffff, RZ, 0xc0, !PT ;  /* 0x0000ffff043d7812 */ /* 0x000fc400078ec0ff */
[----:B------:R-:W-:Y:S02]  /*176450*/  PRMT R58, R7, 0x3340, R0 ;  /* 0x00003340073a7816 */ /* 0x000fe40000000000 */
[----:B------:R-:W-:Y:S02]  /*176460*/  LOP3.LUT R19, R19, 0xffff, RZ, 0xc0, !PT ;  /* 0x0000ffff13137812 */ /* 0x000fe400078ec0ff */
[----:B------:R-:W-:-:S04]  /*176470*/  PRMT R59, R15, 0x3340, R61 ;  /* 0x000033400f3b7816 */ /* 0x000fc8000000003d */
[----:B------:R-:W-:-:S05]  /*176480*/  PRMT R29, R59, 0x5410, R58 ;  /* 0x000054103b1d7816 */ /* 0x000fca000000003a */
[----:B------:R0:W-:Y:S01]  /*176490*/  STL [R1+0x748], R29 ;  /* 0x0007481d01007387 */ /* 0x0001e20000100800 */
[----:B----4-:R-:W-:-:S04]  /*1764a0*/  LOP3.LUT R4, R53, 0xffff, RZ, 0xc0, !PT ;  /* 0x0000ffff35047812 */ /* 0x010fc800078ec0ff */
[----:B------:R-:W-:Y:S02]  /*1764b0*/  PRMT R58, R4, 0x3340, R0 ;  /* 0x00003340043a7816 */ /* 0x000fe40000000000 */
[----:B---3--:R-:W-:-:S04]  /*1764c0*/  LOP3.LUT R60, R49, 0xffff, RZ, 0xc0, !PT ;  /* 0x0000ffff313c7812 */ /* 0x008fc800078ec0ff */
[----:B------:R-:W-:-:S04]  /*1764d0*/  PRMT R59, R19, 0x3340, R60 ;  /* 0x00003340133b7816 */ /* 0x000fc8000000003c */
[----:B0-----:R-:W-:-:S05]  /*1764e0*/  PRMT R29, R59, 0x5410, R58 ;  /* 0x000054103b1d7816 */ /* 0x001fca000000003a */
[----:B------:R-:W-:Y:S04]  /*1764f0*/  STL [R1+0x744], R29 ;  /* 0x0007441d01007387 */ /* 0x000fe80000100800 */
[----:B------:R-:W3:Y:S04]  /*176500*/  LDL.LU R53, [R1+0x29fc] ;  /* 0x0029fc0001357983 */ /* 0x000ee80000300800 */
[----:B------:R-:W4:Y:S01]  /*176510*/  LDL.LU R49, [R1+0x24b0] ;  /* 0x0024b00001317983 */ /* 0x000f220000300800 */
[----:B------:R-:W-:Y:S02]  /*176520*/  SHF.R.U32.HI R59, RZ, 0x8, R19 ;  /* 0x00000008ff3b7819 */ /* 0x000fe40000011613 */
        /* <DEDUP_REMOVED lines=8> */
[----:B------:R-:W-:Y:S02]  /*1765b0*/  SHF.R.U32.HI R58, RZ, 0x8, R7 ;  /* 0x00000008ff3a7819 */ /* 0x000fe40000011607 */
[----:B------:R-:W-:Y:S02]  /*1765c0*/  SHF.R.U32.HI R59, RZ, 0x8, R4 ;  /* 0x00000008ff3b7819 */ /* 0x000fe40000011604 */
[----:B------:R-:W-:Y:S02]  /*1765d0*/  PRMT R15, R61, 0x3340, R60 ;  /* 0x000033403d0f7816 */ /* 0x000fe4000000003c */
[----:B------:R-:W-:Y:S02]  /*1765e0*/  LOP3.LUT R58, R58, 0xffff, RZ, 0xc0, !PT ;  /* 0x0000ffff3a3a7812 */ /* 0x000fe400078ec0ff */
[----:B------:R-:W-:Y:S01]  /*1765f0*/  LOP3.LUT R59, R59, 0xffff, RZ, 0xc0, !PT ;  /* 0x0000ffff3b3b7812 */ /* 0x000fe200078ec0ff */
[----:B------:R-:W-:Y:S04]  /*176600*/  STL [R1+0x474], R19 ;  /* 0x0004741301007387 */ /* 0x000fe80000100800 */
[----:B------:R0:W-:Y:S01]  /*176610*/  STL [R1+0x43c], R15 ;  /* 0x00043c0f01007387 */ /* 0x0001e20000100800 */
[----:B------:R-:W-:-:S02]  /*176620*/  PRMT R7, R59, 0x3340, R0 ;  /* 0x000033403b077816 */ /* 0x000fc40000000000 */
[----:B------:R-:W-:Y:S02]  /*176630*/  LOP3.LUT R60, R2, 0xffff, RZ, 0xc0, !PT ;  /* 0x0000ffff023c7812 */ /* 0x000fe400078ec0ff */
[----:B0-----:R-:W-:-:S05]  /*176640*/  PRMT R15, R58, 0x3340, R0 ;  /* 0x000033403a0f7816 */ /* 0x001fca0000000000 */
[----:B------:R0:W-:Y:S04]  /*176650*/  STL [R1+0x12c], R15 ;  /* 0x00012c0f01007387 */ /* 0x0001e80000100800 */
[----:B------:R1:W-:Y:S04]  /*176660*/  STL [R1+0x128], R7 ;  /* 0x0001280701007387 */ /* 0x0003e80000100800 */
[----:B------:R-:W4:Y:S04]  /*176670*/  LDL.LU R2, [R1+0x6c7c] ;  /* 0x006c7c0001027983 */ /* 0x000f280000300800 */
[----:B------:R-:W4:Y:S01]  /*176680*/  LDL.LU R19, [R1+0x51e0] ;  /* 0x0051e00001137983 */ /* 0x000f220000300800 */
[----:B------:R-:W-:-:S03]  /*176690*/  PRMT R58, R60, 0x3340, R0 ;  /* 0x000033403c3a7816 */ /* 0x000fc60000000000 */
[----:B0-----:R-:W4:Y:S01]  /*1766a0*/  LDL.LU R15, [R1+0x1b88] ;  /* 0x001b8800010f7983 */ /* 0x001f220000300800 */
[----:B------:R-:W-:-:S04]  /*1766b0*/  SHF.R.U32.HI R60, RZ, 0x8, R60 ;  /* 0x00000008ff3c7819 */ /* 0x000fc8000001163c */
[----:B------:R-:W-:Y:S02]  /*1766c0*/  LOP3.LUT R60, R60, 0xffff, RZ, 0xc0, !PT ;  /* 0x0000ffff3c3c7812 */ /* 0x000fe400078ec0ff */
[----:B--2---:R-:W-:Y:S02]  /*1766d0*/  LOP3.LUT R4, R11, 0xffff, RZ, 0xc0, !PT ;  /* 0x0000ffff0b047812 */ /* 0x004fe400078ec0ff */
[----:B------:R-:W-:Y:S01]  /*1766e0*/  LOP3.LUT R61, R25, 0xffff, RZ, 0xc0, !PT ;  /* 0x0000ffff193d7812 */ /* 0x000fe200078ec0ff */
[----:B------:R-:W2:Y:S03]  /*1766f0*/  LDL.LU R11, [R1+0x2644] ;  /* 0x00264400010b7983 */ /* 0x000ea60000300800 */
[----:B------:R-:W-:-:S04]  /*176700*/  PRMT R59, R4, 0x3340, R61 ;  /* 0x00003340043b7816 */ /* 0x000fc8000000003d */
[----:B-1----:R-:W-:Y:S02]  /*176710*/  PRMT R7, R59, 0x5410, R58 ;  /* 0x000054103b077816 */ /* 0x002fe4000000003a */
[----:B------:R-:W-:Y:S02]  /*176720*/  SHF.R.U32.HI R59, RZ, 0x8, R4 ;  /* 0x00000008ff3b7819 */ /* 0x000fe40000011604 */
[----:B------:R-:W-:Y:S02]  /*176730*/  SHF.R.U32.HI R58, RZ, 0x8, R61 ;  /* 0x00000008ff3a7819 */ /* 0x000fe4000001163d */
[----:B------:R-:W-:Y:S02]  /*176740*/  LOP3.LUT R59, R59, 0xffff, RZ, 0xc0, !PT ;  /* 0x0000ffff3b3b7812 */ /* 0x000fe400078ec0ff */
[----:B------:R-:W-:Y:S01]  /*176750*/  LOP3.LUT R58, R58, 0xffff, RZ, 0xc0, !PT ;  /* 0x0000ffff3a3a7812 */ /* 0x000fe200078ec0ff */
[----:B------:R0:W-:Y:S03]  /*176760*/  STL [R1+0x74c], R7 ;  /* 0x00074c0701007387 */ /* 0x0001e60000100800 */
[----:B------:R-:W-:-:S02]  /*176770*/  PRMT R25, R59, 0x3340, R58 ;  /* 0x000033403b197816 */ /* 0x000fc4000000003a */
[----:B0-----:R-:W-:-:S03]  /*176780*/  PRMT R7, R60, 0x3340, R0 ;  /* 0x000033403c077816 */ /* 0x001fc60000000000 */
[----:B------:R-:W-:Y:S01]  /*176790*/  STL [R1+0x470], R25 ;  /* 0x0004701901007387 */ /* 0x000fe20000100800 */
[----:B------:R-:W-:-:S03]  /*1767a0*/  LOP3.LUT R60, R5, 0xffff, RZ, 0xc0, !PT ;  /* 0x0000ffff053c7812 */ /* 0x000fc600078ec0ff */
[----:B------:R0:W-:Y:S04]  /*1767b0*/  STL [R1+0x124], R7 ;  /* 0x0001240701007387 */ /* 0x0001e80000100800 */
[----:B------:R-:W2:Y:S01]  /*1767c0*/  LDL.LU R5, [R1+0x6c78] ;  /* 0x006c780001057983 */ /* 0x000ea20000300800 */
[----:B---3--:R-:W-:Y:S02]  /*1767d0*/  LOP3.LUT R4, R53, 0xffff, RZ, 0xc0, !PT ;  /* 0x0000ffff35047812 */ /* 0x008fe400078ec0ff */
[----:B----4-:R-:W-:Y:S01]  /*1767e0*/  LOP3.LUT R61, R49, 0xffff, RZ, 0xc0, !PT ;  /* 0x0000ffff313d7812 */ /* 0x010fe200078ec0ff */
[----:B------:R-:W3:Y:S04]  /*1767f0*/  LDL.LU R53, [R1+0x2a08] ;  /* 0x002a080001357983 */ /* 0x000ee80000300800 */
[----:B------:R-:W4:Y:S01]  /*176800*/  LDL.LU R49, [R1+0x24d4] ;  /* 0x0024d40001317983 */ /* 0x000f220000300800 */
[----:B------:R-:W-:-:S02]  /*176810*/  PRMT R58, R60, 0x3340, R0 ;  /* 0x000033403c3a7816 */ /* 0x000fc40000000000 */
[--C-:B------:R-:W-:Y:S02]  /*176820*/  PRMT R59, R4, 0x3340, R61.reuse ;  /* 0x00003340043b7816 */ /* 0x100fe4000000003d */
        /* <DEDUP_REMOVED lines=11> */
[----:B------:R0:W-:Y:S04]  /*1768e0*/  STL [R1+0x120], R4 ;  /* 0x0001200401007387 */ /* 0x0001e80000100800 */
[----:B0-----:R-:W4:Y:S01]  /*1768f0*/  LDL.LU R4, [R1+0x51ec] ;  /* 0x0051ec0001047983 */ /* 0x001f220000300800 */
[----:B------:R-:W-:-:S03]  /*176900*/  LOP3.LUT R7, R19, 0xffff, RZ, 0xc0, !PT ;  /* 0x0000ffff13077812 */ /* 0x000fc600078ec0ff */
[----:B------:R-:W4:Y:S01]  /*176910*/  LDL.LU R19, [R1+0x1b98] ;  /* 0x001b980001137983 */ /* 0x000f220000300800 */
[----:B------:R-:W-:-:S03]  /*176920*/  LOP3.LUT R60, R15, 0xffff, RZ, 0xc0, !PT ;  /* 0x0000ffff0f3c7812 */ /* 0x000fc600078ec0ff */
[----:B------:R-:W4:Y:S01]  /*176930*/  LDL.LU R15, [R1+0x2668] ;  /* 0x00266800010f7983 */ /* 0x000f220000300800 */
[----:B------:R-:W-:Y:S02]  /*176940*/  PRMT R58, R60, 0x3340, R0 ;  /* 0x000033403c3a7816 */ /* 0x000fe40000000000 */
[----:B------:R-:W-:-:S04]  /*176950*/  SHF.R.U32.HI R60, RZ, 0x8, R60 ;  /* 0x00000008ff3c7819 */ /* 0x000fc8000001163c */
[----:B------:R-:W-:Y:S02]  /*176960*/  LOP3.LUT R60, R60, 0xffff, RZ, 0xc0, !PT ;  /* 0x0000ffff3c3c7812 */ /* 0x000fe400078ec0ff */
[----:B--2---:R-:W-:-:S04]  /*176970*/  LOP3.LUT R61, R11, 0xffff, RZ, 0xc0, !PT ;  /* 0x0000ffff0b3d7812 */ /* 0x004fc800078ec0ff */
[----:B------:R-:W-:-:S04]  /*176980*/  PRMT R59, R7, 0x3340, R61 ;  /* 0x00003340073b7816 */ /* 0x000fc8000000003d */
[----:B------:R-:W-:Y:S02]  /*176990*/  PRMT R11, R59, 0x5410, R58 ;  /* 0x000054103b0b7816 */ /* 0x000fe4000000003a */
[----:B------:R-:W-:Y:S02]  /*1769a0*/  SHF.R.U32.HI R59, RZ, 0x8, R7 ;  /* 0x00000008ff3b7819 */ /* 0x000fe40000011607 */
[----:B------:R-:W-:Y:S01]  /*1769b0*/  SHF.R.U32.HI R58, RZ, 0x8, R61 ;  /* 0x00000008ff3a7819 */ /* 0x000fe2000001163d */
[----:B------:R0:W-:Y:S01]  /*1769c0*/  STL [R1+0x738], R11 ;  /* 0x0007380b01007387 */ /* 0x0001e20000100800 */
[----:B------:R-:W-:Y:S02]  /*1769d0*/  LOP3.LUT R59, R59, 0xffff, RZ, 0xc0, !PT ;  /* 0x0000ffff3b3b7812 */ /* 0x000fe400078ec0ff */
[----:B------:R-:W-:-:S04]  /*1769e0*/  LOP3.LUT R58, R58, 0xffff, RZ, 0xc0, !PT ;  /* 0x0000ffff3a3a7812 */ /* 0x000fc800078ec0ff */
[----:B------:R-:W-:Y:S02]  /*1769f0*/  PRMT R25, R59, 0x3340, R58 ;  /* 0x000033403b197816 */ /* 0x000fe4000000003a */
[--C-:B0-----:R-:W-:Y:S02]  /*176a00*/  PRMT R11, R60, 0x3340, R0.reuse ;  /* 0x000033403c0b7816 */ /* 0x101fe40000000000 */
[----:B------:R-:W-:Y:S01]  /*176a10*/  LOP3.LUT R60, R2, 0xffff, RZ, 0xc0, !PT ;  /* 0x0000ffff023c7812 */ /* 0x000fe200078ec0ff */
[----:B------:R-:W-:Y:S03]  /*176a20*/  STL [R1+0x468], R25 ;  /* 0x0004681901007387 */ /* 0x000fe60000100800 */
[----:B------:R-:W-:Y:S01]  /*176a30*/  PRMT R58, R60, 0x3340, R0 ;  /* 0x000033403c3a7816 */ /* 0x000fe20000000000 */
[----:B------:R0:W-:Y:S04]  /*176a40*/  STL [R1+0x11c], R11 ;  /* 0x00011c0b01007387 */ /* 0x0001e80000100800 */
[----:B------:R-:W2:Y:S04]  /*176a50*/  LDL.LU R2, [R1+0x6c74] ;  /* 0x006c740001027983 */ /* 0x000ea80000300800 */
[----:B0-----:R-:W2:Y:S04]  /*176a60*/  LDL.LU R11, [R1+0x2a0c] ;  /* 0x002a0c00010b7983 */ /* 0x001ea80000300800 */
[----:B------:R-:W2:Y:S04]  /*176a70*/  LDL.LU R33, [R1+0x24e8] ;  /* 0x0024e80001217983 */ /* 0x000ea80000300800 */
[----:B------:R-:W2:Y:S01]  /*176a80*/  LDL.LU R25, [R1+0x5204] ;  /* 0x0052040001197983 */ /* 0x000ea20000300800 */
[----:B---3--:R-:W-:-:S02]  /*176a90*/  LOP3.LUT R7, R53, 0xffff, RZ, 0xc0, !PT ;  /* 0x0000ffff35077812 */ /* 0x008fc400078ec0ff */
[----:B----4-:R-:W-:-:S04]  /*176aa0*/  LOP3.LUT R61, R49, 0xffff, RZ, 0xc0, !PT ;  /* 0x0000ffff313d7812 */ /* 0x010fc800078ec0ff */
[----:B------:R-:W-:-:S04]  /*176ab0*/  PRMT R59, R7, 0x3340, R61 ;  /* 0x00003340073b7816 */ /* 0x000fc8000000003d */
[----:B------:R-:W-:-:S05]  /*176ac0*/  PRMT R29, R59, 0x5410, R58 ;  /* 0x000054103b1d7816 */ /* 0x000fca000000003a */
[----:B------:R0:W-:Y:S04]  /*176ad0*/  STL [R1+0x73c], R29 ;  /* 0x00073c1d01007387 */ /* 0x0001e80000100800 */
[----:B------:R-:W3:Y:S04]  /*176ae0*/  LDL.LU R53, [R1+0x1bb8] ;  /* 0x001bb80001357983 */ /* 0x000ee80000300800 */
[----:B------:R-:W4:Y:S01]  /*176af0*/  LDL.LU R49, [R1+0x2694] ;  /* 0x0026940001317983 */ /* 0x000f220000300800 */
[----:B------:R-:W-:Y:S02]  /*176b00*/  SHF.R.U32.HI R60, RZ, 0x8, R60 ;  /* 0x00000008ff3c7819 */ /* 0x000fe4000001163c */
[----:B------:R-:W-:-:S02]  /*176b10*/  SHF.R.U32.HI R59, RZ, 0x8, R7 ;  /* 0x00000008ff3b7819 */ /* 0x000fc40000011607 */
[----:B------:R-:W-:Y:S02]  /*176b20*/  SHF.R.U32.HI R58, RZ, 0x8, R61 ;  /* 0x00000008ff3a7819 */ /* 0x000fe4000001163d */
[----:B------:R-:W-:Y:S02]  /*176b30*/  LOP3.LUT R60, R60, 0xffff, RZ, 0xc0, !PT ;  /* 0x0000ffff3c3c7812 */ /* 0x000fe400078ec0ff */
[----:B------:R-:W-:Y:S02]  /*176b40*/  LOP3.LUT R59, R59, 0xffff, RZ, 0xc0, !PT ;  /* 0x0000ffff3b3b7812 */ /* 0x000fe400078ec0ff */
[----:B------:R-:W-:Y:S02]  /*176b50*/  LOP3.LUT R58, R58, 0xffff, RZ, 0xc0, !PT ;  /* 0x0000ffff3a3a7812 */ /* 0x000fe400078ec0ff */
[----:B------:R-:W-:Y:S02]  /*176b60*/  PRMT R7, R60, 0x3340, R0 ;  /* 0x000033403c077816 */ /* 0x000fe40000000000 */
[----:B0-----:R-:W-:-:S02]  /*176b70*/  PRMT R29, R59, 0x3340, R58 ;  /* 0x000033403b1d7816 */ /* 0x001fc4000000003a */
[----:B------:R-:W-:Y:S02]  /*176b80*/  LOP3.LUT R4, R4, 0xffff, RZ, 0xc0, !PT ;  /* 0x0000ffff04047812 */ /* 0x000fe400078ec0ff */
[----:B------:R-:W-:Y:S01]  /*176b90*/  LOP3.LUT R60, R19, 0xffff, RZ, 0xc0, !PT ;  /* 0x0000ffff133c7812 */ /* 0x000fe200078ec0ff */
[----:B------:R0:W-:Y:S01]  /*176ba0*/  STL [R1+0x464], R29 ;  /* 0x0004641d01007387 */ /* 0x0001e20000100800 */
[----:B------:R-:W-:Y:S02]  /*176bb0*/  LOP3.LUT R61, R15, 0xffff, RZ, 0xc0, !PT ;  /* 0x0000ffff0f3d7812 */ /* 0x000fe400078ec0ff */
[----:B------:R-:W-:Y:S02]  /*176bc0*/  PRMT R58, R60, 0x3340, R0 ;  /* 0x000033403c3a7816 */ /* 0x000fe40000000000 */
[----:B------:R-:W-:Y:S01]  /*176bd0*/  PRMT R59, R4, 0x3340, R61 ;  /* 0x00003340043b7816 */ /* 0x000fe2000000003d */
[----:B------:R1:W-:Y:S04]  /*176be0*/  STL [R1+0x118], R7 ;  /* 0x0001180701007387 */ /* 0x0003e80000100800 */
[----:B0-----:R-:W4:Y:S01]  /*176bf0*/  LDL.LU R29, [R1+0x5224] ;  /* 0x00522400011d7983 */ /* 0x001f220000300800 */
[----:B-1----:R-:W-:-:S05]  /*176c00*/  PRMT R7, R59, 0x5410, R58 ;  /* 0x000054103b077816 */ /* 0x002fca000000003a */
[----:B------:R0:W-:Y:S04]  /*176c10*/  STL [R1+0x730], R7 ;  /* 0x0007300701007387 */ /* 0x0001e80000100800 */
[----:B------:R-:W4:Y:S04]  /*176c20*/  LDL.LU R15, [R1+0x1bcc] ;  /* 0x001bcc00010f7983 */ /* 0x000f280000300800 */
        /* <DEDUP_REMOVED lines=8> */
[----:B0-----:R-:W-:-:S03]  /*176cb0*/  PRMT R7, R60, 0x3340, R0 ;  /* 0x000033403c077816 */ /* 0x001fc60000000000 */
[----:B------:R0:W-:Y:S04]  /*176cc0*/  STL [R1+0x460], R4 ;  /* 0x0004600401007387 */ /* 0x0001e80000100800 */
[----:B------:R2:W-:Y:S01]  /*176cd0*/  STL [R1+0x114], R7 ;  /* 0x0001140701007387 */ /* 0x0005e20000100800 */
[----:B0-----:R-:W-:-:S03]  /*176ce0*/  LOP3.LUT R4, R55, 0xffff, RZ, 0xc0, !PT ;  /* 0x0000ffff37047812 */ /* 0x001fc600078ec0ff */
[----:B------:R-:W4:Y:S01]  /*176cf0*/  LDL.LU R55, [R1+0x6c70] ;  /* 0x006c700001377983 */ /* 0x000f220000300800 */
[----:B--2---:R-:W-:Y:S02]  /*176d00*/  LOP3.LUT R7, R25, 0xffff, RZ, 0xc0, !PT ;  /* 0x0000ffff19077812 */ /* 0x004fe400078ec0ff */
[----:B---3--:R-:W-:Y:S02]  /*176d10*/  LOP3.LUT R25, R53, 0xffff, RZ, 0xc0, !PT ;  /* 0x0000ffff35197812 */ /* 0x008fe400078ec0ff */
[----:B----4-:R-:W-:Y:S01]  /*176d20*/  LOP3.LUT R61, R49, 0xffff, RZ, 0xc0, !PT ;  /* 0x0000ffff313d7812 */ /* 0x010fe200078ec0ff */
[----:B------:R-:W2:Y:S04]  /*176d30*/  LDL.LU R53, [R1+0x51e4] ;  /* 0x0051e40001357983 */ /* 0x000ea80000300800 */
[----:B------:R-:W3:Y:S01]  /*176d40*/  LDL.LU R49, [R1+0x251c] ;  /* 0x00251c0001317983 */ /* 0x000ee20000300800 */
[----:B------:R-:W-:-:S02]  /*176d50*/  LOP3.LUT R11, R11, 0xffff, RZ, 0xc0, !PT ;  /* 0x0000ffff0b0b7812 */ /* 0x000fc400078ec0ff */
[----:B------:R-:W-:Y:S02]  /*176d60*/  LOP3.LUT R60, R33, 0xffff, RZ, 0xc0, !PT ;  /* 0x0000ffff213c7812 */ /* 0x000fe400078ec0ff */
[----:B------:R-:W-:Y:S02]  /*176d70*/  PRMT R58, R4, 0x3340, R0 ;  /* 0x00003340043a7816 */ /* 0x000fe40000000000 */
[----:B------:R-:W-:-:S04]  /*176d80*/  PRMT R59, R11, 0x3340, R60 ;  /* 0x000033400b3b7816 */ /* 0x000fc8000000003c */
[----:B------:R-:W-:Y:S02]  /*176d90*/  PRMT R33, R59, 0x5410, R58 ;  /* 0x000054103b217816 */ /* 0x000fe4000000003a */
        /* <DEDUP_REMOVED lines=12> */
[----:B------:R-:W-:Y:S01]  /*176e60*/  PRMT R11, R59, 0x3340, R58 ;  /* 0x000033403b0b7816 */ /* 0x000fe2000000003a */
[----:B------:R-:W-:Y:S04]  /*176e70*/  STL [R1+0x72c], R33 ;  /* 0x00072c2101007387 */ /* 0x000fe80000100800 */
[----:B------:R0:W-:Y:S02]  /*176e80*/  STL [R1+0x6b14], R11 ;  /* 0x006b140b01007387 */ /* 0x0001e40000100800 */
[----:B0-----:R-:W-:Y:S02]  /*176e90*/  PRMT R11, R61, 0x3340, R60 ;  /* 0x000033403d0b7816 */ /* 0x001fe4000000003c */
[----:B------:R-:W-:Y:S02]  /*176ea0*/  LOP3.LUT R61, R29, 0xffff, RZ, 0xc0, !PT ;  /* 0x0000ffff1d3d7812 */ /* 0x000fe400078ec0ff */
[----:B------:R-:W-:-:S02]  /*176eb0*/  LOP3.LUT R7, R15, 0xffff, RZ, 0xc0, !PT ;  /* 0x0000ffff0f077812 */ /* 0x000fc400078ec0ff */
[----:B------:R-:W-:Y:S01]  /*176ec0*/  LOP3.LUT R60, R19, 0xffff, RZ, 0xc0, !PT ;  /* 0x0000ffff133c7812 */ /* 0x000fe200078ec0ff */
[----:B------:R0:W-:Y:S04]  /*176ed0*/  STL [R1+0x438], R11 ;  /* 0x0004380b01007387 */ /* 0x0001e80000100800 */
[----:B------:R-:W4:Y:S04]  /*176ee0*/  LDL.LU R15, [R1+0x51e8] ;  /* 0x0051e800010f7983 */ /* 0x000f280000300800 */
[----:B------:R-:W4:Y:S01]  /*176ef0*/  LDL.LU R19, [R1+0x2528] ;  /* 0x0025280001137983 */ /* 0x000f220000300800 */
[----:B------:R-:W-:-:S02]  /*176f00*/  PRMT R58, R7, 0x3340, R0 ;  /* 0x00003340073a7816 */ /* 0x000fc40000000000 */
        /* <DEDUP_REMOVED lines=10> */
[----:B------:R2:W-:Y:S04]  /*176fb0*/  STL [R1+0x728], R11 ;  /* 0x0007280b01007387 */ /* 0x0005e80000100800 */
[----:B------:R-:W-:Y:S01]  /*176fc0*/  STL [R1+0x110], R29 ;  /* 0x0001101d01007387 */ /* 0x000fe20000100800 */
[----:B------:R-:W-:-:S03]  /*176fd0*/  LOP3.LUT R60, R2, 0xffff, RZ, 0xc0, !PT ;  /* 0x0000ffff023c7812 */ /* 0x000fc600078ec0ff */
[----:B------:R0:W-:Y:S04]  /*176fe0*/  STL [R1+0x440], R25 ;  /* 0x0004401901007387 */ /* 0x0001e80000100800 */
[----:B------:R-:W4:Y:S04]  /*176ff0*/  LDL.LU R2, [R1+0x6c6c] ;  /* 0x006c6c0001027983 */ /* 0x000f280000300800 */
[----:B------:R-:W4:Y:S01]  /*177000*/  LDL.LU R43, [R1+0x527c] ;  /* 0x00527c00012b7983 */ /* 0x000f220000300800 */
[----:B--2---:R-:W-:Y:S02]  /*177010*/  LOP3.LUT R11, R53, 0xffff, RZ, 0xc0, !PT ;  /* 0x0000ffff350b7812 */ /* 0x004fe400078ec0ff */
[----:B---3--:R-:W-:Y:S01]  /*177020*/  LOP3.LUT R61, R49, 0xffff, RZ, 0xc0, !PT ;  /* 0x0000ffff313d7812 */ /* 0x008fe200078ec0ff */
[----:B------:R-:W2:Y:S04]  /*177030*/  LDL.LU R53, [R1+0x1c1c] ;  /* 0x001c1c0001357983 */ /* 0x000ea80000300800 */
[----:B------:R-:W3:Y:S01]  /*177040*/  LDL.LU R49, [R1+0x26f8] ;  /* 0x0026f80001317983 */ /* 0x000ee20000300800 */
        /* <DEDUP_REMOVED lines=12> */
[----:B------:R0:W-:Y:S04]  /*177110*/  STL [R1+0x430], R25 ;  /* 0x0004301901007387 */ /* 0x0001e80000100800 */
[----:B------:R1:W-:Y:S01]  /*177120*/  STL [R1+0x10c], R11 ;  /* 0x00010c0b01007387 */ /* 0x0003e20000100800 */
[----:B----4-:R-:W-:Y:S02]  /*177130*/  LOP3.LUT R61, R15, 0xffff, RZ, 0xc0, !PT ;  /* 0x0000ffff0f3d7812 */ /* 0x010fe400078ec0ff */
[----:B------:R-:W-:Y:S02]  /*177140*/  LOP3.LUT R15, R5, 0xffff, RZ, 0xc0, !PT ;  /* 0x0000ffff050f7812 */ /* 0x000fe400078ec0ff */
[----:B------:R-:W-:Y:S01]  /*177150*/  LOP3.LUT R60, R19, 0xffff, RZ, 0xc0, !PT ;  /* 0x0000ffff133c7812 */ /* 0x000fe200078ec0ff */
[----:B------:R-:W4:Y:S04]  /*177160*/  LDL.LU R5, [R1+0x6c68] ;  /* 0x006c680001057983 */ /* 0x000f280000300800 */
[----:B------:R-:W4:Y:S01]  /*177170*/  LDL.LU R33, [R1+0x52a0] ;  /* 0x0052a00001217983 */ /* 0x000f220000300800 */
[----:B------:R-:W-:-:S02]  /*177180*/  PRMT R58, R15, 0x3340, R0 ;  /* 0x000033400f3a7816 */ /* 0x000fc40000000000 */
[----:B------:R-:W-:Y:S01]  /*177190*/  PRMT R59, R61, 0x3340, R60 ;  /* 0x000033403d3b7816 */ /* 0x000fe2000000003c */
[----:B------:R-:W4:Y:S04]  /*1771a0*/  LDL.LU R29, [R1+0x1c2c] ;  /* 0x001c2c00011d7983 */ /* 0x000f280000300800 */
[----:B0-----:R-:W4:Y:S01]  /*1771b0*/  LDL.LU R25, [R1+0x2728] ;  /* 0x0027280001197983 */ /* 0x001f220000300800 */
[----:B------:R-:W-:Y:S02]  /*1771c0*/  SHF.R.U32.HI R61, RZ, 0x8, R61 ;  /* 0x00000008ff3d7819 */ /* 0x000fe4000001163d */
[----:B-1----:R-:W-:Y:S02]  /*1771d0*/  PRMT R11, R59, 0x5410, R58 ;  /* 0x000054103b0b7816 */ /* 0x002fe4000000003a */
[----:B------:R-:W-:-:S02]  /*1771e0*/  SHF.R.U32.HI R59, RZ, 0x8, R60 ;  /* 0x00000008ff3b7819 */ /* 0x000fc4000001163c */
[----:B------:R-:W-:Y:S02]  /*1771f0*/  SHF.R.U32.HI R58, RZ, 0x8, R7 ;  /* 0x00000008ff3a7819 */ /* 0x000fe40000011607 */
[----:B------:R-:W-:Y:S02]  /*177200*/  LOP3.LUT R60, R61, 0xffff, RZ, 0xc0, !PT ;  /* 0x0000ffff3d3c7812 */ /* 0x000fe400078ec0ff */
[----:B------:R-:W-:Y:S02]  /*177210*/  LOP3.LUT R59, R59, 0xffff, RZ, 0xc0, !PT ;  /* 0x0000ffff3b3b7812 */ /* 0x000fe400078ec0ff */
[----:B------:R-:W-:Y:S02]  /*177220*/  LOP3.LUT R58, R58, 0xffff, RZ, 0xc0, !PT ;  /* 0x0000ffff3a3a7812 */ /* 0x000fe400078ec0ff */
[----:B------:R-:W-:Y:S02]  /*177230*/  PRMT R19, R60, 0x3340, R59 ;  /* 0x000033403c137816 */ /* 0x000fe4000000003b */
[----:B------:R-:W-:Y:S01]  /*177240*/  PRMT R7, R58, 0x3340, R0 ;  /* 0x000033403a077816 */ /* 0x000fe20000000000 */
[----:B------:R-:W-:Y:S04]  /*177250*/  STL [R1+0x720], R11 ;  /* 0x0007200b01007387 */ /* 0x000fe80000100800 */
[----:B------:R-:W-:Y:S04]  /*177260*/  STL [R1+0x6b18], R19 ;  /* 0x006b181301007387 */ /* 0x000fe80000100800 */
[----:B------:R0:W-:Y:S01]  /*177270*/  STL [R1+0x108], R7 ;  /* 0x0001080701007387 */ /* 0x0001e20000100800 */
[----:B--2---:R-:W-:-:S02]  /*177280*/  LOP3.LUT R60, R53, 0xffff, RZ, 0xc0, !PT ;  /* 0x0000ffff353c7812 */ /* 0x004fc400078ec0ff */
[----:B---3--:R-:W-:Y:S01]  /*177290*/  LOP3.LUT R61, R49, 0xffff, RZ, 0xc0, !PT ;  /* 0x0000ffff313d7812 */ /* 0x008fe200078ec0ff */
[----:B------:R-:W2:Y:S04]  /*1772a0*/  LDL.LU R53, [R1+0x5228] ;  /* 0x0052280001357983 */ /* 0x000ea80000300800 */
[----:B------:R-:W3:Y:S01]  /*1772b0*/  LDL.LU R49, [R1+0x2564] ;  /* 0x0025640001317983 */ /* 0x000ee20000300800 */
[----:B0-----:R-:W-:Y:S02]  /*1772c0*/  LOP3.LUT R7, R43, 0xffff, RZ, 0xc0, !PT ;  /* 0x0000ffff2b077812 */ /* 0x001fe400078ec0ff */
        /* <DEDUP_REMOVED lines=11> */
[----:B0-----:R-:W-:-:S03]  /*177380*/  PRMT R11, R60, 0x3340, R0 ;  /* 0x000033403c0b7816 */ /* 0x001fc60000000000 */
[----:B------:R-:W-:Y:S04]  /*177390*/  STL [R1+0x42c], R19 ;  /* 0x00042c1301007387 */ /* 0x000fe80000100800 */
[----:B------:R0:W-:Y:S04]  /*1773a0*/  STL [R1+0x104], R11 ;  /* 0x0001040b01007387 */ /* 0x0001e80000100800 */
[----:B------:R-:W3:Y:S04]  /*1773b0*/  LDL.LU R34, [R1+0x52d4] ;  /* 0x0052d40001227983 */ /* 0x000ee80000300800 */
[----:B------:R-:W3:Y:S01]  /*1773c0*/  LDL.LU R43, [R1+0x242c] ;  /* 0x00242c00012b7983 */ /* 0x000ee20000300800 */
[----:B----4-:R-:W-:-:S03]  /*1773d0*/  LOP3.LUT R7, R33, 0xffff, RZ, 0xc0, !PT ;  /* 0x0000ffff21077812 */ /* 0x010fc600078ec0ff */
[----:B------:R-:W4:Y:S01]  /*1773e0*/  LDL.LU R33, [R1+0x278c] ;  /* 0x00278c0001217983 */ /* 0x000f220000300800 */
[----:B------:R-:W-:Y:S02]  /*1773f0*/  LOP3.LUT R60, R29, 0xffff, RZ, 0xc0, !PT ;  /* 0x0000ffff1d3c7812 */ /* 0x000fe400078ec0ff */
[----:B------:R-:W-:Y:S01]  /*177400*/  LOP3.LUT R61, R25, 0xffff, RZ, 0xc0, !PT ;  /* 0x0000ffff193d7812 */ /* 0x000fe200078ec0ff */
[----:B------:R-:W4:Y:S04]  /*177410*/  LDL.LU R29, [R1+0x5248] ;  /* 0x00524800011d7983 */ /* 0x000f280000300800 */
[----:B------:R-:W4:Y:S01]  /*177420*/  LDL.LU R25, [R1+0x2578] ;  /* 0x0025780001197983 */ /* 0x000f220000300800 */
        /* <DEDUP_REMOVED lines=8> */
[----:B------:R-:W-:Y:S01]  /*1774b0*/  LOP3.LUT R58, R58, 0xffff, RZ, 0xc0, !PT ;  /* 0x0000ffff3a3a7812 */ /* 0x000fe200078ec0ff */
[----:B------:R0:W-:Y:S03]  /*1774c0*/  STL [R1+0x714], R11 ;  /* 0x0007140b01007387 */ /* 0x0001e60000100800 */
[----:B------:R-:W-:Y:S02]  /*1774d0*/  PRMT R19, R59, 0x3340, R58 ;  /* 0x000033403b137816 */ /* 0x000fe4000000003a */
[--C-:B0-----:R-:W-:Y:S02]  /*1774e0*/  PRMT R11, R60, 0x3340, R0.reuse ;  /* 0x000033403c0b7816 */ /* 0x101fe40000000000 */
[----:B------:R-:W-:Y:S01]  /*1774f0*/  LOP3.LUT R60, R2, 0xffff, RZ, 0xc0, !PT ;  /* 0x0000ffff023c7812 */ /* 0x000fe200078ec0ff */
[----:B------:R-:W-:Y:S03]  /*177500*/  STL [R1+0x428], R19 ;  /* 0x0004281301007387 */ /* 0x000fe60000100800 */
[----:B------:R-:W-:Y:S01]  /*177510*/  PRMT R58, R60, 0x3340, R0 ;  /* 0x000033403c3a7816 */ /* 0x000fe20000000000 */
[----:B------:R0:W-:Y:S04]  /*177520*/  STL [R1+0x100], R11 ;  /* 0x0001000b01007387 */ /* 0x0001e80000100800 */
[----:B------:R-:W4:Y:S04]  /*177530*/  LDL.LU R2, [R1+0x6c64] ;  /* 0x006c640001027983 */ /* 0x000f280000300800 */
[----:B------:R-:W4:Y:S01]  /*177540*/  LDL.LU R36, [R1+0x52f0] ;  /* 0x0052f00001247983 */ /* 0x000f220000300800 */
[----:B--2---:R-:W-:-:S02]  /*177550*/  LOP3.LUT R7, R53, 0xffff, RZ, 0xc0, !PT ;  /* 0x0000ffff35077812 */ /* 0x004fc400078ec0ff */
[----:B---3--:R-:W-:-:S04]  /*177560*/  LOP3.LUT R61, R49, 0xffff, RZ, 0xc0, !PT ;  /* 0x0000ffff313d7812 */ /* 0x008fc800078ec0ff */
[----:B------:R-:W-:-:S04]  /*177570*/  PRMT R59, R7, 0x3340, R61 ;  /* 0x00003340073b7816 */ /* 0x000fc8000000003d */
[----:B0-----:R-:W-:-:S05]  /*177580*/  PRMT R11, R59, 0x5410, R58 ;  /* 0x000054103b0b7816 */ /* 0x001fca000000003a */
[----:B------:R0:W-:Y:S04]  /*177590*/  STL [R1+0x718], R11 ;  /* 0x0007180b01007387 */ /* 0x0001e80000100800 */
[----:B------:R-:W2:Y:S04]  /*1775a0*/  LDL.LU R53, [R1+0x244c] ;  /* 0x00244c0001357983 */ /* 0x000ea80000300800 */
[----:B------:R-:W3:Y:S01]  /*1775b0*/  LDL.LU R49, [R1+0x27dc] ;  /* 0x0027dc0001317983 */ /* 0x000ee20000300800 */
[----:B------:R-:W-:Y:S02]  /*1775c0*/  SHF.R.U32.HI R59, RZ, 0x8, R7 ;  /* 0x00000008ff3b7819 */ /* 0x000fe40000011607 */
[----:B------:R-:W-:-:S02]  /*1775d0*/  SHF.R.U32.HI R58, RZ, 0x8, R61 ;  /* 0x00000008ff3a7819 */ /* 0x000fc4000001163d */
[----:B------:R-:W-:Y:S02]  /*1775e0*/  SHF.R.U32.HI R60, RZ, 0x8, R60 ;  /* 0x00000008ff3c7819 */ /* 0x000fe4000001163c */
[----:B------:R-:W-:Y:S02]  /*1775f0*/  LOP3.LUT R59, R59, 0xffff, RZ, 0xc0, !PT ;  /* 0x0000ffff3b3b7812 */ /* 0x000fe400078ec0ff */
[----:B------:R-:W-:Y:S02]  /*177600*/  LOP3.LUT R58, R58, 0xffff, RZ, 0xc0, !PT ;  /* 0x0000ffff3a3a7812 */ /* 0x000fe400078ec0ff */
[----:B------:R-:W-:Y:S02]  /*177610*/  LOP3.LUT R60, R60, 0xffff, RZ, 0xc0, !PT ;  /* 0x0000ffff3c3c7812 */ /* 0x000fe400078ec0ff */
[----:B0-----:R-:W-:Y:S02]  /*177620*/  PRMT R11, R59, 0x3340, R58 ;  /* 0x000033403b0b7816 */ /* 0x001fe4000000003a */
[----:B------:R-:W-:-:S03]  /*177630*/  PRMT R19, R60, 0x3340, R0 ;  /* 0x000033403c137816 */ /* 0x000fc60000000000 */
[----:B------:R0:W-:Y:S04]  /*177640*/  STL [R1+0x424], R11 ;  /* 0x0004240b01007387 */ /* 0x0001e80000100800 */
[----:B------:R1:W-:Y:S01]  /*177650*/  STL [R1+0xfc], R19 ;  /* 0x0000fc1301007387 */ /* 0x0003e20000100800 */
[----:B------:R-:W-:Y:S02]  /*177660*/  LOP3.LUT R7, R34, 0xffff, RZ, 0xc0, !PT ;  /* 0x0000ffff22077812 */ /* 0x000fe400078ec0ff */
[----:B0-----:R-:W-:-:S04]  /*177670*/  LOP3.LUT R11, R43, 0xffff, RZ, 0xc0, !PT ;  /* 0x0000ffff2b0b7812 */ /* 0x001fc800078ec0ff */
[----:B------:R-:W-:Y:S02]  /*177680*/  PRMT R58, R11, 0x3340, R0 ;  /* 0x000033400b3a7816 */ /* 0x000fe40000000000 */
[----:B----4-:R-:W-:Y:S02]  /*177690*/  LOP3.LUT R61, R33, 0xffff, RZ, 0xc0, !PT ;  /* 0x0000ffff213d7812 */ /* 0x010fe400078ec0ff */
[----:B-1----:R-:W-:Y:S02]  /*1776a0*/  LOP3.LUT R19, R29, 0xffff, RZ, 0xc0, !PT ;  /* 0x0000ffff1d137812 */ /* 0x002fe400078ec0ff */
[----:B------:R-:W-:Y:S02]  /*1776b0*/  LOP3.LUT R29, R55, 0xffff, RZ, 0xc0, !PT ;  /* 0x0000ffff371d7812 */ /* 0x000fe400078ec0ff */
[----:B------:R-:W4:Y:S04]  /*1776c0*/  LDL.LU R55, [R1+0x6c60] ;  /* 0x006c600001377983 */ /* 0x000f280000300800 */
[----:B------:R-:W4:Y:S01]  /*1776d0*/  LDL.LU R43, [R1+0x5294] ;  /* 0x00529400012b7983 */ /* 0x000f220000300800 */
[----:B------:R-:W-:-:S03]  /*1776e0*/  PRMT R59, R7, 0x3340, R61 ;  /* 0x00003340073b7816 */ /* 0x000fc6000000003d */
[----:B------:R-:W4:Y:S01]  /*1776f0*/  LDL.LU R33, [R1+0x25b4] ;  /* 0x0025b40001217983 */ /* 0x000f220000300800 */
[----:B------:R-:W-:Y:S02]  /*177700*/  LOP3.LUT R60, R25, 0xffff, RZ, 0xc0, !PT ;  /* 0x0000ffff193c7812 */ /* 0x000fe400078ec0ff */
[----:B------:R-:W-:Y:S02]  /*177710*/  PRMT R25, R59, 0x5410, R58 ;  /* 0x000054103b197816 */ /* 0x000fe4000000003a */
[----:B------:R-:W-:Y:S02]  /*177720*/  PRMT R58, R29, 0x3340, R0 ;  /* 0x000033401d3a7816 */ /* 0x000fe40000000000 */
[----:B------:R-:W-:Y:S01]  /*177730*/  PRMT R59, R19, 0x3340, R60 ;  /* 0x00003340133b7816 */ /* 0x000fe2000000003c */
[----:B------:R0:W-:Y:S01]  /*177740*/  STL [R1+0x70c], R25 ;  /* 0x00070c1901007387 */ /* 0x0001e20000100800 */
[----:B------:R-:W-:Y:S02]  /*177750*/  SHF.R.U32.HI R7, RZ, 0x8, R7 ;  /* 0x00000008ff077819 */ /* 0x000fe40000011607 */
[----:B0-----:R-:W-:-:S02]  /*177760*/  PRMT R25, R59, 0x5410, R58 ;  /* 0x000054103b197816 */ /* 0x001fc4000000003a */
[----:B------:R-:W-:Y:S02]  /*177770*/  SHF.R.U32.HI R59, RZ, 0x8, R19 ;  /* 0x00000008ff3b7819 */ /* 0x000fe40000011613 */
[----:B------:R-:W-:Y:S02]  /*177780*/  SHF.R.U32.HI R58, RZ, 0x8, R60 ;  /* 0x00000008ff3a7819 */ /* 0x000fe4000001163c */
[----:B------:R-:W-:Y:S02]  /*177790*/  SHF.R.U32.HI R60, RZ, 0x8, R61 ;  /* 0x00000008ff3c7819 */ /* 0x000fe4000001163d */
[----:B------:R-:W-:Y:S02]  /*1777a0*/  LOP3.LUT R61, R7, 0xffff, RZ, 0xc0, !PT ;  /* 0x0000ffff073d7812 */ /* 0x000fe400078ec0ff */
[----:B------:R-:W-:Y:S02]  /*1777b0*/  LOP3.LUT R59, R59, 0xffff, RZ, 0xc0, !PT ;  /* 0x0000ffff3b3b7812 */ /* 0x000fe400078ec0ff */
[----:B------:R-:W-:-:S02]  /*1777c0*/  LOP3.LUT R58, R58, 0xffff, RZ, 0xc0, !PT ;  /* 0x0000ffff3a3a7812 */ /* 0x000fc400078ec0ff */
[----:B------:R-:W-:Y:S01]  /*1777d0*/  LOP3.LUT R60, R60, 0xffff, RZ, 0xc0, !PT ;  /* 0x0000ffff3c3c7812 */ /* 0x000fe200078ec0ff */
[----:B------:R0:W-:Y:S03]  /*1777e0*/  STL [R1+0x710], R25 ;  /* 0x0007101901007387 */ /* 0x0001e60000100800 */
[----:B------:R-:W-:Y:S02]  /*1777f0*/  PRMT R19, R61, 0x3340, R60 ;  /* 0x000033403d137816 */ /* 0x000fe4000000003c */
[----:B0-----:R-:W-:-:S05]  /*177800*/  PRMT R25, R59, 0x3340, R58 ;  /* 0x000033403b197816 */ /* 0x001fca000000003a */
[----:B------:R-:W-:Y:S04]  /*177810*/  STL [R1+0x6b1c], R25 ;  /* 0x006b1c1901007387 */ /* 0x000fe80000100800 */
[----:B------:R0:W-:Y:S01]  /*177820*/  STL [R1+0x3fc], R19 ;  /* 0x0003fc1301007387 */ /* 0x0001e20000100800 */
[----:B--2---:R-:W-:Y:S02]  /*177830*/  LOP3.LUT R7, R53, 0xffff, RZ, 0xc0, !PT ;  /* 0x0000ffff35077812 */ /* 0x004fe400078ec0ff */
[----:B---3--:R-:W-:Y:S01]  /*177840*/  LOP3.LUT R60, R49, 0xffff, RZ, 0xc0, !PT ;  /* 0x0000ffff313c7812 */ /* 0x008fe200078ec0ff */
[----:B------:R-:W2:Y:S04]  /*177850*/  LDL.LU R53, [R1+0x52ac] ;  /* 0x0052ac0001357983 */ /* 0x000ea80000300800 */
[----:B------:R-:W3:Y:S01]  /*177860*/  LDL.LU R49, [R1+0x25c4] ;  /* 0x0025c40001317983 */ /* 0x000ee20000300800 */
[----:B------:R-:W-:-:S02]  /*177870*/  LOP3.LUT R61, R36, 0xffff, RZ, 0xc0, !PT ;  /* 0x0000ffff243d7812 */ /* 0x000fc400078ec0ff */
[----:B------:R-:W-:Y:S02]  /*177880*/  PRMT R58, R7, 0x3340, R0 ;  /* 0x00003340073a7816 */ /* 0x000fe40000000000 */
[----:B------:R-:W-:Y:S02]  /*177890*/  PRMT R59, R61, 0x3340, R60 ;  /* 0x000033403d3b7816 */ /* 0x000fe4000000003c */
[----:B------:R-:W-:Y:S02]  /*1778a0*/  SHF.R.U32.HI R61, RZ, 0x8, R61 ;  /* 0x00000008ff3d7819 */ /* 0x000fe4000001163d */
[----:B0-----:R-:W-:Y:S02]  /*1778b0*/  PRMT R19, R59, 0x5410, R58 ;  /* 0x000054103b137816 */ /* 0x001fe4000000003a */
[----:B------:R-:W-:Y:S02]  /*1778c0*/  SHF.R.U32.HI R58, RZ, 0x8, R11 ;  /* 0x00000008ff3a7819 */ /* 0x000fe4000001160b */
[----:B------:R-:W-:-:S02]  /*1778d0*/  SHF.R.U32.HI R59, RZ, 0x8, R60 ;  /* 0x00000008ff3b7819 */ /* 0x000fc4000001163c */
[----:B------:R-:W-:Y:S02]  /*1778e0*/  LOP3.LUT R60, R61, 0xffff, RZ, 0xc0, !PT ;  /* 0x0000ffff3d3c7812 */ /* 0x000fe400078ec0ff */
[----:B------:R-:W-:Y:S02]  /*1778f0*/  LOP3.LUT R58, R58, 0xffff, RZ, 0xc0, !PT ;  /* 0x0000ffff3a3a7812 */ /* 0x000fe400078ec0ff */
[----:B------:R-:W-:Y:S01]  /*177900*/  LOP3.LUT R59, R59, 0xffff, RZ, 0xc0, !PT ;  /* 0x0000ffff3b3b7812 */ /* 0x000fe200078ec0ff */
[----:B------:R0:W-:Y:S01]  /*177910*/  STL [R1+0x708], R19 ;  /* 0x0007081301007387 */ /* 0x0001e20000100800 */
[----:B------:R-:W-:Y:S02]  /*177920*/  PRMT R11, R58, 0x3340, R0 ;  /* 0x000033403a0b7816 */ /* 0x000fe40000000000 */
[----:B0-----:R-:W-:-:S03]  /*177930*/  PRMT R19, R60, 0x3340, R59 ;  /* 0x000033403c137816 */ /* 0x001fc6000000003b */
[----:B------:R0:W-:Y:S04]  /*177940*/  STL [R1+0xf8], R11 ;  /* 0x0000f80b01007387 */ /* 0x0001e80000100800 */
[----:B------:R1:W-:Y:S01]  /*177950*/  STL [R1+0x3f8], R19 ;  /* 0x0003f81301007387 */ /* 0x0003e20000100800 */
[----:B0-----:R-:W-:-:S03]  /*177960*/  LOP3.LUT R11, R2, 0xffff, RZ, 0xc0, !PT ;  /* 0x0000ffff020b7812 */ /* 0x001fc600078ec0ff */
[----:B------:R-:W3:Y:S01]  /*177970*/  LDL.LU R2, [R1+0x6c5c] ;  /* 0x006c5c0001027983 */ /* 0x000ee20000300800 */
[----:B------:R-:W-:Y:S02]  /*177980*/  PRMT R58, R11, 0x3340, R0 ;  /* 0x000033400b3a7816 */ /* 0x000fe40000000000 */
[----:B----4-:R-:W-:Y:S02]  /*177990*/  LOP3.LUT R61, R43, 0xffff, RZ, 0xc0, !PT ;  /* 0x0000ffff2b3d7812 */ /* 0x010fe400078ec0ff */
[----:B------:R-:W4:Y:S01]  /*1779a0*/  LDL.LU R43, [R1+0x5340] ;  /* 0x00534000012b7983 */ /* 0x000f220000300800 */
[----:B------:R-:W-:-:S03]  /*1779b0*/  LOP3.LUT R60, R33, 0xffff, RZ, 0xc0, !PT ;  /* 0x0000ffff213c7812 */ /* 0x000fc600078ec0ff */
[----:B------:R-:W4:Y:S04]  /*1779c0*/  LDL.LU R33, [R1+0x2494] ;  /* 0x0024940001217983 */ /* 0x000f280000300800 */
[----:B------:R-:W4:Y:S01]  /*1779d0*/  LDL.LU R34, [R1+0x29d0] ;  /* 0x0029d00001227983 */ /* 0x000f220000300800 */
[----:B------:R-:W-:Y:S02]  /*1779e0*/  PRMT R59, R61, 0x3340, R60 ;  /* 0x000033403d3b7816 */ /* 0x000fe4000000003c */
[----:B------:R-:W-:Y:S02]  /*1779f0*/  SHF.R.U32.HI R61, RZ, 0x8, R61 ;  /* 0x00000008ff3d7819 */ /* 0x000fe4000001163d */
[----:B-1----:R-:W-:Y:S02]  /*177a00*/  PRMT R19, R59, 0x5410, R58 ;  /* 0x000054103b137816 */ /* 0x002fe4000000003a */
[----:B------:R-:W-:-:S02]  /*177a10*/  SHF.R.U32.HI R58, RZ, 0x8, R7 ;  /* 0x00000008ff3a7819 */ /* 0x000fc40000011607 */
[----:B------:R-:W-:Y:S02]  /*177a20*/  SHF.R.U32.HI R59, RZ, 0x8, R60 ;  /* 0x00000008ff3b7819 */ /* 0x000fe4000001163c */
        /* <DEDUP_REMOVED lines=24> */
[----:B------:R0:W-:Y:S03]  /*177bb0*/  STL [R1+0x700], R19 ;  /* 0x0007001301007387 */ /* 0x0001e60000100800 */
[----:B------:R-:W-:Y:S02]  /*177bc0*/  PRMT R11, R60, 0x3340, R59 ;  /* 0x000033403c0b7816 */ /* 0x000fe4000000003b */
[----:B0-----:R-:W-:-:S05]  /*177bd0*/  PRMT R19, R58, 0x3340, R0 ;  /* 0x000033403a137816 */ /* 0x001fca0000000000 */
[----:B------:R-:W-:Y:S01]  /*177be0*/  STL [R1+0xf0], R19 ;  /* 0x0000f01301007387 */ /* 0x000fe20000100800 */
[----:B----4-:R-:W-:-:S03]  /*177bf0*/  LOP3.LUT R61, R43, 0xffff, RZ, 0xc0, !PT ;  /* 0x0000ffff2b3d7812 */ /* 0x010fc600078ec0ff */
[----:B------:R-:W4:Y:S04]  /*177c00*/  LDL.LU R43, [R1+0x5300] ;  /* 0x00530000012b7983 */ /* 0x000f280000300800 */
[----:B------:R0:W-:Y:S01]  /*177c10*/  STL [R1+0x3f0], R11 ;  /* 0x0003f00b01007387 */ /* 0x0001e20000100800 */
[----:B------:R-:W-:Y:S02]  /*177c20*/  LOP3.LUT R60, R34, 0xffff, RZ, 0xc0, !PT ;  /* 0x0000ffff223c7812 */ /* 0x000fe400078ec0ff */
[----:B0-----:R-:W-:Y:S02]  /*177c30*/  LOP3.LUT R11, R33, 0xffff, RZ, 0xc0, !PT ;  /* 0x0000ffff210b7812 */ /* 0x001fe400078ec0ff */
[----:B------:R-:W4:Y:S01]  /*177c40*/  LDL.LU R33, [R1+0x2614] ;  /* 0x0026140001217983 */ /* 0x000f220000300800 */
        /* <DEDUP_REMOVED lines=12> */
[----:B------:R2:W-:Y:S04]  /*177d10*/  STL [R1+0xec], R7 ;  /* 0x0000ec0701007387 */ /* 0x0005e80000100800 */
        /* <DEDUP_REMOVED lines=21> */
[----:B------:R-:W3:Y:S04]  /*177e70*/  LDL.LU R2, [R1+0x6c54] ;  /* 0x006c540001027983 */ /* 0x000ee80000300800 */
[----:B------:R-:W3:Y:S04]  /*177e80*/  LDL.LU R38, [R1+0x5378] ;  /* 0x0053780001267983 */ /* 0x000ee80000300800 */
[----:B------:R-:W3:Y:S04]  /*177e90*/  LDL.LU R35, [R1+0x24c8] ;  /* 0x0024c80001237983 */ /* 0x000ee80000300800 */
[----:B------:R-:W3:Y:S01]  /*177ea0*/  LDL.LU R36, [R1+0x29d8] ;  /* 0x0029d80001247983 */ /* 0x000ee20000300800 */
[----:B------:R-:W-:-:S02]  /*177eb0*/  PRMT R58, R60, 0x3340, R0 ;  /* 0x000033403c3a7816 */ /* 0x000fc40000000000 */
[----:B------:R-:W-:Y:S02]  /*177ec0*/  SHF.R.U32.HI R60, RZ, 0x8, R60 ;  /* 0x00000008ff3c7819 */ /* 0x000fe4000001163c */
[----:B----4-:R-:W-:Y:S02]  /*177ed0*/  LOP3.LUT R11, R43, 0xffff, RZ, 0xc0, !PT ;  /* 0x0000ffff2b0b7812 */ /* 0x010fe400078ec0ff */
[----:B------:R-:W-:-:S04]  /*177ee0*/  LOP3.LUT R61, R33, 0xffff, RZ, 0xc0, !PT ;  /* 0x0000ffff213d7812 */ /* 0x000fc800078ec0ff */
[----:B------:R-:W-:-:S04]  /*177ef0*/  PRMT R59, R11, 0x3340, R61 ;  /* 0x000033400b3b7816 */ /* 0x000fc8000000003d */
[----:B0-----:R-:W-:Y:S02]  /*177f00*/  PRMT R19, R59, 0x5410, R58 ;  /* 0x000054103b137816 */ /* 0x001fe4000000003a */
[----:B------:R-:W-:Y:S02]  /*177f10*/  SHF.R.U32.HI R59, RZ, 0x8, R11 ;  /* 0x00000008ff3b7819 */ /* 0x000fe4000001160b */
[----:B------:R-:W-:Y:S02]  /*177f20*/  SHF.R.U32.HI R58, RZ, 0x8, R61 ;  /* 0x00000008ff3a7819 */ /* 0x000fe4000001163d */
[----:B------:R-:W-:Y:S02]  /*177f30*/  LOP3.LUT R60, R60, 0xffff, RZ, 0xc0, !PT ;  /* 0x0000ffff3c3c7812 */ /* 0x000fe400078ec0ff */
[----:B------:R-:W-:Y:S02]  /*177f40*/  LOP3.LUT R59, R59, 0xffff, RZ, 0xc0, !PT ;  /* 0x0000ffff3b3b7812 */ /* 0x000fe400078ec0ff */
[----:B------:R-:W-:Y:S01]  /*177f50*/  LOP3.LUT R58, R58, 0xffff, RZ, 0xc0, !PT ;  /* 0x0000ffff3a3a7812 */ /* 0x000fe200078ec0ff */
[----:B------:R0:W-:Y:S01]  /*177f60*/  STL [R1+0x6f4], R19 ;  /* 0x0006f41301007387 */ /* 0x0001e20000100800 */
[----:B------:R-:W-:-:S02]  /*177f70*/  PRMT R11, R60, 0x3340, R0 ;  /* 0x000033403c0b7816 */ /* 0x000fc40000000000 */
[----:B------:R-:W-:Y:S02]  /*177f80*/  LOP3.LUT R43, R55, 0xffff, RZ, 0xc0, !PT ;  /* 0x0000ffff372b7812 */ /* 0x000fe400078ec0ff */
[----:B0-----:R-:W-:-:S05]  /*177f90*/  PRMT R19, R59, 0x3340, R58 ;  /* 0x000033403b137816 */ /* 0x001fca000000003a */
[----:B------:R-:W-:Y:S04]  /*177fa0*/  STL [R1+0x3e8], R19 ;  /* 0x0003e81301007387 */ /* 0x000fe80000100800 */
[----:B------:R0:W-:Y:S04]  /*177fb0*/  STL [R1+0xe4], R11 ;  /* 0x0000e40b01007387 */ /* 0x0001e80000100800 */
[----:B------:R-:W4:Y:S04]  /*177fc0*/  LDL.LU R55, [R1+0x6c50] ;  /* 0x006c500001377983 */ /* 0x000f280000300800 */
[----:B------:R-:W4:Y:S01]  /*177fd0*/  LDL.LU R34, [R1+0x5380] ;  /* 0x0053800001227983 */ /* 0x000f220000300800 */
[----:B--2---:R-:W-:-:S02]  /*177fe0*/  LOP3.LUT R61, R53, 0xffff, RZ, 0xc0, !PT ;  /* 0x0000ffff353d7812 */ /* 0x004fc400078ec0ff */
[----:B---3--:R-:W-:Y:S01]  /*177ff0*/  LOP3.LUT R60, R49, 0xffff, RZ, 0xc0, !PT ;  /* 0x0000ffff313c7812 */ /* 0x008fe200078ec0ff */
[----:B------:R-:W2:Y:S04]  /*178000*/  LDL.LU R53, [R1+0x24d0] ;  /* 0x0024d00001357983 */ /* 0x000ea80000300800 */
[----:B------:R-:W3:Y:S01]  /*178010*/  LDL.LU R49, [R1+0x29dc] ;  /* 0x0029dc0001317983 */ /* 0x000ee20000300800 */
[----:B------:R-:W-:Y:S02]  /*178020*/  PRMT R58, R43, 0x3340, R0 ;  /* 0x000033402b3a7816 */ /* 0x000fe40000000000 */
[----:B------:R-:W-:Y:S02]  /*178030*/  PRMT R59, R61, 0x3340, R60 ;  /* 0x000033403d3b7816 */ /* 0x000fe4000000003c */
[----:B------:R-:W-:-:S02]  /*178040*/  SHF.R.U32.HI R61, RZ, 0x8, R61 ;  /* 0x00000008ff3d7819 */ /* 0x000fc4000001163d */
[----:B0-----:R-:W-:Y:S02]  /*178050*/  PRMT R11, R59, 0x5410, R58 ;  /* 0x000054103b0b7816 */ /* 0x001fe4000000003a */
[----:B------:R-:W-:Y:S02]  /*178060*/  SHF.R.U32.HI R59, RZ, 0x8, R60 ;  /* 0x00000008ff3b7819 */ /* 0x000fe4000001163c */
[----:B------:R-:W-:Y:S02]  /*178070*/  SHF.R.U32.HI R58, RZ, 0x8, R7 ;  /* 0x00000008ff3a7819 */ /* 0x000fe40000011607 */
[----:B------:R-:W-:Y:S02]  /*178080*/  LOP3.LUT R60, R61, 0xffff, RZ, 0xc0, !PT ;  /* 0x0000ffff3d3c7812 */ /* 0x000fe400078ec0ff */
[----:B------:R-:W-:Y:S02]  /*178090*/  LOP3.LUT R59, R59, 0xffff, RZ, 0xc0, !PT ;  /* 0x0000ffff3b3b7812 */ /* 0x000fe400078ec0ff */
[----:B------:R-:W-:-:S02]  /*1780a0*/  LOP3.LUT R58, R58, 0xffff, RZ, 0xc0, !PT ;  /* 0x0000ffff3a3a7812 */ /* 0x000fc400078ec0ff */
[----:B------:R-:W-:Y:S02]  /*1780b0*/  PRMT R33, R60, 0x3340, R59 ;  /* 0x000033403c217816 */ /* 0x000fe4000000003b */
[----:B------:R-:W-:Y:S01]  /*1780c0*/  PRMT R7, R58, 0x3340, R0 ;  /* 0x000033403a077816 */ /* 0x000fe20000000000 */
[----:B------:R-:W-:Y:S04]  /*1780d0*/  STL [R1+0x6f0], R11 ;  /* 0x0006f00b01007387 */ /* 0x000fe80000100800 */
[----:B------:R-:W-:Y:S04]  /*1780e0*/  STL [R1+0x6b20], R33 ;  /* 0x006b202101007387 */ /* 0x000fe80000100800 */
[----:B------:R0:W-:Y:S02]  /*1780f0*/  STL [R1+0xe0], R7 ;  /* 0x0000e00701007387 */ /* 0x0001e40000100800 */
[----:B0-----:R-:W-:-:S02]  /*178100*/  LOP3.LUT R7, R38, 0xffff, RZ, 0xc0, !PT ;  /* 0x0000ffff26077812 */ /* 0x001fc400078ec0ff */
[----:B------:R-:W-:Y:S01]  /*178110*/  LOP3.LUT R61, R36, 0xffff, RZ, 0xc0, !PT ;  /* 0x0000ffff243d7812 */ /* 0x000fe200078ec0ff */
[----:B------:R-:W3:Y:S04]  /*178120*/  LDL.LU R38, [R1+0x5364] ;  /* 0x0053640001267983 */ /* 0x000ee80000300800 */
        /* <DEDUP_REMOVED lines=20> */
[----:B--2---:R-:W-:Y:S02]  /*178270*/  LOP3.LUT R60, R53, 0xffff, RZ, 0xc0, !PT ;  /* 0x0000ffff353c7812 */ /* 0x004fe400078ec0ff */
[----:B---3--:R-:W-:Y:S02]  /*178280*/  LOP3.LUT R61, R49, 0xffff, RZ, 0xc0, !PT ;  /* 0x0000ffff313d7812 */ /* 0x008fe400078ec0ff */
[----:B------:R-:W-:Y:S02]  /*178290*/  PRMT R58, R60, 0x3340, R0 ;  /* 0x000033403c3a7816 */ /* 0x000fe40000000000 */
        /* <DEDUP_REMOVED lines=12> */
[----:B------:R-:W-:-:S02]  /*178360*/  LOP3.LUT R60, R2, 0xffff, RZ, 0xc0, !PT ;  /* 0x0000ffff023c7812 */ /* 0x000fc400078ec0ff */
[----:B------:R-:W-:Y:S02]  /*178370*/  PRMT R19, R59, 0x3340, R58 ;  /* 0x000033403b137816 */ /* 0x000fe4000000003a */
[----:B------:R-:W-:Y:S02]  /*178380*/  PRMT R58, R60, 0x3340, R0 ;  /* 0x000033403c3a7816 */ /* 0x000fe40000000000 */
[----:B------:R-:W-:Y:S02]  /*178390*/  LOP3.LUT R7, R38, 0xffff, RZ, 0xc0, !PT ;  /* 0x0000ffff26077812 */ /* 0x000fe400078ec0ff */
[----:B------:R-:W-:Y:S01]  /*1783a0*/  LOP3.LUT R61, R36, 0xffff, RZ, 0xc0, !PT ;  /* 0x0000ffff243d7812 */ /* 0x000fe200078ec0ff */
[----:B------:R-:W-:Y:S03]  /*1783b0*/  STL [R1+0x3e0], R19 ;  /* 0x0003e01301007387 */ /* 0x000fe60000100800 */
[----:B------:R-:W-:Y:S01]  /*1783c0*/  PRMT R59, R7, 0x3340, R61 ;  /* 0x00003340073b7816 */ /* 0x000fe2000000003d */
[----:B------:R0:W-:Y:S04]  /*1783d0*/  STL [R1+0xd8], R11 ;  /* 0x0000d80b01007387 */ /* 0x0001e80000100800 */
[----:B------:R-:W4:Y:S04]  /*1783e0*/  LDL.LU R2, [R1+0x6c4c] ;  /* 0x006c4c0001027983 */ /* 0x000f280000300800 */
[----:B------:R-:W4:Y:S01]  /*1783f0*/  LDL.LU R39, [R1+0x53a4] ;  /* 0x0053a40001277983 */ /* 0x000f220000300800 */
[----:B0-----:R-:W-:-:S05]  /*178400*/  PRMT R11, R59, 0x5410, R58 ;  /* 0x000054103b0b7816 */ /* 0x001fca000000003a */
        /* <DEDUP_REMOVED lines=9> */
[----:B0-----:R-:W-:Y:S02]  /*1784a0*/  PRMT R11, R59, 0x3340, R58 ;  /* 0x000033403b0b7816 */ /* 0x001fe4000000003a */
[----:B------:R-:W-:-:S02]  /*1784b0*/  PRMT R7, R60, 0x3340, R0 ;  /* 0x000033403c077816 */ /* 0x000fc40000000000 */
[----:B------:R-:W-:Y:S02]  /*1784c0*/  LOP3.LUT R19, R35, 0xffff, RZ, 0xc0, !PT ;  /* 0x0000ffff23137812 */ /* 0x000fe400078ec0ff */
[----:B------:R-:W-:Y:S01]  /*1784d0*/  LOP3.LUT R35, R5, 0xffff, RZ, 0xc0, !PT ;  /* 0x0000ffff05237812 */ /* 0x000fe200078ec0ff */
[----:B------:R-:W-:Y:S04]  /*1784e0*/  STL [R1+0x3bc], R11 ;  /* 0x0003bc0b01007387 */ /* 0x000fe80000100800 */
[----:B------:R2:W-:Y:S04]  /*1784f0*/  STL [R1+0xd4], R7 ;  /* 0x0000d40701007387 */ /* 0x0005e80000100800 */
[----:B------:R-:W4:Y:S01]  /*178500*/  LDL.LU R5, [R1+0x6c48] ;  /* 0x006c480001057983 */ /* 0x000f220000300800 */
[----:B--2---:R-:W-:-:S02]  /*178510*/  LOP3.LUT R7, R53, 0xffff, RZ, 0xc0, !PT ;  /* 0x0000ffff35077812 */ /* 0x004fc400078ec0ff */
[----:B---3--:R-:W-:Y:S01]  /*178520*/  LOP3.LUT R61, R49, 0xffff, RZ, 0xc0, !PT ;  /* 0x0000ffff313d7812 */ /* 0x008fe200078ec0ff */
[----:B------:R-:W2:Y:S04]  /*178530*/  LDL.LU R53, [R1+0x5388] ;  /* 0x0053880001357983 */ /* 0x000ea80000300800 */
[----:B------:R-:W3:Y:S01]  /*178540*/  LDL.LU R49, [R1+0x26c4] ;  /* 0x0026c40001317983 */ /* 0x000ee20000300800 */
[----:B------:R-:W-:Y:S02]  /*178550*/  LOP3.LUT R60, R40, 0xffff, RZ, 0xc0, !PT ;  /* 0x0000ffff283c7812 */ /* 0x000fe400078ec0ff */
[----:B------:R-:W-:Y:S02]  /*178560*/  PRMT R58, R35, 0x3340, R0 ;  /* 0x00003340233a7816 */ /* 0x000fe40000000000 */
[----:B----4-:R-:W-:-:S02]  /*178570*/  LOP3.LUT R11, R34, 0xffff, RZ, 0xc0, !PT ;  /* 0x0000ffff220b7812 */ /* 0x010fc400078ec0ff */
        /* <DEDUP_REMOVED lines=15> */
[----:B------:R-:W-:Y:S02]  /*178670*/  LOP3.LUT R61, R39, 0xffff, RZ, 0xc0, !PT ;  /* 0x0000ffff273d7812 */ /* 0x000fe400078ec0ff */
[----:B------:R-:W-:Y:S02]  /*178680*/  PRMT R34, R59, 0x3340, R58 ;  /* 0x000033403b227816 */ /* 0x000fe4000000003a */
[----:B------:R-:W-:Y:S02]  /*178690*/  LOP3.LUT R11, R38, 0xffff, RZ, 0xc0, !PT ;  /* 0x0000ffff260b7812 */ /* 0x000fe400078ec0ff */
[----:B------:R-:W-:Y:S01]  /*1786a0*/  LOP3.LUT R60, R36, 0xffff, RZ, 0xc0, !PT ;  /* 0x0000ffff243c7812 */ /* 0x000fe200078ec0ff */
[----:B------:R-:W-:Y:S01]  /*1786b0*/  STL [R1+0x6dc], R25 ;  /* 0x0006dc1901007387 */ /* 0x000fe20000100800 */
[----:B------:R-:W-:-:S02]  /*1786c0*/  PRMT R58, R11, 0x3340, R0 ;  /* 0x000033400b3a7816 */ /* 0x000fc40000000000 */
[----:B------:R-:W-:Y:S01]  /*1786d0*/  PRMT R59, R61, 0x3340, R60 ;  /* 0x000033403d3b7816 */ /* 0x000fe2000000003c */
[----:B------:R-:W-:Y:S04]  /*1786e0*/  STL [R1+0x6b24], R34 ;  /* 0x006b242201007387 */ /* 0x000fe80000100800 */
[----:B------:R0:W-:Y:S01]  /*1786f0*/  STL [R1+0x3b8], R19 ;  /* 0x0003b81301007387 */ /* 0x0001e20000100800 */
[----:B------:R-:W-:-:S03]  /*178700*/  SHF.R.U32.HI R61, RZ, 0x8, R61 ;  /* 0x00000008ff3d7819 */ /* 0x000fc6000001163d */
[----:B------:R-:W4:Y:S04]  /*178710*/  LDL.LU R38, [R1+0x538c] ;  /* 0x00538c0001267983 */ /* 0x000f280000300800 */
[----:B------:R-:W4:Y:S01]  /*178720*/  LDL.LU R36, [R1+0x26d4] ;  /* 0x0026d40001247983 */ /* 0x000f220000300800 */
[----:B0-----:R-:W-:Y:S02]  /*178730*/  PRMT R19, R59, 0x5410, R58 ;  /* 0x000054103b137816 */ /* 0x001fe4000000003a */
[----:B------:R-:W-:Y:S02]  /*178740*/  SHF.R.U32.HI R58, RZ, 0x8, R7 ;  /* 0x00000008ff3a7819 */ /* 0x000fe40000011607 */
[----:B------:R-:W-:Y:S02]  /*178750*/  SHF.R.U32.HI R59, RZ, 0x8, R60 ;  /* 0x00000008ff3b7819 */ /* 0x000fe4000001163c */
[----:B------:R-:W-:-:S02]  /*178760*/  LOP3.LUT R58, R58, 0xffff, RZ, 0xc0, !PT ;  /* 0x0000ffff3a3a7812 */ /* 0x000fc400078ec0ff */
[----:B------:R-:W-:Y:S02]  /*178770*/  LOP3.LUT R60, R61, 0xffff, RZ, 0xc0, !PT ;  /* 0x0000ffff3d3c7812 */ /* 0x000fe400078ec0ff */
[----:B------:R-:W-:Y:S02]  /*178780*/  LOP3.LUT R59, R59, 0xffff, RZ, 0xc0, !PT ;  /* 0x0000ffff3b3b7812 */ /* 0x000fe400078ec0ff */
[----:B------:R-:W-:Y:S01]  /*178790*/  PRMT R7, R58, 0x3340, R0 ;  /* 0x000033403a077816 */ /* 0x000fe20000000000 */
[----:B------:R0:W-:Y:S04]  /*1787a0*/  STL [R1+0x6d8], R19 ;  /* 0x0006d81301007387 */ /* 0x0001e80000100800 */
[----:B------:R1:W-:Y:S01]  /*1787b0*/  STL [R1+0xd0], R7 ;  /* 0x0000d00701007387 */ /* 0x0003e20000100800 */
[----:B0-----:R-:W-:-:S02]  /*1787c0*/  PRMT R19, R60, 0x3340, R59 ;  /* 0x000033403c137816 */ /* 0x001fc4000000003b */
[----:B-1----:R-:W-:-:S03]  /*1787d0*/  LOP3.LUT R7, R2, 0xffff, RZ, 0xc0, !PT ;  /* 0x0000ffff02077812 */ /* 0x002fc600078ec0ff */
[----:B------:R0:W-:Y:S04]  /*1787e0*/  STL [R1+0x3b4], R19 ;  /* 0x0003b41301007387 */ /* 0x0001e80000100800 */
[----:B------:R-:W4:Y:S01]  /*1787f0*/  LDL.LU R2, [R1+0x6c44] ;  /* 0x006c440001027983 */ /* 0x000f220000300800 */
[----:B------:R-:W-:Y:S02]  /*178800*/  PRMT R58, R7, 0x3340, R0 ;  /* 0x00003340073a7816 */ /* 0x000fe40000000000 */
[----:B--2---:R-:W-:Y:S02]  /*178810*/  LOP3.LUT R61, R53, 0xffff, RZ, 0xc0, !PT ;  /* 0x0000ffff353d7812 */ /* 0x004fe400078ec0ff */
[----:B---3--:R-:W-:Y:S01]  /*178820*/  LOP3.LUT R60, R49, 0xffff, RZ, 0xc0, !PT ;  /* 0x0000ffff313c7812 */ /* 0x008fe200078ec0ff */
[----:B------:R-:W2:Y:S04]  /*178830*/  LDL.LU R53, [R1+0x53d0] ;  /* 0x0053d00001357983 */ /* 0x000ea80000300800 */
[----:B------:R-:W3:Y:S01]  /*178840*/  LDL.LU R49, [R1+0x51f8] ;  /* 0x0051f80001317983 */ /* 0x000ee20000300800 */
        /* <DEDUP_REMOVED lines=13> */
[----:B0-----:R-:W-:-:S03]  /*178920*/  LOP3.LUT R33, R55, 0xffff, RZ, 0xc0, !PT ;  /* 0x0000ffff37217812 */ /* 0x001fc600078ec0ff */
[----:B------:R-:W3:Y:S04]  /*178930*/  LDL.LU R55, [R1+0x6c40] ;  /* 0x006c400001377983 */ /* 0x000ee80000300800 */
[----:B------:R-:W3:Y:S01]  /*178940*/  LDL.LU R47, [R1+0x53e0] ;  /* 0x0053e000012f7983 */ /* 0x000ee20000300800 */
[----:B------:R-:W-:Y:S02]  /*178950*/  PRMT R58, R33, 0x3340, R0 ;  /* 0x00003340213a7816 */ /* 0x000fe40000000000 */
[----:B----4-:R-:W-:Y:S02]  /*178960*/  LOP3.LUT R61, R38, 0xffff, RZ, 0xc0, !PT ;  /* 0x0000ffff263d7812 */ /* 0x010fe400078ec0ff */
[----:B------:R-:W-:-:S04]  /*178970*/  LOP3.LUT R60, R36, 0xffff, RZ, 0xc0, !PT ;  /* 0x0000ffff243c7812 */ /* 0x000fc800078ec0ff */
[----:B------:R-:W-:Y:S02]  /*178980*/  PRMT R59, R61, 0x3340, R60 ;  /* 0x000033403d3b7816 */ /* 0x000fe4000000003c */
[----:B------:R-:W-:Y:S02]  /*178990*/  SHF.R.U32.HI R61, RZ, 0x8, R61 ;  /* 0x00000008ff3d7819 */ /* 0x000fe4000001163d */
[----:B-1----:R-:W-:Y:S02]  /*1789a0*/  PRMT R11, R59, 0x5410, R58 ;  /* 0x000054103b0b7816 */ /* 0x002fe4000000003a */
        /* <DEDUP_REMOVED lines=8> */
[----:B------:R-:W-:Y:S04]  /*178a30*/  STL [R1+0x6b2c], R34 ;  /* 0x006b2c2201007387 */ /* 0x000fe80000100800 */
[----:B------:R-:W-:Y:S01]  /*178a40*/  STL [R1+0x6b30], R38 ;  /* 0x006b302601007387 */ /* 0x000fe20000100800 */
[----:B--2---:R-:W-:-:S02]  /*178a50*/  LOP3.LUT R7, R53, 0xffff, RZ, 0xc0, !PT ;  /* 0x0000ffff35077812 */ /* 0x004fc400078ec0ff */
[----:B---3--:R-:W-:-:S04]  /*178a60*/  LOP3.LUT R61, R49, 0xffff, RZ, 0xc0, !PT ;  /* 0x0000ffff313d7812 */ /* 0x008fc800078ec0ff */
[----:B------:R-:W-:Y:S02]  /*178a70*/  PRMT R59, R7, 0x3340, R61 ;  /* 0x00003340073b7816 */ /* 0x000fe4000000003d */
[----:B------:R-:W-:Y:S02]  /*178a80*/  LOP3.LUT R60, R55, 0xffff, RZ, 0xc0, !PT ;  /* 0x0000ffff373c7812 */ /* 0x000fe400078ec0ff */
[----:B------:R-:W2:Y:S04]  /*178a90*/  LDL.LU R55, [R1+0x6c3c] ;  /* 0x006c3c0001377983 */ /* 0x000ea80000300800 */
[----:B------:R-:W3:Y:S01]  /*178aa0*/  LDL.LU R40, [R1+0x53b4] ;  /* 0x0053b40001287983 */ /* 0x000ee20000300800 */
[----:B------:R-:W-:Y:S02]  /*178ab0*/  PRMT R58, R60, 0x3340, R0 ;  /* 0x000033403c3a7816 */ /* 0x000fe40000000000 */
[----:B------:R-:W-:Y:S01]  /*178ac0*/  SHF.R.U32.HI R60, RZ, 0x8, R60 ;  /* 0x00000008ff3c7819 */ /* 0x000fe2000001163c */
[----:B------:R-:W4:Y:S04]  /*178ad0*/  LDL.LU R39, [R1+0x2408] ;  /* 0x0024080001277983 */ /* 0x000f280000300800 */
[----:B------:R-:W4:Y:S01]  /*178ae0*/  LDL.LU R53, [R1+0x2758] ;  /* 0x0027580001357983 */ /* 0x000f220000300800 */
[----:B------:R-:W-:-:S02]  /*178af0*/  PRMT R36, R59, 0x5410, R58 ;  /* 0x000054103b247816 */ /* 0x000fc4000000003a */
[----:B------:R-:W-:Y:S02]  /*178b00*/  SHF.R.U32.HI R59, RZ, 0x8, R7 ;  /* 0x00000008ff3b7819 */ /* 0x000fe40000011607 */
[----:B------:R-:W-:Y:S02]  /*178b10*/  SHF.R.U32.HI R58, RZ, 0x8, R61 ;  /* 0x00000008ff3a7819 */ /* 0x000fe4000001163d */
[----:B------:R-:W-:Y:S01]  /*178b20*/  LOP3.LUT R60, R60, 0xffff, RZ, 0xc0, !PT ;  /* 0x0000ffff3c3c7812 */ /* 0x000fe200078ec0ff */
[----:B------:R-:W4:Y:S01]  /*178b30*/  LDL.LU R49, [R1+0x53b8] ;  /* 0x0053b80001317983 */ /* 0x000f220000300800 */
[----:B------:R-:W-:Y:S02]  /*178b40*/  LOP3.LUT R59, R59, 0xffff, RZ, 0xc0, !PT ;  /* 0x0000ffff3b3b7812 */ /* 0x000fe400078ec0ff */
[----:B------:R-:W-:Y:S02]  /*178b50*/  LOP3.LUT R58, R58, 0xffff, RZ, 0xc0, !PT ;  /* 0x0000ffff3a3a7812 */ /* 0x000fe400078ec0ff */
[----:B------:R-:W-:-:S02]  /*178b60*/  PRMT R25, R60, 0x3340, R0 ;  /* 0x000033403c197816 */ /* 0x000fc40000000000 */
[----:B------:R-:W-:Y:S01]  /*178b70*/  PRMT R19, R59, 0x3340, R58 ;  /* 0x000033403b137816 */ /* 0x000fe2000000003a */
[----:B------:R-:W-:Y:S01]  /*178b80*/  STL [R1+0x6b34], R36 ;  /* 0x006b342401007387 */ /* 0x000fe20000100800 */
[----:B------:R-:W-:-:S03]  /*178b90*/  LOP3.LUT R60, R2, 0xffff, RZ, 0xc0, !PT ;  /* 0x0000ffff023c7812 */ /* 0x000fc600078ec0ff */
[----:B------:R-:W-:Y:S04]  /*178ba0*/  STL [R1+0x6b38], R19 ;  /* 0x006b381301007387 */ /* 0x000fe80000100800 */
[----:B------:R3:W-:Y:S04]  /*178bb0*/  STL [R1+0x6b3c], R25 ;  /* 0x006b3c1901007387 */ /* 0x0007e80000100800 */
[----:B------:R-:W4:Y:S01]  /*178bc0*/  LDL.LU R2, [R1+0x6c38] ;  /* 0x006c380001027983 */ /* 0x000f220000300800 */
[----:B------:R-:W-:Y:S02]  /*178bd0*/  LOP3.LUT R7, R47, 0xffff, RZ, 0xc0, !PT ;  /* 0x0000ffff2f077812 */ /* 0x000fe400078ec0ff */
[----:B------:R-:W-:-:S02]  /*178be0*/  PRMT R58, R60, 0x3340, R0 ;  /* 0x000033403c3a7816 */ /* 0x000fc40000000000 */
[----:B------:R-:W-:-:S04]  /*178bf0*/  SHF.R.U32.HI R60, RZ, 0x8, R60 ;  /* 0x00000008ff3c7819 */ /* 0x000fc8000001163c */
[----:B------:R-:W-:-:S04]  /*178c00*/  LOP3.LUT R60, R60, 0xffff, RZ, 0xc0, !PT ;  /* 0x0000ffff3c3c7812 */ /* 0x000fc800078ec0ff */
[----:B0-----:R-:W-:Y:S02]  /*178c10*/  PRMT R11, R60, 0x3340, R0 ;  /* 0x000033403c0b7816 */ /* 0x001fe40000000000 */
[----:B--2---:R-:W-:-:S04]  /*178c20*/  LOP3.LUT R61, R55, 0xffff, RZ, 0xc0, !PT ;  /* 0x0000ffff373d7812 */ /* 0x004fc800078ec0ff */
[----:B------:R-:W-:-:S04]  /*178c30*/  PRMT R59, R7, 0x3340, R61 ;  /* 0x00003340073b7816 */ /* 0x000fc8000000003d */
[----:B------:R-:W-:Y:S02]  /*178c40*/  PRMT R55, R59, 0x5410, R58 ;  /* 0x000054103b377816 */ /* 0x000fe4000000003a */
[----:B------:R-:W-:Y:S02]  /*178c50*/  SHF.R.U32.HI R59, RZ, 0x8, R7 ;  /* 0x00000008ff3b7819 */ /* 0x000fe40000011607 */
[----:B------:R-:W-:Y:S02]  /*178c60*/  SHF.R.U32.HI R58, RZ, 0x8, R61 ;  /* 0x00000008ff3a7819 */ /* 0x000fe4000001163d */
[----:B------:R-:W-:Y:S02]  /*178c70*/  LOP3.LUT R59, R59, 0xffff, RZ, 0xc0, !PT ;  /* 0x0000ffff3b3b7812 */ /* 0x000fe400078ec0ff */
[----:B------:R-:W-:-:S04]  /*178c80*/  LOP3.LUT R58, R58, 0xffff, RZ, 0xc0, !PT ;  /* 0x0000ffff3a3a7812 */ /* 0x000fc800078ec0ff */
[----:B------:R-:W-:Y:S01]  /*178c90*/  PRMT R7, R59, 0x3340, R58 ;  /* 0x000033403b077816 */ /* 0x000fe2000000003a */
[----:B------:R-:W-:Y:S01]  /*178ca0*/  STL [R1+0x6b40], R55 ;  /* 0x006b403701007387 */ /* 0x000fe20000100800 */
[----:B---3--:R-:W-:Y:S02]  /*178cb0*/  LOP3.LUT R25, R40, 0xffff, RZ, 0xc0, !PT ;  /* 0x0000ffff28197812 */ /* 0x008fe400078ec0ff */
[----:B----4-:R-:W-:Y:S01]  /*178cc0*/  LOP3.LUT R61, R53, 0xffff, RZ, 0xc0, !PT ;  /* 0x0000ffff353d7812 */ /* 0x010fe200078ec0ff */
[----:B------:R0:W-:Y:S04]  /*178cd0*/  STL [R1+0x6b44], R7 ;  /* 0x006b440701007387 */ /* 0x0001e80000100800 */
[----:B------:R1:W-:Y:S01]  /*178ce0*/  STL [R1+0x6b48], R11 ;  /* 0x006b480b01007387 */ /* 0x0003e20000100800 */
[----:B------:R-:W-:-:S02]  /*178cf0*/  PRMT R59, R25, 0x3340, R61 ;  /* 0x00003340193b7816 */ /* 0x000fc4000000003d */
[----:B------:R-:W-:Y:S02]  /*178d00*/  LOP3.LUT R19, R49, 0xffff, RZ, 0xc0, !PT ;  /* 0x0000ffff31137812 */ /* 0x000fe400078ec0ff */
[----:B------:R-:W-:Y:S02]  /*178d10*/  LOP3.LUT R60, R2, 0xffff, RZ, 0xc0, !PT ;  /* 0x0000ffff023c7812 */ /* 0x000fe400078ec0ff */
[----:B0-----:R-:W-:Y:S02]  /*178d20*/  LOP3.LUT R7, R39, 0xffff, RZ, 0xc0, !PT ;  /* 0x0000ffff27077812 */ /* 0x001fe400078ec0ff */
[----:B-1----:R-:W-:Y:S02]  /*178d30*/  LOP3.LUT R11, R5, 0xffff, RZ, 0xc0, !PT ;  /* 0x0000ffff050b7812 */ /* 0x002fe400078ec0ff */
[----:B------:R-:W-:-:S04]  /*178d40*/  PRMT R58, R7, 0x3340, R0 ;  /* 0x00003340073a7816 */ /* 0x000fc80000000000 */
[----:B------:R-:W-:Y:S02]  /*178d50*/  PRMT R5, R59, 0x5410, R58 ;  /* 0x000054103b057816 */ /* 0x000fe4000000003a */
[----:B------:R-:W-:Y:S02]  /*178d60*/  PRMT R58, R11, 0x3340, R0 ;  /* 0x000033400b3a7816 */ /* 0x000fe40000000000 */
[----:B------:R-:W-:-:S04]  /*178d70*/  PRMT R59, R19, 0x3340, R60 ;  /* 0x00003340133b7816 */ /* 0x000fc8000000003c */
[----:B------:R-:W-:Y:S02]  /*178d80*/  PRMT R2, R59, 0x5410, R58 ;  /* 0x000054103b027816 */ /* 0x000fe4000000003a */
        /* <DEDUP_REMOVED lines=8> */
[----:B------:R-:W-:Y:S02]  /*178e10*/  LOP3.LUT R59, R59, 0xffff, RZ, 0xc0, !PT ;  /* 0x0000ffff3b3b7812 */ /* 0x000fe400078ec0ff */
[----:B------:R-:W-:-:S02]  /*178e20*/  PRMT R56, R58, 0x3340, R0 ;  /* 0x000033403a387816 */ /* 0x000fc40000000000 */
[--C-:B------:R-:W-:Y:S02]  /*178e30*/  PRMT R47, R59, 0x3340, R0.reuse ;  /* 0x000033403b2f7816 */ /* 0x100fe40000000000 */
        /* <DEDUP_REMOVED lines=11> */
[----:B------:R-:W-:Y:S02]  /*178ef0*/  PRMT R29, R59, 0x3340, R0 ;  /* 0x000033403b1d7816 */ /* 0x000fe40000000000 */
        /* <DEDUP_REMOVED lines=16> */
[----:B------:R-:W-:-:S02]  /*179000*/  SHF.R.U32.HI R61, RZ, 0x8, R19 ;  /* 0x00000008ff3d7819 */ /* 0x000fc40000011613 */
[--C-:B------:R-:W-:Y:S02]  /*179010*/  PRMT R53, R58, 0x3340, R0.reuse ;  /* 0x000033403a357816 */ /* 0x100fe40000000000 */
[----:B------:R-:W-:Y:S02]  /*179020*/  PRMT R49, R59, 0x3340, R0 ;  /* 0x000033403b317816 */ /* 0x000fe40000000000 */
[----:B------:R-:W-:Y:S02]  /*179030*/  SHF.R.U32.HI R58, RZ, 0x8, R45 ;  /* 0x00000008ff3a7819 */ /* 0x000fe4000001162d */
[----:B------:R-:W-:Y:S02]  /*179040*/  SHF.R.U32.HI R60, RZ, 0x8, R60 ;  /* 0x00000008ff3c7819 */ /* 0x000fe4000001163c */
[----:B------:R-:W-:Y:S02]  /*179050*/  SHF.R.U32.HI R59, RZ, 0x8, R42 ;  /* 0x00000008ff3b7819 */ /* 0x000fe4000001162a */
[----:B------:R-:W-:-:S02]  /*179060*/  LOP3.LUT R61, R61, 0xffff, RZ, 0xc0, !PT ;  /* 0x0000ffff3d3d7812 */ /* 0x000fc400078ec0ff */
[----:B------:R-:W-:Y:S02]  /*179070*/  LOP3.LUT R58, R58, 0xffff, RZ, 0xc0, !PT ;  /* 0x0000ffff3a3a7812 */ /* 0x000fe400078ec0ff */
[----:B------:R-:W-:Y:S02]  /*179080*/  LOP3.LUT R60, R60, 0xffff, RZ, 0xc0, !PT ;  /* 0x0000ffff3c3c7812 */ /* 0x000fe400078ec0ff */
[----:B------:R-:W-:Y:S02]  /*179090*/  LOP3.LUT R59, R59, 0xffff, RZ, 0xc0, !PT ;  /* 0x0000ffff3b3b7812 */ /* 0x000fe400078ec0ff */
[----:B------:R-:W-:Y:S02]  /*1790a0*/  PRMT R45, R58, 0x3340, R0 ;  /* 0x000033403a2d7816 */ /* 0x000fe40000000000 */
[----:B------:R-:W-:Y:S02]  /*1790b0*/  PRMT R51, R61, 0x3340, R60 ;  /* 0x000033403d337816 */ /* 0x000fe4000000003c */
[----:B------:R-:W-:-:S02]  /*1790c0*/  PRMT R42, R59, 0x3340, R0 ;  /* 0x000033403b2a7816 */ /* 0x000fc40000000000 */
[----:B------:R-:W-:Y:S02]  /*1790d0*/  SHF.R.U32.HI R58, RZ, 0x8, R31 ;  /* 0x00000008ff3a7819 */ /* 0x000fe4000001161f */
[----:B------:R-:W-:Y:S01]  /*1790e0*/  SHF.R.U32.HI R59, RZ, 0x8, R27 ;  /* 0x00000008ff3b7819 */ /* 0x000fe2000001161b */
[----:B------:R0:W-:Y:S04]  /*1790f0*/  STL [R1+0x6b4c], R5 ;  /* 0x006b4c0501007387 */ /* 0x0001e80000100800 */
[----:B------:R-:W-:Y:S04]  /*179100*/  STL [R1+0x6b50], R2 ;  /* 0x006b500201007387 */ /* 0x000fe80000100800 */
[----:B------:R-:W-:Y:S01]  /*179110*/  STL [R1+0x6b54], R40 ;  /* 0x006b542801007387 */ /* 0x000fe20000100800 */
[----:B------:R-:W-:-:S03]  /*179120*/  LOP3.LUT R58, R58, 0xffff, RZ, 0xc0, !PT ;  /* 0x0000ffff3a3a7812 */ /* 0x000fc600078ec0ff */
[----:B------:R-:W-:Y:S01]  /*179130*/  STL [R1+0x6b58], R51 ;  /* 0x006b583301007387 */ /* 0x000fe20000100800 */
[----:B------:R-:W-:-:S03]  /*179140*/  LOP3.LUT R59, R59, 0xffff, RZ, 0xc0, !PT ;  /* 0x0000ffff3b3b7812 */ /* 0x000fc600078ec0ff */
[----:B------:R-:W-:Y:S04]  /*179150*/  STL [R1+0x6b5c], R56 ;  /* 0x006b5c3801007387 */ /* 0x000fe80000100800 */
[----:B------:R-:W-:Y:S04]  /*179160*/  STL [R1+0x6b60], R47 ;  /* 0x006b602f01007387 */ /* 0x000fe80000100800 */
[----:B------:R-:W-:Y:S01]  /*179170*/  STL [R1+0x6b64], R39 ;  /* 0x006b642701007387 */ /* 0x000fe20000100800 */
[----:B------:R-:W-:-:S03]  /*179180*/  PRMT R31, R58, 0x3340, R0 ;  /* 0x000033403a1f7816 */ /* 0x000fc60000000000 */
[----:B------:R-:W-:Y:S01]  /*179190*/  STL [R1+0x6b68], R35 ;  /* 0x006b682301007387 */ /* 0x000fe20000100800 */
[----:B------:R-:W-:Y:S02]  /*1791a0*/  PRMT R27, R59, 0x3340, R0 ;  /* 0x000033403b1b7816 */ /* 0x000fe40000000000 */
[----:B------:R-:W-:Y:S01]  /*1791b0*/  SHF.R.U32.HI R58, RZ, 0x8, R23 ;  /* 0x00000008ff3a7819 */ /* 0x000fe20000011617 */
[----:B------:R-:W-:Y:S01]  /*1791c0*/  STL [R1+0x6b6c], R43 ;  /* 0x006b6c2b01007387 */ /* 0x000fe20000100800 */
[----:B------:R-:W-:-:S03]  /*1791d0*/  SHF.R.U32.HI R59, RZ, 0x8, R21 ;  /* 0x00000008ff3b7819 */ /* 0x000fc60000011615 */
[----:B------:R-:W-:Y:S04]  /*1791e0*/  STL [R1+0x6b70], R29 ;  /* 0x006b701d01007387 */ /* 0x000fe80000100800 */
        /* <DEDUP_REMOVED lines=10> */
[----:B------:R-:W-:-:S03]  /*179290*/  PRMT R21, R59, 0x3340, R0 ;  /* 0x000033403b157816 */ /* 0x000fc60000000000 */
[----:B------:R-:W-:Y:S04]  /*1792a0*/  STL [R1+0x6b90], R42 ;  /* 0x006b902a01007387 */ /* 0x000fe80000100800 */
[----:B------:R-:W-:Y:S04]  /*1792b0*/  STL [R1+0x6b94], R31 ;  /* 0x006b941f01007387 */ /* 0x000fe80000100800 */
[----:B------:R-:W-:Y:S04]  /*1792c0*/  STL [R1+0x6b98], R27 ;  /* 0x006b981b01007387 */ /* 0x000fe80000100800 */
[----:B------:R-:W-:Y:S01]  /*1792d0*/  STL [R1+0x6b9c], R23 ;  /* 0x006b9c1701007387 */ /* 0x000fe20000100800 */
[----:B------:R-:W-:-:S03]  /*1792e0*/  SHF.R.U32.HI R58, RZ, 0x8, R17 ;  /* 0x00000008ff3a7819 */ /* 0x000fc60000011611 */
[----:B------:R-:W-:Y:S01]  /*1792f0*/  STL [R1+0x6ba0], R21 ;  /* 0x006ba01501007387 */ /* 0x000fe20000100800 */
[----:B------:R-:W-:-:S03]  /*179300*/  SHF.R.U32.HI R59, RZ, 0x8, R13 ;  /* 0x00000008ff3b7819 */ /* 0x000fc6000001160d */
[----:B------:R-:W2:Y:S04]  /*179310*/  LDL.LU R25, [R1+0x608] ;  /* 0x0006080001197983 */ /* 0x000ea80000300800 */
[----:B------:R-:W2:Y:S04]  /*179320*/  LDL.LU R19, [R1+0x5478] ;  /* 0x0054780001137983 */ /* 0x000ea80000300800 */
[----:B------:R-:W3:Y:S01]  /*179330*/  LDL.LU R41, [R1+0x600] ;  /* 0x0006000001297983 */ /* 0x000ee20000300800 */
[----:B------:R-:W-:-:S03]  /*179340*/  LOP3.LUT R58, R58, 0xffff, RZ, 0xc0, !PT ;  /* 0x0000ffff3a3a7812 */ /* 0x000fc600078ec0ff */
[----:B------:R-:W3:Y:S01]  /*179350*/  LDL.LU R37, [R1+0x5474] ;  /* 0x0054740001257983 */ /* 0x000ee20000300800 */
[----:B------:R-:W-:Y:S02]  /*179360*/  LOP3.LUT R59, R59, 0xffff, RZ, 0xc0, !PT ;  /* 0x0000ffff3b3b7812 */ /* 0x000fe400078ec0ff */
[--C-:B------:R-:W-:Y:S02]  /*179370*/  PRMT R17, R58, 0x3340, R0.reuse ;  /* 0x000033403a117816 */ /* 0x100fe40000000000 */
[----:B------:R-:W-:-:S03]  /*179380*/  PRMT R13, R59, 0x3340, R0 ;  /* 0x000033403b0d7816 */ /* 0x000fc60000000000 */
[----:B------:R-:W-:Y:S04]  /*179390*/  STL [R1+0x6ba4], R17 ;  /* 0x006ba41101007387 */ /* 0x000fe80000100800 */
[----:B------:R-:W-:Y:S04]  /*1793a0*/  STL [R1+0x6ba8], R13 ;  /* 0x006ba80d01007387 */ /* 0x000fe80000100800 */
[----:B0-----:R-:W4:Y:S04]  /*1793b0*/  LDL.LU R5, [R1+0x604] ;  /* 0x0006040001057983 */ /* 0x001f280000300800 */
[----:B------:R-:W4:Y:S04]  /*1793c0*/  LDL.LU R11, [R1+0x5468] ;  /* 0x00546800010b7983 */ /* 0x000f280000300800 */
[----:B------:R-:W4:Y:S04]  /*1793d0*/  LDL.LU R36, [R1+0x5ec] ;  /* 0x0005ec0001247983 */ /* 0x000f280000300800 */
[----:B------:R-:W4:Y:S01]  /*1793e0*/  LDL.LU R38, [R1+0x545c] ;  /* 0x00545c0001267983 */ /* 0x000f220000300800 */
[----:B------:R-:W-:-:S02]  /*1793f0*/  SHF.R.U32.HI R58, RZ, 0x8, R10 ;  /* 0x00000008ff3a7819 */ /* 0x000fc4000001160a */
[----:B------:R-:W-:Y:S02]  /*179400*/  SHF.R.U32.HI R59, RZ, 0x8, R8 ;  /* 0x00000008ff3b7819 */ /* 0x000fe40000011608 */
[----:B------:R-:W-:Y:S02]  /*179410*/  LOP3.LUT R58, R58, 0xffff, RZ, 0xc0, !PT ;  /* 0x0000ffff3a3a7812 */ /* 0x000fe400078ec0ff */
[----:B------:R-:W-:Y:S02]  /*179420*/  LOP3.LUT R59, R59, 0xffff, RZ, 0xc0, !PT ;  /* 0x0000ffff3b3b7812 */ /* 0x000fe400078ec0ff */
[--C-:B------:R-:W-:Y:S02]  /*179430*/  PRMT R10, R58, 0x3340, R0.reuse ;  /* 0x000033403a0a7816 */ /* 0x100fe40000000000 */
[----:B------:R-:W-:Y:S02]  /*179440*/  SHF.R.U32.HI R58, RZ, 0x8, R57 ;  /* 0x00000008ff3a7819 */ /* 0x000fe40000011639 */
[----:B------:R-:W-:-:S02]  /*179450*/  PRMT R8, R59, 0x3340, R0 ;  /* 0x000033403b087816 */ /* 0x000fc40000000000 */
[----:B------:R-:W-:Y:S02]  /*179460*/  SHF.R.U32.HI R59, RZ, 0x8, R3 ;  /* 0x00000008ff3b7819 */ /* 0x000fe40000011603 */
[----:B------:R-:W-:Y:S01]  /*179470*/  LOP3.LUT R58, R58, 0xffff, RZ, 0xc0, !PT ;  /* 0x0000ffff3a3a7812 */ /* 0x000fe200078ec0ff */
[----:B------:R-:W-:Y:S04]  /*179480*/  STL [R1+0x6bac], R10 ;  /* 0x006bac0a01007387 */ /* 0x000fe80000100800 */
[----:B------:R-:W-:Y:S04]  /*179490*/  STL [R1+0x6bb0], R8 ;  /* 0x006bb00801007387 */ /* 0x000fe80000100800 */
[----:B------:R-:W4:Y:S01]  /*1794a0*/  LDL.LU R7, [R1+0x5e8] ;  /* 0x0005e80001077983 */ /* 0x000f220000300800 */
[----:B------:R-:W-:-:S02]  /*1794b0*/  PRMT R3, R58, 0x3340, R0 ;  /* 0x000033403a037816 */ /* 0x000fc40000000000 */
[----:B------:R-:W-:Y:S01]  /*1794c0*/  LOP3.LUT R59, R59, 0xffff, RZ, 0xc0, !PT ;  /* 0x0000ffff3b3b7812 */ /* 0x000fe200078ec0ff */
[----:B------:R-:W4:Y:S04]  /*1794d0*/  LDL.LU R55, [R1+0x5458] ;  /* 0x0054580001377983 */ /* 0x000f280000300800 */
[----:B------:R-:W4:Y:S04]  /*1794e0*/  LDL.LU R34, [R1+0x5e4] ;  /* 0x0005e40001227983 */ /* 0x000f280000300800 */
[----:B------:R-:W4:Y:S04]  /*1794f0*/  LDL.LU R33, [R1+0x5450] ;  /* 0x0054500001217983 */ /* 0x000f280000300800 */
[----:B------:R2:W-:Y:S01]  /*179500*/  STL [R1+0x6bb4], R3 ;  /* 0x006bb40301007387 */ /* 0x0005e20000100800 */
[----:B------:R-:W-:-:S02]  /*179510*/  PRMT R57, R59, 0x3340, R0 ;  /* 0x000033403b397816 */ /* 0x000fc40000000000 */
[----:B------:R-:W-:Y:S02]  /*179520*/  SHF.R.U32.HI R58, RZ, 0x8, R54 ;  /* 0x00000008ff3a7819 */ /* 0x000fe40000011636 */
[----:B------:R-:W-:Y:S01]  /*179530*/  SHF.R.U32.HI R59, RZ, 0x8, R52 ;  /* 0x00000008ff3b7819 */ /* 0x000fe20000011634 */
[----:B------:R-:W-:Y:S01]  /*179540*/  STL [R1+0x6bb8], R57 ;  /* 0x006bb83901007387 */ /* 0x000fe20000100800 */
[----:B------:R-:W-:Y:S02]  /*179550*/  LOP3.LUT R58, R58, 0xffff, RZ, 0xc0, !PT ;  /* 0x0000ffff3a3a7812 */ /* 0x000fe400078ec0ff */
[----:B------:R-:W-:Y:S02]  /*179560*/  LOP3.LUT R59, R59, 0xffff, RZ, 0xc0, !PT ;  /* 0x0000ffff3b3b7812 */ /* 0x000fe400078ec0ff */
[--C-:B------:R-:W-:Y:S02]  /*179570*/  PRMT R54, R58, 0x3340, R0.reuse ;  /* 0x000033403a367816 */ /* 0x100fe40000000000 */
[----:B------:R-:W-:-:S02]  /*179580*/  PRMT R52, R59, 0x3340, R0 ;  /* 0x000033403b347816 */ /* 0x000fc40000000000 */
[----:B--2---:R-:W-:Y:S02]  /*179590*/  PRMT R3, R19, 0x5410, R25 ;  /* 0x0000541013037816 */ /* 0x004fe40000000019 */
[----:B---3--:R-:W-:-:S03]  /*1795a0*/  PRMT R2, R37, 0x5410, R41 ;  /* 0x0000541025027816 */ /* 0x008fc60000000029 */
[----:B------:R4:W-:Y:S04]  /*1795b0*/  STL [R1+0x1818], R3 ;  /* 0x0018180301007387 */ /* 0x0009e80000100800 */
[----:B------:R0:W-:Y:S04]  /*1795c0*/  STL [R1+0x181c], R2 ;  /* 0x00181c0201007387 */ /* 0x0001e80000100800 */
[----:B------:R-:W2:Y:S04]  /*1795d0*/  LDL.LU R25, [R1+0x5e0] ;  /* 0x0005e00001197983 */ /* 0x000ea80000300800 */
[----:B------:R-:W2:Y:S04]  /*1795e0*/  LDL.LU R19, [R1+0x5444] ;  /* 0x0054440001137983 */ /* 0x000ea80000300800 */
[----:B------:R-:W3:Y:S04]  /*1795f0*/  LDL.LU R41, [R1+0x5c8] ;  /* 0x0005c80001297983 */ /* 0x000ee80000300800 */
[----:B------:R-:W3:Y:S04]  /*179600*/  LDL.LU R37, [R1+0x5428] ;  /* 0x0054280001257983 */ /* 0x000ee80000300800 */
[----:B------:R-:W-:Y:S01]  /*179610*/  STL [R1+0x6bbc], R54 ;  /* 0x006bbc3601007387 */ /* 0x000fe20000100800 */
[----:B----4-:R-:W-:-:S02]  /*179620*/  PRMT R3, R11, 0x5410, R5 ;  /* 0x000054100b037816 */ /* 0x010fc40000000005 */
[----:B0-----:R-:W-:Y:S01]  /*179630*/  PRMT R2, R38, 0x5410, R36 ;  /* 0x0000541026027816 */ /* 0x001fe20000000024 */
[----:B------:R-:W-:Y:S04]  /*179640*/  STL [R1+0x6bc0], R52 ;  /* 0x006bc03401007387 */ /* 0x000fe80000100800 */
[----:B------:R0:W-:Y:S04]  /*179650*/  STL [R1+0x1828], R3 ;  /* 0x0018280301007387 */ /* 0x0001e80000100800 */
[----:B------:R1:W-:Y:S04]  /*179660*/  STL [R1+0x17fc], R2 ;  /* 0x0017fc0201007387 */ /* 0x0003e80000100800 */
[----:B------:R-:W4:Y:S04]  /*179670*/  LDL.LU R5, [R1+0x5c0] ;  /* 0x0005c00001057983 */ /* 0x000f280000300800 */
        /* <DEDUP_REMOVED lines=8> */
[----:B------:R-:W-:Y:S02]  /*179700*/  PRMT R48, R59, 0x3340, R0 ;  /* 0x000033403b307816 */ /* 0x000fe40000000000 */
[----:B------:R-:W-:-:S02]  /*179710*/  SHF.R.U32.HI R58, RZ, 0x8, R46 ;  /* 0x00000008ff3a7819 */ /* 0x000fc4000001162e */
[----:B------:R-:W-:Y:S02]  /*179720*/  SHF.R.U32.HI R59, RZ, 0x8, R44 ;  /* 0x00000008ff3b7819 */ /* 0x000fe4000001162c */
[----:B0-----:R-:W-:Y:S02]  /*179730*/  PRMT R3, R55, 0x5410, R7 ;  /* 0x0000541037037816 */ /* 0x001fe40000000007 */
[----:B-1----:R-:W-:Y:S02]  /*179740*/  PRMT R2, R33, 0x5410, R34 ;  /* 0x0000541021027816 */ /* 0x002fe40000000022 */
[----:B------:R-:W-:Y:S01]  /*179750*/  LOP3.LUT R58, R58, 0xffff, RZ, 0xc0, !PT ;  /* 0x0000ffff3a3a7812 */ /* 0x000fe200078ec0ff */
[----:B------:R-:W-:Y:S01]  /*179760*/  STL [R1+0x6bc4], R50 ;  /* 0x006bc43201007387 */ /* 0x000fe20000100800 */
[----:B------:R-:W-:-:S03]  /*179770*/  LOP3.LUT R59, R59, 0xffff, RZ, 0xc0, !PT ;  /* 0x0000ffff3b3b7812 */ /* 0x000fc600078ec0ff */
[----:B------:R-:W-:Y:S04]  /*179780*/  STL [R1+0x6bc8], R48 ;  /* 0x006bc83001007387 */ /* 0x000fe80000100800 */
[----:B------:R2:W-:Y:S04]  /*179790*/  STL [R1+0x1808], R3 ;  /* 0x0018080301007387 */ /* 0x0005e80000100800 */
[----:B------:R3:W-:Y:S01]  /*1797a0*/  STL [R1+0x180c], R2 ;  /* 0x00180c0201007387 */ /* 0x0007e20000100800 */
[----:B------:R-:W-:-:S03]  /*1797b0*/  PRMT R46, R58, 0x3340, R0 ;  /* 0x000033403a2e7816 */ /* 0x000fc60000000000 */
[----:B------:R-:W4:Y:S01]  /*1797c0*/  LDL.LU R7, [R1+0x5cc] ;  /* 0x0005cc0001077983 */ /* 0x000f220000300800 */
[----:B------:R-:W-:-:S03]  /*1797d0*/  PRMT R44, R59, 0x3340, R0 ;  /* 0x000033403b2c7816 */ /* 0x000fc60000000000 */
[----:B------:R-:W4:Y:S04]  /*1797e0*/  LDL.LU R55, [R1+0x541c] ;  /* 0x00541c0001377983 */ /* 0x000f280000300800 */
[----:B------:R-:W4:Y:S04]  /*1797f0*/  LDL.LU R34, [R1+0x568] ;  /* 0x0005680001227983 */ /* 0x000f280000300800 */
[----:B------:R-:W4:Y:S01]  /*179800*/  LDL.LU R33, [R1+0x5410] ;  /* 0x0054100001217983 */ /* 0x000f220000300800 */
[----:B------:R-:W-:-:S03]  /*179810*/  SHF.R.U32.HI R58, RZ, 0x8, R16 ;  /* 0x00000008ff3a7819 */ /* 0x000fc60000011610 */
[----:B------:R-:W-:Y:S01]  /*179820*/  STL [R1+0x6bcc], R46 ;  /* 0x006bcc2e01007387 */ /* 0x000fe20000100800 */
[----:B------:R-:W-:-:S03]  /*179830*/  SHF.R.U32.HI R59, RZ, 0x8, R12 ;  /* 0x00000008ff3b7819 */ /* 0x000fc6000001160c */
[----:B------:R-:W-:Y:S01]  /*179840*/  STL [R1+0x6bd0], R44 ;  /* 0x006bd02c01007387 */ /* 0x000fe20000100800 */
[----:B------:R-:W-:Y:S02]  /*179850*/  LOP3.LUT R58, R58, 0xffff, RZ, 0xc0, !PT ;  /* 0x0000ffff3a3a7812 */ /* 0x000fe400078ec0ff */
[----:B------:R-:W-:Y:S02]  /*179860*/  LOP3.LUT R59, R59, 0xffff, RZ, 0xc0, !PT ;  /* 0x0000ffff3b3b7812 */ /* 0x000fe400078ec0ff */
[----:B--2---:R-:W-:Y:S02]  /*179870*/  PRMT R3, R19, 0x5410, R25 ;  /* 0x0000541013037816 */ /* 0x004fe40000000019 */
[----:B---3--:R-:W-:-:S03]  /*179880*/  PRMT R2, R37, 0x5410, R41 ;  /* 0x0000541025027816 */ /* 0x008fc60000000029 */
[----:B------:R4:W-:Y:S04]  /*179890*/  STL [R1+0x5ac], R3 ;  /* 0x0005ac0301007387 */ /* 0x0009e80000100800 */
[----:B------:R-:W2:Y:S04]  /*1798a0*/  LDL.LU R16, [R1+0x6c34] ;  /* 0x006c340001107983 */ /* 0x000ea80000300800 */
[----:B------:R0:W-:Y:S04]  /*1798b0*/  STL [R1+0x17f8], R2 ;  /* 0x0017f80201007387 */ /* 0x0001e80000100800 */
[----:B------:R-:W3:Y:S04]  /*1798c0*/  LDL.LU R12, [R1+0x6c30] ;  /* 0x006c3000010c7983 */ /* 0x000ee80000300800 */
[----:B------:R-:W2:Y:S04]  /*1798d0*/  LDL.LU R25, [R1+0x56c] ;  /* 0x00056c0001197983 */ /* 0x000ea80000300800 */
[----:B------:R-:W2:Y:S01]  /*1798e0*/  LDL.LU R19, [R1+0x5414] ;  /* 0x0054140001137983 */ /* 0x000ea20000300800 */
[----:B------:R-:W-:-:S02]  /*1798f0*/  PRMT R41, R58, 0x3340, R0 ;  /* 0x000033403a297816 */ /* 0x000fc40000000000 */
[----:B------:R-:W-:Y:S02]  /*179900*/  PRMT R37, R59, 0x3340, R0 ;  /* 0x000033403b257816 */ /* 0x000fe40000000000 */
[----:B----4-:R-:W-:Y:S01]  /*179910*/  PRMT R3, R11, 0x5410, R5 ;  /* 0x000054100b037816 */ /* 0x010fe20000000005 */
[----:B------:R-:W-:Y:S04]  /*179920*/  STL [R1+0x6bd4], R41 ;  /* 0x006bd42901007387 */ /* 0x000fe80000100800 */
[----:B------:R-:W-:Y:S01]  /*179930*/  STL [R1+0x6bd8], R37 ;  /* 0x006bd82501007387 */ /* 0x000fe20000100800 */
[----:B0-----:R-:W-:-:S03]  /*179940*/  PRMT R2, R38, 0x5410, R36 ;  /* 0x0000541026027816 */ /* 0x001fc60000000024 */
[----:B------:R-:W4:Y:S04]  /*179950*/  LDL.LU R36, [R1+0x564] ;  /* 0x0005640001247983 */ /* 0x000f280000300800 */
[----:B------:R0:W-:Y:S04]  /*179960*/  STL [R1+0x5c0], R3 ;  /* 0x0005c00301007387 */ /* 0x0001e80000100800 */
[----:B------:R-:W4:Y:S01]  /*179970*/  LDL.LU R38, [R1+0x540c] ;  /* 0x00540c0001267983 */ /* 0x000f220000300800 */
[----:B------:R-:W-:Y:S02]  /*179980*/  SHF.R.U32.HI R58, RZ, 0x8, R32 ;  /* 0x00000008ff3a7819 */ /* 0x000fe40000011620 */
[----:B------:R-:W-:-:S02]  /*179990*/  SHF.R.U32.HI R59, RZ, 0x8, R30 ;  /* 0x00000008ff3b7819 */ /* 0x000fc4000001161e */
[----:B------:R-:W-:Y:S02]  /*1799a0*/  LOP3.LUT R58, R58, 0xffff, RZ, 0xc0, !PT ;  /* 0x0000ffff3a3a7812 */ /* 0x000fe400078ec0ff */
[----:B------:R-:W-:Y:S02]  /*1799b0*/  LOP3.LUT R59, R59, 0xffff, RZ, 0xc0, !PT ;  /* 0x0000ffff3b3b7812 */ /* 0x000fe400078ec0ff */
[--C-:B------:R-:W-:Y:S02]  /*1799c0*/  PRMT R32, R58, 0x3340, R0.reuse ;  /* 0x000033403a207816 */ /* 0x100fe40000000000 */
[----:B------:R-:W-:Y:S02]  /*1799d0*/  PRMT R30, R59, 0x3340, R0 ;  /* 0x000033403b1e7816 */ /* 0x000fe40000000000 */
[----:B------:R-:W-:Y:S02]  /*1799e0*/  SHF.R.U32.HI R58, RZ, 0x8, R28 ;  /* 0x00000008ff3a7819 */ /* 0x000fe4000001161c */
[----:B------:R-:W-:Y:S01]  /*1799f0*/  SHF.R.U32.HI R59, RZ, 0x8, R26 ;  /* 0x00000008ff3b7819 */ /* 0x000fe2000001161a */
[----:B------:R1:W-:Y:S01]  /*179a00*/  STL [R1+0x5c8], R2 ;  /* 0x0005c80201007387 */ /* 0x0003e20000100800 */
[----:B------:R-:W-:-:S02]  /*179a10*/  LOP3.LUT R58, R58, 0xffff, RZ, 0xc0, !PT ;  /* 0x0000ffff3a3a7812 */ /* 0x000fc400078ec0ff */
[----:B------:R-:W-:Y:S02]  /*179a20*/  LOP3.LUT R59, R59, 0xffff, RZ, 0xc0, !PT ;  /* 0x0000ffff3b3b7812 */ /* 0x000fe400078ec0ff */
[----:B0-----:R-:W-:Y:S01]  /*179a30*/  PRMT R3, R55, 0x5410, R7 ;  /* 0x0000541037037816 */ /* 0x001fe20000000007 */
[----:B------:R-:W-:Y:S01]  /*179a40*/  STL [R1+0x6bdc], R32 ;  /* 0x006bdc2001007387 */ /* 0x000fe20000100800 */
[----:B-1----:R-:W-:-:S03]  /*179a50*/  PRMT R2, R33, 0x5410, R34 ;  /* 0x0000541021027816 */ /* 0x002fc60000000022 */
[----:B------:R-:W-:Y:S04]  /*179a60*/  STL [R1+0x6be0], R30 ;  /* 0x006be01e01007387 */ /* 0x000fe80000100800 */
[----:B------:R-:W-:Y:S01]  /*179a70*/  STL [R1+0x5c4], R3 ;  /* 0x0005c40301007387 */ /* 0x000fe20000100800 */
[--C-:B------:R-:W-:Y:S02]  /*179a80*/  PRMT R28, R58, 0x3340, R0.reuse ;  /* 0x000033403a1c7816 */ /* 0x100fe40000000000 */
[----:B------:R-:W-:Y:S01]  /*179a90*/  PRMT R26, R59, 0x3340, R0 ;  /* 0x000033403b1a7816 */ /* 0x000fe20000000000 */
[----:B------:R2:W-:Y:S01]  /*179aa0*/  STL [R1+0x17ec], R2 ;  /* 0x0017ec0201007387 */ /* 0x0005e20000100800 */
[----:B------:R-:W-:Y:S02]  /*179ab0*/  SHF.R.U32.HI R58, RZ, 0x8, R24 ;  /* 0x00000008ff3a7819 */ /* 0x000fe40000011618 */
[----:B------:R-:W-:Y:S01]  /*179ac0*/  SHF.R.U32.HI R59, RZ, 0x8, R22 ;  /* 0x00000008ff3b7819 */ /* 0x000fe20000011616 */
[----:B------:R-:W3:Y:S04]  /*179ad0*/  LDL.LU R34, [R1+0x560] ;  /* 0x0005600001227983 */ /* 0x000ee80000300800 */
[----:B------:R-:W3:Y:S04]  /*179ae0*/  LDL.LU R33, [R1+0x5404] ;  /* 0x0054040001217983 */ /* 0x000ee80000300800 */
[----:B------:R-:W-:Y:S01]  /*179af0*/  STL [R1+0x6be4], R28 ;  /* 0x006be41c01007387 */ /* 0x000fe20000100800 */
[----:B------:R-:W-:-:S03]  /*179b00*/  LOP3.LUT R58, R58, 0xffff, RZ, 0xc0, !PT ;  /* 0x0000ffff3a3a7812 */ /* 0x000fc600078ec0ff */
[----:B------:R-:W-:Y:S01]  /*179b10*/  STL [R1+0x6be8], R26 ;  /* 0x006be81a01007387 */ /* 0x000fe20000100800 */
[----:B------:R-:W-:Y:S02]  /*179b20*/  LOP3.LUT R59, R59, 0xffff, RZ, 0xc0, !PT ;  /* 0x0000ffff3b3b7812 */ /* 0x000fe400078ec0ff */
[--C-:B------:R-:W-:Y:S02]  /*179b30*/  PRMT R24, R58, 0x3340, R0.reuse ;  /* 0x000033403a187816 */ /* 0x100fe40000000000 */
[----:B------:R-:W-:Y:S02]  /*179b40*/  PRMT R22, R59, 0x3340, R0 ;  /* 0x000033403b167816 */ /* 0x000fe40000000000 */
[----:B--2---:R-:W-:-:S05]  /*179b50*/  PRMT R2, R19, 0x5410, R25 ;  /* 0x0000541013027816 */ /* 0x004fca0000000019 */
[----:B------:R0:W-:Y:S01]  /*179b60*/  STL [R1+0x5cc], R2 ;  /* 0x0005cc0201007387 */ /* 0x0001e20000100800 */
[----:B----4-:R-:W-:-:S03]  /*179b70*/  PRMT R3, R38, 0x5410, R36 ;  /* 0x0000541026037816 */ /* 0x010fc60000000024 */
[----:B0-----:R-:W2:Y:S04]  /*179b80*/  LDL.LU R2, [R1+0x55c8] ;  /* 0x0055c80001027983 */ /* 0x001ea80000300800 */
[----:B------:R-:W-:Y:S04]  /*179b90*/  STL [R1+0x6bec], R24 ;  /* 0x006bec1801007387 */ /* 0x000fe80000100800 */
[----:B------:R-:W-:Y:S04]  /*179ba0*/  STL [R1+0x6bf0], R22 ;  /* 0x006bf01601007387 */ /* 0x000fe80000100800 */
        /* <DEDUP_REMOVED lines=9> */
[----:B------:R-:W-:-:S04]  /*179c40*/  SHF.R.U32.HI R58, RZ, 0x8, R20 ;  /* 0x00000008ff3a7819 */ /* 0x000fc80000011614 */
[----:B------:R-:W-:Y:S02]  /*179c50*/  LOP3.LUT R58, R58, 0xffff, RZ, 0xc0, !PT ;  /* 0x0000ffff3a3a7812 */ /* 0x000fe400078ec0ff */
[----:B------:R-:W-:Y:S02]  /*179c60*/  SHF.R.U32.HI R59, RZ, 0x8, R18 ;  /* 0x00000008ff3b7819 */ /* 0x000fe40000011612 */
[----:B------:R-:W-:Y:S02]  /*179c70*/  PRMT R20, R58, 0x3340, R0 ;  /* 0x000033403a147816 */ /* 0x000fe40000000000 */
[----:B------:R-:W-:Y:S02]  /*179c80*/  SHF.R.U32.HI R58, RZ, 0x8, R16 ;  /* 0x00000008ff3a7819 */ /* 0x000fe40000011610 */
[----:B------:R-:W-:Y:S02]  /*179c90*/  LOP3.LUT R59, R59, 0xffff, RZ, 0xc0, !PT ;  /* 0x0000ffff3b3b7812 */ /* 0x000fe400078ec0ff */
[----:B------:R-:W-:-:S02]  /*179ca0*/  LOP3.LUT R58, R58, 0xffff, RZ, 0xc0, !PT ;  /* 0x0000ffff3a3a7812 */ /* 0x000fc400078ec0ff */
[----:B------:R-:W-:Y:S02]  /*179cb0*/  PRMT R18, R59, 0x3340, R0 ;  /* 0x000033403b127816 */ /* 0x000fe40000000000 */
[----:B------:R-:W-:Y:S02]  /*179cc0*/  SHF.R.U32.HI R59, RZ, 0x8, R14 ;  /* 0x00000008ff3b7819 */ /* 0x000fe4000001160e */
[----:B------:R-:W-:Y:S02]  /*179cd0*/  PRMT R16, R58, 0x3340, R0 ;  /* 0x000033403a107816 */ /* 0x000fe40000000000 */
[----:B---3--:R-:W-:Y:S02]  /*179ce0*/  SHF.R.U32.HI R61, RZ, 0x8, R12 ;  /* 0x00000008ff3d7819 */ /* 0x008fe4000001160c */
[----:B0-----:R-:W-:Y:S02]  /*179cf0*/  PRMT R3, R33, 0x5410, R34 ;  /* 0x0000541021037816 */ /* 0x001fe40000000022 */
[----:B------:R-:W-:Y:S01]  /*179d00*/  LOP3.LUT R59, R59, 0xffff, RZ, 0xc0, !PT ;  /* 0x0000ffff3b3b7812 */ /* 0x000fe200078ec0ff */
[----:B------:R-:W-:Y:S01]  /*179d10*/  STL [R1+0x6bf4], R20 ;  /* 0x006bf41401007387 */ /* 0x000fe20000100800 */
[----:B------:R-:W-:-:S03]  /*179d20*/  LOP3.LUT R61, R61, 0xffff, RZ, 0xc0, !PT ;  /* 0x0000ffff3d3d7812 */ /* 0x000fc600078ec0ff */
[----:B------:R-:W-:Y:S01]  /*179d30*/  STL [R1+0x6bf8], R18 ;  /* 0x006bf81201007387 */ /* 0x000fe20000100800 */
[----:B------:R-:W-:-:S03]  /*179d40*/  PRMT R14, R59, 0x3340, R0 ;  /* 0x000033403b0e7816 */ /* 0x000fc60000000000 */
[----:B------:R-:W-:Y:S04]  /*179d50*/  STL [R1+0x5d4], R3 ;  /* 0x0005d40301007387 */ /* 0x000fe80000100800 */
[----:B------:R-:W3:Y:S01]  /*179d60*/  LDL.LU R34, [R1+0x55e4] ;  /* 0x0055e40001227983 */ /* 0x000ee20000300800 */
[----:B------:R-:W-:-:S03]  /*179d70*/  PRMT R61, R61, 0x3340, R0 ;  /* 0x000033403d3d7816 */ /* 0x000fc60000000000 */
[----:B------:R-:W3:Y:S04]  /*179d80*/  LDL.LU R33, [R1+0x55e8] ;  /* 0x0055e80001217983 */ /* 0x000ee80000300800 */
[----:B------:R-:W-:Y:S04]  /*179d90*/  STL [R1+0x6bfc], R16 ;  /* 0x006bfc1001007387 */ /* 0x000fe80000100800 */
[----:B------:R-:W-:Y:S01]  /*179da0*/  STL [R1+0x6c00], R14 ;  /* 0x006c000e01007387 */ /* 0x000fe20000100800 */
[----:B--2---:R-:W-:-:S04]  /*179db0*/  SHF.R.U32.HI R58, RZ, 0x8, R2 ;  /* 0x00000008ff3a7819 */ /* 0x004fc80000011602 */
[----:B------:R-:W-:Y:S02]  /*179dc0*/  LOP3.LUT R58, R58, 0xffff, RZ, 0xc0, !PT ;  /* 0x0000ffff3a3a7812 */ /* 0x000fe400078ec0ff */
[----:B----4-:R-:W-:Y:S02]  /*179dd0*/  PRMT R2, R11, 0x5410, R5 ;  /* 0x000054100b027816 */ /* 0x010fe40000000005 */
[----:B------:R-:W-:Y:S02]  /*179de0*/  PRMT R12, R58, 0x3340, R0 ;  /* 0x000033403a0c7816 */ /* 0x000fe40000000000 */
[----:B------:R-:W-:Y:S02]  /*179df0*/  SHF.R.U32.HI R60, RZ, 0x8, R7 ;  /* 0x00000008ff3c7819 */ /* 0x000fe40000011607 */
[----:B------:R-:W-:Y:S02]  /*179e00*/  SHF.R.U32.HI R59, RZ, 0x8, R55 ;  /* 0x00000008ff3b7819 */ /* 0x000fe40000011637 */
[----:B------:R-:W-:Y:S01]  /*179e10*/  SHF.R.U32.HI R58, RZ, 0x8, R36 ;  /* 0x00000008ff3a7819 */ /* 0x000fe20000011624 */
[----:B------:R-:W-:Y:S04]  /*179e20*/  STL [R1+0x6c04], R12 ;  /* 0x006c040c01007387 */ /* 0x000fe80000100800 */
[----:B------:R-:W-:Y:S04]  /*179e30*/  STL [R1+0x6c08], R61 ;  /* 0x006c083d01007387 */ /* 0x000fe80000100800 */
[----:B------:R0:W-:Y:S01]  /*179e40*/  STL [R1+0x5d8], R2 ;  /* 0x0005d80201007387 */ /* 0x0001e20000100800 */
[----:B------:R-:W-:-:S02]  /*179e50*/  LOP3.LUT R60, R60, 0xffff, RZ, 0xc0, !PT ;  /* 0x0000ffff3c3c7812 */ /* 0x000fc400078ec0ff */
[----:B------:R-:W-:Y:S02]  /*179e60*/  LOP3.LUT R59, R59, 0xffff, RZ, 0xc0, !PT ;  /* 0x0000ffff3b3b7812 */ /* 0x000fe400078ec0ff */
[----:B------:R-:W-:Y:S02]  /*179e70*/  LOP3.LUT R58, R58, 0xffff, RZ, 0xc0, !PT ;  /* 0x0000ffff3a3a7812 */ /* 0x000fe400078ec0ff */
[----:B------:R-:W-:Y:S02]  /*179e80*/  PRMT R60, R60, 0x3340, R0 ;  /* 0x000033403c3c7816 */ /* 0x000fe40000000000 */
[----:B0-----:R-:W-:Y:S02]  /*179e90*/  SHF.R.U32.HI R2, RZ, 0x8, R38 ;  /* 0x00000008ff027819 */ /* 0x001fe40000011626 */
[----:B------:R-:W-:Y:S02]  /*179ea0*/  PRMT R59, R59, 0x3340, R0 ;  /* 0x000033403b3b7816 */ /* 0x000fe40000000000 */
[----:B------:R-:W-:-:S02]  /*179eb0*/  PRMT R3, R19, 0x5410, R25 ;  /* 0x0000541013037816 */ /* 0x000fc40000000019 */
[----:B------:R-:W-:Y:S02]  /*179ec0*/  LOP3.LUT R2, R2, 0xffff, RZ, 0xc0, !PT ;  /* 0x0000ffff02027812 */ /* 0x000fe400078ec0ff */
[--C-:B------:R-:W-:Y:S01]  /*179ed0*/  PRMT R58, R58, 0x3340, R0.reuse ;  /* 0x000033403a3a7816 */ /* 0x100fe20000000000 */
[----:B------:R-:W-:Y:S01]  /*179ee0*/  STL [R1+0x6c0c], R60 ;  /* 0x006c0c3c01007387 */ /* 0x000fe20000100800 */
[----:B------:R-:W-:-:S03]  /*179ef0*/  PRMT R4, R2, 0x3340, R0 ;  /* 0x0000334002047816 */ /* 0x000fc60000000000 */
[----:B------:R-:W-:Y:S04]  /*179f00*/  STL [R1+0x6c10], R59 ;  /* 0x006c103b01007387 */ /* 0x000fe80000100800 */
[----:B------:R-:W-:Y:S04]  /*179f10*/  STL [R1+0x5dc], R3 ;  /* 0x0005dc0301007387 */ /* 0x000fe80000100800 */
[----:B------:R0:W-:Y:S04]  /*179f20*/  STL [R1+0x6c14], R58 ;  /* 0x006c143a01007387 */ /* 0x0001e80000100800 */
[----:B------:R-:W-:Y:S04]  /*179f30*/  STL [R1+0x220], R4 ;  /* 0x0002200401007387 */ /* 0x000fe80000100800 */
[----:B0-----:R-:W2:Y:S01]  /*179f40*/  LDL.LU R58, [R1+0x550] ;  /* 0x00055000013a7983 */ /* 0x001ea20000300800 */
[----:B---3--:R-:W-:-:S02]  /*179f50*/  SHF.R.U32.HI R3, RZ, 0x8, R34 ;  /* 0x00000008ff037819 */ /* 0x008fc40000011622 */
[----:B------:R-:W-:Y:S02]  /*179f60*/  SHF.R.U32.HI R2, RZ, 0x8, R33 ;  /* 0x00000008ff027819 */ /* 0x000fe40000011621 */
[----:B------:R-:W-:Y:S02]  /*179f70*/  LOP3.LUT R3, R3, 0xffff, RZ, 0xc0, !PT ;  /* 0x0000ffff03037812 */ /* 0x000fe400078ec0ff */
[----:B------:R-:W-:Y:S02]  /*179f80*/  LOP3.LUT R2, R2, 0xffff, RZ, 0xc0, !PT ;  /* 0x0000ffff02027812 */ /* 0x000fe400078ec0ff */
[--C-:B------:R-:W-:Y:S02]  /*179f90*/  PRMT R3, R3, 0x3340, R0.reuse ;  /* 0x0000334003037816 */ /* 0x100fe40000000000 */
[----:B------:R-:W-:-:S03]  /*179fa0*/  PRMT R2, R2, 0x3340, R0 ;  /* 0x0000334002027816 */ /* 0x000fc60000000000 */
[----:B------:R-:W-:Y:S04]  /*179fb0*/  STL [R1+0x21c], R3 ;  /* 0x00021c0301007387 */ /* 0x000fe80000100800 */
[----:B--2---:R0:W-:Y:S04]  /*179fc0*/  STL [R1+0x6c2c], R58 ;  /* 0x006c2c3a01007387 */ /* 0x0041e80000100800 */
[----:B------:R1:W-:Y:S04]  /*179fd0*/  STL [R1+0x218], R2 ;  /* 0x0002180201007387 */ /* 0x0003e80000100800 */
[----:B0-----:R-:W2:Y:S04]  /*179fe0*/  LDL.LU R58, [R1+0x554] ;  /* 0x00055400013a7983 */ /* 0x001ea80000300800 */
[----:B------:R-:W3:Y:S04]  /*179ff0*/  LDL.LU R59, [R1+0x53e4] ;  /* 0x0053e400013b7983 */ /* 0x000ee80000300800 */
[----:B------:R-:W4:Y:S04]  /*17a000*/  LDL.LU R60, [R1+0x50c] ;  /* 0x00050c00013c7983 */ /* 0x000f280000300800 */
[----:B------:R-:W4:Y:S04]  /*17a010*/  LDL.LU R61, [R1+0x53a8] ;  /* 0x0053a800013d7983 */ /* 0x000f280000300800 */
        /* <DEDUP_REMOVED lines=56> */
[----:B------:R0:W-:Y:S04]  /*17a3a0*/  STL [R1+0x699c], R0 ;  /* 0x00699c0001007387 */ /* 0x0001e80000100800 */
[----:B0-----:R-:W2:Y:S02]  /*17a3b0*/  LDL.LU R0, [R1+0x53cc] ;  /* 0x0053cc0001007983 */ /* 0x001ea40000300800 */
[----:B--2---:R-:W-:-:S02]  /*17a3c0*/  PRMT R0, R0, 0x5410, R58 ;  /* 0x0000541000007816 */ /* 0x004fc4000000003a */
[----:B------:R-:W2:Y:S04]  /*17a3d0*/  LDL.LU R58, [R1+0x6c2c] ;  /* 0x006c2c00013a7983 */ /* 0x000ea80000300800 */
[----:B------:R2:W-:Y:S01]  /*17a3e0*/  STL [R1+0x5e4], R0 ;  /* 0x0005e40001007387 */ /* 0x0005e20000100800 */
[----:B---3--:R-:W-:Y:S02]  /*17a3f0*/  PRMT R12, R14, 0x5410, R12 ;  /* 0x000054100e0c7816 */ /* 0x008fe4000000000c */
[----:B----4-:R-:W-:Y:S02]  /*17a400*/  PRMT R14, R22, 0x5410, R20 ;  /* 0x00005410160e7816 */ /* 0x010fe40000000014 */
[----:B------:R-:W-:Y:S02]  /*17a410*/  PRMT R4, R29, 0x5410, R4 ;  /* 0x000054101d047816 */ /* 0x000fe40000000004 */
[----:B--2---:R-:W-:-:S02]  /*17a420*/  PRMT R0, R59, 0x5410, R58 ;  /* 0x000054103b007816 */ /* 0x004fc4000000003a */
[----:B------:R-:W-:-:S03]  /*17a430*/  PRMT R58, R61, 0x5410, R60 ;  /* 0x000054103d3a7816 */ /* 0x000fc6000000003c */
[----:B------:R0:W-:Y:S04]  /*17a440*/  STL [R1+0x5e0], R0 ;  /* 0x0005e00001007387 */ /* 0x0001e80000100800 */
[----:B------:R-:W-:Y:S04]  /*17a450*/  STL [R1+0x5e8], R58 ;  /* 0x0005e83a01007387 */ /* 0x000fe80000100800 */
[----:B------:R1:W-:Y:S01]  /*17a460*/  STL [R1+0x5f0], R12 ;  /* 0x0005f00c01007387 */ /* 0x0003e20000100800 */
[----:B0-----:R-:W-:Y:S02]  /*17a470*/  PRMT R0, R18, 0x5410, R16 ;  /* 0x0000541012007816 */ /* 0x001fe40000000010 */
[----:B-1----:R-:W-:-:S03]  /*17a480*/  PRMT R12, R26, 0x5410, R24 ;  /* 0x000054101a0c7816 */ /* 0x002fc60000000018 */
[----:B------:R0:W-:Y:S04]  /*17a490*/  STL [R1+0x5ec], R0 ;  /* 0x0005ec0001007387 */ /* 0x0001e80000100800 */
[----:B------:R1:W-:Y:S04]  /*17a4a0*/  STL [R1+0x5f8], R14 ;  /* 0x0005f80e01007387 */ /* 0x0003e80000100800 */
[----:B------:R2:W-:Y:S01]  /*17a4b0*/  STL [R1+0x5f4], R12 ;  /* 0x0005f40c01007387 */ /* 0x0005e20000100800 */
[----:B0-----:R-:W-:Y:S02]  /*17a4c0*/  PRMT R0, R30, 0x5410, R28 ;  /* 0x000054101e007816 */ /* 0x001fe4000000001c */
[----:B-1----:R-:W-:-:S02]  /*17a4d0*/  PRMT R14, R37, 0x5410, R32 ;  /* 0x00005410250e7816 */ /* 0x002fc40000000020 */
[----:B--2---:R-:W-:Y:S01]  /*17a4e0*/  PRMT R12, R44, 0x5410, R41 ;  /* 0x000054102c0c7816 */ /* 0x004fe20000000029 */
[----:B------:R0:W-:Y:S04]  /*17a4f0*/  STL [R1+0x17e8], R0 ;  /* 0x0017e80001007387 */ /* 0x0001e80000100800 */
[----:B------:R1:W-:Y:S04]  /*17a500*/  STL [R1+0x5fc], R14 ;  /* 0x0005fc0e01007387 */ /* 0x0003e80000100800 */
[----:B------:R2:W-:Y:S01]  /*17a510*/  STL [R1+0x600], R12 ;  /* 0x0006000c01007387 */ /* 0x0005e20000100800 */
[----:B0-----:R-:W-:-:S02]  /*17a520*/  PRMT R0, R48, 0x5410, R46 ;  /* 0x0000541030007816 */ /* 0x001fc4000000002e */
[----:B-1----:R-:W-:Y:S02]  /*17a530*/  PRMT R14, R52, 0x5410, R50 ;  /* 0x00005410340e7816 */ /* 0x002fe40000000032 */
[----:B--2---:R-:W-:Y:S01]  /*17a540*/  PRMT R12, R57, 0x5410, R54 ;  /* 0x00005410390c7816 */ /* 0x004fe20000000036 */
[----:B------:R0:W-:Y:S04]  /*17a550*/  STL [R1+0x608], R0 ;  /* 0x0006080001007387 */ /* 0x0001e80000100800 */
[----:B------:R-:W-:Y:S04]  /*17a560*/  STL [R1+0x604], R14 ;  /* 0x0006040e01007387 */ /* 0x000fe80000100800 */
[----:B------:R-:W-:Y:S01]  /*17a570*/  STL [R1+0x60c], R12 ;  /* 0x00060c0c01007387 */ /* 0x000fe20000100800 */
[----:B0-----:R-:W-:-:S02]  /*17a580*/  PRMT R0, R8, 0x5410, R3 ;  /* 0x0000541008007816 */ /* 0x001fc40000000003 */
[----:B------:R-:W-:Y:S02]  /*17a590*/  PRMT R3, R13, 0x5410, R10 ;  /* 0x000054100d037816 */ /* 0x000fe4000000000a */
[----:B------:R-:W-:Y:S01]  /*17a5a0*/  PRMT R8, R21, 0x5410, R17 ;  /* 0x0000541015087816 */ /* 0x000fe20000000011 */
[----:B------:R0:W-:Y:S04]  /*17a5b0*/  STL [R1+0x61c], R0 ;  /* 0x00061c0001007387 */ /* 0x0001e80000100800 */
[----:B------:R1:W-:Y:S04]  /*17a5c0*/  STL [R1+0x62c], R3 ;  /* 0x00062c0301007387 */ /* 0x0003e80000100800 */
[----:B------:R2:W-:Y:S01]  /*17a5d0*/  STL [R1+0x634], R8 ;  /* 0x0006340801007387 */ /* 0x0005e20000100800 */
[----:B0-----:R-:W-:-:S02]  /*17a5e0*/  PRMT R0, R27, 0x5410, R23 ;  /* 0x000054101b007816 */ /* 0x001fc40000000017 */
[----:B-1----:R-:W-:Y:S02]  /*17a5f0*/  PRMT R3, R42, 0x5410, R31 ;  /* 0x000054102a037816 */ /* 0x002fe4000000001f */
[----:B--2---:R-:W-:Y:S01]  /*17a600*/  PRMT R8, R49, 0x5410, R45 ;  /* 0x0000541031087816 */ /* 0x004fe2000000002d */
[----:B------:R0:W-:Y:S04]  /*17a610*/  STL [R1+0x63c], R0 ;  /* 0x00063c0001007387 */ /* 0x0001e80000100800 */
[----:B------:R1:W-:Y:S04]  /*17a620*/  STL [R1+0x630], R3 ;  /* 0x0006300301007387 */ /* 0x0003e80000100800 */
[----:B------:R-:W-:Y:S01]  /*17a630*/  STL [R1+0x648], R8 ;  /* 0x0006480801007387 */ /* 0x000fe20000100800 */
[----:B0-----:R-:W-:-:S02]  /*17a640*/  PRMT R0, R6, 0x5410, R53 ;  /* 0x0000541006007816 */ /* 0x001fc40000000035 */
        /* <DEDUP_REMOVED lines=9> */
[----:B------:R-:W-:Y:S01]  /*17a6e0*/  STL [R1+0x650], R4 ;  /* 0x0006500401007387 */ /* 0x000fe20000100800 */
[----:B0-----:R-:W-:-:S02]  /*17a6f0*/  PRMT R0, R2, 0x5410, R40 ;  /* 0x0000541002007816 */ /* 0x001fc40000000028 */
[----:B-1----:R-:W-:Y:S02]  /*17a700*/  PRMT R3, R11, 0x5410, R5 ;  /* 0x000054100b037816 */ /* 0x002fe40000000005 */
[----:B------:R-:W-:Y:S01]  /*17a710*/  PRMT R2, R55, 0x5410, R7 ;  /* 0x0000541037027816 */ /* 0x000fe20000000007 */
[----:B------:R0:W-:Y:S04]  /*17a720*/  STL [R1+0x658], R0 ;  /* 0x0006580001007387 */ /* 0x0001e80000100800 */
[----:B------:R1:W-:Y:S04]  /*17a730*/  STL [R1+0x67c], R3 ;  /* 0x00067c0301007387 */ /* 0x0003e80000100800 */
[----:B------:R-:W-:Y:S01]  /*17a740*/  STL [R1+0x654], R2 ;  /* 0x0006540201007387 */ /* 0x000fe20000100800 */
[----:B0-----:R-:W-:-:S02]  /*17a750*/  PRMT R0, R19, 0x5410, R25 ;  /* 0x0000541013007816 */ /* 0x001fc40000000019 */
[----:B-1----:R-:W-:-:S03]  /*17a760*/  PRMT R3, R38, 0x5410, R36 ;  /* 0x0000541026037816 */ /* 0x002fc60000000024 */
[----:B------:R0:W-:Y:S04]  /*17a770*/  STL [R1+0x66c], R0 ;  /* 0x00066c0001007387 */ /* 0x0001e80000100800 */
[----:B0-----:R-:W2:Y:S04]  /*17a780*/  LDL.LU R0, [R1+0x6ac] ;  /* 0x0006ac0001007983 */ /* 0x001ea80000300800 */
[----:B------:R-:W-:Y:S04]  /*17a790*/  STL [R1+0x69c], R3 ;  /* 0x00069c0301007387 */ /* 0x000fe80000100800 */
[----:B------:R-:W3:Y:S01]  /*17a7a0*/  LDL.LU R58, [R1+0x35c] ;  /* 0x00035c00013a7983 */ /* 0x000ee20000300800 */
[----:B------:R-:W-:-:S05]  /*17a7b0*/  PRMT R2, R33, 0x5410, R34 ;  /* 0x0000541021027816 */ /* 0x000fca0000000022 */
[----:B------:R-:W-:Y:S04]  /*17a7c0*/  STL [R1+0x65c], R2 ;  /* 0x00065c0201007387 */ /* 0x000fe80000100800 */
[----:B---3--:R0:W-:Y:S04]  /*17a7d0*/  STL [R1+0x6c28], R58 ;  /* 0x006c283a01007387 */ /* 0x0081e80000100800 */
        /* <DEDUP_REMOVED lines=60> */
[----:B--2---:R-:W-:-:S03]  /*17aba0*/  PRMT R0, R0, 0x5410, R58 ;  /* 0x0000541000007816 */ /* 0x004fc6000000003a */
        /* <DEDUP_REMOVED lines=379> */
[----:B------:R3:W-:Y:S02]  /*17c360*/  STL [R1+0x2e8], R0 ;  /* 0x0002e80001007387 */ /* 0x0007e40000100800 */
[----:B---3--:R-:W-:Y:S02]  /*17c370*/  PRMT R0, R14, 0x5410, R12 ;  /* 0x000054100e007816 */ /* 0x008fe4000000000c */
[----:B----4-:R-:W-:Y:S02]  /*17c380*/  PRMT R14, R18, 0x5410, R16 ;  /* 0x00005410120e7816 */ /* 0x010fe40000000010 */
[----:B------:R-:W-:-:S02]  /*17c390*/  PRMT R12, R22, 0x5410, R20 ;  /* 0x00005410160c7816 */ /* 0x000fc40000000014 */
[----:B------:R-:W-:Y:S02]  /*17c3a0*/  PRMT R3, R8, 0x5410, R3 ;  /* 0x0000541008037816 */ /* 0x000fe40000000003 */
[----:B------:R-:W-:Y:S02]  /*17c3b0*/  PRMT R8, R13, 0x5410, R10 ;  /* 0x000054100d087816 */ /* 0x000fe4000000000a */
[----:B--2---:R-:W-:Y:S02]  /*17c3c0*/  PRMT R59, R59, 0x5410, R58 ;  /* 0x000054103b3b7816 */ /* 0x004fe4000000003a */
[----:B------:R-:W-:-:S03]  /*17c3d0*/  PRMT R58, R61, 0x5410, R60 ;  /* 0x000054103d3a7816 */ /* 0x000fc6000000003c */
[----:B------:R-:W-:Y:S04]  /*17c3e0*/  STL [R1+0x2e0], R59 ;  /* 0x0002e03b01007387 */ /* 0x000fe80000100800 */
[----:B------:R-:W-:Y:S04]  /*17c3f0*/  STL [R1+0x2dc], R58 ;  /* 0x0002dc3a01007387 */ /* 0x000fe80000100800 */
        /* <DEDUP_REMOVED lines=15> */
[----:B0-----:R-:W-:-:S05]  /*17c4f0*/  PRMT R0, R57, 0x5410, R54 ;  /* 0x0000541039007816 */ /* 0x001fca0000000036 */
        /* <DEDUP_REMOVED lines=32> */
[----:B------:R-:W2:Y:S04]  /*17c700*/  LDL.LU R58, [R1+0x48c] ;  /* 0x00048c00013a7983 */ /* 0x000ea80000300800 */
[----:B------:R-:W-:Y:S04]  /*17c710*/  STL [R1+0x244], R2 ;  /* 0x0002440201007387 */ /* 0x000fe80000100800 */
[----:B------:R-:W3:Y:S01]  /*17c720*/  LDL.LU R59, [R1+0x140] ;  /* 0x00014000013b7983 */ /* 0x000ee20000300800 */
[----:B0-----:R-:W-:-:S05]  /*17c730*/  PRMT R0, R33, 0x5410, R34 ;  /* 0x0000541021007816 */ /* 0x001fca0000000022 */
        /* <DEDUP_REMOVED lines=62> */
[----:B--2---:R-:W-:-:S03]  /*17cb20*/  PRMT R58, R58, 0x5410, R59 ;  /* 0x000054103a3a7816 */ /* 0x004fc6000000003b */
[----:B------:R-:W2:Y:S04]  /*17cb30*/  LDL.LU R59, [R1+0x6c18] ;  /* 0x006c1800013b7983 */ /* 0x000ea80000300800 */
[----:B------:R0:W-:Y:S01]  /*17cb40*/  STL [R1+0x238], R58 ;  /* 0x0002383a01007387 */ /* 0x0001e20000100800 */
[----:B----4-:R-:W-:Y:S02]  /*17cb50*/  PRMT R12, R12, 0x5410, R61 ;  /* 0x000054100c0c7816 */ /* 0x010fe4000000003d */
[----:B---3--:R-:W-:Y:S02]  /*17cb60*/  PRMT R16, R16, 0x5410, R14 ;  /* 0x0000541010107816 */ /* 0x008fe4000000000e */
[----:B------:R-:W-:Y:S01]  /*17cb70*/  PRMT R20, R20, 0x5410, R18 ;  /* 0x0000541014147816 */ /* 0x000fe20000000012 */
[----:B0-----:R-:W3:Y:S01]  /*17cb80*/  LDL.LU R58, [R1+0x6c14] ;  /* 0x006c1400013a7983 */ /* 0x001ee20000300800 */
[----:B------:R-:W-:-:S02]  /*17cb90*/  PRMT R24, R24, 0x5410, R22 ;  /* 0x0000541018187816 */ /* 0x000fc40000000016 */
[----:B------:R-:W-:Y:S02]  /*17cba0*/  PRMT R28, R28, 0x5410, R26 ;  /* 0x000054101c1c7816 */ /* 0x000fe4000000001a */
[----:B------:R-:W-:Y:S02]  /*17cbb0*/  PRMT R32, R32, 0x5410, R30 ;  /* 0x0000541020207816 */ /* 0x000fe4000000001e */
[----:B------:R-:W-:Y:S02]  /*17cbc0*/  PRMT R41, R41, 0x5410, R37 ;  /* 0x0000541029297816 */ /* 0x000fe40000000025 */
[----:B------:R-:W-:Y:S02]  /*17cbd0*/  PRMT R46, R46, 0x5410, R44 ;  /* 0x000054102e2e7816 */ /* 0x000fe4000000002c */
[----:B------:R-:W-:Y:S02]  /*17cbe0*/  PRMT R50, R50, 0x5410, R48 ;  /* 0x0000541032327816 */ /* 0x000fe40000000030 */
        /* <DEDUP_REMOVED lines=20> */
[----:B--2---:R-:W-:Y:S02]  /*17cd30*/  PRMT R60, R60, 0x5410, R59 ;  /* 0x000054103c3c7816 */ /* 0x004fe4000000003b */
[----:B------:R-:W2:Y:S04]  /*17cd40*/  LDL.LU R59, [R1+0x6c10] ;  /* 0x006c1000013b7983 */ /* 0x000ea80000300800 */
[----:B------:R0:W-:Y:S04]  /*17cd50*/  STL [R1+0x23c], R60 ;  /* 0x00023c3c01007387 */ /* 0x0001e80000100800 */
[----:B0-----:R-:W4:Y:S04]  /*17cd60*/  LDL.LU R60, [R1+0x6c0c] ;  /* 0x006c0c00013c7983 */ /* 0x001f280000300800 */
[----:B------:R-:W3:Y:S04]  /*17cd70*/  LDL.LU R61, [R1+0x6c08] ;  /* 0x006c0800013d7983 */ /* 0x000ee80000300800 */
[----:B------:R0:W-:Y:S04]  /*17cd80*/  STL [R1+0x234], R12 ;  /* 0x0002340c01007387 */ /* 0x0001e80000100800 */
[----:B0-----:R-:W2:Y:S04]  /*17cd90*/  LDL.LU R12, [R1+0x6c04] ;  /* 0x006c0400010c7983 */ /* 0x001ea80000300800 */
[----:B------:R-:W4:Y:S04]  /*17cda0*/  LDL.LU R14, [R1+0x6c00] ;  /* 0x006c0000010e7983 */ /* 0x000f280000300800 */
[----:B------:R0:W-:Y:S04]  /*17cdb0*/  STL [R1+0x22c], R16 ;  /* 0x00022c1001007387 */ /* 0x0001e80000100800 */
[----:B0-----:R-:W3:Y:S04]  /*17cdc0*/  LDL.LU R16, [R1+0x6bfc] ;  /* 0x006bfc0001107983 */ /* 0x001ee80000300800 */
        /* <DEDUP_REMOVED lines=60> */
[----:B------:R-:W2:Y:S04]  /*17d190*/  LDL.LU R51, [R1+0x6b58] ;  /* 0x006b580001337983 */ /* 0x000ea80000300800 */
[----:B------:R0:W-:Y:S04]  /*17d1a0*/  STL [R1+0x1bc], R40 ;  /* 0x0001bc2801007387 */ /* 0x0001e80000100800 */
[----:B0-----:R-:W3:Y:S04]  /*17d1b0*/  LDL.LU R40, [R1+0x6b54] ;  /* 0x006b540001287983 */ /* 0x001ee80000300800 */
[----:B------:R-:W4:Y:S04]  /*17d1c0*/  LDL.LU R2, [R1+0x6b50] ;  /* 0x006b500001027983 */ /* 0x000f280000300800 */
[----:B------:R0:W-:Y:S04]  /*17d1d0*/  STL [R1+0x1b4], R5 ;  /* 0x0001b40501007387 */ /* 0x0001e80000100800 */
[----:B0-----:R-:W4:Y:S04]  /*17d1e0*/  LDL.LU R5, [R1+0x6b4c] ;  /* 0x006b4c0001057983 */ /* 0x001f280000300800 */
[----:B------:R-:W2:Y:S04]  /*17d1f0*/  LDL.LU R11, [R1+0x6b48] ;  /* 0x006b4800010b7983 */ /* 0x000ea80000300800 */
[----:B------:R0:W-:Y:S04]  /*17d200*/  STL [R1+0x1ac], R7 ;  /* 0x0001ac0701007387 */ /* 0x0001e80000100800 */
[----:B0-----:R-:W2:Y:S04]  /*17d210*/  LDL.LU R7, [R1+0x6b44] ;  /* 0x006b440001077983 */ /* 0x001ea80000300800 */
[----:B------:R-:W4:Y:S04]  /*17d220*/  LDL.LU R55, [R1+0x6b40] ;  /* 0x006b400001377983 */ /* 0x000f280000300800 */
[----:B------:R0:W-:Y:S04]  /*17d230*/  STL [R1+0x1a8], R25 ;  /* 0x0001a81901007387 */ /* 0x0001e80000100800 */
[----:B0-----:R-:W3:Y:S04]  /*17d240*/  LDL.LU R25, [R1+0x6b3c] ;  /* 0x006b3c0001197983 */ /* 0x001ee80000300800 */
[----:B------:R-:W3:Y:S04]  /*17d250*/  LDL.LU R19, [R1+0x6b38] ;  /* 0x006b380001137983 */ /* 0x000ee80000300800 */
[----:B------:R0:W-:Y:S04]  /*17d260*/  STL [R1+0x1a4], R36 ;  /* 0x0001a42401007387 */ /* 0x0001e80000100800 */
[----:B0-----:R-:W4:Y:S04]  /*17d270*/  LDL.LU R36, [R1+0x6b34] ;  /* 0x006b340001247983 */ /* 0x001f280000300800 */
[----:B------:R-:W4:Y:S04]  /*17d280*/  LDL.LU R38, [R1+0x6b30] ;  /* 0x006b300001267983 */ /* 0x000f280000300800 */
[----:B------:R0:W-:Y:S04]  /*17d290*/  STL [R1+0x19c], R34 ;  /* 0x00019c2201007387 */ /* 0x0001e80000100800 */
[----:B0-----:R-:W2:Y:S04]  /*17d2a0*/  LDL.LU R34, [R1+0x6b2c] ;  /* 0x006b2c0001227983 */ /* 0x001ea80000300800 */
[----:B------:R-:W2:Y:S04]  /*17d2b0*/  LDL.LU R33, [R1+0x6b28] ;  /* 0x006b280001217983 */ /* 0x000ea80000300800 */
[----:B------:R2:W-:Y:S02]  /*17d2c0*/  STL [R1+0x198], R0 ;  /* 0x0001980001007387 */ /* 0x0005e40000100800 */
[----:B--2---:R-:W-:-:S02]  /*17d2d0*/  PRMT R0, R33, 0x5410, R34 ;  /* 0x0000541021007816 */ /* 0x004fc40000000022 */
[----:B------:R-:W2:Y:S04]  /*17d2e0*/  LDL.LU R34, [R1+0x6b24] ;  /* 0x006b240001227983 */ /* 0x000ea80000300800 */
[----:B------:R-:W2:Y:S04]  /*17d2f0*/  LDL.LU R33, [R1+0x6b20] ;  /* 0x006b200001217983 */ /* 0x000ea80000300800 */
[----:B------:R3:W-:Y:S02]  /*17d300*/  STL [R1+0x194], R0 ;  /* 0x0001940001007387 */ /* 0x0007e40000100800 */
[----:B---3--:R-:W-:-:S02]  /*17d310*/  PRMT R0, R19, 0x5410, R25 ;  /* 0x0000541013007816 */ /* 0x008fc40000000019 */
[----:B------:R-:W3:Y:S04]  /*17d320*/  LDL.LU R25, [R1+0x6b1c] ;  /* 0x006b1c0001197983 */ /* 0x000ee80000300800 */
[----:B------:R-:W3:Y:S04]  /*17d330*/  LDL.LU R19, [R1+0x6b18] ;  /* 0x006b180001137983 */ /* 0x000ee80000300800 */
[----:B------:R0:W-:Y:S02]  /*17d340*/  STL [R1+0x188], R0 ;  /* 0x0001880001007387 */ /* 0x0001e40000100800 */
[----:B0-----:R-:W-:-:S02]  /*17d350*/  PRMT R0, R7, 0x5410, R11 ;  /* 0x0000541007007816 */ /* 0x001fc4000000000b */
        /* <DEDUP_REMOVED lines=11> */
[----:B----4-:R-:W-:-:S02]  /*17d410*/  PRMT R0, R38, 0x5410, R39 ;  /* 0x0000541026007816 */ /* 0x010fc40000000027 */
[----:B------:R-:W4:Y:S04]  /*17d420*/  LDL.LU R39, [R1+0x6afc] ;  /* 0x006afc0001277983 */ /* 0x000f280000300800 */
[----:B------:R-:W4:Y:S04]  /*17d430*/  LDL.LU R38, [R1+0x6af8] ;  /* 0x006af80001267983 */ /* 0x000f280000300800 */
[----:B------:R2:W-:Y:S02]  /*17d440*/  STL [R1+0x190], R0 ;  /* 0x0001900001007387 */ /* 0x0005e40000100800 */
[----:B--2---:R-:W-:-:S02]  /*17d450*/  PRMT R0, R34, 0x5410, R35 ;  /* 0x0000541022007816 */ /* 0x004fc40000000023 */
[----:B------:R-:W2:Y:S04]  /*17d460*/  LDL.LU R35, [R1+0x6af4] ;  /* 0x006af40001237983 */ /* 0x000ea80000300800 */
[----:B------:R-:W4:Y:S04]  /*17d470*/  LDL.LU R34, [R1+0x6af0] ;  /* 0x006af00001227983 */ /* 0x000f280000300800 */
[----:B------:R0:W-:Y:S02]  /*17d480*/  STL [R1+0x1a0], R0 ;  /* 0x0001a00001007387 */ /* 0x0001e40000100800 */
[----:B0-----:R-:W-:-:S02]  /*17d490*/  PRMT R0, R33, 0x5410, R43 ;  /* 0x0000541021007816 */ /* 0x001fc4000000002b */
[----:B------:R-:W2:Y:S04]  /*17d4a0*/  LDL.LU R43, [R1+0x6aec] ;  /* 0x006aec00012b7983 */ /* 0x000ea80000300800 */
[----:B------:R-:W4:Y:S04]  /*17d4b0*/  LDL.LU R33, [R1+0x6ae8] ;  /* 0x006ae80001217983 */ /* 0x000f280000300800 */
        /* <DEDUP_REMOVED lines=29> */
[----:B--2---:R-:W-:-:S02]  /*17d690*/  PRMT R0, R43, 0x5410, R45 ;  /* 0x000054102b007816 */ /* 0x004fc4000000002d */
[----:B------:R-:W2:Y:S04]  /*17d6a0*/  LDL.LU R45, [R1+0x6aac] ;  /* 0x006aac00012d7983 */ /* 0x000ea80000300800 */
[----:B------:R-:W2:Y:S04]  /*17d6b0*/  LDL.LU R43, [R1+0x6aa8] ;  /* 0x006aa800012b7983 */ /* 0x000ea80000300800 */
[----:B------:R4:W-:Y:S02]  /*17d6c0*/  STL [R1+0x250], R0 ;  /* 0x0002500001007387 */ /* 0x0009e40000100800 */
[----:B----4-:R-:W-:-:S02]  /*17d6d0*/  PRMT R0, R33, 0x5410, R42 ;  /* 0x0000541021007816 */ /* 0x010fc4000000002a */
[----:B------:R-:W4:Y:S04]  /*17d6e0*/  LDL.LU R42, [R1+0x6aa4] ;  /* 0x006aa400012a7983 */ /* 0x000f280000300800 */
        /* <DEDUP_REMOVED lines=12> */
[----:B------:R-:W3:Y:S04]  /*17d7b0*/  LDL R4, [R1+0x150] ;  /* 0x0001500001047983 */ /* 0x000ee80000100800 */
        /* <DEDUP_REMOVED lines=20> */
[----:B------:R0:W-:Y:S01]  /*17d900*/  STL [R1+0x354], R0 ;  /* 0x0003540001007387 */ /* 0x0001e20000100800 */
[----:B------:R-:W-:Y:S02]  /*17d910*/  PRMT R56, R56, 0x5410, R57 ;  /* 0x0000541038387816 */ /* 0x000fe40000000039 */
[----:B------:R-:W-:-:S02]  /*17d920*/  PRMT R53, R53, 0x5410, R54 ;  /* 0x0000541035357816 */ /* 0x000fc40000000036 */
[----:B0-----:R-:W-:Y:S02]  /*17d930*/  PRMT R0, R6, 0x5410, R3 ;  /* 0x0000541006007816 */ /* 0x001fe40000000003 */
[----:B------:R-:W3:Y:S04]  /*17d940*/  LDL.LU R3, [R1+0x6a60] ;  /* 0x006a600001037983 */ /* 0x000ee80000300800 */
[----:B------:R-:W3:Y:S04]  /*17d950*/  LDL.LU R6, [R1+0x6a5c] ;  /* 0x006a5c0001067983 */ /* 0x000ee80000300800 */
[----:B------:R0:W-:Y:S04]  /*17d960*/  STL [R1+0x3b0], R0 ;  /* 0x0003b00001007387 */ /* 0x0001e80000100800 */
[----:B------:R-:W-:Y:S01]  /*17d970*/  STL [R1+0x3b4], R56 ;  /* 0x0003b43801007387 */ /* 0x000fe20000100800 */
[----:B------:R-:W-:-:S03]  /*17d980*/  PRMT R49, R49, 0x5410, R50 ;  /* 0x0000541031317816 */ /* 0x000fc60000000032 */
[----:B------:R-:W-:Y:S01]  /*17d990*/  STL [R1+0x3b8], R53 ;  /* 0x0003b83501007387 */ /* 0x000fe20000100800 */
[----:B------:R-:W-:Y:S02]  /*17d9a0*/  PRMT R47, R47, 0x5410, R48 ;  /* 0x000054102f2f7816 */ /* 0x000fe40000000030 */
[----:B0-----:R-:W-:-:S05]  /*17d9b0*/  PRMT R0, R51, 0x5410, R52 ;  /* 0x0000541033007816 */ /* 0x001fca0000000034 */
[----:B------:R2:W-:Y:S04]  /*17d9c0*/  STL [R1+0x3bc], R0 ;  /* 0x0003bc0001007387 */ /* 0x0005e80000100800 */
[----:B------:R-:W-:Y:S04]  /*17d9d0*/  STL [R1+0x440], R49 ;  /* 0x0004403101007387 */ /* 0x000fe80000100800 */
[----:B------:R-:W-:Y:S01]  /*17d9e0*/  STL [R1+0x4a0], R47 ;  /* 0x0004a02f01007387 */ /* 0x000fe20000100800 */
[----:B--2---:R-:W-:Y:S02]  /*17d9f0*/  PRMT R0, R45, 0x5410, R46 ;  /* 0x000054102d007816 */ /* 0x004fe4000000002e */
[----:B------:R-:W-:-:S03]  /*17da00*/  PRMT R43, R43, 0x5410, R44 ;  /* 0x000054102b2b7816 */ /* 0x000fc6000000002c */
[----:B------:R0:W-:Y:S04]  /*17da10*/  STL [R1+0x4a4], R0 ;  /* 0x0004a40001007387 */ /* 0x0001e80000100800 */
[----:B------:R-:W-:Y:S01]  /*17da20*/  STL [R1+0x4a8], R43 ;  /* 0x0004a82b01007387 */ /* 0x000fe20000100800 */
[----:B----4-:R-:W-:Y:S02]  /*17da30*/  PRMT R41, R42, 0x5410, R41 ;  /* 0x000054102a297816 */ /* 0x010fe40000000029 */
[----:B0-----:R-:W-:-:S03]  /*17da40*/  PRMT R0, R33, 0x5410, R37 ;  /* 0x0000541021007816 */ /* 0x001fc60000000025 */
[----:B------:R-:W-:Y:S04]  /*17da50*/  STL [R1+0x4ac], R41 ;  /* 0x0004ac2901007387 */ /* 0x000fe80000100800 */
[----:B------:R0:W-:Y:S01]  /*17da60*/  STL [R1+0x540], R0 ;  /* 0x0005400001007387 */ /* 0x0001e20000100800 */
[----:B---3--:R-:W-:Y:S02]  /*17da70*/  PRMT R31, R31, 0x5410, R32 ;  /* 0x000054101f1f7816 */ /* 0x008fe40000000020 */
[----:B------:R-:W-:-:S03]  /*17da80*/  PRMT R29, R29, 0x5410, R30 ;  /* 0x000054101d1d7816 */ /* 0x000fc6000000001e */
[----:B------:R-:W-:Y:S04]  /*17da90*/  STL [R1+0x544], R31 ;  /* 0x0005441f01007387 */ /* 0x000fe80000100800 */
[----:B------:R-:W-:Y:S01]  /*17daa0*/  STL [R1+0x78c], R29 ;  /* 0x00078c1d01007387 */ /* 0x000fe20000100800 */
[----:B0-----:R-:W-:Y:S02]  /*17dab0*/  PRMT R0, R27, 0x5410, R28 ;  /* 0x000054101b007816 */ /* 0x001fe4000000001c */
[----:B------:R-:W-:-:S03]  /*17dac0*/  PRMT R25, R25, 0x5410, R26 ;  /* 0x0000541019197816 */ /* 0x000fc6000000001a */
[----:B------:R0:W-:Y:S04]  /*17dad0*/  STL [R1+0x790], R0 ;  /* 0x0007900001007387 */ /* 0x0001e80000100800 */
[----:B------:R-:W-:Y:S01]  /*17dae0*/  STL [R1+0x794], R25 ;  /* 0x0007941901007387 */ /* 0x000fe20000100800 */
[----:B------:R-:W-:-:S05]  /*17daf0*/  PRMT R23, R23, 0x5410, R24 ;  /* 0x0000541017177816 */ /* 0x000fca0000000018 */
[----:B------:R-:W-:Y:S01]  /*17db00*/  STL [R1+0x798], R23 ;  /* 0x0007981701007387 */ /* 0x000fe20000100800 */
[----:B0-----:R-:W-:Y:S02]  /*17db10*/  PRMT R0, R21, 0x5410, R22 ;  /* 0x0000541015007816 */ /* 0x001fe40000000016 */
[----:B------:R-:W-:-:S03]  /*17db20*/  PRMT R19, R19, 0x5410, R20 ;  /* 0x0000541013137816 */ /* 0x000fc60000000014 */
[----:B------:R0:W-:Y:S04]  /*17db30*/  STL [R1+0x82c], R0 ;  /* 0x00082c0001007387 */ /* 0x0001e80000100800 */
[----:B------:R-:W-:Y:S01]  /*17db40*/  STL [R1+0x83c], R19 ;  /* 0x00083c1301007387 */ /* 0x000fe20000100800 */
[----:B------:R-:W-:Y:S02]  /*17db50*/  PRMT R17, R17, 0x5410, R18 ;  /* 0x0000541011117816 */ /* 0x000fe40000000012 */
[----:B0-----:R-:W-:-:S03]  /*17db60*/  PRMT R0, R15, 0x5410, R16 ;  /* 0x000054100f007816 */ /* 0x001fc60000000010 */
[----:B------:R-:W-:Y:S04]  /*17db70*/  STL [R1+0x84c], R17 ;  /* 0x00084c1101007387 */ /* 0x000fe80000100800 */
[----:B------:R0:W-:Y:S01]  /*17db80*/  STL [R1+0x85c], R0 ;  /* 0x00085c0001007387 */ /* 0x0001e20000100800 */
[----:B------:R-:W-:Y:S02]  /*17db90*/  PRMT R13, R13, 0x5410, R14 ;  /* 0x000054100d0d7816 */ /* 0x000fe4000000000e */
[----:B------:R-:W-:-:S03]  /*17dba0*/  PRMT R11, R11, 0x5410, R12 ;  /* 0x000054100b0b7816 */ /* 0x000fc6000000000c */
[----:B------:R-:W-:Y:S04]  /*17dbb0*/  STL [R1+0x868], R13 ;  /* 0x0008680d01007387 */ /* 0x000fe80000100800 */
[----:B------:R-:W-:Y:S01]  /*17dbc0*/  STL [R1+0x88c], R11 ;  /* 0x00088c0b01007387 */ /* 0x000fe20000100800 */
[----:B0-----:R-:W-:Y:S02]  /*17dbd0*/  PRMT R0, R10, 0x5410, R61 ;  /* 0x000054100a007816 */ /* 0x001fe4000000003d */
[----:B------:R-:W-:-:S03]  /*17dbe0*/  PRMT R9, R9, 0x5410, R60 ;  /* 0x0000541009097816 */ /* 0x000fc6000000003c */
[----:B------:R0:W-:Y:S04]  /*17dbf0*/  STL [R1+0x89c], R0 ;  /* 0x00089c0001007387 */ /* 0x0001e80000100800 */
[----:B------:R1:W-:Y:S04]  /*17dc00*/  STL [R1+0x8bc], R9 ;  /* 0x0008bc0901007387 */ /* 0x0003e80000100800 */
[----:B------:R-:W2:Y:S01]  /*17dc10*/  LDL.LU R37, [R1+0x2514] ;  /* 0x0025140001257983 */ /* 0x000ea20000300800 */
[----:B------:R-:W-:Y:S02]  /*17dc20*/  PRMT R8, R8, 0x5410, R59 ;  /* 0x0000541008087816 */ /* 0x000fe4000000003b */
[----:B0-----:R-:W-:-:S03]  /*17dc30*/  PRMT R0, R7, 0x5410, R58 ;  /* 0x0000541007007816 */ /* 0x001fc6000000003a */
[----:B------:R0:W-:Y:S04]  /*17dc40*/  STL [R1+0x8cc], R8 ;  /* 0x0008cc0801007387 */ /* 0x0001e80000100800 */
[----:B------:R-:W3:Y:S01]  /*17dc50*/  LDL.LU R58, [R1+0x250c] ;  /* 0x00250c00013a7983 */ /* 0x000ee20000300800 */
[C---:B------:R-:W-:Y:S02]  /*17dc60*/  VIADD R7, R4.reuse, 0x1 ;  /* 0x0000000104077836 */ /* 0x040fe40000000000 */
[C---:B-1----:R-:W-:Y:S02]  /*17dc70*/  VIADD R9, R4.reuse, 0x3 ;  /* 0x0000000304097836 */ /* 0x042fe40000000000 */
[C---:B------:R-:W-:Y:S01]  /*17dc80*/  VIADD R10, R4.reuse, 0x4 ;  /* 0x00000004040a7836 */ /* 0x040fe20000000000 */
[----:B------:R1:W-:Y:S01]  /*17dc90*/  STL [R1+0x8dc], R0 ;  /* 0x0008dc0001007387 */ /* 0x0003e20000100800 */
[----:B------:R-:W-:-:S02]  /*17dca0*/  VIADD R11, R4, 0x5 ;  /* 0x00000005040b7836 */ /* 0x000fc40000000000 */
[C---:B0-----:R-:W-:Y:S01]  /*17dcb0*/  VIADD R8, R4.reuse, 0x2 ;  /* 0x0000000204087836 */ /* 0x041fe20000000000 */
[----:B------:R-:W-:Y:S01]  /*17dcc0*/  STL [R1+0x69a0], R7 ;  /* 0x0069a00701007387 */ /* 0x000fe20000100800 */
[C---:B------:R-:W-:Y:S02]  /*17dcd0*/  VIADD R12, R4.reuse, 0x6 ;  /* 0x00000006040c7836 */ /* 0x040fe40000000000 */
[C---:B------:R-:W-:Y:S02]  /*17dce0*/  VIADD R13, R4.reuse, 0x7 ;  /* 0x00000007040d7836 */ /* 0x040fe40000000000 */
[C---:B------:R-:W-:Y:S01]  /*17dcf0*/  VIADD R14, R4.reuse, 0x8 ;  /* 0x00000008040e7836 */ /* 0x040fe20000000000 */
[----:B------:R-:W-:Y:S04]  /*17dd00*/  STL [R1+0x69a4], R8 ;  /* 0x0069a40801007387 */ /* 0x000fe80000100800 */
[----:B------:R-:W-:Y:S04]  /*17dd10*/  STL [R1+0x69a8], R9 ;  /* 0x0069a80901007387 */ /* 0x000fe80000100800 */
[----:B------:R-:W-:Y:S01]  /*17dd20*/  STL [R1+0x69ac], R10 ;  /* 0x0069ac0a01007387 */ /* 0x000fe20000100800 */
[----:B------:R-:W-:-:S03]  /*17dd30*/  VIADD R15, R4, 0x9 ;  /* 0x00000009040f7836 */ /* 0x000fc60000000000 */
        /* <DEDUP_REMOVED lines=59> */
[----:B-1----:R-:W-:-:S03]  /*17e0f0*/  VIADD R0, R4, 0x27 ;  /* 0x0000002704007836 */ /* 0x002fc60000000000 */
[----:B------:R-:W-:Y:S04]  /*17e100*/  STL [R1+0x6a3c], R57 ;  /* 0x006a3c3901007387 */ /* 0x000fe80000100800 */
[----:B------:R-:W-:Y:S04]  /*17e110*/  STL [R1+0x6a40], R48 ;  /* 0x006a403001007387 */ /* 0x000fe80000100800 */
[----:B------:R-:W-:Y:S04]  /*17e120*/  STL [R1+0x6a44], R47 ;  /* 0x006a442f01007387 */ /* 0x000fe80000100800 */
[----:B------:R-:W-:Y:S04]  /*17e130*/  STL [R1+0x6a48], R46 ;  /* 0x006a482e01007387 */ /* 0x000fe80000100800 */
[----:B------:R-:W-:Y:S01]  /*17e140*/  STL [R1+0x6a4c], R0 ;  /* 0x006a4c0001007387 */ /* 0x000fe20000100800 */
[----:B------:R-:W-:-:S02]  /*17e150*/  LOP3.LUT R6, R6, 0xffff, RZ, 0xc0, !PT ;  /* 0x0000ffff06067812 */ /* 0x000fc400078ec0ff */
[----:B------:R-:W-:Y:S02]  /*17e160*/  LOP3.LUT R3, R3, 0xffff, RZ, 0xc0, !PT ;  /* 0x0000ffff03037812 */ /* 0x000fe400078ec0ff */
[----:B------:R-:W-:Y:S02]  /*17e170*/  PRMT R5, R5, 0x4210, R6 ;  /* 0x0000421005057816 */ /* 0x000fe40000000006 */
[----:B------:R-:W-:Y:S02]  /*17e180*/  PRMT R2, R2, 0x4210, R3 ;  /* 0x0000421002027816 */ /* 0x000fe40000000003 */
[----:B--2---:R-:W-:-:S04]  /*17e190*/  LOP3.LUT R37, R37, 0xffff, RZ, 0xc0, !PT ;  /* 0x0000ffff25257812 */ /* 0x004fc800078ec0ff */
[----:B------:R-:W-:Y:S01]  /*17e1a0*/  PRMT R36, R36, 0x4210, R37 ;  /* 0x0000421024247816 */ /* 0x000fe20000000025 */
[----:B------:R0:W-:Y:S01]  /*17e1b0*/  STL [R1+0x2f0], R37 ;  /* 0x0002f02501007387 */ /* 0x0001e20000100800 */
[----:B---3--:R-:W-:-:S03]  /*17e1c0*/  LOP3.LUT R58, R58, 0xffff, RZ, 0xc0, !PT ;  /* 0x0000ffff3a3a7812 */ /* 0x008fc600078ec0ff */
[----:B0-----:R-:W2:Y:S04]  /*17e1d0*/  LDL.LU R37, [R1+0x6a58] ;  /* 0x006a580001257983 */ /* 0x001ea80000300800 */
[----:B------:R0:W-:Y:S04]  /*17e1e0*/  STL [R1+0x20], R36 ;  /* 0x0000202401007387 */ /* 0x0001e80000100800 */
[----:B0-----:R-:W3:Y:S04]  /*17e1f0*/  LDL.LU R36, [R1+0x6a54] ;  /* 0x006a540001247983 */ /* 0x001ee80000300800 */
[----:B------:R0:W-:Y:S02]  /*17e200*/  STL [R1+0x2f4], R58 ;  /* 0x0002f43a01007387 */ /* 0x0001e40000100800 */
[----:B0-----:R-:W-:-:S02]  /*17e210*/  PRMT R58, R55, 0x4210, R58 ;  /* 0x00004210373a7816 */ /* 0x001fc4000000003a */
[----:B------:R-:W4:Y:S04]  /*17e220*/  LDL.LU R55, [R1+0x6a50] ;  /* 0x006a500001377983 */ /* 0x000f280000300800 */
[----:B------:R0:W-:Y:S04]  /*17e230*/  STL [R1+0x2f8], R6 ;  /* 0x0002f80601007387 */ /* 0x0001e80000100800 */
[----:B------:R-:W-:Y:S04]  /*17e240*/  STL [R1+0x24], R58 ;  /* 0x0000243a01007387 */ /* 0x000fe80000100800 */
[----:B------:R-:W-:Y:S04]  /*17e250*/  STL [R1+0x2fc], R3 ;  /* 0x0002fc0301007387 */ /* 0x000fe80000100800 */
[----:B------:R1:W-:Y:S04]  /*17e260*/  STL [R1+0x28], R5 ;  /* 0x0000280501007387 */ /* 0x0003e80000100800 */
[----:B0-----:R-:W2:Y:S04]  /*17e270*/  LDL R6, [R1+0x15c] ;  /* 0x00015c0001067983 */ /* 0x001ea80000100800 */
[----:B-1----:R-:W3:Y:S04]  /*17e280*/  LDL R5, [R1+0x158] ;  /* 0x0001580001057983 */ /* 0x002ee80000100800 */
[----:B------:R0:W-:Y:S04]  /*17e290*/  STL [R1+0x2c], R2 ;  /* 0x00002c0201007387 */ /* 0x0001e80000100800 */
[----:B------:R-:W2:Y:S04]  /*17e2a0*/  LDL R3, [R1+0x280] ;  /* 0x0002800001037983 */ /* 0x000ea80000100800 */
[----:B0-----:R-:W3:Y:S01]  /*17e2b0*/  LDL R2, [R1+0x284] ;  /* 0x0002840001027983 */ /* 0x001ee20000100800 */
[----:B------:R-:W-:-:S05]  /*17e2c0*/  VIADD R58, R4, 0x8c ;  /* 0x0000008c043a7836 */ /* 0x000fca0000000000 */
[----:B------:R-:W-:Y:S01]  /*17e2d0*/  ISETP.GE.AND P0, PT, R58, UR43, PT ;  /* 0x0000002b3a007c0c */ /* 0x000fe2000bf06270 */
[----:B------:R-:W-:Y:S01]  /*17e2e0*/  VIADD R58, R4, 0x8b ;  /* 0x0000008b043a7836 */ /* 0x000fe20000000000 */
[----:B------:R-:W-:Y:S02]  /*17e2f0*/  LOP3.LUT R34, R34, 0x7fffffff, RZ, 0xc0, !PT ;  /* 0x7fffffff22227812 */ /* 0x000fe400078ec0ff */
[----:B------:R-:W-:Y:S01]  /*17e300*/  LOP3.LUT R35, R35, 0x7fffffff, RZ, 0xc0, !PT ;  /* 0x7fffffff23237812 */ /* 0x000fe200078ec0ff */
[----:B------:R-:W-:Y:S01]  /*17e310*/  ULDC UR43, c[0x0][0x228] ;  /* 0x00008a00002b7ab9 */ /* 0x000fe20000000800 */
[----:B----4-:R-:W-:Y:S02]  /*17e320*/  LOP3.LUT R55, R55, 0xfeffffff, RZ, 0xc0, !PT ;  /* 0xfeffffff37377812 */ /* 0x010fe400078ec0ff */
[----:B--2---:R-:W-:Y:S02]  /*17e330*/  ISETP.LT.AND P3, PT, R3, UR6, !P0 ;  /* 0x0000000603007c0c */ /* 0x004fe4000c761270 */
[----:B------:R-:W-:-:S02]  /*17e340*/  ISETP.LT.AND P1, PT, R6, UR9, !P0 ;  /* 0x0000000906007c0c */ /* 0x000fc4000c721270 */
[----:B---3--:R-:W-:-:S09]  /*17e350*/  ISETP.LT.AND P2, PT, R2, UR46, !P0 ;  /* 0x0000002e02007c0c */ /* 0x008fd2000c741270 */
[----:B------:R-:W-:Y:S01]  /*17e360*/  @P3 LOP3.LUT R55, R55, 0x1000000, RZ, 0xfc, !PT ;  /* 0x0100000037373812 */ /* 0x000fe200078efcff */
[----:B------:R-:W-:-:S03]  /*17e370*/  ULDC UR46, c[0x0][0x228] ;  /* 0x00008a00002e7ab9 */ /* 0x000fc60000000800 */
[----:B------:R-:W-:Y:S02]  /*17e380*/  LOP3.LUT R55, R55, 0xff7fffff, RZ, 0xc0, !PT ;  /* 0xff7fffff37377812 */ /* 0x000fe400078ec0ff */
[----:B------:R-:W-:Y:S01]  /*17e390*/  ISETP.LT.AND P0, PT, R5, UR8, !P0 ;  /* 0x0000000805007c0c */ /* 0x000fe2000c701270 */
[----:B------:R-:W-:Y:S01]  /*17e3a0*/  ULDC.64 UR8, c[0x0][0x228] ;  /* 0x00008a0000087ab9 */ /* 0x000fe20000000a00 */
[----:B------:R-:W-:-:S04]  /*17e3b0*/  @P2 LOP3.LUT R55, R55, 0x800000, RZ, 0xfc, !PT ;  /* 0x0080000037372812 */ /* 0x000fc800078efcff */
[----:B------:R-:W-:-:S04]  /*17e3c0*/  LOP3.LUT R55, R55, 0xffbfffff, RZ, 0xc0, !PT ;  /* 0xffbfffff37377812 */ /* 0x000fc800078ec0ff */
[----:B------:R-:W-:-:S04]  /*17e3d0*/  @P1 LOP3.LUT R55, R55, 0x400000, RZ, 0xfc, !PT ;  /* 0x0040000037371812 */ /* 0x000fc800078efcff */
[----:B------:R-:W-:-:S04]  /*17e3e0*/  LOP3.LUT R55, R55, 0xffdfffff, RZ, 0xc0, !PT ;  /* 0xffdfffff37377812 */ /* 0x000fc800078ec0ff */
[----:B------:R-:W-:Y:S02]  /*17e3f0*/  @P0 LOP3.LUT R55, R55, 0x200000, RZ, 0xfc, !PT ;  /* 0x0020000037370812 */ /* 0x000fe400078efcff */
[----:B------:R-:W-:Y:S02]  /*17e400*/  ISETP.GE.AND P0, PT, R58, UR45, PT ;  /* 0x0000002d3a007c0c */ /* 0x000fe4000bf06270 */
[----:B------:R-:W-:Y:S02]  /*17e410*/  LOP3.LUT R55, R55, 0xffefffff, RZ, 0xc0, !PT ;  /* 0xffefffff37377812 */ /* 0x000fe400078ec0ff */
[----:B------:R-:W-:Y:S02]  /*17e420*/  ISETP.LT.AND P3, PT, R3, UR8, !P0 ;  /* 0x0000000803007c0c */ /* 0x000fe4000c761270 */
[----:B------:R-:W-:Y:S02]  /*17e430*/  ISETP.LT.AND P2, PT, R2, UR32, !P0 ;  /* 0x0000002002007c0c */ /* 0x000fe4000c741270 */
[----:B------:R-:W-:Y:S01]  /*17e440*/  ISETP.LT.AND P1, PT, R6, UR39, !P0 ;  /* 0x0000002706007c0c */ /* 0x000fe2000c721270 */
[----:B------:R-:W-:Y:S01]  /*17e450*/  VIADD R58, R4, 0x8a ;  /* 0x0000008a043a7836 */ /* 0x000fe20000000000 */
[----:B------:R-:W-:Y:S01]  /*17e460*/  LOP3.LUT R36, R36, 0x7fffffff, RZ, 0xc0, !PT ;  /* 0x7fffffff24247812 */ /* 0x000fe200078ec0ff */
[----:B------:R-:W-:-:S06]  /*17e470*/  ULDC UR45, c[0x0][0x228] ;  /* 0x00008a00002d7ab9 */ /* 0x000fcc0000000800 */
        /* <DEDUP_REMOVED lines=16> */
[----:B------:R-:W-:Y:S01]  /*17e580*/  ULDC UR47, c[0x0][0x228] ;  /* 0x00008a00002f7ab9 */ /* 0x000fe20000000800 */
[----:B------:R-:W-:-:S06]  /*17e590*/  ULDC UR32, c[0x0][0x228] ;  /* 0x00008a0000207ab9 */ /* 0x000fcc0000000800 */
[----:B------:R-:W-:Y:S01]  /*17e5a0*/  @P3 LOP3.LUT R55, R55, 0x10000, RZ, 0xfc, !PT ;  /* 0x0001000037373812 */ /* 0x000fe200078efcff */
[----:B------:R-:W-:-:S03]  /*17e5b0*/  ULDC.64 UR12, c[0x0][0x228] ;  /* 0x00008a00000c7ab9 */ /* 0x000fc60000000a00 */
[----:B------:R-:W-:Y:S02]  /*17e5c0*/  LOP3.LUT R55, R55, 0xffff7fff, RZ, 0xc0, !PT ;  /* 0xffff7fff37377812 */ /* 0x000fe400078ec0ff */
[----:B------:R-:W-:Y:S01]  /*17e5d0*/  ISETP.LT.AND P0, PT, R5, UR38, !P0 ;  /* 0x0000002605007c0c */ /* 0x000fe2000c701270 */
[----:B------:R-:W-:Y:S01]  /*17e5e0*/  ULDC UR38, c[0x0][0x228] ;  /* 0x00008a0000267ab9 */ /* 0x000fe20000000800 */
        /* <DEDUP_REMOVED lines=11> */
[----:B------:R-:W-:-:S07]  /*17e6a0*/  ULDC.64 UR6, c[0x0][0x228] ;  /* 0x00008a0000067ab9 */ /* 0x000fce0000000a00 */
        /* <DEDUP_REMOVED lines=18> */
[----:B------:R-:W-:Y:S01]  /*17e7d0*/  ULDC UR60, c[0x0][0x228] ;  /* 0x00008a00003c7ab9 */ /* 0x000fe20000000800 */
[----:B------:R-:W-:Y:S02]  /*17e7e0*/  ULDC UR57, c[0x0][0x228] ;  /* 0x00008a0000397ab9 */ /* 0x000fe40000000800 */
        /* <DEDUP_REMOVED lines=14> */
[----:B------:R-:W-:-:S07]  /*17e8d0*/  ULDC UR33, c[0x0][0x228] ;  /* 0x00008a0000217ab9 */ /* 0x000fce0000000800 */
        /* <DEDUP_REMOVED lines=11> */
[----:B------:R-:W-:Y:S01]  /*17e990*/  ISETP.GE.AND P0, PT, R58, UR13, PT ;  /* 0x0000000d3a007c0c */ /* 0x000fe2000bf06270 */
[----:B------:R-:W-:Y:S01]  /*17e9a0*/  VIADD R58, R4, 0x85 ;  /* 0x00000085043a7836 */ /* 0x000fe20000000000 */
[----:B------:R-:W-:Y:S02]  /*17e9b0*/  ULDC.64 UR12, c[0x0][0x228] ;  /* 0x00008a00000c7ab9 */ /* 0x000fe40000000a00 */
[----:B------:R-:W-:Y:S02]  /*17e9c0*/  ISETP.LT.AND P2, PT, R2, UR55, !P0 ;  /* 0x0000003702007c0c */ /* 0x000fe4000c741270 */
[----:B------:R-:W-:Y:S02]  /*17e9d0*/  ISETP.LT.AND P1, PT, R6, UR56, !P0 ;  /* 0x0000003806007c0c */ /* 0x000fe4000c721270 */
[----:B------:R-:W-:-:S02]  /*17e9e0*/  ISETP.LT.AND P3, PT, R3, UR6, !P0 ;  /* 0x0000000603007c0c */ /* 0x000fc4000c761270 */
[----:B------:R-:W-:Y:S02]  /*17e9f0*/  ISETP.LT.AND P0, PT, R5, UR54, !P0 ;  /* 0x0000003605007c0c */ /* 0x000fe4000c701270 */
[----:B------:R-:W-:Y:S01]  /*17ea00*/  LOP3.LUT R55, R55, 0xfffffffe, RZ, 0xc0, !PT ;  /* 0xfffffffe37377812 */ /* 0x000fe200078ec0ff */
[----:B------:R-:W-:Y:S01]  /*17ea10*/  ULDC UR56, c[0x0][0x228] ;  /* 0x00008a0000387ab9 */ /* 0x000fe20000000800 */
[----:B------:R-:W-:Y:S01]  /*17ea20*/  ULDC UR55, c[0x0][0x228] ;  /* 0x00008a0000377ab9 */ /* 0x000fe20000000800 */
[----:B------:R-:W-:Y:S02]  /*17ea30*/  ULDC UR54, c[0x0][0x228] ;  /* 0x00008a0000367ab9 */ /* 0x000fe40000000800 */
[----:B------:R-:W-:-:S04]  /*17ea40*/  @P2 LOP3.LUT R34, R34, 0x80000000, RZ, 0xfc, !PT ;  /* 0x8000000022222812 */ /* 0x000fc800078efcff */
[----:B------:R-:W-:-:S04]  /*17ea50*/  LOP3.LUT R34, R34, 0xbfffffff, RZ, 0xc0, !PT ;  /* 0xbfffffff22227812 */ /* 0x000fc800078ec0ff */
[----:B------:R-:W-:-:S04]  /*17ea60*/  @P1 LOP3.LUT R34, R34, 0x40000000, RZ, 0xfc, !PT ;  /* 0x4000000022221812 */ /* 0x000fc800078efcff */
[----:B------:R-:W-:-:S04]  /*17ea70*/  LOP3.LUT R34, R34, 0xdfffffff, RZ, 0xc0, !PT ;  /* 0xdfffffff22227812 */ /* 0x000fc800078ec0ff */
[----:B------:R-:W-:Y:S02]  /*17ea80*/  @P0 LOP3.LUT R34, R34, 0x20000000, RZ, 0xfc, !PT ;  /* 0x2000000022220812 */ /* 0x000fe400078efcff */
[----:B------:R-:W-:Y:S02]  /*17ea90*/  ISETP.GE.AND P0, PT, R58, UR11, PT ;  /* 0x0000000b3a007c0c */ /* 0x000fe4000bf06270 */
[----:B------:R-:W-:Y:S02]  /*17eaa0*/  @P3 LOP3.LUT R55, R55, 0x1, RZ, 0xfc, !PT ;  /* 0x0000000137373812 */ /* 0x000fe400078efcff */
[----:B------:R-:W-:Y:S02]  /*17eab0*/  LOP3.LUT R34, R34, 0xefffffff, RZ, 0xc0, !PT ;  /* 0xefffffff22227812 */ /* 0x000fe400078ec0ff */
[----:B------:R-:W-:Y:S02]  /*17eac0*/  ISETP.LT.AND P3, PT, R3, UR12, !P0 ;  /* 0x0000000c03007c0c */ /* 0x000fe4000c761270 */
[----:B------:R-:W-:-:S02]  /*17ead0*/  ISETP.LT.AND P2, PT, R2, UR49, !P0 ;  /* 0x0000003102007c0c */ /* 0x000fc4000c741270 */
        /* <DEDUP_REMOVED lines=56> */
[----:B------:R-:W-:Y:S01]  /*17ee60*/  ULDC.64 UR12, c[0x0][0x228] ;  /* 0x00008a00000c7ab9 */ /* 0x000fe20000000a00 */
[----:B------:R-:W-:Y:S01]  /*17ee70*/  LOP3.LUT R37, R37, 0x7fffffff, RZ, 0xc0, !PT ;  /* 0x7fffffff25257812 */ /* 0x000fe200078ec0ff */
[----:B------:R-:W-:-:S05]  /*17ee80*/  ULDC UR6, c[0x0][0x228] ;  /* 0x00008a0000067ab9 */ /* 0x000fca0000000800 */
[----:B------:R-:W-:Y:S01]  /*17ee90*/  @P3 LOP3.LUT R34, R34, 0x10000, RZ, 0xfc, !PT ;  /* 0x0001000022223812 */ /* 0x000fe200078efcff */
[----:B------:R-:W-:-:S03]  /*17eea0*/  ULDC UR36, c[0x0][0x228] ;  /* 0x00008a0000247ab9 */ /* 0x000fc60000000800 */
        /* <DEDUP_REMOVED lines=15> */
[----:B------:R-:W-:-:S06]  /*17efa0*/  ULDC UR12, c[0x0][0x228] ;  /* 0x00008a00000c7ab9 */ /* 0x000fcc0000000800 */
[----:B------:R-:W-:Y:S01]  /*17efb0*/  @P3 LOP3.LUT R34, R34, 0x1000, RZ, 0xfc, !PT ;  /* 0x0000100022223812 */ /* 0x000fe200078efcff */
[----:B------:R-:W-:Y:S01]  /*17efc0*/  ULDC UR23, c[0x0][0x228] ;  /* 0x00008a0000177ab9 */ /* 0x000fe20000000800 */
[----:B------:R-:W-:Y:S02]  /*17efd0*/  ULDC UR22, c[0x0][0x228] ;  /* 0x00008a0000167ab9 */ /* 0x000fe40000000800 */
        /* <DEDUP_REMOVED lines=44> */
[----:B------:R-:W-:Y:S01]  /*17f2a0*/  ISETP.GE.AND P0, PT, R58, UR13, PT ;  /* 0x0000000d3a007c0c */ /* 0x000fe2000bf06270 */
[----:B------:R-:W-:Y:S01]  /*17f2b0*/  VIADD R58, R4, 0x7d ;  /* 0x0000007d043a7836 */ /* 0x000fe20000000000 */
[----:B------:R-:W-:Y:S02]  /*17f2c0*/  ULDC UR13, c[0x0][0x228] ;  /* 0x00008a00000d7ab9 */ /* 0x000fe40000000800 */
[----:B------:R-:W-:Y:S02]  /*17f2d0*/  ISETP.LT.AND P2, PT, R2, UR26, !P0 ;  /* 0x0000001a02007c0c */ /* 0x000fe4000c741270 */
[----:B------:R-:W-:Y:S02]  /*17f2e0*/  ISETP.LT.AND P1, PT, R6, UR28, !P0 ;  /* 0x0000001c06007c0c */ /* 0x000fe4000c721270 */
[----:B------:R-:W-:-:S02]  /*17f2f0*/  ISETP.LT.AND P3, PT, R3, UR30, !P0 ;  /* 0x0000001e03007c0c */ /* 0x000fc4000c761270 */
[----:B------:R-:W-:Y:S02]  /*17f300*/  ISETP.LT.AND P0, PT, R5, UR29, !P0 ;  /* 0x0000001d05007c0c */ /* 0x000fe4000c701270 */
[----:B------:R-:W-:Y:S01]  /*17f310*/  LOP3.LUT R34, R34, 0xfffffffe, RZ, 0xc0, !PT ;  /* 0xfffffffe22227812 */ /* 0x000fe200078ec0ff */
[----:B------:R-:W-:Y:S01]  /*17f320*/  ULDC.64 UR28, c[0x0][0x228] ;  /* 0x00008a00001c7ab9 */ /* 0x000fe20000000a00 */
[----:B------:R-:W-:-:S03]  /*17f330*/  ULDC UR26, c[0x0][0x228] ;  /* 0x00008a00001a7ab9 */ /* 0x000fc60000000800 */
        /* <DEDUP_REMOVED lines=159> */
[----:B------:R-:W-:Y:S01]  /*17fd30*/  LOP3.LUT R39, R39, 0x7fffffff, RZ, 0xc0, !PT ;  /* 0x7fffffff27277812 */ /* 0x000fe200078ec0ff */
[----:B------:R-:W-:Y:S01]  /*17fd40*/  ULDC UR45, c[0x0][0x228] ;  /* 0x00008a00002d7ab9 */ /* 0x000fe20000000800 */
        /* <DEDUP_REMOVED lines=99> */
[----:B------:R-:W-:-:S04]  /*180380*/  ISETP.GE.AND P0, PT, R58, UR35, PT ;  /* 0x000000233a007c0c */ /* 0x000fc8000bf06270 */
[----:B------:R-:W-:Y:S02]  /*180390*/  ISETP.LT.AND P3, PT, R3, UR32, !P0 ;  /* 0x0000002003007c0c */ /* 0x000fe4000c761270 */
[----:B------:R-:W-:Y:S02]  /*1803a0*/  ISETP.LT.AND P2, PT, R2, UR36, !P0 ;  /* 0x0000002402007c0c */ /* 0x000fe4000c741270 */
[----:B------:R-:W-:Y:S02]  /*1803b0*/  LOP3.LUT R36, R36, 0xffffffef, RZ, 0xc0, !PT ;  /* 0xffffffef24247812 */ /* 0x000fe400078ec0ff */
[----:B------:R-:W-:-:S07]  /*1803c0*/  ISETP.LT.AND P1, PT, R6, UR23, !P0 ;  /* 0x0000001706007c0c */ /* 0x000fce000c721270 */
[----:B------:R-:W-:-:S04]  /*1803d0*/  @P3 LOP3.LUT R36, R36, 0x10, RZ, 0xfc, !PT ;  /* 0x0000001024243812 */ /* 0x000fc800078efcff */
[----:B------:R-:W-:Y:S02]  /*1803e0*/  LOP3.LUT R36, R36, 0xfffffff7, RZ, 0xc0, !PT ;  /* 0xfffffff724247812 */ /* 0x000fe400078ec0ff */
[----:B------:R-:W-:Y:S01]  /*1803f0*/  ISETP.LT.AND P0, PT, R5, UR22, !P0 ;  /* 0x0000001605007c0c */ /* 0x000fe2000c701270 */
[----:B------:R-:W-:Y:S01]  /*180400*/  VIADD R58, R4, 0x6e ;  /* 0x0000006e043a7836 */ /* 0x000fe20000000000 */
        /* <DEDUP_REMOVED lines=16> */
[----:B------:R-:W-:Y:S01]  /*180510*/  ULDC UR27, c[0x0][0x228] ;  /* 0x00008a00001b7ab9 */ /* 0x000fe20000000800 */
[----:B------:R-:W-:Y:S01]  /*180520*/  ULDC UR22, c[0x0][0x228] ;  /* 0x00008a0000167ab9 */ /* 0x000fe20000000800 */
        /* <DEDUP_REMOVED lines=82> */
[C---:B------:R-:W-:Y:S01]  /*180a50*/  VIADD R58, R4.reuse, 0x68 ;  /* 0x00000068043a7836 */ /* 0x040fe20000000000 */
[----:B------:R-:W-:Y:S01]  /*180a60*/  ULDC.64 UR30, c[0x0][0x228] ;  /* 0x00008a00001e7ab9 */ /* 0x000fe20000000a00 */
[----:B------:R-:W-:Y:S01]  /*180a70*/  VIADD R59, R4, 0x56 ;  /* 0x00000056043b7836 */ /* 0x000fe20000000000 */
[----:B------:R-:W-:Y:S01]  /*180a80*/  LOP3.LUT R40, R40, 0x7fffffff, RZ, 0xc0, !PT ;  /* 0x7fffffff28287812 */ /* 0x000fe200078ec0ff */
[----:B------:R-:W-:-:S02]  /*180a90*/  VIADD R60, R4, 0x55 ;  /* 0x00000055043c7836 */ /* 0x000fc40000000000 */
[----:B------:R-:W-:Y:S01]  /*180aa0*/  VIADD R61, R4, 0x54 ;  /* 0x00000054043d7836 */ /* 0x000fe20000000000 */
[----:B------:R-:W-:Y:S01]  /*180ab0*/  ULDC UR28, c[0x0][0x228] ;  /* 0x00008a00001c7ab9 */ /* 0x000fe20000000800 */
        /* <DEDUP_REMOVED lines=38> */
[----:B------:R-:W-:Y:S02]  /*180d20*/  ULDC.64 UR36, c[0x0][0x228] ;  /* 0x00008a0000247ab9 */ /* 0x000fe40000000a00 */
        /* <DEDUP_REMOVED lines=17> */
[----:B------:R-:W-:Y:S01]  /*180e40*/  ULDC UR25, c[0x0][0x228] ;  /* 0x00008a0000197ab9 */ /* 0x000fe20000000800 */
[C---:B------:R-:W-:Y:S02]  /*180e50*/  VIADD R0, R4.reuse, 0x53 ;  /* 0x0000005304007836 */ /* 0x040fe40000000000 */
[C---:B------:R-:W-:Y:S02]  /*180e60*/  VIADD R46, R4.reuse, 0x52 ;  /* 0x00000052042e7836 */ /* 0x040fe40000000000 */
[----:B------:R-:W-:Y:S01]  /*180e70*/  VIADD R47, R4, 0x51 ;  /* 0x00000051042f7836 */ /* 0x000fe20000000000 */
        /* <DEDUP_REMOVED lines=12> */
[C---:B------:R-:W-:Y:S01]  /*180f40*/  VIADD R58, R4.reuse, 0x64 ;  /* 0x00000064043a7836 */ /* 0x040fe20000000000 */
[----:B------:R-:W-:Y:S01]  /*180f50*/  ULDC.64 UR30, c[0x0][0x228] ;  /* 0x00008a00001e7ab9 */ /* 0x000fe20000000a00 */
[----:B------:R-:W-:Y:S01]  /*180f60*/  VIADD R48, R4, 0x50 ;  /* 0x0000005004307836 */ /* 0x000fe20000000000 */
[----:B------:R-:W-:-:S05]  /*180f70*/  ULDC UR8, c[0x0][0x228] ;  /* 0x00008a0000087ab9 */ /* 0x000fca0000000800 */
[----:B------:R-:W-:Y:S01]  /*180f80*/  @P3 LOP3.LUT R38, R38, 0x10000000, RZ, 0xfc, !PT ;  /* 0x1000000026263812 */ /* 0x000fe200078efcff */
[----:B------:R-:W-:-:S03]  /*180f90*/  ULDC.64 UR34, c[0x0][0x228] ;  /* 0x00008a0000227ab9 */ /* 0x000fc60000000a00 */
[----:B------:R-:W-:Y:S02]  /*180fa0*/  LOP3.LUT R38, R38, 0xf7ffffff, RZ, 0xc0, !PT ;  /* 0xf7ffffff26267812 */ /* 0x000fe400078ec0ff */
[----:B------:R-:W-:Y:S01]  /*180fb0*/  ISETP.LT.AND P0, PT, R5, UR61, !P0 ;  /* 0x0000003d05007c0c */ /* 0x000fe2000c701270 */
        /* <DEDUP_REMOVED lines=16> */
[----:B------:R-:W-:Y:S01]  /*1810c0*/  VIADD R41, R4, 0x4e ;  /* 0x0000004e04297836 */ /* 0x000fe20000000000 */
        /* <DEDUP_REMOVED lines=33> */
[----:B------:R-:W-:Y:S01]  /*1812e0*/  ULDC UR9, c[0x0][0x228] ;  /* 0x00008a0000097ab9 */ /* 0x000fe20000000800 */
[----:B------:R-:W-:-:S02]  /*1812f0*/  VIADD R49, R4, 0x4d ;  /* 0x0000004d04317836 */ /* 0x000fc40000000000 */
[C---:B------:R-:W-:Y:S02]  /*181300*/  VIADD R54, R4.reuse, 0x4c ;  /* 0x0000004c04367836 */ /* 0x040fe40000000000 */
[C---:B------:R-:W-:Y:S02]  /*181310*/  VIADD R56, R4.reuse, 0x4b ;  /* 0x0000004b04387836 */ /* 0x040fe40000000000 */
[----:B------:R-:W-:Y:S01]  /*181320*/  VIADD R53, R4, 0x4a ;  /* 0x0000004a04357836 */ /* 0x000fe20000000000 */
[----:B------:R-:W-:Y:S01]  /*181330*/  ULDC UR36, c[0x0][0x228] ;  /* 0x00008a0000247ab9 */ /* 0x000fe20000000800 */
[----:B------:R-:W-:Y:S01]  /*181340*/  @P3 LOP3.LUT R38, R38, 0x10000, RZ, 0xfc, !PT ;  /* 0x0001000026263812 */ /* 0x000fe200078efcff */
[----:B------:R-:W-:Y:S01]  /*181350*/  ULDC UR57, c[0x0][0x228] ;  /* 0x00008a0000397ab9 */ /* 0x000fe20000000800 */
[----:B------:R-:W-:Y:S02]  /*181360*/  ULDC UR56, c[0x0][0x228] ;  /* 0x00008a0000387ab9 */ /* 0x000fe40000000800 */
[----:B------:R-:W-:-:S02]  /*181370*/  LOP3.LUT R38, R38, 0xffff7fff, RZ, 0xc0, !PT ;  /* 0xffff7fff26267812 */ /* 0x000fc400078ec0ff */
        /* <DEDUP_REMOVED lines=86> */
[C---:B------:R-:W-:Y:S02]  /*1818e0*/  VIADD R52, R4.reuse, 0x49 ;  /* 0x0000004904347836 */ /* 0x040fe40000000000 */
[----:B------:R-:W-:Y:S01]  /*1818f0*/  VIADD R51, R4, 0x48 ;  /* 0x0000004804337836 */ /* 0x000fe20000000000 */
[----:B------:R-:W-:-:S03]  /*181900*/  ULDC UR34, c[0x0][0x228] ;  /* 0x00008a0000227ab9 */ /* 0x000fc60000000800 */
[----:B------:R-:W-:Y:S01]  /*181910*/  @P3 LOP3.LUT R39, R39, 0x10000000, RZ, 0xfc, !PT ;  /* 0x1000000027273812 */ /* 0x000fe200078efcff */
[----:B------:R-:W-:Y:S01]  /*181920*/  ULDC UR40, c[0x0][0x228] ;  /* 0x00008a0000287ab9 */ /* 0x000fe20000000800 */
[C---:B------:R-:W-:Y:S02]  /*181930*/  VIADD R50, R4.reuse, 0x47 ;  /* 0x0000004704327836 */ /* 0x040fe40000000000 */
[C---:B------:R-:W-:Y:S01]  /*181940*/  VIADD R42, R4.reuse, 0x46 ;  /* 0x00000046042a7836 */ /* 0x040fe20000000000 */
[----:B------:R-:W-:Y:S02]  /*181950*/  LOP3.LUT R39, R39, 0xf7ffffff, RZ, 0xc0, !PT ;  /* 0xf7ffffff27277812 */ /* 0x000fe400078ec0ff */
[----:B------:R-:W-:Y:S01]  /*181960*/  ISETP.LT.AND P0, PT, R5, UR42, !P0 ;  /* 0x0000002a05007c0c */ /* 0x000fe2000c701270 */
[C---:B------:R-:W-:Y:S02]  /*181970*/  VIADD R33, R4.reuse, 0x45 ;  /* 0x0000004504217836 */ /* 0x040fe40000000000 */
[C---:B------:R-:W-:Y:S01]  /*181980*/  VIADD R32, R4.reuse, 0x44 ;  /* 0x0000004404207836 */ /* 0x040fe20000000000 */
[----:B------:R-:W-:Y:S01]  /*181990*/  @P2 LOP3.LUT R39, R39, 0x8000000, RZ, 0xfc, !PT ;  /* 0x0800000027272812 */ /* 0x000fe200078efcff */
[----:B------:R-:W-:-:S02]  /*1819a0*/  VIADD R31, R4, 0x43 ;  /* 0x00000043041f7836 */ /* 0x000fc40000000000 */
[C---:B------:R-:W-:Y:S02]  /*1819b0*/  VIADD R30, R4.reuse, 0x42 ;  /* 0x00000042041e7836 */ /* 0x040fe40000000000 */
[C---:B------:R-:W-:Y:S01]  /*1819c0*/  VIADD R29, R4.reuse, 0x41 ;  /* 0x00000041041d7836 */ /* 0x040fe20000000000 */
[----:B------:R-:W-:Y:S01]  /*1819d0*/  LOP3.LUT R39, R39, 0xfbffffff, RZ, 0xc0, !PT ;  /* 0xfbffffff27277812 */ /* 0x000fe200078ec0ff */
[C---:B------:R-:W-:Y:S02]  /*1819e0*/  VIADD R28, R4.reuse, 0x40 ;  /* 0x00000040041c7836 */ /* 0x040fe40000000000 */
[C---:B------:R-:W-:Y:S02]  /*1819f0*/  VIADD R27, R4.reuse, 0x3f ;  /* 0x0000003f041b7836 */ /* 0x040fe40000000000 */
[C---:B------:R-:W-:Y:S01]  /*181a00*/  VIADD R43, R4.reuse, 0x3e ;  /* 0x0000003e042b7836 */ /* 0x040fe20000000000 */
[----:B------:R-:W-:Y:S01]  /*181a10*/  @P1 LOP3.LUT R39, R39, 0x4000000, RZ, 0xfc, !PT ;  /* 0x0400000027271812 */ /* 0x000fe200078efcff */
[----:B------:R-:W-:Y:S01]  /*181a20*/  VIADD R26, R4, 0x3d ;  /* 0x0000003d041a7836 */ /* 0x000fe20000000000 */
[----:B------:R-:W-:Y:S01]  /*181a30*/  ULDC UR41, c[0x0][0x228] ;  /* 0x00008a0000297ab9 */ /* 0x000fe20000000800 */
[----:B------:R-:W-:Y:S01]  /*181a40*/  ULDC UR42, c[0x0][0x228] ;  /* 0x00008a00002a7ab9 */ /* 0x000fe20000000800 */
        /* <DEDUP_REMOVED lines=91> */
[----:B------:R-:W-:-:S03]  /*182000*/  ULDC.64 UR6, c[0x0][0x228] ;  /* 0x00008a0000067ab9 */ /* 0x000fc60000000a00 */
[----:B------:R-:W-:Y:S02]  /*182010*/  ISETP.LT.AND P1, PT, R3, UR32, !P0 ;  /* 0x0000002003007c0c */ /* 0x000fe4000c721270 */
[----:B------:R-:W-:Y:S02]  /*182020*/  ISETP.LT.AND P3, PT, R2, UR47, !P0 ;  /* 0x0000002f02007c0c */ /* 0x000fe4000c761270 */
[----:B------:R-:W-:Y:S02]  /*182030*/  LOP3.LUT R39, R39, 0xffffffef, RZ, 0xc0, !PT ;  /* 0xffffffef27277812 */ /* 0x000fe400078ec0ff */
[----:B------:R-:W-:Y:S01]  /*182040*/  ISETP.LT.AND P2, PT, R6, UR48, !P0 ;  /* 0x0000003006007c0c */ /* 0x000fe2000c741270 */
[----:B------:R-:W-:Y:S01]  /*182050*/  ULDC UR47, c[0x0][0x228] ;  /* 0x00008a00002f7ab9 */ /* 0x000fe20000000800 */
[----:B------:R-:W-:Y:S01]  /*182060*/  ULDC UR48, c[0x0][0x228] ;  /* 0x00008a0000307ab9 */ /* 0x000fe20000000800 */
[C---:B------:R-:W-:Y:S02]  /*182070*/  VIADD R25, R4.reuse, 0x3c ;  /* 0x0000003c04197836 */ /* 0x040fe40000000000 */
[----:B------:R-:W-:Y:S01]  /*182080*/  VIADD R24, R4, 0x3b ;  /* 0x0000003b04187836 */ /* 0x000fe20000000000 */
[----:B------:R-:W-:Y:S01]  /*182090*/  ULDC UR32, c[0x0][0x228] ;  /* 0x00008a0000207ab9 */ /* 0x000fe20000000800 */
[----:B------:R-:W-:-:S04]  /*1820a0*/  @P1 LOP3.LUT R39, R39, 0x10, RZ, 0xfc, !PT ;  /* 0x0000001027271812 */ /* 0x000fc800078efcff */
[----:B------:R-:W-:Y:S02]  /*1820b0*/  LOP3.LUT R39, R39, 0xfffffff7, RZ, 0xc0, !PT ;  /* 0xfffffff727277812 */ /* 0x000fe400078ec0ff */
[----:B------:R-:W-:Y:S02]  /*1820c0*/  ISETP.LT.AND P1, PT, R5, UR46, !P0 ;  /* 0x0000002e05007c0c */ /* 0x000fe4000c721270 */
[----:B------:R-:W-:Y:S02]  /*1820d0*/  @P3 LOP3.LUT R39, R39, 0x8, RZ, 0xfc, !PT ;  /* 0x0000000827273812 */ /* 0x000fe400078efcff */
[----:B------:R-:W-:Y:S01]  /*1820e0*/  ISETP.GE.AND P0, PT, R59, UR13, PT ;  /* 0x0000000d3b007c0c */ /* 0x000fe2000bf06270 */
[----:B------:R-:W-:Y:S01]  /*1820f0*/  ULDC UR46, c[0x0][0x228] ;  /* 0x00008a00002e7ab9 */ /* 0x000fe20000000800 */
[----:B------:R-:W-:Y:S01]  /*182100*/  ULDC.64 UR12, c[0x0][0x228] ;  /* 0x00008a00000c7ab9 */ /* 0x000fe20000000a00 */
[----:B------:R-:W-:-:S04]  /*182110*/  LOP3.LUT R39, R39, 0xfffffffb, RZ, 0xc0, !PT ;  /* 0xfffffffb27277812 */ /* 0x000fc800078ec0ff */
[----:B------:R-:W-:Y:S02]  /*182120*/  @P2 LOP3.LUT R39, R39, 0x4, RZ, 0xfc, !PT ;  /* 0x0000000427272812 */ /* 0x000fe400078efcff */
[----:B------:R-:W-:Y:S02]  /*182130*/  ISETP.LT.AND P2, PT, R2, UR47, !P0 ;  /* 0x0000002f02007c0c */ /* 0x000fe4000c741270 */
[----:B------:R-:W-:Y:S01]  /*182140*/  ISETP.LT.AND P3, PT, R3, UR6, !P0 ;  /* 0x0000000603007c0c */ /* 0x000fe2000c761270 */
[----:B------:R-:W-:Y:S01]  /*182150*/  ULDC UR47, c[0x0][0x228] ;  /* 0x00008a00002f7ab9 */ /* 0x000fe20000000800 */
[----:B------:R-:W-:-:S04]  /*182160*/  LOP3.LUT R39, R39, 0xfffffffd, RZ, 0xc0, !PT ;  /* 0xfffffffd27277812 */ /* 0x000fc800078ec0ff */
[----:B------:R-:W-:Y:S02]  /*182170*/  @P1 LOP3.LUT R39, R39, 0x2, RZ, 0xfc, !PT ;  /* 0x0000000227271812 */ /* 0x000fe400078efcff */
[----:B------:R-:W-:Y:S02]  /*182180*/  ISETP.LT.AND P1, PT, R6, UR48, !P0 ;  /* 0x0000003006007c0c */ /* 0x000fe4000c721270 */
[----:B------:R-:W-:Y:S01]  /*182190*/  ISETP.LT.AND P0, PT, R5, UR46, !P0 ;  /* 0x0000002e05007c0c */ /* 0x000fe2000c701270 */
[----:B------:R-:W-:Y:S01]  /*1821a0*/  ULDC UR48, c[0x0][0x228] ;  /* 0x00008a0000307ab9 */ /* 0x000fe20000000800 */
[----:B------:R-:W-:Y:S02]  /*1821b0*/  @P2 LOP3.LUT R40, R40, 0x80000000, RZ, 0xfc, !PT ;  /* 0x8000000028282812 */ /* 0x000fe400078efcff */
[----:B------:R-:W-:Y:S01]  /*1821c0*/  LOP3.LUT R39, R39, 0xfffffffe, RZ, 0xc0, !PT ;  /* 0xfffffffe27277812 */ /* 0x000fe200078ec0ff */
[----:B------:R-:W-:Y:S01]  /*1821d0*/  ULDC UR46, c[0x0][0x228] ;  /* 0x00008a00002e7ab9 */ /* 0x000fe20000000800 */
[----:B------:R-:W-:-:S05]  /*1821e0*/  LOP3.LUT R40, R40, 0xbfffffff, RZ, 0xc0, !PT ;  /* 0xbfffffff28287812 */ /* 0x000fca00078ec0ff */
[----:B------:R-:W-:-:S04]  /*1821f0*/  @P1 LOP3.LUT R40, R40, 0x40000000, RZ, 0xfc, !PT ;  /* 0x4000000028281812 */ /* 0x000fc800078efcff */
[----:B------:R-:W-:-:S04]  /*182200*/  LOP3.LUT R40, R40, 0xdfffffff, RZ, 0xc0, !PT ;  /* 0xdfffffff28287812 */ /* 0x000fc800078ec0ff */
[----:B------:R-:W-:Y:S02]  /*182210*/  @P0 LOP3.LUT R40, R40, 0x20000000, RZ, 0xfc, !PT ;  /* 0x2000000028280812 */ /* 0x000fe400078efcff */
[----:B------:R-:W-:Y:S02]  /*182220*/  ISETP.GE.AND P0, PT, R60, UR31, PT ;  /* 0x0000001f3c007c0c */ /* 0x000fe4000bf06270 */
[----:B------:R-:W-:Y:S01]  /*182230*/  @P3 LOP3.LUT R39, R39, 0x1, RZ, 0xfc, !PT ;  /* 0x0000000127273812 */ /* 0x000fe200078efcff */
[----:B------:R-:W-:Y:S01]  /*182240*/  ULDC.64 UR30, c[0x0][0x228] ;  /* 0x00008a00001e7ab9 */ /* 0x000fe20000000a00 */
[----:B------:R-:W-:Y:S02]  /*182250*/  ISETP.LT.AND P1, PT, R3, UR12, !P0 ;  /* 0x0000000c03007c0c */ /* 0x000fe4000c721270 */
[----:B------:R-:W-:Y:S02]  /*182260*/  ISETP.LT.AND P3, PT, R2, UR47, !P0 ;  /* 0x0000002f02007c0c */ /* 0x000fe4000c761270 */
[----:B------:R-:W-:-:S02]  /*182270*/  LOP3.LUT R40, R40, 0xefffffff, RZ, 0xc0, !PT ;  /* 0xefffffff28287812 */ /* 0x000fc400078ec0ff */
[----:B------:R-:W-:Y:S01]  /*182280*/  ISETP.LT.AND P2, PT, R6, UR48, !P0 ;  /* 0x0000003006007c0c */ /* 0x000fe2000c741270 */
[----:B------:R-:W-:Y:S01]  /*182290*/  ULDC UR47, c[0x0][0x228] ;  /* 0x00008a00002f7ab9 */ /* 0x000fe20000000800 */
[----:B------:R-:W-:-:S05]  /*1822a0*/  ULDC UR48, c[0x0][0x228] ;  /* 0x00008a0000307ab9 */ /* 0x000fca0000000800 */
[----:B------:R-:W-:-:S04]  /*1822b0*/  @P1 LOP3.LUT R40, R40, 0x10000000, RZ, 0xfc, !PT ;  /* 0x1000000028281812 */ /* 0x000fc800078efcff */
[----:B------:R-:W-:Y:S02]  /*1822c0*/  LOP3.LUT R40, R40, 0xf7ffffff, RZ, 0xc0, !PT ;  /* 0xf7ffffff28287812 */ /* 0x000fe400078ec0ff */
[----:B------:R-:W-:Y:S02]  /*1822d0*/  ISETP.LT.AND P1, PT, R5, UR46, !P0 ;  /* 0x0000002e05007c0c */ /* 0x000fe4000c721270 */
[----:B------:R-:W-:Y:S02]  /*1822e0*/  @P3 LOP3.LUT R40, R40, 0x8000000, RZ, 0xfc, !PT ;  /* 0x0800000028283812 */ /* 0x000fe400078efcff */
[----:B------:R-:W-:Y:S01]  /*1822f0*/  ISETP.GE.AND P0, PT, R61, UR33, PT ;  /* 0x000000213d007c0c */ /* 0x000fe2000bf06270 */
[----:B------:R-:W-:Y:S01]  /*182300*/  ULDC UR46, c[0x0][0x228] ;  /* 0x00008a00002e7ab9 */ /* 0x000fe20000000800 */
[----:B------:R-:W-:Y:S01]  /*182310*/  ULDC UR33, c[0x0][0x228] ;  /* 0x00008a0000217ab9 */ /* 0x000fe20000000800 */
[----:B------:R-:W-:Y:S02]  /*182320*/  LOP3.LUT R40, R40, 0xfbffffff, RZ, 0xc0, !PT ;  /* 0xfbffffff28287812 */ /* 0x000fe400078ec0ff */
[----:B------:R-:W-:Y:S01]  /*182330*/  ISETP.LT.AND P3, PT, R3, UR30, !P0 ;  /* 0x0000001e03007c0c */ /* 0x000fe2000c761270 */
[----:B------:R-:W-:Y:S01]  /*182340*/  ULDC UR30, c[0x0][0x228] ;  /* 0x00008a00001e7ab9 */ /* 0x000fe20000000800 */
[----:B------:R-:W-:-:S04]  /*182350*/  @P2 LOP3.LUT R40, R40, 0x4000000, RZ, 0xfc, !PT ;  /* 0x0400000028282812 */ /* 0x000fc800078efcff */
[----:B------:R-:W-:Y:S02]  /*182360*/  LOP3.LUT R40, R40, 0xfdffffff, RZ, 0xc0, !PT ;  /* 0xfdffffff28287812 */ /* 0x000fe400078ec0ff */
[----:B------:R-:W-:Y:S01]  /*182370*/  ISETP.LT.AND P2, PT, R2, UR25, !P0 ;  /* 0x0000001902007c0c */ /* 0x000fe2000c741270 */
[----:B------:R-:W-:Y:S01]  /*182380*/  VIADD R23, R4, 0x3a ;  /* 0x0000003a04177836 */ /* 0x000fe20000000000 */
[----:B------:R-:W-:Y:S01]  /*182390*/  ULDC UR25, c[0x0][0x228] ;  /* 0x00008a0000197ab9 */ /* 0x000fe20000000800 */
[----:B------:R-:W-:-:S04]  /*1823a0*/  @P1 LOP3.LUT R40, R40, 0x2000000, RZ, 0xfc, !PT ;  /* 0x0200000028281812 */ /* 0x000fc800078efcff */
[----:B------:R-:W-:Y:S02]  /*1823b0*/  LOP3.LUT R40, R40, 0xfeffffff, RZ, 0xc0, !PT ;  /* 0xfeffffff28287812 */ /* 0x000fe400078ec0ff */
[----:B------:R-:W-:Y:S02]  /*1823c0*/  ISETP.LT.AND P1, PT, R6, UR28, !P0 ;  /* 0x0000001c06007c0c */ /* 0x000fe4000c721270 */
[----:B------:R-:W-:-:S04]  /*1823d0*/  @P3 LOP3.LUT R40, R40, 0x1000000, RZ, 0xfc, !PT ;  /* 0x0100000028283812 */ /* 0x000fc800078efcff */
        /* <DEDUP_REMOVED lines=9> */
[----:B------:R-:W-:Y:S01]  /*182470*/  ULDC.64 UR6, c[0x0][0x228] ;  /* 0x00008a0000067ab9 */ /* 0x000fe20000000a00 */
[----:B------:R-:W2:Y:S02]  /*182480*/  LDL.LU R0, [R1+0x6a4c] ;  /* 0x006a4c0001007983 */ /* 0x000ea40000300800 */
[----:B------:R-:W-:Y:S02]  /*182490*/  ISETP.LT.AND P1, PT, R3, UR28, !P0 ;  /* 0x0000001c03007c0c */ /* 0x000fe4000c721270 */
[----:B------:R-:W-:Y:S02]  /*1824a0*/  ISETP.LT.AND P3, PT, R2, UR45, !P0 ;  /* 0x0000002d02007c0c */ /* 0x000fe4000c761270 */
[----:B------:R-:W-:-:S02]  /*1824b0*/  LOP3.LUT R40, R40, 0xffefffff, RZ, 0xc0, !PT ;  /* 0xffefffff28287812 */ /* 0x000fc400078ec0ff */
[----:B------:R-:W-:Y:S01]  /*1824c0*/  ISETP.LT.AND P2, PT, R6, UR44, !P0 ;  /* 0x0000002c06007c0c */ /* 0x000fe2000c741270 */
[----:B------:R-:W-:Y:S01]  /*1824d0*/  ULDC UR45, c[0x0][0x228] ;  /* 0x00008a00002d7ab9 */ /* 0x000fe20000000800 */
[----:B------:R-:W-:Y:S01]  /*1824e0*/  ULDC UR44, c[0x0][0x228] ;  /* 0x00008a00002c7ab9 */ /* 0x000fe20000000800 */
[----:B------:R-:W-:-:S04]  /*1824f0*/  ULDC UR28, c[0x0][0x228] ;  /* 0x00008a00001c7ab9 */ /* 0x000fc80000000800 */
[----:B------:R-:W-:-:S04]  /*182500*/  @P1 LOP3.LUT R40, R40, 0x100000, RZ, 0xfc, !PT ;  /* 0x0010000028281812 */ /* 0x000fc800078efcff */
[----:B------:R-:W-:Y:S02]  /*182510*/  LOP3.LUT R40, R40, 0xfff7ffff, RZ, 0xc0, !PT ;  /* 0xfff7ffff28287812 */ /* 0x000fe400078ec0ff */
[----:B------:R-:W-:Y:S02]  /*182520*/  ISETP.LT.AND P1, PT, R5, UR43, !P0 ;  /* 0x0000002b05007c0c */ /* 0x000fe4000c721270 */
[----:B------:R-:W-:Y:S01]  /*182530*/  @P3 LOP3.LUT R40, R40, 0x80000, RZ, 0xfc, !PT ;  /* 0x0008000028283812 */ /* 0x000fe200078efcff */
[----:B------:R-:W-:-:S03]  /*182540*/  ULDC UR43, c[0x0][0x228] ;  /* 0x00008a00002b7ab9 */ /* 0x000fc60000000800 */
[----:B------:R-:W-:-:S04]  /*182550*/  LOP3.LUT R40, R40, 0xfffbffff, RZ, 0xc0, !PT ;  /* 0xfffbffff28287812 */ /* 0x000fc800078ec0ff */
[----:B------:R-:W-:Y:S02]  /*182560*/  @P2 LOP3.LUT R40, R40, 0x40000, RZ, 0xfc, !PT ;  /* 0x0004000028282812 */ /* 0x000fe400078efcff */
[----:B------:R-:W-:Y:S01]  /*182570*/  ISETP.GE.AND P0, PT, R46, UR13, PT ;  /* 0x0000000d2e007c0c */ /* 0x000fe2000bf06270 */
[----:B------:R-:W-:Y:S01]  /*182580*/  ULDC.64 UR12, c[0x0][0x228] ;  /* 0x00008a00000c7ab9 */ /* 0x000fe20000000a00 */
[----:B------:R-:W3:Y:S01]  /*182590*/  LDL.LU R46, [R1+0x6a48] ;  /* 0x006a4800012e7983 */ /* 0x000ee20000300800 */
[----:B------:R-:W-:-:S04]  /*1825a0*/  LOP3.LUT R40, R40, 0xfffdffff, RZ, 0xc0, !PT ;  /* 0xfffdffff28287812 */ /* 0x000fc800078ec0ff */
[----:B------:R-:W-:Y:S02]  /*1825b0*/  @P1 LOP3.LUT R40, R40, 0x20000, RZ, 0xfc, !PT ;  /* 0x0002000028281812 */ /* 0x000fe400078efcff */
[----:B------:R-:W-:Y:S02]  /*1825c0*/  ISETP.LT.AND P1, PT, R3, UR6, !P0 ;  /* 0x0000000603007c0c */ /* 0x000fe4000c721270 */
[----:B------:R-:W-:Y:S02]  /*1825d0*/  ISETP.LT.AND P3, PT, R2, UR45, !P0 ;  /* 0x0000002d02007c0c */ /* 0x000fe4000c761270 */
[----:B------:R-:W-:Y:S02]  /*1825e0*/  ISETP.LT.AND P2, PT, R6, UR44, !P0 ;  /* 0x0000002c06007c0c */ /* 0x000fe4000c741270 */
[----:B------:R-:W-:Y:S01]  /*1825f0*/  LOP3.LUT R40, R40, 0xfffeffff, RZ, 0xc0, !PT ;  /* 0xfffeffff28287812 */ /* 0x000fe200078ec0ff */
[----:B------:R-:W-:Y:S01]  /*182600*/  ULDC UR44, c[0x0][0x228] ;  /* 0x00008a00002c7ab9 */ /* 0x000fe20000000800 */
[----:B------:R-:W-:-:S05]  /*182610*/  ULDC UR45, c[0x0][0x228] ;  /* 0x00008a00002d7ab9 */ /* 0x000fca0000000800 */
        /* <DEDUP_REMOVED lines=8> */
[----:B------:R-:W-:Y:S01]  /*1826a0*/  ULDC UR31, c[0x0][0x228] ;  /* 0x00008a00001f7ab9 */ /* 0x000fe20000000800 */
[----:B------:R-:W4:Y:S01]  /*1826b0*/  LDL.LU R47, [R1+0x6a44] ;  /* 0x006a4400012f7983 */ /* 0x000f220000300800 */
[----:B------:R-:W-:-:S04]  /*1826c0*/  LOP3.LUT R40, R40, 0xffffdfff, RZ, 0xc0, !PT ;  /* 0xffffdfff28287812 */ /* 0x000fc800078ec0ff */
[----:B------:R-:W-:Y:S02]  /*1826d0*/  @P1 LOP3.LUT R40, R40, 0x2000, RZ, 0xfc, !PT ;  /* 0x0000200028281812 */ /* 0x000fe400078efcff */
[----:B------:R-:W-:Y:S02]  /*1826e0*/  ISETP.LT.AND P1, PT, R3, UR12, !P0 ;  /* 0x0000000c03007c0c */ /* 0x000fe4000c721270 */
[----:B------:R-:W-:Y:S02]  /*1826f0*/  ISETP.LT.AND P3, PT, R2, UR11, !P0 ;  /* 0x0000000b02007c0c */ /* 0x000fe4000c761270 */
[----:B------:R-:W-:Y:S02]  /*182700*/  LOP3.LUT R40, R40, 0xffffefff, RZ, 0xc0, !PT ;  /* 0xffffefff28287812 */ /* 0x000fe400078ec0ff */
[----:B------:R-:W-:Y:S01]  /*182710*/  ISETP.LT.AND P2, PT, R6, UR10, !P0 ;  /* 0x0000000a06007c0c */ /* 0x000fe2000c741270 */
[----:B------:R-:W-:-:S06]  /*182720*/  ULDC.64 UR10, c[0x0][0x228] ;  /* 0x00008a00000a7ab9 */ /* 0x000fcc0000000a00 */
[----:B------:R-:W-:-:S04]  /*182730*/  @P1 LOP3.LUT R40, R40, 0x1000, RZ, 0xfc, !PT ;  /* 0x0000100028281812 */ /* 0x000fc800078efcff */
[----:B------:R-:W-:Y:S02]  /*182740*/  LOP3.LUT R40, R40, 0xfffff7ff, RZ, 0xc0, !PT ;  /* 0xfffff7ff28287812 */ /* 0x000fe400078ec0ff */
[----:B------:R-:W-:Y:S02]  /*182750*/  ISETP.LT.AND P1, PT, R5, UR24, !P0 ;  /* 0x0000001805007c0c */ /* 0x000fe4000c721270 */
[----:B------:R-:W-:Y:S02]  /*182760*/  @P3 LOP3.LUT R40, R40, 0x800, RZ, 0xfc, !PT ;  /* 0x0000080028283812 */ /* 0x000fe400078efcff */
[----:B------:R-:W-:Y:S01]  /*182770*/  ISETP.GE.AND P0, PT, R48, UR29, PT ;  /* 0x0000001d30007c0c */ /* 0x000fe2000bf06270 */
[----:B------:R-:W-:Y:S01]  /*182780*/  ULDC UR29, c[0x0][0x228] ;  /* 0x00008a00001d7ab9 */ /* 0x000fe20000000800 */
[----:B------:R-:W4:Y:S01]  /*182790*/  LDL.LU R48, [R1+0x6a40] ;  /* 0x006a400001307983 */ /* 0x000f220000300800 */
[----:B------:R-:W-:Y:S02]  /*1827a0*/  LOP3.LUT R40, R40, 0xfffffbff, RZ, 0xc0, !PT ;  /* 0xfffffbff28287812 */ /* 0x000fe400078ec0ff */
[----:B------:R-:W-:Y:S01]  /*1827b0*/  ISETP.LT.AND P3, PT, R3, UR10, !P0 ;  /* 0x0000000a03007c0c */ /* 0x000fe2000c761270 */
[----:B------:R-:W-:Y:S01]  /*1827c0*/  ULDC UR24, c[0x0][0x228] ;  /* 0x00008a0000187ab9 */ /* 0x000fe20000000800 */
[----:B------:R-:W-:-:S04]  /*1827d0*/  @P2 LOP3.LUT R40, R40, 0x400, RZ, 0xfc, !PT ;  /* 0x0000040028282812 */ /* 0x000fc800078efcff */
[----:B------:R-:W-:Y:S02]  /*1827e0*/  LOP3.LUT R40, R40, 0xfffffdff, RZ, 0xc0, !PT ;  /* 0xfffffdff28287812 */ /* 0x000fe400078ec0ff */
[----:B------:R-:W-:Y:S02]  /*1827f0*/  ISETP.LT.AND P2, PT, R2, UR8, !P0 ;  /* 0x0000000802007c0c */ /* 0x000fe4000c741270 */
[----:B------:R-:W-:-:S04]  /*182800*/  @P1 LOP3.LUT R40, R40, 0x200, RZ, 0xfc, !PT ;  /* 0x0000020028281812 */ /* 0x000fc800078efcff */
[----:B------:R-:W-:Y:S02]  /*182810*/  LOP3.LUT R40, R40, 0xfffffeff, RZ, 0xc0, !PT ;  /* 0xfffffeff28287812 */ /* 0x000fe400078ec0ff */
[----:B------:R-:W-:Y:S02]  /*182820*/  ISETP.LT.AND P1, PT, R6, UR9, !P0 ;  /* 0x0000000906007c0c */ /* 0x000fe4000c721270 */
        /* <DEDUP_REMOVED lines=11> */
[----:B------:R-:W-:Y:S01]  /*1828e0*/  ULDC.64 UR6, c[0x0][0x228] ;  /* 0x00008a0000067ab9 */ /* 0x000fe20000000a00 */
[----:B------:R-:W4:Y:S02]  /*1828f0*/  LDL.LU R57, [R1+0x6a3c] ;  /* 0x006a3c0001397983 */ /* 0x000f240000300800 */
[----:B------:R-:W-:Y:S02]  /*182900*/  ISETP.LT.AND P3, PT, R3, UR8, !P0 ;  /* 0x0000000803007c0c */ /* 0x000fe4000c761270 */
[----:B------:R-:W-:Y:S02]  /*182910*/  ISETP.LT.AND P2, PT, R2, UR40, !P0 ;  /* 0x0000002802007c0c */ /* 0x000fe4000c741270 */
[----:B------:R-:W-:-:S02]  /*182920*/  LOP3.LUT R40, R40, 0xffffffef, RZ, 0xc0, !PT ;  /* 0xffffffef28287812 */ /* 0x000fc400078ec0ff */
[----:B------:R-:W-:Y:S01]  /*182930*/  ISETP.LT.AND P1, PT, R6, UR61, !P0 ;  /* 0x0000003d06007c0c */ /* 0x000fe2000c721270 */
[----:B------:R-:W-:-:S06]  /*182940*/  ULDC UR40, c[0x0][0x228] ;  /* 0x00008a0000287ab9 */ /* 0x000fcc0000000800 */
        /* <DEDUP_REMOVED lines=15> */
[----:B------:R-:W-:-:S02]  /*182a40*/  ISETP.LT.AND P3, PT, R3, UR6, !P0 ;  /* 0x0000000603007c0c */ /* 0x000fc4000c761270 */
[----:B------:R-:W-:Y:S02]  /*182a50*/  ISETP.LT.AND P0, PT, R5, UR57, !P0 ;  /* 0x0000003905007c0c */ /* 0x000fe4000c701270 */
[----:B------:R-:W-:Y:S01]  /*182a60*/  LOP3.LUT R40, R40, 0xfffffffe, RZ, 0xc0, !PT ;  /* 0xfffffffe28287812 */ /* 0x000fe200078ec0ff */
[----:B------:R-:W-:Y:S01]  /*182a70*/  ULDC UR59, c[0x0][0x228] ;  /* 0x00008a00003b7ab9 */ /* 0x000fe20000000800 */
[C---:B------:R-:W-:Y:S02]  /*182a80*/  VIADD R22, R4.reuse, 0x39 ;  /* 0x0000003904167836 */ /* 0x040fe40000000000 */
[C---:B------:R-:W-:Y:S02]  /*182a90*/  VIADD R21, R4.reuse, 0x38 ;  /* 0x0000003804157836 */ /* 0x040fe40000000000 */
[C---:B------:R-:W-:Y:S02]  /*182aa0*/  VIADD R20, R4.reuse, 0x37 ;  /* 0x0000003704147836 */ /* 0x040fe40000000000 */
[----:B------:R-:W-:-:S02]  /*182ab0*/  VIADD R44, R4, 0x36 ;  /* 0x00000036042c7836 */ /* 0x000fc40000000000 */
[C---:B------:R-:W-:Y:S02]  /*182ac0*/  VIADD R19, R4.reuse, 0x35 ;  /* 0x0000003504137836 */ /* 0x040fe40000000000 */
[C---:B------:R-:W-:Y:S02]  /*182ad0*/  VIADD R18, R4.reuse, 0x34 ;  /* 0x0000003404127836 */ /* 0x040fe40000000000 */
[C---:B------:R-:W-:Y:S02]  /*182ae0*/  VIADD R17, R4.reuse, 0x33 ;  /* 0x0000003304117836 */ /* 0x040fe40000000000 */
[C---:B------:R-:W-:Y:S02]  /*182af0*/  VIADD R16, R4.reuse, 0x32 ;  /* 0x0000003204107836 */ /* 0x040fe40000000000 */
[----:B------:R-:W-:Y:S01]  /*182b00*/  VIADD R15, R4, 0x31 ;  /* 0x00000031040f7836 */ /* 0x000fe20000000000 */
[----:B------:R-:W-:Y:S01]  /*182b10*/  @P3 LOP3.LUT R40, R40, 0x1, RZ, 0xfc, !PT ;  /* 0x0000000128283812 */ /* 0x000fe200078efcff */
[----:B------:R-:W-:-:S02]  /*182b20*/  VIADD R14, R4, 0x30 ;  /* 0x00000030040e7836 */ /* 0x000fc40000000000 */
[C---:B------:R-:W-:Y:S02]  /*182b30*/  VIADD R13, R4.reuse, 0x2f ;  /* 0x0000002f040d7836 */ /* 0x040fe40000000000 */
[C---:B------:R-:W-:Y:S02]  /*182b40*/  VIADD R45, R4.reuse, 0x2e ;  /* 0x0000002e042d7836 */ /* 0x040fe40000000000 */
[C---:B------:R-:W-:Y:S02]  /*182b50*/  VIADD R12, R4.reuse, 0x2d ;  /* 0x0000002d040c7836 */ /* 0x040fe40000000000 */
[C---:B------:R-:W-:Y:S02]  /*182b60*/  VIADD R11, R4.reuse, 0x2c ;  /* 0x0000002c040b7836 */ /* 0x040fe40000000000 */
[C---:B------:R-:W-:Y:S02]  /*182b70*/  VIADD R10, R4.reuse, 0x2b ;  /* 0x0000002b040a7836 */ /* 0x040fe40000000000 */
[----:B------:R-:W-:-:S02]  /*182b80*/  VIADD R9, R4, 0x2a ;  /* 0x0000002a04097836 */ /* 0x000fc40000000000 */
[----:B------:R-:W-:Y:S01]  /*182b90*/  VIADD R8, R4, 0x29 ;  /* 0x0000002904087836 */ /* 0x000fe20000000000 */
[----:B------:R-:W-:Y:S01]  /*182ba0*/  ULDC UR58, c[0x0][0x228] ;  /* 0x00008a00003a7ab9 */ /* 0x000fe20000000800 */
[----:B------:R-:W-:Y:S01]  /*182bb0*/  ULDC UR57, c[0x0][0x228] ;  /* 0x00008a0000397ab9 */ /* 0x000fe20000000800 */
[----:B--2---:R-:W-:-:S04]  /*182bc0*/  LOP3.LUT R41, R41, 0x7fffffff, RZ, 0xc0, !PT ;  /* 0x7fffffff29297812 */ /* 0x004fc800078ec0ff */
        /* <DEDUP_REMOVED lines=49> */
[----:B------:R-:W-:-:S05]  /*182ee0*/  ULDC UR50, c[0x0][0x228] ;  /* 0x00008a0000327ab9 */ /* 0x000fca0000000800 */
[----:B------:R-:W-:Y:S01]  /*182ef0*/  @P3 LOP3.LUT R41, R41, 0x100000, RZ, 0xfc, !PT ;  /* 0x0010000029293812 */ /* 0x000fe200078efcff */
[----:B------:R-:W-:Y:S01]  /*182f00*/  VIADD R7, R4, 0x28 ;  /* 0x0000002804077836 */ /* 0x000fe20000000000 */
[----:B------:R-:W-:Y:S02]  /*182f10*/  ULDC UR49, c[0x0][0x228] ;  /* 0x00008a0000317ab9 */ /* 0x000fe40000000800 */
[----:B------:R-:W-:Y:S02]  /*182f20*/  LOP3.LUT R41, R41, 0xfff7ffff, RZ, 0xc0, !PT ;  /* 0xfff7ffff29297812 */ /* 0x000fe400078ec0ff */
[----:B------:R-:W-:Y:S02]  /*182f30*/  ISETP.LT.AND P0, PT, R5, UR38, !P0 ;  /* 0x0000002605007c0c */ /* 0x000fe4000c701270 */
        /* <DEDUP_REMOVED lines=43> */
[----:B------:R-:W-:Y:S01]  /*1831f0*/  ULDC UR9, c[0x0][0x228] ;  /* 0x00008a0000097ab9 */ /* 0x000fe20000000800 */
[----:B------:R-:W2:Y:S02]  /*183200*/  LDL.LU R51, [R1+0x6a20] ;  /* 0x006a200001337983 */ /* 0x000ea40000300800 */
[----:B------:R-:W-:Y:S02]  /*183210*/  ISETP.LT.AND P3, PT, R3, UR10, !P0 ;  /* 0x0000000a03007c0c */ /* 0x000fe4000c761270 */
[----:B------:R-:W-:Y:S02]  /*183220*/  ISETP.LT.AND P2, PT, R2, UR35, !P0 ;  /* 0x0000002302007c0c */ /* 0x000fe4000c741270 */
[----:B------:R-:W-:-:S02]  /*183230*/  LOP3.LUT R41, R41, 0xfffffeff, RZ, 0xc0, !PT ;  /* 0xfffffeff29297812 */ /* 0x000fc400078ec0ff */
[----:B------:R-:W-:-:S07]  /*183240*/  ISETP.LT.AND P1, PT, R6, UR34, !P0 ;  /* 0x0000002206007c0c */ /* 0x000fce000c721270 */
        /* <DEDUP_REMOVED lines=29> */
[----:B------:R-:W3:Y:S02]  /*183420*/  LDL.LU R42, [R1+0x6a18] ;  /* 0x006a1800012a7983 */ /* 0x000ee40000300800 */
[----:B------:R-:W-:Y:S02]  /*183430*/  ISETP.LT.AND P2, PT, R2, UR20, !P0 ;  /* 0x0000001402007c0c */ /* 0x000fe4000c741270 */
[----:B------:R-:W-:Y:S02]  /*183440*/  ISETP.LT.AND P1, PT, R6, UR15, !P0 ;  /* 0x0000000f06007c0c */ /* 0x000fe4000c721270 */
[----:B------:R-:W-:-:S02]  /*183450*/  ISETP.LT.AND P3, PT, R3, UR22, !P0 ;  /* 0x0000001603007c0c */ /* 0x000fc4000c761270 */
[----:B------:R-:W-:Y:S02]  /*183460*/  ISETP.LT.AND P0, PT, R5, UR14, !P0 ;  /* 0x0000000e05007c0c */ /* 0x000fe4000c701270 */
[----:B------:R-:W-:Y:S01]  /*183470*/  LOP3.LUT R41, R41, 0xfffffffe, RZ, 0xc0, !PT ;  /* 0xfffffffe29297812 */ /* 0x000fe200078ec0ff */
[----:B------:R-:W-:Y:S01]  /*183480*/  ULDC.64 UR14, c[0x0][0x228] ;  /* 0x00008a00000e7ab9 */ /* 0x000fe20000000a00 */
[----:B------:R-:W-:-:S07]  /*183490*/  ULDC UR20, c[0x0][0x228] ;  /* 0x00008a0000147ab9 */ /* 0x000fce0000000800 */
[----:B------:R-:W-:Y:S02]  /*1834a0*/  @P3 LOP3.LUT R41, R41, 0x1, RZ, 0xfc, !PT ;  /* 0x0000000129293812 */ /* 0x000fe400078efcff */
[----:B---3--:R-:W-:-:S04]  /*1834b0*/  LOP3.LUT R42, R42, 0x7fffffff, RZ, 0xc0, !PT ;  /* 0x7fffffff2a2a7812 */ /* 0x008fc800078ec0ff */
[----:B------:R-:W-:-:S04]  /*1834c0*/  @P2 LOP3.LUT R42, R42, 0x80000000, RZ, 0xfc, !PT ;  /* 0x800000002a2a2812 */ /* 0x000fc800078efcff */
[----:B------:R-:W-:-:S04]  /*1834d0*/  LOP3.LUT R42, R42, 0xbfffffff, RZ, 0xc0, !PT ;  /* 0xbfffffff2a2a7812 */ /* 0x000fc800078ec0ff */
[----:B------:R-:W-:-:S04]  /*1834e0*/  @P1 LOP3.LUT R42, R42, 0x40000000, RZ, 0xfc, !PT ;  /* 0x400000002a2a1812 */ /* 0x000fc800078efcff */
[----:B------:R-:W-:-:S04]  /*1834f0*/  LOP3.LUT R42, R42, 0xdfffffff, RZ, 0xc0, !PT ;  /* 0xdfffffff2a2a7812 */ /* 0x000fc800078ec0ff */
[----:B------:R-:W-:Y:S02]  /*183500*/  @P0 LOP3.LUT R42, R42, 0x20000000, RZ, 0xfc, !PT ;  /* 0x200000002a2a0812 */ /* 0x000fe400078efcff */
[----:B------:R-:W-:Y:S01]  /*183510*/  ISETP.GE.AND P0, PT, R33, UR11, PT ;  /* 0x0000000b21007c0c */ /* 0x000fe2000bf06270 */
[----:B------:R-:W-:Y:S01]  /*183520*/  ULDC.64 UR10, c[0x0][0x228] ;  /* 0x00008a00000a7ab9 */ /* 0x000fe20000000a00 */
[----:B------:R-:W3:Y:S02]  /*183530*/  LDL.LU R33, [R1+0x6a14] ;  /* 0x006a140001217983 */ /* 0x000ee40000300800 */
        /* <DEDUP_REMOVED lines=30> */
[----:B------:R-:W-:-:S03]  /*183720*/  ULDC.64 UR38, c[0x0][0x228] ;  /* 0x00008a0000267ab9 */ /* 0x000fc60000000a00 */
        /* <DEDUP_REMOVED lines=19> */
[----:B------:R-:W3:Y:S01]  /*183860*/  LDL.LU R30, [R1+0x6a08] ;  /* 0x006a0800011e7983 */ /* 0x000ee20000300800 */
[----:B------:R-:W-:Y:S02]  /*183870*/  LOP3.LUT R42, R42, 0xfffbffff, RZ, 0xc0, !PT ;  /* 0xfffbffff2a2a7812 */ /* 0x000fe400078ec0ff */
[----:B------:R-:W-:Y:S01]  /*183880*/  ISETP.LT.AND P3, PT, R3, UR36, !P0 ;  /* 0x0000002403007c0c */ /* 0x000fe2000c761270 */
[----:B------:R-:W-:Y:S01]  /*183890*/  ULDC UR15, c[0x0][0x228] ;  /* 0x00008a00000f7ab9 */ /* 0x000fe20000000800 */
[----:B------:R-:W-:-:S04]  /*1838a0*/  @P2 LOP3.LUT R42, R42, 0x40000, RZ, 0xfc, !PT ;  /* 0x000400002a2a2812 */ /* 0x000fc800078efcff */
[----:B------:R-:W-:Y:S02]  /*1838b0*/  LOP3.LUT R42, R42, 0xfffdffff, RZ, 0xc0, !PT ;  /* 0xfffdffff2a2a7812 */ /* 0x000fe400078ec0ff */
[----:B------:R-:W-:Y:S01]  /*1838c0*/  ISETP.LT.AND P2, PT, R2, UR47, !P0 ;  /* 0x0000002f02007c0c */ /* 0x000fe2000c741270 */
[----:B------:R-:W-:Y:S01]  /*1838d0*/  ULDC UR47, c[0x0][0x228] ;  /* 0x00008a00002f7ab9 */ /* 0x000fe20000000800 */
[----:B------:R-:W-:-:S04]  /*1838e0*/  @P1 LOP3.LUT R42, R42, 0x20000, RZ, 0xfc, !PT ;  /* 0x000200002a2a1812 */ /* 0x000fc800078efcff */
[----:B------:R-:W-:Y:S02]  /*1838f0*/  LOP3.LUT R42, R42, 0xfffeffff, RZ, 0xc0, !PT ;  /* 0xfffeffff2a2a7812 */ /* 0x000fe400078ec0ff */
[----:B------:R-:W-:Y:S02]  /*183900*/  ISETP.LT.AND P1, PT, R6, UR48, !P0 ;  /* 0x0000003006007c0c */ /* 0x000fe4000c721270 */
        /* <DEDUP_REMOVED lines=54> */
[----:B------:R-:W-:Y:S01]  /*183c70*/  ULDC UR60, c[0x0][0x228] ;  /* 0x00008a00003c7ab9 */ /* 0x000fe20000000800 */
[----:B------:R-:W-:-:S04]  /*183c80*/  ULDC UR59, c[0x0][0x228] ;  /* 0x00008a00003b7ab9 */ /* 0x000fc80000000800 */
[----:B------:R-:W-:Y:S02]  /*183c90*/  @P1 LOP3.LUT R42, R42, 0x10, RZ, 0xfc, !PT ;  /* 0x000000102a2a1812 */ /* 0x000fe400078efcff */
[----:B------:R-:W-:Y:S02]  /*183ca0*/  ISETP.LT.AND P1, PT, R5, UR61, !P0 ;  /* 0x0000003d05007c0c */ /* 0x000fe4000c721270 */
[----:B------:R-:W-:Y:S01]  /*183cb0*/  ISETP.GE.AND P0, PT, R43, UR35, PT ;  /* 0x000000232b007c0c */ /* 0x000fe2000bf06270 */
[----:B------:R-:W-:Y:S01]  /*183cc0*/  ULDC.64 UR34, c[0x0][0x228] ;  /* 0x00008a0000227ab9 */ /* 0x000fe20000000a00 */
[----:B------:R-:W4:Y:S01]  /*183cd0*/  LDL.LU R43, [R1+0x69f8] ;  /* 0x0069f800012b7983 */ /* 0x000f220000300800 */
[----:B------:R-:W-:Y:S01]  /*183ce0*/  LOP3.LUT R42, R42, 0xfffffff7, RZ, 0xc0, !PT ;  /* 0xfffffff72a2a7812 */ /* 0x000fe200078ec0ff */
[----:B------:R-:W-:-:S03]  /*183cf0*/  ULDC UR61, c[0x0][0x228] ;  /* 0x00008a00003d7ab9 */ /* 0x000fc60000000800 */
[----:B------:R-:W-:-:S04]  /*183d00*/  @P3 LOP3.LUT R42, R42, 0x8, RZ, 0xfc, !PT ;  /* 0x000000082a2a3812 */ /* 0x000fc800078efcff */
[----:B------:R-:W-:-:S04]  /*183d10*/  LOP3.LUT R42, R42, 0xfffffffb, RZ, 0xc0, !PT ;  /* 0xfffffffb2a2a7812 */ /* 0x000fc800078ec0ff */
[----:B------:R-:W-:Y:S02]  /*183d20*/  @P2 LOP3.LUT R42, R42, 0x4, RZ, 0xfc, !PT ;  /* 0x000000042a2a2812 */ /* 0x000fe400078efcff */
[----:B------:R-:W-:Y:S02]  /*183d30*/  ISETP.LT.AND P2, PT, R2, UR44, !P0 ;  /* 0x0000002c02007c0c */ /* 0x000fe4000c741270 */
[----:B------:R-:W-:Y:S01]  /*183d40*/  ISETP.LT.AND P3, PT, R3, UR36, !P0 ;  /* 0x0000002403007c0c */ /* 0x000fe2000c761270 */
[----:B------:R-:W-:Y:S01]  /*183d50*/  ULDC UR36, c[0x0][0x228] ;  /* 0x00008a0000247ab9 */ /* 0x000fe20000000800 */
[----:B------:R-:W-:Y:S01]  /*183d60*/  LOP3.LUT R42, R42, 0xfffffffd, RZ, 0xc0, !PT ;  /* 0xfffffffd2a2a7812 */ /* 0x000fe200078ec0ff */
[----:B------:R-:W-:-:S03]  /*183d70*/  ULDC UR44, c[0x0][0x228] ;  /* 0x00008a00002c7ab9 */ /* 0x000fc60000000800 */
[----:B------:R-:W-:Y:S02]  /*183d80*/  @P1 LOP3.LUT R42, R42, 0x2, RZ, 0xfc, !PT ;  /* 0x000000022a2a1812 */ /* 0x000fe400078efcff */
[----:B------:R-:W-:Y:S02]  /*183d90*/  ISETP.LT.AND P1, PT, R6, UR43, !P0 ;  /* 0x0000002b06007c0c */ /* 0x000fe4000c721270 */
[----:B------:R-:W-:Y:S01]  /*183da0*/  ISETP.LT.AND P0, PT, R5, UR45, !P0 ;  /* 0x0000002d05007c0c */ /* 0x000fe2000c701270 */
[----:B------:R-:W-:Y:S01]  /*183db0*/  ULDC UR45, c[0x0][0x228] ;  /* 0x00008a00002d7ab9 */ /* 0x000fe20000000800 */
[----:B------:R-:W-:Y:S01]  /*183dc0*/  LOP3.LUT R42, R42, 0xfffffffe, RZ, 0xc0, !PT ;  /* 0xfffffffe2a2a7812 */ /* 0x000fe200078ec0ff */
[----:B------:R-:W-:-:S03]  /*183dd0*/  ULDC UR43, c[0x0][0x228] ;  /* 0x00008a00002b7ab9 */ /* 0x000fc60000000800 */
[----:B------:R-:W-:Y:S02]  /*183de0*/  @P3 LOP3.LUT R42, R42, 0x1, RZ, 0xfc, !PT ;  /* 0x000000012a2a3812 */ /* 0x000fe400078efcff */
[----:B----4-:R-:W-:-:S04]  /*183df0*/  LOP3.LUT R43, R43, 0x7fffffff, RZ, 0xc0, !PT ;  /* 0x7fffffff2b2b7812 */ /* 0x010fc800078ec0ff */
        /* <DEDUP_REMOVED lines=26> */
[----:B------:R-:W4:Y:S02]  /*183fa0*/  LDL.LU R25, [R1+0x69f0] ;  /* 0x0069f00001197983 */ /* 0x000f240000300800 */
        /* <DEDUP_REMOVED lines=20> */
[----:B------:R-:W-:Y:S01]  /*1840f0*/  ISETP.LT.AND P1, PT, R6, UR29, !P0 ;  /* 0x0000001d06007c0c */ /* 0x000fe2000c721270 */
        /* <DEDUP_REMOVED lines=93> */
[----:B--2---:R-:W-:-:S04]  /*1846d0*/  LOP3.LUT R44, R44, 0x7fffffff, RZ, 0xc0, !PT ;  /* 0x7fffffff2c2c7812 */ /* 0x004fc800078ec0ff */
        /* <DEDUP_REMOVED lines=57> */
[----:B------:R-:W2:Y:S01]  /*184a70*/  LDL.LU R16, [R1+0x69c8] ;  /* 0x0069c80001107983 */ /* 0x000ea20000300800 */
        /* <DEDUP_REMOVED lines=9> */
[----:B------:R-:W-:-:S04]  /*184b10*/  @P1 LOP3.LUT R44, R44, 0x10000, RZ, 0xfc, !PT ;  /* 0x000100002c2c1812 */ /* 0x000fc800078efcff */
[----:B------:R-:W-:Y:S02]  /*184b20*/  LOP3.LUT R44, R44, 0xffff7fff, RZ, 0xc0, !PT ;  /* 0xffff7fff2c2c7812 */ /* 0x000fe400078ec0ff */
[----:B------:R-:W-:Y:S02]  /*184b30*/  ISETP.LT.AND P1, PT, R5, UR39, !P0 ;  /* 0x0000002705007c0c */ /* 0x000fe4000c721270 */
[----:B------:R-:W-:Y:S02]  /*184b40*/  @P3 LOP3.LUT R44, R44, 0x8000, RZ, 0xfc, !PT ;  /* 0x000080002c2c3812 */ /* 0x000fe400078efcff */
[----:B------:R-:W-:Y:S01]  /*184b50*/  ISETP.GE.AND P0, PT, R15, UR7, PT ;  /* 0x000000070f007c0c */ /* 0x000fe2000bf06270 */
[----:B------:R-:W-:Y:S01]  /*184b60*/  ULDC UR39, c[0x0][0x228] ;  /* 0x00008a0000277ab9 */ /* 0x000fe20000000800 */
[----:B------:R-:W-:Y:S01]  /*184b70*/  ULDC.64 UR6, c[0x0][0x228] ;  /* 0x00008a0000067ab9 */ /* 0x000fe20000000a00 */
[----:B------:R-:W-:Y:S02]  /*184b80*/  LOP3.LUT R44, R44, 0xffffbfff, RZ, 0xc0, !PT ;  /* 0xffffbfff2c2c7812 */ /* 0x000fe400078ec0ff */
[----:B------:R-:W-:Y:S01]  /*184b90*/  ISETP.LT.AND P3, PT, R3, UR8, !P0 ;  /* 0x0000000803007c0c */ /* 0x000fe2000c761270 */
[----:B------:R-:W2:Y:S01]  /*184ba0*/  LDL.LU R15, [R1+0x69c4] ;  /* 0x0069c400010f7983 */ /* 0x000ea20000300800 */
        /* <DEDUP_REMOVED lines=64> */
[----:B------:R-:W-:Y:S01]  /*184fb0*/  ULDC UR37, c[0x0][0x228] ;  /* 0x00008a0000257ab9 */ /* 0x000fe20000000800 */
[----:B------:R-:W-:Y:S01]  /*184fc0*/  ULDC UR39, c[0x0][0x228] ;  /* 0x00008a0000277ab9 */ /* 0x000fe20000000800 */
[----:B------:R-:W-:-:S05]  /*184fd0*/  ULDC UR10, c[0x0][0x228] ;  /* 0x00008a00000a7ab9 */ /* 0x000fca0000000800 */
        /* <DEDUP_REMOVED lines=14> */
[----:B------:R-:W-:-:S06]  /*1850c0*/  ULDC.64 UR28, c[0x0][0x228] ;  /* 0x00008a00001c7ab9 */ /* 0x000fcc0000000a00 */
        /* <DEDUP_REMOVED lines=58> */
[----:B------:R-:W-:Y:S01]  /*185470*/  ULDC.64 UR28, c[0x0][0x228] ;  /* 0x00008a00001c7ab9 */ /* 0x000fe20000000a00 */
        /* <DEDUP_REMOVED lines=69> */
[----:B------:R-:W-:-:S05]  /*1858d0*/  ULDC UR36, c[0x0][0x228] ;  /* 0x00008a0000247ab9 */ /* 0x000fca0000000800 */
        /* <DEDUP_REMOVED lines=94> */
[----:B------:R-:W3:Y:S01]  /*185ec0*/  LDL.LU R56, [R1+0x6980] ;  /* 0x0069800001387983 */ /* 0x000ee20000300800 */
        /* <DEDUP_REMOVED lines=31> */
[----:B------:R-:W-:Y:S02]  /*1860c0*/  LOP3.LUT R46, R46, 0xfffffffb, RZ, 0xc0, !PT ;  /* 0xfffffffb2e2e7812 */ /* 0x000fe400078ec0ff */
[----:B------:R-:W-:Y:S01]  /*1860d0*/  ISETP.GE.AND P0, PT, R52, UR21, PT ;  /* 0x0000001534007c0c */ /* 0x000fe2000bf06270 */
[----:B------:R-:W-:Y:S01]  /*1860e0*/  ULDC.64 UR20, c[0x0][0x228] ;  /* 0x00008a0000147ab9 */ /* 0x000fe20000000a00 */
[----:B------:R-:W3:Y:S01]  /*1860f0*/  LDL.LU R52, [R1+0x6978] ;  /* 0x0069780001347983 */ /* 0x000ee20000300800 */
        /* <DEDUP_REMOVED lines=8> */
[----:B------:R-:W-:Y:S02]  /*186180*/  LOP3.LUT R46, R46, 0xfffffffe, RZ, 0xc0, !PT ;  /* 0xfffffffe2e2e7812 */ /* 0x000fe400078ec0ff */
[----:B----4-:R-:W-:-:S09]  /*186190*/  LOP3.LUT R47, R47, 0x7fffffff, RZ, 0xc0, !PT ;  /* 0x7fffffff2f2f7812 */ /* 0x010fd200078ec0ff */
[----:B------:R-:W-:Y:S02]  /*1861a0*/  @P1 LOP3.LUT R46, R46, 0x1, RZ, 0xfc, !PT ;  /* 0x000000012e2e1812 */ /* 0x000fe400078efcff */
[----:B------:R-:W-:Y:S02]  /*1861b0*/  @P3 LOP3.LUT R47, R47, 0x80000000, RZ, 0xfc, !PT ;  /* 0x800000002f2f3812 */ /* 0x000fe400078efcff */
[----:B------:R-:W-:Y:S02]  /*1861c0*/  ISETP.LT.AND P1, PT, R5, UR50, !P0 ;  /* 0x0000003205007c0c */ /* 0x000fe4000c721270 */
[----:B------:R-:W-:Y:S01]  /*1861d0*/  LOP3.LUT R47, R47, 0xbfffffff, RZ, 0xc0, !PT ;  /* 0xbfffffff2f2f7812 */ /* 0x000fe200078ec0ff */
[----:B------:R-:W-:-:S03]  /*1861e0*/  ULDC UR50, c[0x0][0x228] ;  /* 0x00008a0000327ab9 */ /* 0x000fc60000000800 */
[----:B------:R-:W-:Y:S02]  /*1861f0*/  @P2 LOP3.LUT R47, R47, 0x40000000, RZ, 0xfc, !PT ;  /* 0x400000002f2f2812 */ /* 0x000fe400078efcff */
[----:B------:R-:W-:Y:S01]  /*186200*/  ISETP.GE.AND P0, PT, R51, UR29, PT ;  /* 0x0000001d33007c0c */ /* 0x000fe2000bf06270 */
[----:B------:R-:W-:Y:S01]  /*186210*/  ULDC.64 UR28, c[0x0][0x228] ;  /* 0x00008a00001c7ab9 */ /* 0x000fe20000000a00 */
[----:B------:R-:W4:Y:S01]  /*186220*/  LDL.LU R51, [R1+0x6974] ;  /* 0x0069740001337983 */ /* 0x000f220000300800 */
[----:B------:R-:W-:-:S04]  /*186230*/  LOP3.LUT R47, R47, 0xdfffffff, RZ, 0xc0, !PT ;  /* 0xdfffffff2f2f7812 */ /* 0x000fc800078ec0ff */
[----:B------:R-:W-:Y:S02]  /*186240*/  @P1 LOP3.LUT R47, R47, 0x20000000, RZ, 0xfc, !PT ;  /* 0x200000002f2f1812 */ /* 0x000fe400078efcff */
[----:B------:R-:W-:Y:S02]  /*186250*/  ISETP.LT.AND P1, PT, R3, UR20, !P0 ;  /* 0x0000001403007c0c */ /* 0x000fe4000c721270 */
[----:B------:R-:W-:Y:S02]  /*186260*/  ISETP.LT.AND P3, PT, R2, UR22, !P0 ;  /* 0x0000001602007c0c */ /* 0x000fe4000c761270 */
[----:B------:R-:W-:Y:S02]  /*186270*/  ISETP.LT.AND P2, PT, R6, UR16, !P0 ;  /* 0x0000001006007c0c */ /* 0x000fe4000c741270 */
[----:B------:R-:W-:Y:S01]  /*186280*/  LOP3.LUT R47, R47, 0xefffffff, RZ, 0xc0, !PT ;  /* 0xefffffff2f2f7812 */ /* 0x000fe200078ec0ff */
[----:B------:R-:W-:Y:S01]  /*186290*/  ULDC.64 UR22, c[0x0][0x228] ;  /* 0x00008a0000167ab9 */ /* 0x000fe20000000a00 */
[----:B------:R-:W-:-:S05]  /*1862a0*/  ULDC UR20, c[0x0][0x228] ;  /* 0x00008a0000147ab9 */ /* 0x000fca0000000800 */
[----:B------:R-:W-:-:S04]  /*1862b0*/  @P1 LOP3.LUT R47, R47, 0x10000000, RZ, 0xfc, !PT ;  /* 0x100000002f2f1812 */ /* 0x000fc800078efcff */
[----:B------:R-:W-:Y:S02]  /*1862c0*/  LOP3.LUT R47, R47, 0xf7ffffff, RZ, 0xc0, !PT ;  /* 0xf7ffffff2f2f7812 */ /* 0x000fe400078ec0ff */
[----:B------:R-:W-:Y:S02]  /*1862d0*/  ISETP.LT.AND P1, PT, R5, UR17, !P0 ;  /* 0x0000001105007c0c */ /* 0x000fe4000c721270 */
[----:B------:R-:W-:Y:S01]  /*1862e0*/  @P3 LOP3.LUT R47, R47, 0x8000000, RZ, 0xfc, !PT ;  /* 0x080000002f2f3812 */ /* 0x000fe200078efcff */
[----:B------:R-:W-:-:S03]  /*1862f0*/  ULDC.64 UR16, c[0x0][0x228] ;  /* 0x00008a0000107ab9 */ /* 0x000fc60000000a00 */
[----:B------:R-:W-:-:S04]  /*186300*/  LOP3.LUT R47, R47, 0xfbffffff, RZ, 0xc0, !PT ;  /* 0xfbffffff2f2f7812 */ /* 0x000fc800078ec0ff */
[----:B------:R-:W-:Y:S02]  /*186310*/  @P2 LOP3.LUT R47, R47, 0x4000000, RZ, 0xfc, !PT ;  /* 0x040000002f2f2812 */ /* 0x000fe400078efcff */
[----:B------:R-:W-:Y:S02]  /*186320*/  ISETP.GE.AND P0, PT, R50, UR27, PT ;  /* 0x0000001b32007c0c */ /* 0x000fe4000bf06270 */
[----:B--2---:R-:W-:Y:S01]  /*186330*/  LOP3.LUT R48, R48, 0x7fffffff, RZ, 0xc0, !PT ;  /* 0x7fffffff30307812 */ /* 0x004fe200078ec0ff */
[----:B------:R-:W-:Y:S01]  /*186340*/  ULDC.64 UR26, c[0x0][0x228] ;  /* 0x00008a00001a7ab9 */ /* 0x000fe20000000a00 */
[----:B------:R-:W-:Y:S01]  /*186350*/  LOP3.LUT R47, R47, 0xfdffffff, RZ, 0xc0, !PT ;  /* 0xfdffffff2f2f7812 */ /* 0x000fe200078ec0ff */
[----:B------:R-:W2:Y:S03]  /*186360*/  LDL.LU R50, [R1+0x6970] ;  /* 0x0069700001327983 */ /* 0x000ea60000300800 */
[----:B------:R-:W-:-:S02]  /*186370*/  @P1 LOP3.LUT R47, R47, 0x2000000, RZ, 0xfc, !PT ;  /* 0x020000002f2f1812 */ /* 0x000fc400078efcff */
        /* <DEDUP_REMOVED lines=32> */
[----:B------:R-:W2:Y:S01]  /*186580*/  LDL.LU R32, [R1+0x6968] ;  /* 0x0069680001207983 */ /* 0x000ea20000300800 */
        /* <DEDUP_REMOVED lines=9> */
[----:B------:R-:W-:Y:S02]  /*186620*/  ISETP.LT.AND P0, PT, R5, UR15, !P0 ;  /* 0x0000000f05007c0c */ /* 0x000fe4000c701270 */
[----:B---3--:R-:W-:Y:S01]  /*186630*/  LOP3.LUT R49, R49, 0x7fffffff, RZ, 0xc0, !PT ;  /* 0x7fffffff31317812 */ /* 0x008fe200078ec0ff */
[----:B------:R-:W-:Y:S01]  /*186640*/  ULDC UR15, c[0x0][0x228] ;  /* 0x00008a00000f7ab9 */ /* 0x000fe20000000800 */
[----:B------:R-:W-:-:S04]  /*186650*/  @P2 LOP3.LUT R47, R47, 0x8000, RZ, 0xfc, !PT ;  /* 0x000080002f2f2812 */ /* 0x000fc800078efcff */
[----:B------:R-:W-:-:S04]  /*186660*/  LOP3.LUT R47, R47, 0xffffbfff, RZ, 0xc0, !PT ;  /* 0xffffbfff2f2f7812 */ /* 0x000fc800078ec0ff */
[----:B------:R-:W-:-:S04]  /*186670*/  @P1 LOP3.LUT R47, R47, 0x4000, RZ, 0xfc, !PT ;  /* 0x000040002f2f1812 */ /* 0x000fc800078efcff */
[----:B------:R-:W-:-:S04]  /*186680*/  LOP3.LUT R47, R47, 0xffffdfff, RZ, 0xc0, !PT ;  /* 0xffffdfff2f2f7812 */ /* 0x000fc800078ec0ff */
[----:B------:R-:W-:Y:S02]  /*186690*/  @P0 LOP3.LUT R47, R47, 0x2000, RZ, 0xfc, !PT ;  /* 0x000020002f2f0812 */ /* 0x000fe400078efcff */
[----:B------:R-:W-:Y:S02]  /*1866a0*/  ISETP.GE.AND P0, PT, R31, UR17, PT ;  /* 0x000000111f007c0c */ /* 0x000fe4000bf06270 */
[----:B------:R-:W-:Y:S01]  /*1866b0*/  LOP3.LUT R54, R54, 0xffffffbf, RZ, 0xc0, !PT ;  /* 0xffffffbf36367812 */ /* 0x000fe200078ec0ff */
[----:B------:R-:W-:Y:S01]  /*1866c0*/  ULDC UR17, c[0x0][0x228] ;  /* 0x00008a0000117ab9 */ /* 0x000fe20000000800 */
[----:B------:R-:W-:Y:S02]  /*1866d0*/  LOP3.LUT R47, R47, 0xffffefff, RZ, 0xc0, !PT ;  /* 0xffffefff2f2f7812 */ /* 0x000fe400078ec0ff */
[----:B------:R-:W-:Y:S02]  /*1866e0*/  ISETP.LT.AND P3, PT, R3, UR12, !P0 ;  /* 0x0000000c03007c0c */ /* 0x000fe4000c761270 */
[----:B------:R-:W-:-:S02]  /*1866f0*/  ISETP.LT.AND P2, PT, R2, UR10, !P0 ;  /* 0x0000000a02007c0c */ /* 0x000fc4000c741270 */
[----:B------:R-:W-:Y:S01]  /*186700*/  ISETP.LT.AND P1, PT, R6, UR11, !P0 ;  /* 0x0000000b06007c0c */ /* 0x000fe2000c721270 */
[----:B------:R-:W-:Y:S01]  /*186710*/  ULDC UR12, c[0x0][0x228] ;  /* 0x00008a00000c7ab9 */ /* 0x000fe20000000800 */
[----:B------:R-:W3:Y:S07]  /*186720*/  LDL.LU R31, [R1+0x6964] ;  /* 0x00696400011f7983 */ /* 0x000eee0000300800 */
        /* <DEDUP_REMOVED lines=65> */
[----:B------:R-:W-:Y:S01]  /*186b40*/  @P3 LOP3.LUT R47, R47, 0x1, RZ, 0xfc, !PT ;  /* 0x000000012f2f3812 */ /* 0x000fe200078efcff */
[----:B------:R-:W-:Y:S01]  /*186b50*/  ULDC UR11, c[0x0][0x228] ;  /* 0x00008a00000b7ab9 */ /* 0x000fe20000000800 */
[----:B------:R-:W-:Y:S02]  /*186b60*/  LOP3.LUT R48, R48, 0xefffffff, RZ, 0xc0, !PT ;  /* 0xefffffff30307812 */ /* 0x000fe400078ec0ff */
[----:B------:R-:W-:Y:S02]  /*186b70*/  ISETP.LT.AND P3, PT, R3, UR26, !P0 ;  /* 0x0000001a03007c0c */ /* 0x000fe4000c761270 */
[----:B------:R-:W-:-:S02]  /*186b80*/  ISETP.LT.AND P2, PT, R2, UR52, !P0 ;  /* 0x0000003402007c0c */ /* 0x000fc4000c741270 */
[----:B------:R-:W-:Y:S01]  /*186b90*/  ISETP.LT.AND P1, PT, R6, UR47, !P0 ;  /* 0x0000002f06007c0c */ /* 0x000fe2000c721270 */
[----:B------:R-:W3:Y:S08]  /*186ba0*/  LDL.LU R27, [R1+0x6954] ;  /* 0x00695400011b7983 */ /* 0x000ef00000300800 */
        /* <DEDUP_REMOVED lines=112> */
[----:B------:R-:W-:Y:S01]  /*1872b0*/  LOP3.LUT P1, RZ, R57, 0x1000000, RZ, 0xc0, !PT ;  /* 0x0100000039ff7812 */ /* 0x000fe2000782c0ff */
[----:B------:R-:W-:Y:S01]  /*1872c0*/  ULDC.64 UR32, c[0x0][0x228] ;  /* 0x00008a0000207ab9 */ /* 0x000fe20000000a00 */
[----:B------:R-:W-:Y:S02]  /*1872d0*/  LOP3.LUT R48, R48, 0xfffffffe, RZ, 0xc0, !PT ;  /* 0xfffffffe30307812 */ /* 0x000fe400078ec0ff */
[----:B------:R-:W-:Y:S02]  /*1872e0*/  ISETP.LT.AND P3, PT, R2, UR59, !P0 ;  /* 0x0000003b02007c0c */ /* 0x000fe4000c761270 */
[----:B------:R-:W-:-:S02]  /*1872f0*/  ISETP.LT.AND P2, PT, R6, UR60, !P0 ;  /* 0x0000003c06007c0c */ /* 0x000fc4000c741270 */
[----:B------:R-:W-:Y:S02]  /*187300*/  ISETP.LT.AND P4, PT, R3, UR22, !P0 ;  /* 0x0000001603007c0c */ /* 0x000fe4000c781270 */
[----:B------:R-:W-:Y:S01]  /*187310*/  ISETP.LT.AND P0, PT, R5, UR61, !P0 ;  /* 0x0000003d05007c0c */ /* 0x000fe2000c701270 */
[----:B------:R-:W-:Y:S01]  /*187320*/  ULDC UR59, c[0x0][0x228] ;  /* 0x00008a00003b7ab9 */ /* 0x000fe20000000800 */
[----:B------:R-:W-:Y:S01]  /*187330*/  ULDC UR60, c[0x0][0x228] ;  /* 0x00008a00003c7ab9 */ /* 0x000fe20000000800 */
[----:B------:R-:W-:Y:S01]  /*187340*/  ULDC UR61, c[0x0][0x228] ;  /* 0x00008a00003d7ab9 */ /* 0x000fe20000000800 */
[----:B------:R-:W3:Y:S03]  /*187350*/  LDL.LU R20, [R1+0x6938] ;  /* 0x0069380001147983 */ /* 0x000ee60000300800 */
[----:B------:R-:W-:-:S04]  /*187360*/  @P3 LOP3.LUT R49, R49, 0x80000000, RZ, 0xfc, !PT ;  /* 0x8000000031313812 */ /* 0x000fc800078efcff */
[----:B------:R-:W-:-:S04]  /*187370*/  LOP3.LUT R49, R49, 0xbfffffff, RZ, 0xc0, !PT ;  /* 0xbfffffff31317812 */ /* 0x000fc800078ec0ff */
[----:B------:R-:W-:-:S04]  /*187380*/  @P2 LOP3.LUT R49, R49, 0x40000000, RZ, 0xfc, !PT ;  /* 0x4000000031312812 */ /* 0x000fc800078efcff */
[----:B------:R-:W-:-:S04]  /*187390*/  LOP3.LUT R49, R49, 0xdfffffff, RZ, 0xc0, !PT ;  /* 0xdfffffff31317812 */ /* 0x000fc800078ec0ff */
[----:B------:R-:W-:Y:S02]  /*1873a0*/  @P0 LOP3.LUT R49, R49, 0x20000000, RZ, 0xfc, !PT ;  /* 0x2000000031310812 */ /* 0x000fe400078efcff */
[----:B------:R-:W-:Y:S02]  /*1873b0*/  ISETP.GE.AND P0, PT, R19, UR39, PT ;  /* 0x0000002713007c0c */ /* 0x000fe4000bf06270 */
[----:B------:R-:W-:Y:S01]  /*1873c0*/  @P4 LOP3.LUT R48, R48, 0x1, RZ, 0xfc, !PT ;  /* 0x0000000130304812 */ /* 0x000fe200078efcff */
[----:B------:R-:W-:Y:S01]  /*1873d0*/  ULDC.64 UR38, c[0x0][0x228] ;  /* 0x00008a0000267ab9 */ /* 0x000fe20000000a00 */
[----:B------:R-:W-:Y:S02]  /*1873e0*/  LOP3.LUT R49, R49, 0xefffffff, RZ, 0xc0, !PT ;  /* 0xefffffff31317812 */ /* 0x000fe400078ec0ff */
[----:B------:R-:W-:Y:S02]  /*1873f0*/  ISETP.LT.AND P4, PT, R3, UR24, !P0 ;  /* 0x0000001803007c0c */ /* 0x000fe4000c781270 */
[----:B------:R-:W-:-:S02]  /*187400*/  ISETP.LT.AND P3, PT, R2, UR59, !P0 ;  /* 0x0000003b02007c0c */ /* 0x000fc4000c761270 */
[----:B------:R-:W-:Y:S01]  /*187410*/  ISETP.LT.AND P2, PT, R6, UR60, !P0 ;  /* 0x0000003c06007c0c */ /* 0x000fe2000c741270 */
[----:B------:R-:W3:Y:S08]  /*187420*/  LDL.LU R19, [R1+0x6934] ;  /* 0x0069340001137983 */ /* 0x000ef00000300800 */
[----:B------:R-:W-:Y:S01]  /*187430*/  @P4 LOP3.LUT R49, R49, 0x10000000, RZ, 0xfc, !PT ;  /* 0x1000000031314812 */ /* 0x000fe200078efcff */
[----:B------:R-:W-:Y:S01]  /*187440*/  ULDC UR59, c[0x0][0x228] ;  /* 0x00008a00003b7ab9 */ /* 0x000fe20000000800 */
[----:B------:R-:W-:-:S02]  /*187450*/  ULDC UR60, c[0x0][0x228] ;  /* 0x00008a00003c7ab9 */ /* 0x000fc40000000800 */
        /* <DEDUP_REMOVED lines=17> */
[----:B------:R-:W-:Y:S02]  /*187570*/  @P2 LOP3.LUT R49, R49, 0x1000000, RZ, 0xfc, !PT ;  /* 0x0100000031312812 */ /* 0x000fe400078efcff */
[----:B------:R-:W-:Y:S02]  /*187580*/  ISETP.LT.AND P2, PT, R5, UR61, !P0 ;  /* 0x0000003d05007c0c */ /* 0x000fe4000c741270 */
[----:B------:R-:W-:Y:S01]  /*187590*/  ISETP.LT.AND P0, PT, R4, UR41, !P1 ;  /* 0x0000002904007c0c */ /* 0x000fe2000cf01270 */
[----:B------:R-:W-:Y:S01]  /*1875a0*/  ULDC UR61, c[0x0][0x228] ;  /* 0x00008a00003d7ab9 */ /* 0x000fe20000000800 */
[----:B------:R-:W-:-:S04]  /*1875b0*/  LOP3.LUT R49, R49, 0xff7fffff, RZ, 0xc0, !PT ;  /* 0xff7fffff31317812 */ /* 0x000fc800078ec0ff */
[----:B------:R-:W-:-:S04]  /*1875c0*/  @P4 LOP3.LUT R49, R49, 0x800000, RZ, 0xfc, !PT ;  /* 0x0080000031314812 */ /* 0x000fc800078efcff */
[----:B------:R-:W-:-:S03]  /*1875d0*/  LOP3.LUT R49, R49, 0xffbfffff, RZ, 0xc0, !PT ;  /* 0xffbfffff31317812 */ /* 0x000fc600078ec0ff */
[----:B------:R-:W-:Y:S02]  /*1875e0*/  @P0 LOP3.LUT R54, R54, 0x40, RZ, 0xfc, !PT ;  /* 0x0000004036360812 */ /* 0x000fe400078efcff */
[----:B------:R-:W-:Y:S02]  /*1875f0*/  ISETP.GE.AND P0, PT, R17, UR23, PT ;  /* 0x0000001711007c0c */ /* 0x000fe4000bf06270 */
[----:B------:R-:W-:Y:S01]  /*187600*/  @P3 LOP3.LUT R49, R49, 0x400000, RZ, 0xfc, !PT ;  /* 0x0040000031313812 */ /* 0x000fe200078efcff */
[----:B------:R-:W3:Y:S01]  /*187610*/  LDL.LU R17, [R1+0x692c] ;  /* 0x00692c0001117983 */ /* 0x000ee20000300800 */
[----:B------:R-:W-:Y:S02]  /*187620*/  LOP3.LUT R54, R54, 0x7fffffff, RZ, 0xc0, !PT ;  /* 0x7fffffff36367812 */ /* 0x000fe400078ec0ff */
[----:B------:R-:W-:Y:S02]  /*187630*/  ISETP.LT.AND P1, PT, R3, UR28, !P0 ;  /* 0x0000001c03007c0c */ /* 0x000fe4000c721270 */
[----:B------:R-:W-:-:S02]  /*187640*/  LOP3.LUT R49, R49, 0xffdfffff, RZ, 0xc0, !PT ;  /* 0xffdfffff31317812 */ /* 0x000fc400078ec0ff */
[----:B------:R-:W-:Y:S01]  /*187650*/  ISETP.LT.AND P3, PT, R2, UR59, !P0 ;  /* 0x0000003b02007c0c */ /* 0x000fe2000c761270 */
[----:B------:R-:W-:Y:S01]  /*187660*/  ULDC UR59, c[0x0][0x228] ;  /* 0x00008a00003b7ab9 */ /* 0x000fe20000000800 */
[----:B------:R-:W-:Y:S01]  /*187670*/  ULDC.64 UR22, c[0x0][0x228] ;  /* 0x00008a0000167ab9 */ /* 0x000fe20000000a00 */
        /* <DEDUP_REMOVED lines=29> */
[----:B------:R-:W-:Y:S01]  /*187850*/  LOP3.LUT R49, R49, 0xffffbfff, RZ, 0xc0, !PT ;  /* 0xffffbfff31317812 */ /* 0x000fe200078ec0ff */
[----:B------:R-:W-:-:S03]  /*187860*/  ULDC.64 UR26, c[0x0][0x228] ;  /* 0x00008a00001a7ab9 */ /* 0x000fc60000000a00 */
[----:B------:R-:W-:Y:S02]  /*187870*/  @P2 LOP3.LUT R49, R49, 0x4000, RZ, 0xfc, !PT ;  /* 0x0000400031312812 */ /* 0x000fe400078efcff */
[----:B------:R-:W-:Y:S02]  /*187880*/  ISETP.LT.AND P2, PT, R3, UR32, !P0 ;  /* 0x0000002003007c0c */ /* 0x000fe4000c741270 */
        /* <DEDUP_REMOVED lines=10> */
[----:B------:R-:W-:Y:S02]  /*187930*/  @P3 LOP3.LUT R49, R49, 0x800, RZ, 0xfc, !PT ;  /* 0x0000080031313812 */ /* 0x000fe400078efcff */
[----:B------:R-:W-:Y:S01]  /*187940*/  ISETP.GE.AND P0, PT, R14, UR29, PT ;  /* 0x0000001d0e007c0c */ /* 0x000fe2000bf06270 */
[----:B------:R-:W-:Y:S01]  /*187950*/  ULDC.64 UR28, c[0x0][0x228] ;  /* 0x00008a00001c7ab9 */ /* 0x000fe20000000a00 */
[----:B------:R-:W3:Y:S01]  /*187960*/  LDL.LU R14, [R1+0x6920] ;  /* 0x00692000010e7983 */ /* 0x000ee20000300800 */
[----:B------:R-:W-:Y:S01]  /*187970*/  LOP3.LUT R49, R49, 0xfffffbff, RZ, 0xc0, !PT ;  /* 0xfffffbff31317812 */ /* 0x000fe200078ec0ff */
[----:B------:R-:W-:-:S03]  /*187980*/  ULDC UR61, c[0x0][0x22c] ;  /* 0x00008b00003d7ab9 */ /* 0x000fc60000000800 */
        /* <DEDUP_REMOVED lines=37> */
[----:B------:R-:W-:Y:S01]  /*187be0*/  ULDC UR50, c[0x0][0x22c] ;  /* 0x00008b0000327ab9 */ /* 0x000fe20000000800 */
[----:B------:R-:W-:-:S02]  /*187bf0*/  @P1 LOP3.LUT R49, R49, 0x4, RZ, 0xfc, !PT ;  /* 0x0000000431311812 */ /* 0x000fc400078efcff */
[----:B------:R-:W-:Y:S01]  /*187c00*/  ISETP.LT.AND P1, PT, R3, UR38, !P0 ;  /* 0x0000002603007c0c */ /* 0x000fe2000c721270 */
[----:B------:R-:W-:Y:S01]  /*187c10*/  ULDC UR38, c[0x0][0x22c] ;  /* 0x00008b0000267ab9 */ /* 0x000fe20000000800 */
[----:B------:R-:W-:-:S04]  /*187c20*/  LOP3.LUT R49, R49, 0xfffffffd, RZ, 0xc0, !PT ;  /* 0xfffffffd31317812 */ /* 0x000fc800078ec0ff */
[----:B------:R-:W-:Y:S02]  /*187c30*/  @P2 LOP3.LUT R49, R49, 0x2, RZ, 0xfc, !PT ;  /* 0x0000000231312812 */ /* 0x000fe400078efcff */
[----:B------:R-:W-:Y:S02]  /*187c40*/  ISETP.LT.AND P2, PT, R6, UR48, !P0 ;  /* 0x0000003006007c0c */ /* 0x000fe4000c741270 */
[----:B------:R-:W-:Y:S01]  /*187c50*/  @P3 LOP3.LUT R54, R54, 0x80000000, RZ, 0xfc, !PT ;  /* 0x8000000036363812 */ /* 0x000fe200078efcff */
[----:B------:R-:W-:Y:S01]  /*187c60*/  ULDC UR48, c[0x0][0x22c] ;  /* 0x00008b0000307ab9 */ /* 0x000fe20000000800 */
[----:B------:R-:W-:Y:S02]  /*187c70*/  LOP3.LUT R49, R49, 0xfffffffe, RZ, 0xc0, !PT ;  /* 0xfffffffe31317812 */ /* 0x000fe400078ec0ff */
[----:B------:R-:W-:Y:S02]  /*187c80*/  LOP3.LUT R54, R54, 0xbfffffff, RZ, 0xc0, !PT ;  /* 0xbfffffff36367812 */ /* 0x000fe400078ec0ff */
[----:B------:R-:W-:-:S02]  /*187c90*/  @P1 LOP3.LUT R49, R49, 0x1, RZ, 0xfc, !PT ;  /* 0x0000000131311812 */ /* 0x000fc400078efcff */
[----:B------:R-:W-:Y:S02]  /*187ca0*/  ISETP.LT.AND P1, PT, R5, UR21, !P0 ;  /* 0x0000001505007c0c */ /* 0x000fe4000c721270 */
[----:B------:R-:W-:Y:S01]  /*187cb0*/  ISETP.GE.AND P0, PT, R11, UR35, PT ;  /* 0x000000230b007c0c */ /* 0x000fe2000bf06270 */
[----:B------:R-:W-:Y:S01]  /*187cc0*/  ULDC.64 UR34, c[0x0][0x228] ;  /* 0x00008a0000227ab9 */ /* 0x000fe20000000a00 */
[----:B------:R-:W3:Y:S01]  /*187cd0*/  LDL.LU R11, [R1+0x6914] ;  /* 0x00691400010b7983 */ /* 0x000ee20000300800 */
[----:B------:R-:W-:Y:S01]  /*187ce0*/  ULDC UR21, c[0x0][0x22c] ;  /* 0x00008b0000157ab9 */ /* 0x000fe20000000800 */
[----:B------:R-:W-:Y:S02]  /*187cf0*/  @P2 LOP3.LUT R54, R54, 0x40000000, RZ, 0xfc, !PT ;  /* 0x4000000036362812 */ /* 0x000fe400078efcff */
[----:B------:R-:W-:Y:S02]  /*187d00*/  ISETP.LT.AND P2, PT, R3, UR42, !P0 ;  /* 0x0000002a03007c0c */ /* 0x000fe4000c741270 */
[----:B------:R-:W-:-:S02]  /*187d10*/  LOP3.LUT R54, R54, 0xdfffffff, RZ, 0xc0, !PT ;  /* 0xdfffffff36367812 */ /* 0x000fc400078ec0ff */
        /* <DEDUP_REMOVED lines=30> */
[----:B------:R-:W-:Y:S01]  /*187f00*/  ULDC UR15, c[0x0][0x22c] ;  /* 0x00008b00000f7ab9 */ /* 0x000fe20000000800 */
[----:B------:R-:W3:Y:S01]  /*187f10*/  LDL.LU R9, [R1+0x690c] ;  /* 0x00690c0001097983 */ /* 0x000ee20000300800 */
[----:B------:R-:W-:-:S04]  /*187f20*/  LOP3.LUT R54, R54, 0xffbfffff, RZ, 0xc0, !PT ;  /* 0xffbfffff36367812 */ /* 0x000fc800078ec0ff */
[----:B------:R-:W-:Y:S02]  /*187f30*/  @P2 LOP3.LUT R54, R54, 0x400000, RZ, 0xfc, !PT ;  /* 0x0040000036362812 */ /* 0x000fe400078efcff */
[----:B------:R-:W-:Y:S02]  /*187f40*/  ISETP.LT.AND P2, PT, R6, UR40, !P0 ;  /* 0x0000002806007c0c */ /* 0x000fe4000c741270 */
[----:B------:R-:W-:Y:S01]  /*187f50*/  ISETP.LT.AND P3, PT, R3, UR46, !P0 ;  /* 0x0000002e03007c0c */ /* 0x000fe2000c761270 */
[----:B------:R-:W-:Y:S01]  /*187f60*/  ULDC.64 UR40, c[0x0][0x228] ;  /* 0x00008a0000287ab9 */ /* 0x000fe20000000a00 */
        /* <DEDUP_REMOVED lines=41> */
[----:B------:R-:W-:Y:S02]  /*188200*/  ISETP.LT.AND P1, PT, R6, UR6, !P0 ;  /* 0x0000000606007c0c */ /* 0x000fe4000c721270 */
[----:B------:R-:W3:Y:S01]  /*188210*/  LDL.LU R6, [R1+0x6900] ;  /* 0x0069000001067983 */ /* 0x000ee20000300800 */
[----:B------:R-:W-:-:S04]  /*188220*/  @P2 LOP3.LUT R54, R54, 0x1000, RZ, 0xfc, !PT ;  /* 0x0000100036362812 */ /* 0x000fc800078efcff */
[----:B------:R-:W-:-:S04]  /*188230*/  LOP3.LUT R54, R54, 0xfffff7ff, RZ, 0xc0, !PT ;  /* 0xfffff7ff36367812 */ /* 0x000fc800078ec0ff */
[----:B------:R-:W-:Y:S02]  /*188240*/  @P3 LOP3.LUT R54, R54, 0x800, RZ, 0xfc, !PT ;  /* 0x0000080036363812 */ /* 0x000fe400078efcff */
[----:B------:R-:W-:Y:S02]  /*188250*/  ISETP.LT.AND P2, PT, R5, UR52, !P0 ;  /* 0x0000003405007c0c */ /* 0x000fe4000c741270 */
[----:B------:R-:W-:Y:S01]  /*188260*/  ISETP.GE.AND P0, PT, R4, UR47, PT ;  /* 0x0000002f04007c0c */ /* 0x000fe2000bf06270 */
[----:B------:R-:W3:Y:S01]  /*188270*/  LDL.LU R5, [R1+0x68fc] ;  /* 0x0068fc0001057983 */ /* 0x000ee20000300800 */
[----:B------:R-:W-:-:S03]  /*188280*/  LOP3.LUT R54, R54, 0xfffffbff, RZ, 0xc0, !PT ;  /* 0xfffffbff36367812 */ /* 0x000fc600078ec0ff */
[----:B------:R-:W3:Y:S01]  /*188290*/  LDL.LU R4, [R1+0x68f8] ;  /* 0x0068f80001047983 */ /* 0x000ee20000300800 */
[----:B------:R-:W-:Y:S01]  /*1882a0*/  ULDC UR47, c[0x0][0x22c] ;  /* 0x00008b00002f7ab9 */ /* 0x000fe20000000800 */
[----:B------:R-:W-:Y:S01]  /*1882b0*/  ULDC UR52, c[0x0][0x22c] ;  /* 0x00008b0000347ab9 */ /* 0x000fe20000000800 */
[----:B------:R-:W-:Y:S02]  /*1882c0*/  @P1 LOP3.LUT R54, R54, 0x400, RZ, 0xfc, !PT ;  /* 0x0000040036361812 */ /* 0x000fe400078efcff */
[----:B------:R-:W-:Y:S02]  /*1882d0*/  ISETP.LT.AND P1, PT, R3, UR53, !P0 ;  /* 0x0000003503007c0c */ /* 0x000fe4000c721270 */
[----:B------:R-:W-:Y:S01]  /*1882e0*/  ISETP.LT.AND P0, PT, R2, UR54, !P0 ;  /* 0x0000003602007c0c */ /* 0x000fe2000c701270 */
[----:B------:R-:W3:Y:S04]  /*1882f0*/  LDL.LU R3, [R1+0x68f4] ;  /* 0x0068f40001037983 */ /* 0x000ee80000300800 */
[----:B------:R-:W3:Y:S04]  /*188300*/  LDL.LU R2, [R1+0x68f0] ;  /* 0x0068f00001027983 */ /* 0x000ee80000300800 */
[----:B------:R0:W-:Y:S01]  /*188310*/  STL [R1+0x69e8], R58 ;  /* 0x0069e83a01007387 */ /* 0x0001e20000100800 */
[----:B------:R-:W-:Y:S01]  /*188320*/  LOP3.LUT R54, R54, 0xfffffdff, RZ, 0xc0, !PT ;  /* 0xfffffdff36367812 */ /* 0x000fe200078ec0ff */
[----:B------:R-:W-:Y:S01]  /*188330*/  ULDC UR53, c[0x0][0x22c] ;  /* 0x00008b0000357ab9 */ /* 0x000fe20000000800 */
[----:B------:R-:W-:Y:S01]  /*188340*/  ULDC UR54, c[0x0][0x22c] ;  /* 0x00008b0000367ab9 */ /* 0x000fe20000000800 */
[----:B0-----:R-:W3:Y:S04]  /*188350*/  LDL.LU R58, [R1+0x184] ;  /* 0x00018400013a7983 */ /* 0x001ee80000300800 */
[----:B------:R0:W-:Y:S04]  /*188360*/  STL [R1+0x69e4], R59 ;  /* 0x0069e43b01007387 */ /* 0x0001e80000100800 */
        /* <DEDUP_REMOVED lines=9> */
[----:B----4-:R0:W-:Y:S04]  /*188400*/  STL [R1+0x69c4], R51 ;  /* 0x0069c43301007387 */ /* 0x0101e80000100800 */
[----:B0-----:R-:W4:Y:S04]  /*188410*/  LDL.LU R51, [R1+0x2418] ;  /* 0x0024180001337983 */ /* 0x001f280000300800 */
[----:B--2---:R0:W-:Y:S04]  /*188420*/  STL [R1+0x69c0], R50 ;  /* 0x0069c03201007387 */ /* 0x0041e80000100800 */
[----:B0-----:R-:W2:Y:S04]  /*188430*/  LDL.LU R50, [R1+0x18c] ;  /* 0x00018c0001327983 */ /* 0x001ea80000300800 */
[----:B------:R-:W-:Y:S04]  /*188440*/  STL [R1+0x69bc], R56 ;  /* 0x0069bc3801007387 */ /* 0x000fe80000100800 */
[----:B------:R-:W-:Y:S04]  /*188450*/  STL [R1+0x69b8], R55 ;  /* 0x0069b83701007387 */ /* 0x000fe80000100800 */
[----:B------:R-:W-:Y:S04]  /*188460*/  STL [R1+0x69b4], R49 ;  /* 0x0069b43101007387 */ /* 0x000fe80000100800 */
[----:B------:R-:W-:Y:S04]  /*188470*/  STL [R1+0x69b0], R48 ;  /* 0x0069b03001007387 */ /* 0x000fe80000100800 */
[----:B------:R0:W-:Y:S04]  /*188480*/  STL [R1+0x69ac], R47 ;  /* 0x0069ac2f01007387 */ /* 0x0001e80000100800 */
[----:B0-----:R-:W2:Y:S04]  /*188490*/  LDL.LU R47, [R1+0x2fc] ;  /* 0x0002fc00012f7983 */ /* 0x001ea80000300800 */
[----:B------:R0:W-:Y:S04]  /*1884a0*/  STL [R1+0x69a8], R46 ;  /* 0x0069a82e01007387 */ /* 0x0001e80000100800 */
[----:B0-----:R-:W4:Y:S04]  /*1884b0*/  LDL.LU R46, [R1+0x2f8] ;  /* 0x0002f800012e7983 */ /* 0x001f280000300800 */
[----:B------:R0:W-:Y:S04]  /*1884c0*/  STL [R1+0x69a4], R45 ;  /* 0x0069a42d01007387 */ /* 0x0001e80000100800 */
[----:B0-----:R-:W2:Y:S04]  /*1884d0*/  LDL.LU R45, [R1+0x2f4] ;  /* 0x0002f400012d7983 */ /* 0x001ea80000300800 */
[----:B------:R0:W-:Y:S04]  /*1884e0*/  STL [R1+0x69a0], R44 ;  /* 0x0069a02c01007387 */ /* 0x0001e80000100800 */
[----:B0-----:R-:W4:Y:S04]  /*1884f0*/  LDL.LU R44, [R1+0x2f0] ;  /* 0x0002f000012c7983 */ /* 0x001f280000300800 */
[----:B------:R-:W-:Y:S04]  /*188500*/  STL [R1+0x699c], R43 ;  /* 0x00699c2b01007387 */ /* 0x000fe80000100800 */
[----:B------:R-:W-:Y:S04]  /*188510*/  STL [R1+0x6998], R42 ;  /* 0x0069982a01007387 */ /* 0x000fe80000100800 */
[----:B------:R-:W-:Y:S04]  /*188520*/  STL [R1+0x6994], R41 ;  /* 0x0069942901007387 */ /* 0x000fe80000100800 */
        /* <DEDUP_REMOVED lines=8> */
[----:B------:R0:W-:Y:S04]  /*1885b0*/  STL [R1+0x698c], R39 ;  /* 0x00698c2701007387 */ /* 0x0001e80000100800 */
[----:B0-----:R-:W4:Y:S04]  /*1885c0*/  LDL.LU R39, [R1+0x54b0] ;  /* 0x0054b00001277983 */ /* 0x001f280000300800 */
[----:B------:R0:W-:Y:S04]  /*1885d0*/  STL [R1+0x6988], R38 ;  /* 0x0069882601007387 */ /* 0x0001e80000100800 */
[----:B0-----:R-:W4:Y:S04]  /*1885e0*/  LDL.LU R38, [R1+0x218] ;  /* 0x0002180001267983 */ /* 0x001f280000300800 */
[----:B------:R0:W-:Y:S04]  /*1885f0*/  STL [R1+0x6984], R37 ;  /* 0x0069842501007387 */ /* 0x0001e80000100800 */
[----:B0-----:R-:W4:Y:S04]  /*188600*/  LDL.LU R37, [R1+0x21c] ;  /* 0x00021c0001257983 */ /* 0x001f280000300800 */
[----:B------:R0:W-:Y:S04]  /*188610*/  STL [R1+0x6980], R36 ;  /* 0x0069802401007387 */ /* 0x0001e80000100800 */
[----:B0-----:R-:W4:Y:S01]  /*188620*/  LDL.LU R36, [R1+0x220] ;  /* 0x0002200001247983 */ /* 0x001f220000300800 */
[----:B------:R-:W0:Y:S03]  /*188630*/  S2R R55, SR_TID.X ;  /* 0x0000000000377919 */ /* 0x000e260000002100 */
[----:B------:R-:W-:Y:S04]  /*188640*/  STL [R1+0x697c], R35 ;  /* 0x00697c2301007387 */ /* 0x000fe80000100800 */
[----:B------:R-:W-:Y:S04]  /*188650*/  STL [R1+0x6978], R34 ;  /* 0x0069782201007387 */ /* 0x000fe80000100800 */
[----:B------:R-:W-:Y:S04]  /*188660*/  STL [R1+0x6974], R33 ;  /* 0x0069742101007387 */ /* 0x000fe80000100800 */
[----:B------:R-:W-:Y:S04]  /*188670*/  STL [R1+0x6970], R32 ;  /* 0x0069702001007387 */ /* 0x000fe80000100800 */
        /* <DEDUP_REMOVED lines=12> */
[----:B------:R-:W-:Y:S04]  /*188740*/  STL.64 [R1+0x6938], R18 ;  /* 0x0069381201007387 */ /* 0x000fe80000100a00 */
        /* <DEDUP_REMOVED lines=12> */
[----:B------:R2:W-:Y:S04]  /*188810*/  STL [R1+0x6900], R5 ;  /* 0x0069000501007387 */ /* 0x0005e80000100800 */
[----:B------:R0:W-:Y:S04]  /*188820*/  STL [R1+0x68fc], R4 ;  /* 0x0068fc0401007387 */ /* 0x0001e80000100800 */
[----:B------:R-:W-:Y:S04]  /*188830*/  STL [R1+0x68f8], R3 ;  /* 0x0068f80301007387 */ /* 0x000fe80000100800 */
[----:B------:R1:W-:Y:S04]  /*188840*/  STL [R1+0x68f4], R2 ;  /* 0x0068f40201007387 */ /* 0x0003e80000100800 */
[----:B------:R3:W-:Y:S01]  /*188850*/  STL [R1+0x68f0], R0 ;  /* 0x0068f00001007387 */ /* 0x0007e20000100800 */
[----:B--2---:R-:W-:-:S02]  /*188860*/  PRMT R5, R58, 0x5210, R45 ;  /* 0x000052103a057816 */ /* 0x004fc4000000002d */
[----:B----4-:R-:W-:Y:S02]  /*188870*/  R2UR UR6, R56 ;  /* 0x00000000380672ca */ /* 0x010fe400000e0000 */
[----:B------:R-:W2:Y:S01]  /*188880*/  LDL.LU R56, [R1+0x6dc] ;  /* 0x0006dc0001387983 */ /* 0x000ea20000300800 */
[----:B0-----:R-:W-:-:S10]  /*188890*/  PRMT R4, R59, 0x5210, R44 ;  /* 0x000052103b047816 */ /* 0x001fd4000000002c */
[----:B------:R-:W-:Y:S02]  /*1888a0*/  LEA R16, R55, UR6, 0x4 ;  /* 0x0000000637107c11 */ /* 0x000fe4000f8e20ff */
[----:B------:R-:W-:Y:S01]  /*1888b0*/  PRMT R6, R52, 0x5210, R46 ;  /* 0x0000521034067816 */ /* 0x000fe2000000002e */
[----:B------:R-:W4:Y:S01]  /*1888c0*/  LDL.LU R55, [R1+0x6d8] ;  /* 0x0006d80001377983 */ /* 0x000f220000300800 */
[----:B-1----:R-:W-:Y:S02]  /*1888d0*/  PRMT R2, R48, 0x5410, R37 ;  /* 0x0000541030027816 */ /* 0x002fe40000000025 */
[----:B---3--:R-:W-:Y:S02]  /*1888e0*/  PRMT R0, R49, 0x5410, R36 ;  /* 0x0000541031007816 */ /* 0x008fe40000000024 */
[----:B------:R-:W-:Y:S01]  /*1888f0*/  PRMT R7, R50, 0x5210, R47 ;  /* 0x0000521032077816 */ /* 0x000fe2000000002f */
[----:B------:R-:W3:Y:S04]  /*188900*/  LDL.LU R49, [R1+0x6d4] ;  /* 0x0006d40001317983 */ /* 0x000ee80000300800 */
[----:B------:R0:W-:Y:S04]  /*188910*/  STL [R1+0x86c], R0 ;  /* 0x00086c0001007387 */ /* 0x0001e80000100800 */
[----:B------:R-:W3:Y:S04]  /*188920*/  LDL.LU R48, [R1+0x6d0] ;  /* 0x0006d00001307983 */ /* 0x000ee80000300800 */
[----:B------:R-:W-:Y:S04]  /*188930*/  STL [R1+0x17b8], R2 ;  /* 0x0017b80201007387 */ /* 0x000fe80000100800 */
[----:B------:R-:W-:Y:S01]  /*188940*/  STL [R1+0x10], R16 ;  /* 0x0000101001007387 */ /* 0x000fe20000100800 */
[----:B------:R-:W-:-:S02]  /*188950*/  LOP3.LUT R3, R61, 0xffff, RZ, 0xc0, !PT ;  /* 0x0000ffff3d037812 */ /* 0x000fc400078ec0ff */
[----:B------:R-:W-:Y:S01]  /*188960*/  @P2 LOP3.LUT R54, R54, 0x200, RZ, 0xfc, !PT ;  /* 0x0000020036362812 */ /* 0x000fe200078efcff */
[----:B------:R-:W-:Y:S01]  /*188970*/  ULDC UR6, c[0x0][0x22c] ;  /* 0x00008b0000067ab9 */ /* 0x000fe20000000800 */
[----:B0-----:R-:W-:-:S05]  /*188980*/  PRMT R0, R39, 0x5410, R38 ;  /* 0x0000541027007816 */ /* 0x001fca0000000026 */
[----:B------:R-:W-:Y:S04]  /*188990*/  STL [R1+0x17bc], R0 ;  /* 0x0017bc0001007387 */ /* 0x000fe80000100800 */
[----:B------:R-:W3:Y:S04]  /*1889a0*/  LDL.LU R59, [R1+0x19c] ;  /* 0x00019c00013b7983 */ /* 0x000ee80000300800 */
[----:B------:R-:W3:Y:S04]  /*1889b0*/  LDL.LU R58, [R1+0x198] ;  /* 0x00019800013a7983 */ /* 0x000ee80000300800 */
[----:B------:R-:W-:Y:S01]  /*1889c0*/  STSM.16.M88.4 [R16], R40 ;  /* 0x0000002810007844 */ /* 0x000fe20000000200 */
[----:B------:R-:W-:-:S03]  /*1889d0*/  NOP ;  /* 0x0000000000007918 */ /* 0x000fc60000000000 */
[----:B------:R-:W0:Y:S04]  /*1889e0*/  LDS.128 R8, [R16] ;  /* 0x0000000010087984 */ /* 0x000e280000000c00 */
[----:B------:R-:W3:Y:S04]  /*1889f0*/  LDL.LU R52, [R1+0x194] ;  /* 0x0001940001347983 */ /* 0x000ee80000300800 */
[----:B------:R-:W3:Y:S01]  /*188a00*/  LDL.LU R50, [R1+0x190] ;  /* 0x0001900001327983 */ /* 0x000ee20000300800 */
[----:B------:R-:W-:-:S03]  /*188a10*/  NOP ;  /* 0x0000000000007918 */ /* 0x000fc60000000000 */
[----:B------:R1:W-:Y:S01]  /*188a20*/  STSM.16.M88.4 [R16], R4 ;  /* 0x0000000410007844 */ /* 0x0003e20000000200 */
[----:B------:R-:W-:-:S03]  /*188a30*/  NOP ;  /* 0x0000000000007918 */ /* 0x000fc60000000000 */
[----:B------:R-:W3:Y:S01]  /*188a40*/  LDS.128 R12, [R16] ;  /* 0x00000000100c7984 */ /* 0x000ee20000000c00 */
[----:B-1----:R-:W-:-:S03]  /*188a50*/  LOP3.LUT R4, R53, 0xffff, RZ, 0xc0, !PT ;  /* 0x0000ffff35047812 */ /* 0x002fc600078ec0ff */
[----:B0-----:R2:W-:Y:S04]  /*188a60*/  STL.64 [R1+0x20], R8 ;  /* 0x0000200801007387 */ /* 0x0015e80000100a00 */
[----:B------:R3:W-:Y:S04]  /*188a70*/  STL.64 [R1+0x28], R10 ;  /* 0x0000280a01007387 */ /* 0x0007e80000100a00 */
[----:B------:R-:W3:Y:S04]  /*188a80*/  LDL.LU R53, [R1+0x2580] ;  /* 0x0025800001357983 */ /* 0x000ee80000300800 */
[----:B------:R-:W3:Y:S01]  /*188a90*/  LDL.LU R61, [R1+0x257c] ;  /* 0x00257c00013d7983 */ /* 0x000ee20000300800 */
[----:B------:R-:W-:-:S02]  /*188aa0*/  LOP3.LUT R2, R60, 0xffff, RZ, 0xc0, !PT ;  /* 0x0000ffff3c027812 */ /* 0x000fc400078ec0ff */
[----:B------:R-:W-:Y:S01]  /*188ab0*/  LOP3.LUT R0, R51, 0xffff, RZ, 0xc0, !PT ;  /* 0x0000ffff33007812 */ /* 0x000fe200078ec0ff */
[----:B------:R-:W3:Y:S04]  /*188ac0*/  LDL.LU R60, [R1+0x243c] ;  /* 0x00243c00013c7983 */ /* 0x000ee80000300800 */
[----:B------:R-:W3:Y:S01]  /*188ad0*/  LDL.LU R51, [R1+0x2438] ;  /* 0x0024380001337983 */ /* 0x000ee20000300800 */
[----:B--2---:R-:W-:-:S03]  /*188ae0*/  PRMT R8, R56, 0x4210, R4 ;  /* 0x0000421038087816 */ /* 0x004fc60000000004 */
[----:B------:R-:W2:Y:S01]  /*188af0*/  LDL.LU R56, [R1+0x6ec] ;  /* 0x0006ec0001387983 */ /* 0x000ea20000300800 */
[----:B----4-:R-:W-:-:S03]  /*188b00*/  PRMT R9, R55, 0x4210, R3 ;  /* 0x0000421037097816 */ /* 0x010fc60000000003 */
[----:B------:R-:W4:Y:S01]  /*188b10*/  LDL.LU R55, [R1+0x6e8] ;  /* 0x0006e80001377983 */ /* 0x000f220000300800 */
[----:B---3--:R-:W-:-:S03]  /*188b20*/  PRMT R10, R49, 0x4210, R2 ;  /* 0x00004210310a7816 */ /* 0x008fc60000000002 */
[----:B------:R-:W3:Y:S01]  /*188b30*/  LDL.LU R49, [R1+0x6e4] ;  /* 0x0006e40001317983 */ /* 0x000ee20000300800 */
[----:B------:R-:W-:-:S03]  /*188b40*/  PRMT R11, R48, 0x4210, R0 ;  /* 0x00004210300b7816 */ /* 0x000fc60000000000 */
[----:B------:R-:W3:Y:S04]  /*188b50*/  LDL.LU R48, [R1+0x6e0] ;  /* 0x0006e00001307983 */ /* 0x000ee80000300800 */
[----:B------:R-:W-:Y:S04]  /*188b60*/  STL.64 [R1+0x70], R12 ;  /* 0x0000700c01007387 */ /* 0x000fe80000100a00 */
[----:B------:R-:W-:Y:S01]  /*188b70*/  STL.64 [R1+0x78], R14 ;  /* 0x0000780e01007387 */ /* 0x000fe20000100a00 */
[----:B------:R-:W-:Y:S01]  /*188b80*/  NOP ;  /* 0x0000000000007918 */ /* 0x000fe20000000000 */
[----:B------:R-:W-:-:S02]  /*188b90*/  PRMT R4, R59, 0x5210, R4 ;  /* 0x000052103b047816 */ /* 0x000fc40000000004 */
[----:B------:R-:W-:Y:S01]  /*188ba0*/  PRMT R5, R58, 0x5210, R3 ;  /* 0x000052103a057816 */ /* 0x000fe20000000003 */
[----:B------:R-:W3:Y:S04]  /*188bb0*/  LDL.LU R59, [R1+0x1ac] ;  /* 0x0001ac00013b7983 */ /* 0x000ee80000300800 */
[----:B------:R-:W3:Y:S04]  /*188bc0*/  LDL.LU R58, [R1+0x1a8] ;  /* 0x0001a800013a7983 */ /* 0x000ee80000300800 */
[----:B------:R-:W-:Y:S01]  /*188bd0*/  STSM.16.M88.4 [R16], R8 ;  /* 0x0000000810007844 */ /* 0x000fe20000000200 */
[----:B------:R-:W-:-:S03]  /*188be0*/  NOP ;  /* 0x0000000000007918 */ /* 0x000fc60000000000 */
[----:B------:R-:W0:Y:S01]  /*188bf0*/  LDS.128 R8, [R16] ;  /* 0x0000000010087984 */ /* 0x000e220000000c00 */
[----:B------:R-:W-:-:S03]  /*188c00*/  PRMT R6, R52, 0x5210, R2 ;  /* 0x0000521034067816 */ /* 0x000fc60000000002 */
[----:B------:R-:W3:Y:S01]  /*188c10*/  LDL.LU R52, [R1+0x1a4] ;  /* 0x0001a40001347983 */ /* 0x000ee20000300800 */
[----:B------:R-:W-:Y:S01]  /*188c20*/  PRMT R7, R50, 0x5210, R0 ;  /* 0x0000521032077816 */ /* 0x000fe20000000000 */
[----:B------:R-:W-:Y:S02]  /*188c30*/  NOP ;  /* 0x0000000000007918 */ /* 0x000fe40000000000 */
[----:B------:R-:W3:Y:S04]  /*188c40*/  LDL.LU R50, [R1+0x1a0] ;  /* 0x0001a00001327983 */ /* 0x000ee80000300800 */
[----:B------:R1:W-:Y:S01]  /*188c50*/  STSM.16.M88.4 [R16], R4 ;  /* 0x0000000410007844 */ /* 0x0003e20000000200 */
[----:B------:R-:W-:-:S03]  /*188c60*/  NOP ;  /* 0x0000000000007918 */ /* 0x000fc60000000000 */
[----:B------:R-:W3:Y:S04]  /*188c70*/  LDS.128 R12, [R16] ;  /* 0x00000000100c7984 */ /* 0x000ee80000000c00 */
[----:B0-----:R2:W-:Y:S04]  /*188c80*/  STL.64 [R1+0x60], R8 ;  /* 0x0000600801007387 */ /* 0x0015e80000100a00 */
[----:B------:R3:W-:Y:S01]  /*188c90*/  STL.64 [R1+0x68], R10 ;  /* 0x0000680a01007387 */ /* 0x0007e20000100a00 */
[----:B-1----:R-:W-:-:S03]  /*188ca0*/  LOP3.LUT R4, R53, 0xffff, RZ, 0xc0, !PT ;  /* 0x0000ffff35047812 */ /* 0x002fc600078ec0ff */
[----:B------:R-:W3:Y:S01]  /*188cb0*/  LDL.LU R53, [R1+0x259c] ;  /* 0x00259c0001357983 */ /* 0x000ee20000300800 */
[----:B------:R-:W-:-:S03]  /*188cc0*/  LOP3.LUT R3, R61, 0xffff, RZ, 0xc0, !PT ;  /* 0x0000ffff3d037812 */ /* 0x000fc600078ec0ff */
[----:B------:R-:W3:Y:S01]  /*188cd0*/  LDL.LU R61, [R1+0x2598] ;  /* 0x00259800013d7983 */ /* 0x000ee20000300800 */
[----:B------:R-:W-:Y:S02]  /*188ce0*/  LOP3.LUT R2, R60, 0xffff, RZ, 0xc0, !PT ;  /* 0x0000ffff3c027812 */ /* 0x000fe400078ec0ff */
        /* <DEDUP_REMOVED lines=172> */
[----:B0-----:R2:W-:Y:S04]  /*1897b0*/  STL.64 [R1+0xf0], R8 ;  /* 0x0000f00801007387 */ /* 0x0015e80000100a00 */
[----:B------:R3:W-:Y:S04]  /*1897c0*/  STL.64 [R1+0xf8], R10 ;  /* 0x0000f80a01007387 */ /* 0x0007e80000100a00 */
[----:B------:R-:W0:Y:S01]  /*1897d0*/  LDS.128 R12, [R16] ;  /* 0x00000000100c7984 */ /* 0x000e220000000c00 */
        /* <DEDUP_REMOVED lines=16> */
[----:B0-----:R-:W-:Y:S04]  /*1898e0*/  STL.64 [R1+0xe0], R12 ;  /* 0x0000e00c01007387 */ /* 0x001fe80000100a00 */
        /* <DEDUP_REMOVED lines=14> */
[----:B------:R1:W-:Y:S04]  /*1899d0*/  STSM.16.M88.4 [R16], R4 ;  /* 0x0000000410007844 */ /* 0x0003e80000000200 */
[----:B0-----:R2:W-:Y:S04]  /*1899e0*/  STL.64 [R1+0xd0], R8 ;  /* 0x0000d00801007387 */ /* 0x0015e80000100a00 */
[----:B------:R3:W-:Y:S01]  /*1899f0*/  STL.64 [R1+0xd8], R10 ;  /* 0x0000d80a01007387 */ /* 0x0007e20000100a00 */
[----:B------:R-:W-:-:S03]  /*189a00*/  NOP ;  /* 0x0000000000007918 */ /* 0x000fc60000000000 */
        /* <DEDUP_REMOVED lines=662> */
[----:B------:R-:W3:Y:S04]  /*18c370*/  LDL.LU R49, [R1+0x1b48] ;  /* 0x001b480001317983 */ /* 0x000ee80000300800 */
[----:B------:R-:W3:Y:S04]  /*18c380*/  LDL.LU R47, [R1+0x1b28] ;  /* 0x001b2800012f7983 */ /* 0x000ee80000300800 */
[----:B0-----:R-:W-:Y:S04]  /*18c390*/  STL.64 [R1+0x370], R12 ;  /* 0x0003700c01007387 */ /* 0x001fe80000100a00 */
[----:B------:R-:W-:Y:S01]  /*18c3a0*/  STL.64 [R1+0x378], R14 ;  /* 0x0003780e01007387 */ /* 0x000fe20000100a00 */
[----:B------:R-:W-:Y:S01]  /*18c3b0*/  NOP ;  /* 0x0000000000007918 */ /* 0x000fe20000000000 */
[----:B------:R-:W-:-:S02]  /*18c3c0*/  PRMT R4, R59, 0x5210, R4 ;  /* 0x000052103b047816 */ /* 0x000fc40000000004 */
[----:B------:R-:W-:Y:S01]  /*18c3d0*/  PRMT R5, R58, 0x5210, R3 ;  /* 0x000052103a057816 */ /* 0x000fe20000000003 */
[----:B------:R-:W3:Y:S04]  /*18c3e0*/  LDL.LU R59, [R1+0x3d4] ;  /* 0x0003d400013b7983 */ /* 0x000ee80000300800 */
[----:B------:R-:W3:Y:S01]  /*18c3f0*/  LDL.LU R58, [R1+0x3d0] ;  /* 0x0003d000013a7983 */ /* 0x000ee20000300800 */
[----:B------:R-:W-:-:S05]  /*18c400*/  PRMT R11, R48, 0x4210, R0 ;  /* 0x00004210300b7816 */ /* 0x000fca0000000000 */
        /* <DEDUP_REMOVED lines=24> */
[----:B------:R-:W4:Y:S04]  /*18c590*/  LDL.LU R55, [R1+0x1c0c] ;  /* 0x001c0c0001377983 */ /* 0x000f280000300800 */
[----:B------:R-:W4:Y:S01]  /*18c5a0*/  LDL.LU R48, [R1+0x1bc8] ;  /* 0x001bc80001307983 */ /* 0x000f220000300800 */
[----:B---3--:R-:W-:-:S03]  /*18c5b0*/  PRMT R10, R49, 0x4210, R2 ;  /* 0x00004210310a7816 */ /* 0x008fc60000000002 */
        /* <DEDUP_REMOVED lines=19> */
[----:B------:R-:W-:Y:S01]  /*18c6f0*/  STL.64 [R1+0x3f8], R10 ;  /* 0x0003f80a01007387 */ /* 0x000fe20000100a00 */
        /* <DEDUP_REMOVED lines=14> */
[----:B------:R-:W4:Y:S04]  /*18c7e0*/  LDL.LU R46, [R1+0x1c38] ;  /* 0x001c3800012e7983 */ /* 0x000f280000300800 */
[----:B------:R-:W4:Y:S04]  /*18c7f0*/  LDL.LU R47, [R1+0x1c28] ;  /* 0x001c2800012f7983 */ /* 0x000f280000300800 */
[----:B0-----:R-:W-:Y:S04]  /*18c800*/  STL.64 [R1+0x3e0], R12 ;  /* 0x0003e00c01007387 */ /* 0x001fe80000100a00 */
[----:B------:R-:W-:Y:S01]  /*18c810*/  STL.64 [R1+0x3e8], R14 ;  /* 0x0003e80e01007387 */ /* 0x000fe20000100a00 */
[----:B------:R-:W-:Y:S01]  /*18c820*/  NOP ;  /* 0x0000000000007918 */ /* 0x000fe20000000000 */
[----:B---3--:R-:W-:-:S02]  /*18c830*/  PRMT R4, R59, 0x5210, R4 ;  /* 0x000052103b047816 */ /* 0x008fc40000000004 */
[----:B------:R-:W-:Y:S01]  /*18c840*/  PRMT R5, R58, 0x5210, R3 ;  /* 0x000052103a057816 */ /* 0x000fe20000000003 */
[----:B------:R-:W3:Y:S04]  /*18c850*/  LDL.LU R59, [R1+0x40c] ;  /* 0x00040c00013b7983 */ /* 0x000ee80000300800 */
[----:B------:R-:W3:Y:S01]  /*18c860*/  LDL.LU R58, [R1+0x408] ;  /* 0x00040800013a7983 */ /* 0x000ee20000300800 */
[----:B------:R-:W-:Y:S02]  /*18c870*/  PRMT R10, R48, 0x4210, R2 ;  /* 0x00004210300a7816 */ /* 0x000fe40000000002 */
        /* <DEDUP_REMOVED lines=23> */
[----:B------:R-:W2:Y:S04]  /*18c9f0*/  LDL.LU R56, [R1+0x2314] ;  /* 0x0023140001387983 */ /* 0x000ea80000300800 */
[----:B------:R-:W2:Y:S04]  /*18ca00*/  LDL.LU R48, [R1+0x230c] ;  /* 0x00230c0001307983 */ /* 0x000ea80000300800 */
[----:B------:R-:W2:Y:S01]  /*18ca10*/  LDL.LU R49, [R1+0x2304] ;  /* 0x0023040001317983 */ /* 0x000ea20000300800 */
[----:B----4-:R-:W-:-:S03]  /*18ca20*/  PRMT R9, R55, 0x4210, R3 ;  /* 0x0000421037097816 */ /* 0x010fc60000000003 */
[----:B------:R-:W4:Y:S04]  /*18ca30*/  LDL.LU R55, [R1+0x2300] ;  /* 0x0023000001377983 */ /* 0x000f280000300800 */
[----:B0-----:R-:W-:Y:S04]  /*18ca40*/  STL.64 [R1+0x3c0], R12 ;  /* 0x0003c00c01007387 */ /* 0x001fe80000100a00 */
[----:B------:R-:W-:Y:S01]  /*18ca50*/  STL.64 [R1+0x3c8], R14 ;  /* 0x0003c80e01007387 */ /* 0x000fe20000100a00 */
[----:B------:R-:W-:Y:S01]  /*18ca60*/  NOP ;  /* 0x0000000000007918 */ /* 0x000fe20000000000 */
[----:B---3--:R-:W-:-:S02]  /*18ca70*/  PRMT R4, R59, 0x5210, R4 ;  /* 0x000052103b047816 */ /* 0x008fc40000000004 */
[----:B------:R-:W-:Y:S01]  /*18ca80*/  PRMT R5, R58, 0x5210, R3 ;  /* 0x000052103a057816 */ /* 0x000fe20000000003 */
[----:B------:R-:W3:Y:S04]  /*18ca90*/  LDL.LU R59, [R1+0x41c] ;  /* 0x00041c00013b7983 */ /* 0x000ee80000300800 */
[----:B------:R-:W4:Y:S01]  /*18caa0*/  LDL.LU R58, [R1+0x418] ;  /* 0x00041800013a7983 */ /* 0x000f220000300800 */
[----:B------:R-:W-:Y:S02]  /*18cab0*/  PRMT R10, R46, 0x4210, R2 ;  /* 0x000042102e0a7816 */ /* 0x000fe40000000002 */
[----:B------:R-:W-:-:S05]  /*18cac0*/  PRMT R11, R47, 0x4210, R0 ;  /* 0x000042102f0b7816 */ /* 0x000fca0000000000 */
[----:B------:R-:W-:Y:S01]  /*18cad0*/  STSM.16.M88.4 [R16], R8 ;  /* 0x0000000810007844 */ /* 0x000fe20000000200 */
[----:B------:R-:W-:-:S03]  /*18cae0*/  NOP ;  /* 0x0000000000007918 */ /* 0x000fc60000000000 */
[----:B------:R-:W0:Y:S01]  /*18caf0*/  LDS.128 R8, [R16] ;  /* 0x0000000010087984 */ /* 0x000e220000000c00 */
[----:B------:R-:W-:-:S03]  /*18cb00*/  PRMT R6, R52, 0x5210, R2 ;  /* 0x0000521034067816 */ /* 0x000fc60000000002 */
[----:B------:R-:W4:Y:S01]  /*18cb10*/  LDL.LU R52, [R1+0x414] ;  /* 0x0004140001347983 */ /* 0x000f220000300800 */
[----:B------:R-:W-:Y:S01]  /*18cb20*/  PRMT R7, R50, 0x5210, R0 ;  /* 0x0000521032077816 */ /* 0x000fe20000000000 */
[----:B------:R-:W-:Y:S02]  /*18cb30*/  NOP ;  /* 0x0000000000007918 */ /* 0x000fe40000000000 */
[----:B------:R-:W4:Y:S04]  /*18cb40*/  LDL.LU R50, [R1+0x3b8] ;  /* 0x0003b80001327983 */ /* 0x000f280000300800 */
[----:B------:R1:W-:Y:S04]  /*18cb50*/  STSM.16.M88.4 [R16], R4 ;  /* 0x0000000410007844 */ /* 0x0003e80000000200 */
[----:B0-----:R2:W-:Y:S04]  /*18cb60*/  STL.64 [R1+0x430], R8 ;  /* 0x0004300801007387 */ /* 0x0015e80000100a00 */
[----:B------:R-:W-:Y:S01]  /*18cb70*/  STL.64 [R1+0x438], R10 ;  /* 0x0004380a01007387 */ /* 0x000fe20000100a00 */
[----:B------:R-:W-:-:S03]  /*18cb80*/  NOP ;  /* 0x0000000000007918 */ /* 0x000fc60000000000 */
[----:B------:R-:W0:Y:S01]  /*18cb90*/  LDS.128 R12, [R16] ;  /* 0x00000000100c7984 */ /* 0x000e220000000c00 */
[----:B-1----:R-:W-:-:S03]  /*18cba0*/  LOP3.LUT R4, R53, 0xffff, RZ, 0xc0, !PT ;  /* 0x0000ffff35047812 */ /* 0x002fc600078ec0ff */
[----:B------:R-:W4:Y:S01]  /*18cbb0*/  LDL.LU R53, [R1+0x29a0] ;  /* 0x0029a00001357983 */ /* 0x000f220000300800 */
[----:B------:R-:W-:-:S03]  /*18cbc0*/  LOP3.LUT R3, R61, 0xffff, RZ, 0xc0, !PT ;  /* 0x0000ffff3d037812 */ /* 0x000fc600078ec0ff */
[----:B------:R-:W4:Y:S01]  /*18cbd0*/  LDL.LU R61, [R1+0x299c] ;  /* 0x00299c00013d7983 */ /* 0x000f220000300800 */
[----:B------:R-:W-:Y:S02]  /*18cbe0*/  LOP3.LUT R2, R60, 0xffff, RZ, 0xc0, !PT ;  /* 0x0000ffff3c027812 */ /* 0x000fe400078ec0ff */
[----:B------:R-:W-:Y:S01]  /*18cbf0*/  LOP3.LUT R0, R51, 0xffff, RZ, 0xc0, !PT ;  /* 0x0000ffff33007812 */ /* 0x000fe200078ec0ff */
[----:B------:R-:W4:Y:S04]  /*18cc00*/  LDL.LU R60, [R1+0x2680] ;  /* 0x00268000013c7983 */ /* 0x000f280000300800 */
[----:B------:R-:W4:Y:S01]  /*18cc10*/  LDL.LU R51, [R1+0x267c] ;  /* 0x00267c0001337983 */ /* 0x000f220000300800 */
[----:B--2---:R-:W-:-:S03]  /*18cc20*/  PRMT R8, R56, 0x4210, R4 ;  /* 0x0000421038087816 */ /* 0x004fc60000000004 */
[----:B------:R-:W2:Y:S04]  /*18cc30*/  LDL.LU R56, [R1+0x2588] ;  /* 0x0025880001387983 */ /* 0x000ea80000300800 */
[----:B------:R-:W2:Y:S04]  /*18cc40*/  LDL.LU R45, [R1+0x2558] ;  /* 0x00255800012d7983 */ /* 0x000ea80000300800 */
[----:B------:R-:W2:Y:S04]  /*18cc50*/  LDL.LU R46, [R1+0x2544] ;  /* 0x00254400012e7983 */ /* 0x000ea80000300800 */
[----:B------:R-:W2:Y:S04]  /*18cc60*/  LDL.LU R47, [R1+0x252c] ;  /* 0x00252c00012f7983 */ /* 0x000ea80000300800 */
[----:B0-----:R-:W-:Y:S04]  /*18cc70*/  STL.64 [R1+0x420], R12 ;  /* 0x0004200c01007387 */ /* 0x001fe80000100a00 */
[----:B------:R-:W-:Y:S01]  /*18cc80*/  STL.64 [R1+0x428], R14 ;  /* 0x0004280e01007387 */ /* 0x000fe20000100a00 */
[----:B------:R-:W-:Y:S01]  /*18cc90*/  NOP ;  /* 0x0000000000007918 */ /* 0x000fe20000000000 */
[----:B---3--:R-:W-:-:S02]  /*18cca0*/  PRMT R4, R59, 0x5210, R4 ;  /* 0x000052103b047816 */ /* 0x008fc40000000004 */
[--C-:B----4-:R-:W-:Y:S01]  /*18ccb0*/  PRMT R5, R58, 0x5210, R3.reuse ;  /* 0x000052103a057816 */ /* 0x110fe20000000003 */
[----:B------:R-:W3:Y:S04]  /*18ccc0*/  LDL.LU R59, [R1+0x448] ;  /* 0x00044800013b7983 */ /* 0x000ee80000300800 */
[----:B------:R-:W4:Y:S01]  /*18ccd0*/  LDL.LU R58, [R1+0x444] ;  /* 0x00044400013a7983 */ /* 0x000f220000300800 */
[----:B------:R-:W-:Y:S02]  /*18cce0*/  PRMT R9, R48, 0x4210, R3 ;  /* 0x0000421030097816 */ /* 0x000fe40000000003 */
        /* <DEDUP_REMOVED lines=22> */
[----:B------:R-:W4:Y:S04]  /*18ce50*/  LDL.LU R51, [R1+0x2698] ;  /* 0x0026980001337983 */ /* 0x000f280000300800 */
[----:B------:R-:W4:Y:S04]  /*18ce60*/  LDL.LU R48, [R1+0x2654] ;  /* 0x0026540001307983 */ /* 0x000f280000300800 */
[----:B------:R-:W4:Y:S04]  /*18ce70*/  LDL.LU R49, [R1+0x2624] ;  /* 0x0026240001317983 */ /* 0x000f280000300800 */
[----:B------:R-:W4:Y:S01]  /*18ce80*/  LDL.LU R55, [R1+0x2600] ;  /* 0x0026000001377983 */ /* 0x000f220000300800 */
[----:B--2---:R-:W-:-:S03]  /*18ce90*/  PRMT R8, R56, 0x4210, R4 ;  /* 0x0000421038087816 */ /* 0x004fc60000000004 */
        /* <DEDUP_REMOVED lines=15> */
[----:B------:R-:W2:Y:S01]  /*18cf90*/  LDL.LU R52, [R1+0x450] ;  /* 0x0004500001347983 */ /* 0x000ea20000300800 */
[----:B------:R-:W-:Y:S01]  /*18cfa0*/  PRMT R7, R50, 0x5210, R0 ;  /* 0x0000521032077816 */ /* 0x000fe20000000000 */
[----:B------:R-:W-:Y:S02]  /*18cfb0*/  NOP ;  /* 0x0000000000007918 */ /* 0x000fe40000000000 */
[----:B------:R-:W2:Y:S04]  /*18cfc0*/  LDL.LU R50, [R1+0x458] ;  /* 0x0004580001327983 */ /* 0x000ea80000300800 */
[----:B------:R1:W-:Y:S04]  /*18cfd0*/  STSM.16.M88.4 [R16], R4 ;  /* 0x0000000410007844 */ /* 0x0003e80000000200 */
[----:B0-----:R0:W-:Y:S04]  /*18cfe0*/  STL.64 [R1+0x490], R8 ;  /* 0x0004900801007387 */ /* 0x0011e80000100a00 */
[----:B------:R-:W-:Y:S01]  /*18cff0*/  STL.64 [R1+0x498], R10 ;  /* 0x0004980a01007387 */ /* 0x000fe20000100a00 */
[----:B------:R-:W-:-:S03]  /*18d000*/  NOP ;  /* 0x0000000000007918 */ /* 0x000fc60000000000 */
[----:B------:R-:W0:Y:S01]  /*18d010*/  LDS.128 R12, [R16] ;  /* 0x00000000100c7984 */ /* 0x000e220000000c00 */
[----:B-1----:R-:W-:-:S03]  /*18d020*/  LOP3.LUT R4, R53, 0xffff, RZ, 0xc0, !PT ;  /* 0x0000ffff35047812 */ /* 0x002fc600078ec0ff */
[----:B------:R-:W2:Y:S01]  /*18d030*/  LDL.LU R53, [R1+0x29b8] ;  /* 0x0029b80001357983 */ /* 0x000ea20000300800 */
[----:B------:R-:W-:-:S03]  /*18d040*/  LOP3.LUT R3, R61, 0xffff, RZ, 0xc0, !PT ;  /* 0x0000ffff3d037812 */ /* 0x000fc600078ec0ff */
[----:B------:R-:W2:Y:S01]  /*18d050*/  LDL.LU R61, [R1+0x29b4] ;  /* 0x0029b400013d7983 */ /* 0x000ea20000300800 */
[----:B------:R-:W-:Y:S02]  /*18d060*/  LOP3.LUT R2, R60, 0xffff, RZ, 0xc0, !PT ;  /* 0x0000ffff3c027812 */ /* 0x000fe400078ec0ff */
[----:B------:R-:W-:Y:S01]  /*18d070*/  LOP3.LUT R0, R51, 0xffff, RZ, 0xc0, !PT ;  /* 0x0000ffff33007812 */ /* 0x000fe200078ec0ff */
[----:B------:R-:W2:Y:S04]  /*18d080*/  LDL.LU R60, [R1+0x26b0] ;  /* 0x0026b000013c7983 */ /* 0x000ea80000300800 */
[----:B------:R-:W2:Y:S04]  /*18d090*/  LDL.LU R51, [R1+0x26ac] ;  /* 0x0026ac0001337983 */ /* 0x000ea80000300800 */
[----:B------:R-:W2:Y:S04]  /*18d0a0*/  LDL.LU R44, [R1+0x26f0] ;  /* 0x0026f000012c7983 */ /* 0x000ea80000300800 */
[----:B------:R-:W2:Y:S04]  /*18d0b0*/  LDL.LU R45, [R1+0x26d8] ;  /* 0x0026d800012d7983 */ /* 0x000ea80000300800 */
[----:B------:R-:W2:Y:S04]  /*18d0c0*/  LDL.LU R46, [R1+0x26b4] ;  /* 0x0026b400012e7983 */ /* 0x000ea80000300800 */
[----:B------:R-:W2:Y:S01]  /*18d0d0*/  LDL.LU R47, [R1+0x2684] ;  /* 0x00268400012f7983 */ /* 0x000ea20000300800 */
[----:B0-----:R-:W-:-:S03]  /*18d0e0*/  PRMT R8, R48, 0x4210, R4 ;  /* 0x0000421030087816 */ /* 0x001fc60000000004 */
[----:B------:R-:W-:Y:S04]  /*18d0f0*/  STL.64 [R1+0x480], R12 ;  /* 0x0004800c01007387 */ /* 0x000fe80000100a00 */
[----:B------:R-:W-:Y:S01]  /*18d100*/  STL.64 [R1+0x488], R14 ;  /* 0x0004880e01007387 */ /* 0x000fe20000100a00 */
[----:B------:R-:W-:Y:S01]  /*18d110*/  NOP ;  /* 0x0000000000007918 */ /* 0x000fe20000000000 */
[----:B---3--:R-:W-:Y:S02]  /*18d120*/  PRMT R4, R59, 0x5210, R4 ;  /* 0x000052103b047816 */ /* 0x008fe40000000004 */
[--C-:B----4-:R-:W-:Y:S01]  /*18d130*/  PRMT R5, R58, 0x5210, R3.reuse ;  /* 0x000052103a057816 */ /* 0x110fe20000000003 */
[----:B------:R-:W3:Y:S04]  /*18d140*/  LDL.LU R59, [R1+0x4b4] ;  /* 0x0004b400013b7983 */ /* 0x000ee80000300800 */
[----:B------:R-:W4:Y:S01]  /*18d150*/  LDL.LU R58, [R1+0x4b0] ;  /* 0x0004b000013a7983 */ /* 0x000f220000300800 */
[----:B------:R-:W-:-:S02]  /*18d160*/  PRMT R9, R49, 0x4210, R3 ;  /* 0x0000421031097816 */ /* 0x000fc40000000003 */
[----:B------:R-:W-:Y:S02]  /*18d170*/  PRMT R10, R55, 0x4210, R2 ;  /* 0x00004210370a7816 */ /* 0x000fe40000000002 */
[----:B--2---:R-:W-:-:S05]  /*18d180*/  PRMT R11, R56, 0x4210, R0 ;  /* 0x00004210380b7816 */ /* 0x004fca0000000000 */
        /* <DEDUP_REMOVED lines=17> */
[----:B------:R-:W-:-:S03]  /*18d2a0*/  LOP3.LUT R2, R60, 0xffff, RZ, 0xc0, !PT ;  /* 0x0000ffff3c027812 */ /* 0x000fc600078ec0ff */
[----:B------:R-:W2:Y:S04]  /*18d2b0*/  LDL.LU R60, [R1+0x26c8] ;  /* 0x0026c800013c7983 */ /* 0x000ea80000300800 */
[----:B------:R-:W2:Y:S04]  /*18d2c0*/  LDL.LU R48, [R1+0x26c0] ;  /* 0x0026c00001307983 */ /* 0x000ea80000300800 */
[----:B------:R-:W2:Y:S04]  /*18d2d0*/  LDL.LU R49, [R1+0x2938] ;  /* 0x0029380001317983 */ /* 0x000ea80000300800 */
[----:B------:R-:W2:Y:S01]  /*18d2e0*/  LDL.LU R55, [R1+0x2704] ;  /* 0x0027040001377983 */ /* 0x000ea20000300800 */
[----:B------:R-:W-:-:S03]  /*18d2f0*/  LOP3.LUT R0, R51, 0xffff, RZ, 0xc0, !PT ;  /* 0x0000ffff33007812 */ /* 0x000fc600078ec0ff */
        /* <DEDUP_REMOVED lines=12> */
[----:B------:R-:W-:-:S05]  /*18d3c0*/  PRMT R11, R47, 0x4210, R0 ;  /* 0x000042102f0b7816 */ /* 0x000fca0000000000 */
[----:B------:R-:W-:Y:S01]  /*18d3d0*/  STSM.16.M88.4 [R16], R8 ;  /* 0x0000000810007844 */ /* 0x000fe20000000200 */
[----:B------:R-:W-:-:S03]  /*18d3e0*/  NOP ;  /* 0x0000000000007918 */ /* 0x000fc60000000000 */
[----:B------:R-:W0:Y:S01]  /*18d3f0*/  LDS.128 R8, [R16] ;  /* 0x0000000010087984 */ /* 0x000e220000000c00 */
[----:B--2---:R-:W-:-:S03]  /*18d400*/  PRMT R6, R52, 0x5210, R2 ;  /* 0x0000521034067816 */ /* 0x004fc60000000002 */
[----:B------:R-:W2:Y:S01]  /*18d410*/  LDL.LU R52, [R1+0x4c4] ;  /* 0x0004c40001347983 */ /* 0x000ea20000300800 */
[----:B------:R-:W-:Y:S01]  /*18d420*/  PRMT R7, R50, 0x5210, R0 ;  /* 0x0000521032077816 */ /* 0x000fe20000000000 */
[----:B------:R-:W-:Y:S02]  /*18d430*/  NOP ;  /* 0x0000000000007918 */ /* 0x000fe40000000000 */
[----:B------:R-:W2:Y:S04]  /*18d440*/  LDL.LU R50, [R1+0x4a0] ;  /* 0x0004a00001327983 */ /* 0x000ea80000300800 */
[----:B------:R1:W-:Y:S04]  /*18d450*/  STSM.16.M88.4 [R16], R4 ;  /* 0x0000000410007844 */ /* 0x0003e80000000200 */
[----:B0-----:R-:W-:Y:S04]  /*18d460*/  STL.64 [R1+0x450], R8 ;  /* 0x0004500801007387 */ /* 0x001fe80000100a00 */
[----:B------:R0:W-:Y:S01]  /*18d470*/  STL.64 [R1+0x458], R10 ;  /* 0x0004580a01007387 */ /* 0x0001e20000100a00 */
        /* <DEDUP_REMOVED lines=11> */
[----:B------:R-:W2:Y:S01]  /*18d530*/  LDL.LU R45, [R1+0x29a4] ;  /* 0x0029a400012d7983 */ /* 0x000ea20000300800 */
[----:B0-----:R-:W-:-:S03]  /*18d540*/  PRMT R11, R51, 0x4210, R0 ;  /* 0x00004210330b7816 */ /* 0x001fc60000000000 */
[----:B------:R-:W2:Y:S04]  /*18d550*/  LDL.LU R46, [R1+0x2988] ;  /* 0x00298800012e7983 */ /* 0x000ea80000300800 */
[----:B------:R-:W2:Y:S01]  /*18d560*/  LDL.LU R51, [R1+0x2970] ;  /* 0x0029700001337983 */ /* 0x000ea20000300800 */
[----:B------:R-:W-:-:S03]  /*18d570*/  PRMT R8, R49, 0x4210, R4 ;  /* 0x0000421031087816 */ /* 0x000fc60000000004 */
        /* <DEDUP_REMOVED lines=8> */
[----:B------:R-:W-:-:S05]  /*18d600*/  PRMT R10, R56, 0x4210, R2 ;  /* 0x00004210380a7816 */ /* 0x000fca0000000002 */
[----:B------:R-:W-:Y:S01]  /*18d610*/  STSM.16.M88.4 [R16], R8 ;  /* 0x0000000810007844 */ /* 0x000fe20000000200 */
[----:B------:R-:W-:-:S03]  /*18d620*/  NOP ;  /* 0x0000000000007918 */ /* 0x000fc60000000000 */
[----:B------:R-:W0:Y:S01]  /*18d630*/  LDS.128 R8, [R16] ;  /* 0x0000000010087984 */ /* 0x000e220000000c00 */
[----:B--2---:R-:W-:-:S03]  /*18d640*/  PRMT R6, R52, 0x5210, R2 ;  /* 0x0000521034067816 */ /* 0x004fc60000000002 */
[----:B------:R-:W2:Y:S04]  /*18d650*/  LDL.LU R52, [R1+0x4c8] ;  /* 0x0004c80001347983 */ /* 0x000ea80000300800 */
[----:B------:R-:W2:Y:S04]  /*18d660*/  LDL.LU R47, [R1+0x4a4] ;  /* 0x0004a400012f7983 */ /* 0x000ea80000300800 */
[----:B0-----:R-:W-:Y:S04]  /*18d670*/  STL.64 [R1+0x4e0], R8 ;  /* 0x0004e00801007387 */ /* 0x001fe80000100a00 */
[----:B------:R-:W-:Y:S01]  /*18d680*/  STL.64 [R1+0x4e8], R10 ;  /* 0x0004e80a01007387 */ /* 0x000fe20000100a00 */
[----:B------:R-:W-:Y:S01]  /*18d690*/  PRMT R7, R50, 0x5210, R0 ;  /* 0x0000521032077816 */ /* 0x000fe20000000000 */
[----:B------:R-:W-:-:S04]  /*18d6a0*/  NOP ;  /* 0x0000000000007918 */ /* 0x000fc80000000000 */
[----:B------:R0:W-:Y:S01]  /*18d6b0*/  STSM.16.M88.4 [R16], R4 ;  /* 0x0000000410007844 */ /* 0x0001e20000000200 */
[----:B------:R-:W-:-:S03]  /*18d6c0*/  NOP ;  /* 0x0000000000007918 */ /* 0x000fc60000000000 */
[----:B------:R-:W1:Y:S01]  /*18d6d0*/  LDS.128 R12, [R16] ;  /* 0x00000000100c7984 */ /* 0x000e620000000c00 */
[----:B0-----:R-:W-:-:S03]  /*18d6e0*/  LOP3.LUT R4, R53, 0xffff, RZ, 0xc0, !PT ;  /* 0x0000ffff35047812 */ /* 0x001fc600078ec0ff */
[----:B------:R-:W2:Y:S01]  /*18d6f0*/  LDL.LU R53, [R1+0x51f4] ;  /* 0x0051f40001357983 */ /* 0x000ea20000300800 */
[----:B------:R-:W-:-:S03]  /*18d700*/  LOP3.LUT R3, R61, 0xffff, RZ, 0xc0, !PT ;  /* 0x0000ffff3d037812 */ /* 0x000fc600078ec0ff */
[----:B------:R-:W2:Y:S04]  /*18d710*/  LDL.LU R61, [R1+0x51f0] ;  /* 0x0051f000013d7983 */ /* 0x000ea80000300800 */
[----:B------:R-:W2:Y:S04]  /*18d720*/  LDL.LU R48, [R1+0x2708] ;  /* 0x0027080001307983 */ /* 0x000ea80000300800 */
[----:B------:R-:W2:Y:S04]  /*18d730*/  LDL.LU R49, [R1+0x26fc] ;  /* 0x0026fc0001317983 */ /* 0x000ea80000300800 */
[----:B------:R-:W2:Y:S04]  /*18d740*/  LDL.LU R55, [R1+0x50dc] ;  /* 0x0050dc0001377983 */ /* 0x000ea80000300800 */
[----:B------:R-:W2:Y:S01]  /*18d750*/  LDL.LU R56, [R1+0x50d8] ;  /* 0x0050d80001387983 */ /* 0x000ea20000300800 */
[----:B------:R-:W-:-:S03]  /*18d760*/  LOP3.LUT R2, R60, 0xffff, RZ, 0xc0, !PT ;  /* 0x0000ffff3c027812 */ /* 0x000fc600078ec0ff */
[----:B------:R-:W2:Y:S04]  /*18d770*/  LDL.LU R50, [R1+0x50d4] ;  /* 0x0050d40001327983 */ /* 0x000ea80000300800 */
[----:B------:R-:W2:Y:S01]  /*18d780*/  LDL.LU R60, [R1+0x50d0] ;  /* 0x0050d000013c7983 */ /* 0x000ea20000300800 */
[----:B------:R-:W-:-:S03]  /*18d790*/  PRMT R8, R44, 0x4210, R4 ;  /* 0x000042102c087816 */ /* 0x000fc60000000004 */
[----:B-1----:R-:W-:Y:S04]  /*18d7a0*/  STL.64 [R1+0x4d0], R12 ;  /* 0x0004d00c01007387 */ /* 0x002fe80000100a00 */
[----:B------:R-:W-:Y:S01]  /*18d7b0*/  STL.64 [R1+0x4d8], R14 ;  /* 0x0004d80e01007387 */ /* 0x000fe20000100a00 */
[----:B------:R-:W-:Y:S01]  /*18d7c0*/  LOP3.LUT R0, R43, 0xffff, RZ, 0xc0, !PT ;  /* 0x0000ffff2b007812 */ /* 0x000fe200078ec0ff */
[----:B------:R-:W-:Y:S01]  /*18d7d0*/  NOP ;  /* 0x0000000000007918 */ /* 0x000fe20000000000 */
[----:B---3--:R-:W-:Y:S02]  /*18d7e0*/  PRMT R4, R59, 0x5210, R4 ;  /* 0x000052103b047816 */ /* 0x008fe40000000004 */
[--C-:B----4-:R-:W-:Y:S01]  /*18d7f0*/  PRMT R5, R58, 0x5210, R3.reuse ;  /* 0x000052103a057816 */ /* 0x110fe20000000003 */
[----:B------:R-:W3:Y:S04]  /*18d800*/  LDL.LU R59, [R1+0x4f8] ;  /* 0x0004f800013b7983 */ /* 0x000ee80000300800 */
[----:B------:R-:W4:Y:S01]  /*18d810*/  LDL.LU R58, [R1+0x500] ;  /* 0x00050000013a7983 */ /* 0x000f220000300800 */
[----:B------:R-:W-:-:S02]  /*18d820*/  PRMT R9, R45, 0x4210, R3 ;  /* 0x000042102d097816 */ /* 0x000fc40000000003 */
[----:B------:R-:W-:Y:S02]  /*18d830*/  PRMT R10, R46, 0x4210, R2 ;  /* 0x000042102e0a7816 */ /* 0x000fe40000000002 */
[----:B------:R-:W-:Y:S02]  /*18d840*/  PRMT R11, R51, 0x4210, R0 ;  /* 0x00004210330b7816 */ /* 0x000fe40000000000 */
[----:B------:R-:W4:Y:S04]  /*18d850*/  LDL.LU R51, [R1+0x4f4] ;  /* 0x0004f40001337983 */ /* 0x000f280000300800 */
[----:B------:R-:W-:Y:S01]  /*18d860*/  STSM.16.M88.4 [R16], R8 ;  /* 0x0000000810007844 */ /* 0x000fe20000000200 */
[----:B------:R-:W-:-:S03]  /*18d870*/  NOP ;  /* 0x0000000000007918 */ /* 0x000fc60000000000 */
[----:B------:R-:W0:Y:S01]  /*18d880*/  LDS.128 R8, [R16] ;  /* 0x0000000010087984 */ /* 0x000e220000000c00 */
[----:B--2---:R-:W-:Y:S02]  /*18d890*/  PRMT R6, R52, 0x5210, R2 ;  /* 0x0000521034067816 */ /* 0x004fe40000000002 */
[----:B------:R-:W-:Y:S01]  /*18d8a0*/  PRMT R7, R47, 0x5210, R0 ;  /* 0x000052102f077816 */ /* 0x000fe20000000000 */
[----:B------:R-:W2:Y:S01]  /*18d8b0*/  LDL.LU R52, [R1+0x4fc] ;  /* 0x0004fc0001347983 */ /* 0x000ea20000300800 */
[----:B------:R-:W-:-:S03]  /*18d8c0*/  NOP ;  /* 0x0000000000007918 */ /* 0x000fc60000000000 */
[----:B------:R1:W-:Y:S01]  /*18d8d0*/  STSM.16.M88.4 [R16], R4 ;  /* 0x0000000410007844 */ /* 0x0003e20000000200 */
[----:B------:R-:W-:-:S03]  /*18d8e0*/  NOP ;  /* 0x0000000000007918 */ /* 0x000fc60000000000 */
[----:B------:R-:W1:Y:S04]  /*18d8f0*/  LDS.128 R12, [R16] ;  /* 0x00000000100c7984 */ /* 0x000e680000000c00 */
[----:B0-----:R-:W-:Y:S04]  /*18d900*/  STL.64 [R1+0x4c0], R8 ;  /* 0x0004c00801007387 */ /* 0x001fe80000100a00 */
[----:B------:R0:W-:Y:S01]  /*18d910*/  STL.64 [R1+0x4c8], R10 ;  /* 0x0004c80a01007387 */ /* 0x0001e20000100a00 */
        /* <DEDUP_REMOVED lines=22> */
[--C-:B------:R-:W-:Y:S02]  /*18da80*/  PRMT R10, R50, 0x4210, R2.reuse ;  /* 0x00004210320a7816 */ /* 0x100fe40000000002 */
[----:B------:R-:W-:Y:S01]  /*18da90*/  PRMT R6, R51, 0x5210, R2 ;  /* 0x0000521033067816 */ /* 0x000fe20000000002 */
[----:B------:R-:W4:Y:S04]  /*18daa0*/  LDL.LU R47, [R1+0x50c] ;  /* 0x00050c00012f7983 */ /* 0x000f280000300800 */
[----:B------:R-:W-:Y:S01]  /*18dab0*/  STSM.16.M88.4 [R16], R8 ;  /* 0x0000000810007844 */ /* 0x000fe20000000200 */
[----:B------:R-:W-:-:S03]  /*18dac0*/  NOP ;  /* 0x0000000000007918 */ /* 0x000fc60000000000 */
[----:B------:R-:W0:Y:S01]  /*18dad0*/  LDS.128 R8, [R16] ;  /* 0x0000000010087984 */ /* 0x000e220000000c00 */
[----:B--2---:R-:W-:Y:S01]  /*18dae0*/  PRMT R7, R52, 0x5210, R0 ;  /* 0x0000521034077816 */ /* 0x004fe20000000000 */
[----:B------:R-:W-:Y:S02]  /*18daf0*/  NOP ;  /* 0x0000000000007918 */ /* 0x000fe40000000000 */
[----:B------:R-:W2:Y:S04]  /*18db00*/  LDL.LU R52, [R1+0x4a8] ;  /* 0x0004a80001347983 */ /* 0x000ea80000300800 */
[----:B------:R1:W-:Y:S01]  /*18db10*/  STSM.16.M88.4 [R16], R4 ;  /* 0x0000000410007844 */ /* 0x0003e20000000200 */
[----:B------:R-:W-:-:S03]  /*18db20*/  NOP ;  /* 0x0000000000007918 */ /* 0x000fc60000000000 */
[----:B------:R-:W1:Y:S04]  /*18db30*/  LDS.128 R12, [R16] ;  /* 0x00000000100c7984 */ /* 0x000e680000000c00 */
[----:B0-----:R-:W-:Y:S04]  /*18db40*/  STL.64 [R1+0x530], R8 ;  /* 0x0005300801007387 */ /* 0x001fe80000100a00 */
[----:B------:R0:W-:Y:S01]  /*18db50*/  STL.64 [R1+0x538], R10 ;  /* 0x0005380a01007387 */ /* 0x0001e20000100a00 */
[----:B-1----:R-:W-:-:S03]  /*18db60*/  LOP3.LUT R4, R53, 0xffff, RZ, 0xc0, !PT ;  /* 0x0000ffff35047812 */ /* 0x002fc600078ec0ff */
[----:B------:R-:W2:Y:S04]  /*18db70*/  LDL.LU R53, [R1+0x5238] ;  /* 0x0052380001357983 */ /* 0x000ea80000300800 */
[----:B------:R-:W2:Y:S04]  /*18db80*/  LDL.LU R48, [R1+0x5234] ;  /* 0x0052340001307983 */ /* 0x000ea80000300800 */
[----:B------:R-:W2:Y:S04]  /*18db90*/  LDL.LU R49, [R1+0x276c] ;  /* 0x00276c0001317983 */ /* 0x000ea80000300800 */
[----:B------:R-:W2:Y:S04]  /*18dba0*/  LDL.LU R55, [R1+0x275c] ;  /* 0x00275c0001377983 */ /* 0x000ea80000300800 */
[----:B------:R-:W2:Y:S04]  /*18dbb0*/  LDL.LU R56, [R1+0x53a0] ;  /* 0x0053a00001387983 */ /* 0x000ea80000300800 */
[----:B------:R-:W2:Y:S01]  /*18dbc0*/  LDL.LU R50, [R1+0x5394] ;  /* 0x0053940001327983 */ /* 0x000ea20000300800 */
[----:B------:R-:W-:-:S02]  /*18dbd0*/  LOP3.LUT R0, R43, 0xffff, RZ, 0xc0, !PT ;  /* 0x0000ffff2b007812 */ /* 0x000fc400078ec0ff */
[----:B------:R-:W-:Y:S01]  /*18dbe0*/  LOP3.LUT R3, R61, 0xffff, RZ, 0xc0, !PT ;  /* 0x0000ffff3d037812 */ /* 0x000fe200078ec0ff */
[----:B------:R-:W2:Y:S04]  /*18dbf0*/  LDL.LU R51, [R1+0x5384] ;  /* 0x0053840001337983 */ /* 0x000ea80000300800 */
[----:B------:R-:W2:Y:S04]  /*18dc00*/  LDL.LU R61, [R1+0x50f0] ;  /* 0x0050f000013d7983 */ /* 0x000ea80000300800 */
[----:B------:R-:W-:Y:S01]  /*18dc10*/  STL.64 [R1+0x520], R12 ;  /* 0x0005200c01007387 */ /* 0x000fe20000100a00 */
[----:B0-----:R-:W-:-:S03]  /*18dc20*/  PRMT R11, R60, 0x4210, R0 ;  /* 0x000042103c0b7816 */ /* 0x001fc60000000000 */
[----:B------:R-:W-:Y:S01]  /*18dc30*/  STL.64 [R1+0x528], R14 ;  /* 0x0005280e01007387 */ /* 0x000fe20000100a00 */
[----:B------:R-:W-:-:S03]  /*18dc40*/  PRMT R8, R44, 0x4210, R4 ;  /* 0x000042102c087816 */ /* 0x000fc60000000004 */
[----:B------:R-:W2:Y:S01]  /*18dc50*/  LDL.LU R60, [R1+0x550] ;  /* 0x00055000013c7983 */ /* 0x000ea20000300800 */
[----:B------:R-:W-:Y:S01]  /*18dc60*/  LOP3.LUT R2, R42, 0xffff, RZ, 0xc0, !PT ;  /* 0x0000ffff2a027812 */ /* 0x000fe200078ec0ff */
        /* <DEDUP_REMOVED lines=10> */
[----:B------:R-:W-:Y:S02]  /*18dd10*/  PRMT R6, R47, 0x5210, R2 ;  /* 0x000052102f067816 */ /* 0x000fe40000000002 */
[----:B--2---:R-:W-:Y:S01]  /*18dd20*/  PRMT R7, R52, 0x5210, R0 ;  /* 0x0000521034077816 */ /* 0x004fe20000000000 */
[----:B------:R-:W-:Y:S01]  /*18dd30*/  NOP ;  /* 0x0000000000007918 */ /* 0x000fe20000000000 */
        /* <DEDUP_REMOVED lines=8> */
[----:B------:R-:W2:Y:S01]  /*18ddc0*/  LDL.LU R41, [R1+0x5258] ;  /* 0x0052580001297983 */ /* 0x000ea20000300800 */
[----:B------:R-:W-:-:S03]  /*18ddd0*/  LOP3.LUT R0, R55, 0xffff, RZ, 0xc0, !PT ;  /* 0x0000ffff37007812 */ /* 0x000fc600078ec0ff */
[----:B------:R-:W2:Y:S04]  /*18dde0*/  LDL.LU R42, [R1+0x27a8] ;  /* 0x0027a800012a7983 */ /* 0x000ea80000300800 */
[----:B------:R-:W2:Y:S04]  /*18ddf0*/  LDL.LU R43, [R1+0x279c] ;  /* 0x00279c00012b7983 */ /* 0x000ea80000300800 */
[----:B------:R-:W2:Y:S04]  /*18de00*/  LDL.LU R44, [R1+0x5408] ;  /* 0x00540800012c7983 */ /* 0x000ea80000300800 */
[----:B------:R-:W2:Y:S01]  /*18de10*/  LDL.LU R45, [R1+0x53f8] ;  /* 0x0053f800012d7983 */ /* 0x000ea20000300800 */
[----:B0-----:R-:W-:-:S03]  /*18de20*/  PRMT R11, R61, 0x4210, R0 ;  /* 0x000042103d0b7816 */ /* 0x001fc60000000000 */
[----:B------:R-:W2:Y:S01]  /*18de30*/  LDL.LU R46, [R1+0x53ec] ;  /* 0x0053ec00012e7983 */ /* 0x000ea20000300800 */
[----:B------:R-:W-:-:S03]  /*18de40*/  LOP3.LUT R3, R48, 0xffff, RZ, 0xc0, !PT ;  /* 0x0000ffff30037812 */ /* 0x000fc600078ec0ff */
[----:B------:R-:W2:Y:S01]  /*18de50*/  LDL.LU R61, [R1+0x53d4] ;  /* 0x0053d400013d7983 */ /* 0x000ea20000300800 */
[----:B------:R-:W-:Y:S02]  /*18de60*/  LOP3.LUT R2, R49, 0xffff, RZ, 0xc0, !PT ;  /* 0x0000ffff31027812 */ /* 0x000fe400078ec0ff */
[--C-:B------:R-:W-:Y:S01]  /*18de70*/  PRMT R8, R56, 0x4210, R4.reuse ;  /* 0x0000421038087816 */ /* 0x100fe20000000004 */
[----:B------:R-:W-:Y:S04]  /*18de80*/  STL.64 [R1+0x500], R12 ;  /* 0x0005000c01007387 */ /* 0x000fe80000100a00 */
[----:B------:R-:W-:Y:S01]  /*18de90*/  STL.64 [R1+0x508], R14 ;  /* 0x0005080e01007387 */ /* 0x000fe20000100a00 */
[----:B------:R-:W-:Y:S01]  /*18dea0*/  PRMT R4, R60, 0x5210, R4 ;  /* 0x000052103c047816 */ /* 0x000fe20000000004 */
[----:B------:R-:W-:-:S02]  /*18deb0*/  NOP ;  /* 0x0000000000007918 */ /* 0x000fc40000000000 */
[----:B------:R-:W2:Y:S04]  /*18dec0*/  LDL.LU R60, [R1+0x558] ;  /* 0x00055800013c7983 */ /* 0x000ea80000300800 */
[----:B------:R-:W2:Y:S01]  /*18ded0*/  LDL.LU R47, [R1+0x554] ;  /* 0x00055400012f7983 */ /* 0x000ea20000300800 */
[--C-:B---3--:R-:W-:Y:S02]  /*18dee0*/  PRMT R5, R59, 0x5210, R3.reuse ;  /* 0x000052103b057816 */ /* 0x108fe40000000003 */
[----:B----4-:R-:W-:Y:S01]  /*18def0*/  PRMT R6, R58, 0x5210, R2 ;  /* 0x000052103a067816 */ /* 0x010fe20000000002 */
[----:B------:R-:W3:Y:S04]  /*18df00*/  LDL.LU R59, [R1+0x55c] ;  /* 0x00055c00013b7983 */ /* 0x000ee80000300800 */
[----:B------:R-:W4:Y:S01]  /*18df10*/  LDL.LU R58, [R1+0x540] ;  /* 0x00054000013a7983 */ /* 0x000f220000300800 */
[----:B------:R-:W-:-:S02]  /*18df20*/  PRMT R9, R50, 0x4210, R3 ;  /* 0x0000421032097816 */ /* 0x000fc40000000003 */
[----:B------:R-:W-:-:S05]  /*18df30*/  PRMT R10, R51, 0x4210, R2 ;  /* 0x00004210330a7816 */ /* 0x000fca0000000002 */
[----:B------:R-:W-:Y:S01]  /*18df40*/  STSM.16.M88.4 [R16], R8 ;  /* 0x0000000810007844 */ /* 0x000fe20000000200 */
[----:B------:R-:W-:-:S03]  /*18df50*/  NOP ;  /* 0x0000000000007918 */ /* 0x000fc60000000000 */
[----:B------:R-:W0:Y:S01]  /*18df60*/  LDS.128 R8, [R16] ;  /* 0x0000000010087984 */ /* 0x000e220000000c00 */
[----:B--2---:R-:W-:Y:S01]  /*18df70*/  PRMT R7, R52, 0x5210, R0 ;  /* 0x0000521034077816 */ /* 0x004fe20000000000 */
[----:B------:R-:W-:-:S04]  /*18df80*/  NOP ;  /* 0x0000000000007918 */ /* 0x000fc80000000000 */
[----:B------:R1:W-:Y:S01]  /*18df90*/  STSM.16.M88.4 [R16], R4 ;  /* 0x0000000410007844 */ /* 0x0003e20000000200 */
[----:B------:R-:W-:-:S03]  /*18dfa0*/  NOP ;  /* 0x0000000000007918 */ /* 0x000fc60000000000 */
[----:B------:R-:W2:Y:S04]  /*18dfb0*/  LDS.128 R12, [R16] ;  /* 0x00000000100c7984 */ /* 0x000ea80000000c00 */
[----:B0-----:R0:W-:Y:S04]  /*18dfc0*/  STL.64 [R1+0x4f0], R8 ;  /* 0x0004f00801007387 */ /* 0x0011e80000100a00 */
        /* <DEDUP_REMOVED lines=8> */
[----:B-1----:R-:W-:-:S03]  /*18e050*/  LOP3.LUT R4, R53, 0xffff, RZ, 0xc0, !PT ;  /* 0x0000ffff35047812 */ /* 0x002fc600078ec0ff */
[----:B------:R-:W4:Y:S01]  /*18e060*/  LDL.LU R53, [R1+0x5420] ;  /* 0x0054200001357983 */ /* 0x000f220000300800 */
[----:B------:R-:W-:-:S03]  /*18e070*/  LOP3.LUT R0, R43, 0xffff, RZ, 0xc0, !PT ;  /* 0x0000ffff2b007812 */ /* 0x000fc600078ec0ff */
[----:B--2---:R-:W-:Y:S04]  /*18e080*/  STL.64 [R1+0x590], R12 ;  /* 0x0005900c01007387 */ /* 0x004fe80000100a00 */
[----:B------:R-:W-:Y:S01]  /*18e090*/  STL.64 [R1+0x598], R14 ;  /* 0x0005980e01007387 */ /* 0x000fe20000100a00 */
[----:B------:R-:W-:Y:S02]  /*18e0a0*/  LOP3.LUT R2, R42, 0xffff, RZ, 0xc0, !PT ;  /* 0x0000ffff2a027812 */ /* 0x000fe400078ec0ff */
[----:B0-----:R-:W-:Y:S02]  /*18e0b0*/  PRMT R8, R44, 0x4210, R4 ;  /* 0x000042102c087816 */ /* 0x001fe40000000004 */
[----:B------:R-:W-:Y:S02]  /*18e0c0*/  LOP3.LUT R3, R41, 0xffff, RZ, 0xc0, !PT ;  /* 0x0000ffff29037812 */ /* 0x000fe400078ec0ff */
[----:B------:R-:W-:Y:S01]  /*18e0d0*/  PRMT R11, R61, 0x4210, R0 ;  /* 0x000042103d0b7816 */ /* 0x000fe20000000000 */
[----:B------:R-:W-:Y:S01]  /*18e0e0*/  NOP ;  /* 0x0000000000007918 */ /* 0x000fe20000000000 */
[----:B------:R-:W2:Y:S01]  /*18e0f0*/  LDL.LU R61, [R1+0x564] ;  /* 0x00056400013d7983 */ /* 0x000ea20000300800 */
[----:B------:R-:W-:-:S03]  /*18e100*/  PRMT R4, R60, 0x5210, R4 ;  /* 0x000052103c047816 */ /* 0x000fc60000000004 */
[----:B------:R-:W2:Y:S01]  /*18e110*/  LDL.LU R60, [R1+0x56c] ;  /* 0x00056c00013c7983 */ /* 0x000ea20000300800 */
[----:B---3--:R-:W-:Y:S02]  /*18e120*/  PRMT R6, R59, 0x5210, R2 ;  /* 0x000052103b067816 */ /* 0x008fe40000000002 */
[----:B----4-:R-:W-:Y:S01]  /*18e130*/  PRMT R7, R58, 0x5210, R0 ;  /* 0x000052103a077816 */ /* 0x010fe20000000000 */
[----:B------:R-:W3:Y:S04]  /*18e140*/  LDL.LU R59, [R1+0x560] ;  /* 0x00056000013b7983 */ /* 0x000ee80000300800 */
[----:B------:R-:W4:Y:S01]  /*18e150*/  LDL.LU R58, [R1+0x568] ;  /* 0x00056800013a7983 */ /* 0x000f220000300800 */
[----:B------:R-:W-:Y:S02]  /*18e160*/  PRMT R9, R45, 0x4210, R3 ;  /* 0x000042102d097816 */ /* 0x000fe40000000003 */
[----:B------:R-:W-:-:S02]  /*18e170*/  PRMT R10, R46, 0x4210, R2 ;  /* 0x000042102e0a7816 */ /* 0x000fc40000000002 */
[----:B------:R-:W-:-:S03]  /*18e180*/  PRMT R5, R47, 0x5210, R3 ;  /* 0x000052102f057816 */ /* 0x000fc60000000003 */
[----:B------:R-:W-:Y:S01]  /*18e190*/  STSM.16.M88.4 [R16], R8 ;  /* 0x0000000810007844 */ /* 0x000fe20000000200 */
[----:B------:R-:W-:-:S03]  /*18e1a0*/  NOP ;  /* 0x0000000000007918 */ /* 0x000fc60000000000 */
[----:B------:R-:W0:Y:S01]  /*18e1b0*/  LDS.128 R8, [R16] ;  /* 0x0000000010087984 */ /* 0x000e220000000c00 */
[----:B------:R-:W-:-:S03]  /*18e1c0*/  NOP ;  /* 0x0000000000007918 */ /* 0x000fc60000000000 */
[----:B------:R1:W-:Y:S01]  /*18e1d0*/  STSM.16.M88.4 [R16], R4 ;  /* 0x0000000410007844 */ /* 0x0003e20000000200 */
[----:B------:R-:W-:-:S03]  /*18e1e0*/  NOP ;  /* 0x0000000000007918 */ /* 0x000fc60000000000 */
[----:B------:R-:W1:Y:S04]  /*18e1f0*/  LDS.128 R12, [R16] ;  /* 0x00000000100c7984 */ /* 0x000e680000000c00 */
[----:B0-----:R0:W-:Y:S04]  /*18e200*/  STL.64 [R1+0x580], R8 ;  /* 0x0005800801007387 */ /* 0x0011e80000100a00 */
[----:B------:R0:W-:Y:S04]  /*18e210*/  STL.64 [R1+0x588], R10 ;  /* 0x0005880a01007387 */ /* 0x0001e80000100a00 */
[----:B------:R-:W4:Y:S04]  /*18e220*/  LDL.LU R39, [R1+0x5290] ;  /* 0x0052900001277983 */ /* 0x000f280000300800 */
[----:B------:R-:W4:Y:S01]  /*18e230*/  LDL.LU R40, [R1+0x528c] ;  /* 0x00528c0001287983 */ /* 0x000f220000300800 */
[----:B-1----:R-:W-:-:S02]  /*18e240*/  LOP3.LUT R4, R48, 0xffff, RZ, 0xc0, !PT ;  /* 0x0000ffff30047812 */ /* 0x002fc400078ec0ff */
[----:B------:R-:W-:Y:S02]  /*18e250*/  LOP3.LUT R3, R49, 0xffff, RZ, 0xc0, !PT ;  /* 0x0000ffff31037812 */ /* 0x000fe400078ec0ff */
[----:B------:R-:W-:Y:S02]  /*18e260*/  LOP3.LUT R2, R55, 0xffff, RZ, 0xc0, !PT ;  /* 0x0000ffff37027812 */ /* 0x000fe400078ec0ff */
[----:B------:R-:W-:Y:S01]  /*18e270*/  LOP3.LUT R0, R56, 0xffff, RZ, 0xc0, !PT ;  /* 0x0000ffff38007812 */ /* 0x000fe200078ec0ff */
[----:B------:R-:W-:Y:S04]  /*18e280*/  STL.64 [R1+0x570], R12 ;  /* 0x0005700c01007387 */ /* 0x000fe80000100a00 */
[----:B------:R-:W-:Y:S04]  /*18e290*/  STL.64 [R1+0x578], R14 ;  /* 0x0005780e01007387 */ /* 0x000fe80000100a00 */
[----:B------:R-:W4:Y:S04]  /*18e2a0*/  LDL.LU R41, [R1+0x28f8] ;  /* 0x0028f80001297983 */ /* 0x000f280000300800 */
[----:B------:R-:W4:Y:S04]  /*18e2b0*/  LDL.LU R42, [R1+0x28ec] ;  /* 0x0028ec00012a7983 */ /* 0x000f280000300800 */
[----:B------:R-:W4:Y:S04]  /*18e2c0*/  LDL.LU R43, [R1+0x546c] ;  /* 0x00546c00012b7983 */ /* 0x000f280000300800 */
[----:B------:R-:W4:Y:S01]  /*18e2d0*/  LDL.LU R44, [R1+0x5464] ;  /* 0x00546400012c7983 */ /* 0x000f220000300800 */
[----:B0-----:R-:W-:-:S02]  /*18e2e0*/  PRMT R8, R50, 0x4210, R4 ;  /* 0x0000421032087816 */ /* 0x001fc40000000004 */
[----:B------:R-:W-:Y:S02]  /*18e2f0*/  PRMT R9, R51, 0x4210, R3 ;  /* 0x0000421033097816 */ /* 0x000fe40000000003 */
[----:B------:R-:W-:Y:S01]  /*18e300*/  PRMT R10, R52, 0x4210, R2 ;  /* 0x00004210340a7816 */ /* 0x000fe20000000002 */
[----:B------:R-:W4:Y:S04]  /*18e310*/  LDL.LU R45, [R1+0x5460] ;  /* 0x00546000012d7983 */ /* 0x000f280000300800 */
[----:B------:R-:W4:Y:S01]  /*18e320*/  LDL.LU R46, [R1+0x5454] ;  /* 0x00545400012e7983 */ /* 0x000f220000300800 */
[----:B------:R-:W-:-:S03]  /*18e330*/  NOP ;  /* 0x0000000000007918 */ /* 0x000fc60000000000 */
[----:B------:R-:W4:Y:S04]  /*18e340*/  LDL.LU R47, [R1+0x5a4] ;  /* 0x0005a400012f7983 */ /* 0x000f280000300800 */
[----:B------:R-:W4:Y:S04]  /*18e350*/  LDL.LU R48, [R1+0x5a0] ;  /* 0x0005a00001307983 */ /* 0x000f280000300800 */
[----:B------:R-:W4:Y:S04]  /*18e360*/  LDL.LU R49, [R1+0x5a8] ;  /* 0x0005a80001317983 */ /* 0x000f280000300800 */
[----:B------:R-:W4:Y:S04]  /*18e370*/  LDL.LU R55, [R1+0x544] ;  /* 0x0005440001377983 */ /* 0x000f280000300800 */
[----:B------:R-:W4:Y:S04]  /*18e380*/  LDL.LU R56, [R1+0x51fc] ;  /* 0x0051fc0001387983 */ /* 0x000f280000300800 */
[----:B------:R-:W4:Y:S04]  /*18e390*/  LDL.LU R50, [R1+0x5200] ;  /* 0x0052000001327983 */ /* 0x000f280000300800 */
[----:B------:R-:W4:Y:S01]  /*18e3a0*/  LDL.LU R51, [R1+0x5594] ;  /* 0x0055940001337983 */ /* 0x000f220000300800 */
[----:B------:R-:W-:-:S05]  /*18e3b0*/  PRMT R11, R53, 0x4210, R0 ;  /* 0x00004210350b7816 */ /* 0x000fca0000000000 */
[----:B------:R-:W-:Y:S01]  /*18e3c0*/  STSM.16.M88.4 [R16], R8 ;  /* 0x0000000810007844 */ /* 0x000fe20000000200 */
[----:B------:R-:W-:-:S03]  /*18e3d0*/  NOP ;  /* 0x0000000000007918 */ /* 0x000fc60000000000 */
[----:B------:R-:W0:Y:S01]  /*18e3e0*/  LDS.128 R8, [R16] ;  /* 0x0000000010087984 */ /* 0x000e220000000c00 */
[----:B--2---:R-:W-:Y:S02]  /*18e3f0*/  PRMT R4, R61, 0x5210, R4 ;  /* 0x000052103d047816 */ /* 0x004fe40000000004 */
[----:B------:R-:W-:Y:S01]  /*18e400*/  PRMT R5, R60, 0x5210, R3 ;  /* 0x000052103c057816 */ /* 0x000fe20000000003 */
[----:B0-----:R-:W-:Y:S04]  /*18e410*/  STL.64 [R1+0x560], R8 ;  /* 0x0005600801007387 */ /* 0x001fe80000100a00 */
[----:B------:R-:W-:Y:S04]  /*18e420*/  STL.64 [R1+0x568], R10 ;  /* 0x0005680a01007387 */ /* 0x000fe80000100a00 */
[----:B------:R-:W2:Y:S04]  /*18e430*/  LDL.LU R52, [R1+0x5ac] ;  /* 0x0005ac0001347983 */ /* 0x000ea80000300800 */
[----:B------:R-:W2:Y:S04]  /*18e440*/  LDL.LU R53, [R1+0x5210] ;  /* 0x0052100001357983 */ /* 0x000ea80000300800 */
[----:B------:R-:W2:Y:S04]  /*18e450*/  LDL.LU R61, [R1+0x5590] ;  /* 0x00559000013d7983 */ /* 0x000ea80000300800 */
[----:B------:R-:W2:Y:S01]  /*18e460*/  LDL.LU R60, [R1+0x5c0] ;  /* 0x0005c000013c7983 */ /* 0x000ea20000300800 */
[----:B---3--:R-:W-:-:S02]  /*18e470*/  PRMT R6, R59, 0x5210, R2 ;  /* 0x000052103b067816 */ /* 0x008fc40000000002 */
[----:B----4-:R-:W-:Y:S01]  /*18e480*/  PRMT R7, R58, 0x5210, R0 ;  /* 0x000052103a077816 */ /* 0x010fe20000000000 */
[----:B------:R-:W3:Y:S04]  /*18e490*/  LDL.LU R59, [R1+0x5218] ;  /* 0x00521800013b7983 */ /* 0x000ee80000300800 */
[----:B------:R-:W4:Y:S01]  /*18e4a0*/  LDL.LU R58, [R1+0x558c] ;  /* 0x00558c00013a7983 */ /* 0x000f220000300800 */
[----:B------:R-:W-:-:S03]  /*18e4b0*/  NOP ;  /* 0x0000000000007918 */ /* 0x000fc60000000000 */
[----:B------:R0:W-:Y:S01]  /*18e4c0*/  STSM.16.M88.4 [R16], R4 ;  /* 0x0000000410007844 */ /* 0x0001e20000000200 */
[----:B------:R-:W-:-:S03]  /*18e4d0*/  NOP ;  /* 0x0000000000007918 */ /* 0x000fc60000000000 */
[----:B------:R-:W1:Y:S01]  /*18e4e0*/  LDS.128 R12, [R16] ;  /* 0x00000000100c7984 */ /* 0x000e620000000c00 */
[----:B0-----:R-:W-:Y:S02]  /*18e4f0*/  LOP3.LUT R4, R39, 0xffff, RZ, 0xc0, !PT ;  /* 0x0000ffff27047812 */ /* 0x001fe400078ec0ff */
[----:B------:R-:W-:Y:S02]  /*18e500*/  LOP3.LUT R3, R40, 0xffff, RZ, 0xc0, !PT ;  /* 0x0000ffff28037812 */ /* 0x000fe400078ec0ff */
[----:B------:R-:W-:Y:S02]  /*18e510*/  LOP3.LUT R2, R41, 0xffff, RZ, 0xc0, !PT ;  /* 0x0000ffff29027812 */ /* 0x000fe400078ec0ff */
[----:B------:R-:W-:Y:S02]  /*18e520*/  LOP3.LUT R0, R42, 0xffff, RZ, 0xc0, !PT ;  /* 0x0000ffff2a007812 */ /* 0x000fe400078ec0ff */
[----:B------:R-:W-:Y:S02]  /*18e530*/  PRMT R8, R43, 0x4210, R4 ;  /* 0x000042102b087816 */ /* 0x000fe40000000004 */
[----:B------:R-:W-:-:S02]  /*18e540*/  PRMT R9, R44, 0x4210, R3 ;  /* 0x000042102c097816 */ /* 0x000fc40000000003 */
[----:B------:R-:W-:Y:S02]  /*18e550*/  PRMT R10, R45, 0x4210, R2 ;  /* 0x000042102d0a7816 */ /* 0x000fe40000000002 */
[----:B------:R-:W-:Y:S01]  /*18e560*/  PRMT R11, R46, 0x4210, R0 ;  /* 0x000042102e0b7816 */ /* 0x000fe20000000000 */
[----:B------:R-:W-:-:S04]  /*18e570*/  NOP ;  /* 0x0000000000007918 */ /* 0x000fc80000000000 */
[----:B------:R-:W-:Y:S01]  /*18e580*/  STSM.16.M88.4 [R16], R8 ;  /* 0x0000000810007844 */ /* 0x000fe20000000200 */
[----:B------:R-:W-:-:S03]  /*18e590*/  NOP ;  /* 0x0000000000007918 */ /* 0x000fc60000000000 */
[----:B------:R-:W0:Y:S01]  /*18e5a0*/  LDS.128 R8, [R16] ;  /* 0x0000000010087984 */ /* 0x000e220000000c00 */
[----:B------:R-:W-:Y:S02]  /*18e5b0*/  PRMT R7, R55, 0x5210, R0 ;  /* 0x0000521037077816 */ /* 0x000fe40000000000 */
[----:B------:R-:W-:Y:S02]  /*18e5c0*/  LOP3.LUT R0, R56, 0xffff, RZ, 0xc0, !PT ;  /* 0x0000ffff38007812 */ /* 0x000fe400078ec0ff */
[----:B------:R-:W-:Y:S02]  /*18e5d0*/  PRMT R4, R47, 0x5210, R4 ;  /* 0x000052102f047816 */ /* 0x000fe40000000004 */
[----:B------:R-:W-:Y:S02]  /*18e5e0*/  PRMT R5, R48, 0x5210, R3 ;  /* 0x0000521030057816 */ /* 0x000fe40000000003 */
[----:B------:R-:W-:Y:S01]  /*18e5f0*/  PRMT R6, R49, 0x5210, R2 ;  /* 0x0000521031067816 */ /* 0x000fe20000000002 */
[----:B-1----:R-:W-:Y:S01]  /*18e600*/  STL.64 [R1+0x550], R12 ;  /* 0x0005500c01007387 */ /* 0x002fe20000100a00 */
[----:B------:R-:W-:-:S03]  /*18e610*/  PRMT R3, R51, 0x4210, R0 ;  /* 0x0000421033037816 */ /* 0x000fc60000000000 */
[----:B------:R-:W-:Y:S01]  /*18e620*/  STL.64 [R1+0x558], R14 ;  /* 0x0005580e01007387 */ /* 0x000fe20000100a00 */
[----:B------:R-:W-:-:S03]  /*18e630*/  NOP ;  /* 0x0000000000007918 */ /* 0x000fc60000000000 */
[----:B------:R2:W-:Y:S01]  /*18e640*/  STSM.16.M88.4 [R16], R4 ;  /* 0x0000000410007844 */ /* 0x0005e20000000200 */
[----:B------:R-:W-:-:S03]  /*18e650*/  LOP3.LUT R2, R50, 0xffff, RZ, 0xc0, !PT ;  /* 0x0000ffff32027812 */ /* 0x000fc600078ec0ff */
[----:B0-----:R-:W-:Y:S04]  /*18e660*/  STL.64 [R1+0x5b0], R8 ;  /* 0x0005b00801007387 */ /* 0x001fe80000100a00 */
[----:B------:R-:W-:Y:S04]  /*18e670*/  STL.64 [R1+0x5b8], R10 ;  /* 0x0005b80a01007387 */ /* 0x000fe80000100a00 */
[----:B------:R-:W-:Y:S04]  /*18e680*/  STL [R1+0x69d0], R16 ;  /* 0x0069d01001007387 */ /* 0x000fe80000100800 */
[----:B------:R0:W-:Y:S01]  /*18e690*/  STL [R1+0x8e0], R3 ;  /* 0x0008e00301007387 */ /* 0x0001e20000100800 */
[----:B--2---:R-:W-:-:S02]  /*18e6a0*/  PRMT R4, R52, 0x5210, R0 ;  /* 0x0000521034047816 */ /* 0x004fc40000000000 */
[--C-:B0-----:R-:W-:Y:S02]  /*18e6b0*/  PRMT R3, R61, 0x4210, R2.reuse ;  /* 0x000042103d037816 */ /* 0x101fe40000000002 */
[----:B------:R-:W-:Y:S01]  /*18e6c0*/  LOP3.LUT R0, R53, 0xffff, RZ, 0xc0, !PT ;  /* 0x0000ffff35007812 */ /* 0x000fe200078ec0ff */
[----:B------:R0:W-:Y:S04]  /*18e6d0*/  STL [R1+0x860], R4 ;  /* 0x0008600401007387 */ /* 0x0001e80000100800 */
[----:B------:R4:W-:Y:S01]  /*18e6e0*/  STL [R1+0x8e4], R3 ;  /* 0x0008e40301007387 */ /* 0x0009e20000100800 */
[----:B0-----:R-:W-:-:S05]  /*18e6f0*/  PRMT R4, R60, 0x5210, R2 ;  /* 0x000052103c047816 */ /* 0x001fca0000000002 */
[----:B------:R0:W-:Y:S04]  /*18e700*/  STL [R1+0x864], R4 ;  /* 0x0008640401007387 */ /* 0x0001e80000100800 */
[----:B------:R-:W0:Y:S04]  /*18e710*/  LDL.LU R29, [R1+0x5c4] ;  /* 0x0005c400011d7983 */ /* 0x000e280000300800 */
[----:B------:R-:W2:Y:S01]  /*18e720*/  LDL.LU R30, [R1+0x273c] ;  /* 0x00273c00011e7983 */ /* 0x000ea20000300800 */
[----:B----4-:R-:W-:-:S05]  /*18e730*/  PRMT R3, R58, 0x4210, R0 ;  /* 0x000042103a037816 */ /* 0x010fca0000000000 */
[----:B------:R1:W-:Y:S04]  /*18e740*/  STL [R1+0x8d0], R3 ;  /* 0x0008d00301007387 */ /* 0x0003e80000100800 */
[----:B------:R-:W1:Y:S04]  /*18e750*/  LDL.LU R31, [R1+0x5588] ;  /* 0x00558800011f7983 */ /* 0x000e680000300800 */
        /* <DEDUP_REMOVED lines=25> */
[----:B---3--:R-:W-:-:S03]  /*18e8f0*/  LOP3.LUT R2, R59, 0xffff, RZ, 0xc0, !PT ;  /* 0x0000ffff3b027812 */ /* 0x008fc600078ec0ff */
[----:B------:R-:W3:Y:S04]  /*18e900*/  LDL.LU R60, [R1+0x27bc] ;  /* 0x0027bc00013c7983 */ /* 0x000ee80000300800 */
[----:B------:R-:W3:Y:S04]  /*18e910*/  LDL.LU R59, [R1+0x5560] ;  /* 0x00556000013b7983 */ /* 0x000ee80000300800 */
[----:B------:R-:W3:Y:S01]  /*18e920*/  LDL.LU R58, [R1+0x5ec] ;  /* 0x0005ec00013a7983 */ /* 0x000ee20000300800 */
[----:B------:R-:W-:Y:S01]  /*18e930*/  LOP3.LUT R54, R54, 0xffffff7f, RZ, 0xc0, !PT ;  /* 0xffffff7f36367812 */ /* 0x000fe200078ec0ff */
[----:B------:R-:W-:Y:S01]  /*18e940*/  NOP ;  /* 0x0000000000007918 */ /* 0x000fe20000000000 */
[----:B0-----:R-:W-:-:S02]  /*18e950*/  PRMT R4, R29, 0x5210, R0 ;  /* 0x000052101d047816 */ /* 0x001fc40000000000 */
[----:B--2---:R-:W-:-:S03]  /*18e960*/  LOP3.LUT R0, R30, 0xffff, RZ, 0xc0, !PT ;  /* 0x0000ffff1e007812 */ /* 0x004fc600078ec0ff */
[----:B------:R4:W-:Y:S01]  /*18e970*/  STL [R1+0x850], R4 ;  /* 0x0008500401007387 */ /* 0x0009e20000100800 */
[--C-:B-1----:R-:W-:Y:S02]  /*18e980*/  PRMT R3, R31, 0x4210, R2.reuse ;  /* 0x000042101f037816 */ /* 0x102fe40000000002 */
[----:B----4-:R-:W-:Y:S02]  /*18e990*/  PRMT R4, R32, 0x5210, R2 ;  /* 0x0000521020047816 */ /* 0x010fe40000000002 */
[----:B------:R-:W-:Y:S01]  /*18e9a0*/  LOP3.LUT R2, R33, 0xffff, RZ, 0xc0, !PT ;  /* 0x0000ffff21027812 */ /* 0x000fe200078ec0ff */
[----:B------:R0:W-:Y:S04]  /*18e9b0*/  STL [R1+0x8d4], R3 ;  /* 0x0008d40301007387 */ /* 0x0001e80000100800 */
[----:B------:R1:W-:Y:S01]  /*18e9c0*/  STL [R1+0x854], R4 ;  /* 0x0008540401007387 */ /* 0x0003e20000100800 */
[----:B0-----:R-:W-:-:S02]  /*18e9d0*/  PRMT R3, R34, 0x4210, R0 ;  /* 0x0000421022037816 */ /* 0x001fc40000000000 */
[----:B-1----:R-:W-:Y:S02]  /*18e9e0*/  PRMT R4, R35, 0x5210, R0 ;  /* 0x0000521023047816 */ /* 0x002fe40000000000 */
[----:B------:R-:W-:Y:S01]  /*18e9f0*/  LOP3.LUT R0, R36, 0xffff, RZ, 0xc0, !PT ;  /* 0x0000ffff24007812 */ /* 0x000fe200078ec0ff */
[----:B------:R0:W-:Y:S04]  /*18ea00*/  STL [R1+0x8d8], R3 ;  /* 0x0008d80301007387 */ /* 0x0001e80000100800 */
[----:B------:R1:W-:Y:S01]  /*18ea10*/  STL [R1+0x858], R4 ;  /* 0x0008580401007387 */ /* 0x0003e20000100800 */
[--C-:B0-----:R-:W-:Y:S02]  /*18ea20*/  PRMT R3, R37, 0x4210, R2.reuse ;  /* 0x0000421025037816 */ /* 0x101fe40000000002 */
[----:B-1----:R-:W-:-:S02]  /*18ea30*/  PRMT R4, R38, 0x5210, R2 ;  /* 0x0000521026047816 */ /* 0x002fc40000000002 */
[----:B------:R-:W-:Y:S01]  /*18ea40*/  LOP3.LUT R2, R39, 0xffff, RZ, 0xc0, !PT ;  /* 0x0000ffff27027812 */ /* 0x000fe200078ec0ff */
[----:B------:R0:W-:Y:S04]  /*18ea50*/  STL [R1+0x8c0], R3 ;  /* 0x0008c00301007387 */ /* 0x0001e80000100800 */
[----:B------:R1:W-:Y:S01]  /*18ea60*/  STL [R1+0x840], R4 ;  /* 0x0008400401007387 */ /* 0x0003e20000100800 */
[--C-:B0-----:R-:W-:Y:S02]  /*18ea70*/  PRMT R3, R40, 0x4210, R0.reuse ;  /* 0x0000421028037816 */ /* 0x101fe40000000000 */
[----:B-1----:R-:W-:Y:S02]  /*18ea80*/  PRMT R4, R41, 0x5210, R0 ;  /* 0x0000521029047816 */ /* 0x002fe40000000000 */
        /* <DEDUP_REMOVED lines=24> */
[----:B-1----:R-:W-:-:S03]  /*18ec10*/  PRMT R4, R61, 0x5210, R2 ;  /* 0x000052103d047816 */ /* 0x002fc60000000002 */
[----:B------:R3:W-:Y:S04]  /*18ec20*/  STL [R1+0x8a0], R3 ;  /* 0x0008a00301007387 */ /* 0x0007e80000100800 */
[----:B------:R-:W-:Y:S04]  /*18ec30*/  STL [R1+0x820], R4 ;  /* 0x0008200401007387 */ /* 0x000fe80000100800 */
[----:B------:R-:W2:Y:S01]  /*18ec40*/  LDL.LU R29, [R1+0x5278] ;  /* 0x00527800011d7983 */ /* 0x000ea20000300800 */
[--C-:B---3--:R-:W-:Y:S02]  /*18ec50*/  PRMT R3, R59, 0x4210, R0.reuse ;  /* 0x000042103b037816 */ /* 0x108fe40000000000 */
[----:B------:R-:W-:-:S03]  /*18ec60*/  PRMT R0, R58, 0x5210, R0 ;  /* 0x000052103a007816 */ /* 0x000fc60000000000 */
[----:B------:R-:W-:Y:S04]  /*18ec70*/  STL [R1+0x8a4], R3 ;  /* 0x0008a40301007387 */ /* 0x000fe80000100800 */
        /* <DEDUP_REMOVED lines=31> */
[----:B------:R-:W4:Y:S01]  /*18ee70*/  LDL.LU R58, [R1+0x52c8] ;  /* 0x0052c800013a7983 */ /* 0x000f220000300800 */
[----:B--2---:R-:W-:-:S02]  /*18ee80*/  LOP3.LUT R0, R29, 0xffff, RZ, 0xc0, !PT ;  /* 0x0000ffff1d007812 */ /* 0x004fc400078ec0ff */
[--C-:B---3--:R-:W-:Y:S02]  /*18ee90*/  PRMT R4, R30, 0x4210, R2.reuse ;  /* 0x000042101e047816 */ /* 0x108fe40000000002 */
[----:B----4-:R-:W-:-:S03]  /*18eea0*/  PRMT R3, R31, 0x5210, R2 ;  /* 0x000052101f037816 */ /* 0x010fc60000000002 */
[----:B------:R0:W-:Y:S01]  /*18eeb0*/  STL [R1+0x8a8], R4 ;  /* 0x0008a80401007387 */ /* 0x0001e20000100800 */
[----:B------:R-:W-:-:S03]  /*18eec0*/  LOP3.LUT R2, R32, 0xffff, RZ, 0xc0, !PT ;  /* 0x0000ffff20027812 */ /* 0x000fc600078ec0ff */
[----:B------:R1:W-:Y:S01]  /*18eed0*/  STL [R1+0x828], R3 ;  /* 0x0008280301007387 */ /* 0x0003e20000100800 */
[--C-:B0-----:R-:W-:Y:S02]  /*18eee0*/  PRMT R4, R33, 0x4210, R0.reuse ;  /* 0x0000421021047816 */ /* 0x101fe40000000000 */
[----:B-1----:R-:W-:-:S03]  /*18eef0*/  PRMT R3, R34, 0x5210, R0 ;  /* 0x0000521022037816 */ /* 0x002fc60000000000 */
        /* <DEDUP_REMOVED lines=35> */
[----:B------:R0:W-:Y:S04]  /*18f130*/  STL [R1+0x874], R4 ;  /* 0x0008740401007387 */ /* 0x0001e80000100800 */
[----:B------:R1:W-:Y:S01]  /*18f140*/  STL [R1+0x604], R3 ;  /* 0x0006040301007387 */ /* 0x0003e20000100800 */
[--C-:B0-----:R-:W-:Y:S02]  /*18f150*/  PRMT R4, R60, 0x4210, R0.reuse ;  /* 0x000042103c047816 */ /* 0x101fe40000000000 */
[----:B-1----:R-:W-:-:S03]  /*18f160*/  PRMT R3, R59, 0x5210, R0 ;  /* 0x000052103b037816 */ /* 0x002fc60000000000 */
[----:B------:R-:W-:Y:S04]  /*18f170*/  STL [R1+0x878], R4 ;  /* 0x0008780401007387 */ /* 0x000fe80000100800 */
[----:B------:R-:W2:Y:S04]  /*18f180*/  LDL.LU R29, [R1+0x5528] ;  /* 0x00552800011d7983 */ /* 0x000ea80000300800 */
[----:B------:R2:W-:Y:S04]  /*18f190*/  STL [R1+0x608], R3 ;  /* 0x0006080301007387 */ /* 0x0005e80000100800 */
        /* <DEDUP_REMOVED lines=28> */
[----:B------:R-:W4:Y:S01]  /*18f360*/  LDL.LU R60, [R1+0x658] ;  /* 0x00065800013c7983 */ /* 0x000f220000300800 */
[----:B------:R-:W-:-:S03]  /*18f370*/  LOP3.LUT R0, R58, 0xffff, RZ, 0xc0, !PT ;  /* 0x0000ffff3a007812 */ /* 0x000fc600078ec0ff */
[----:B------:R-:W4:Y:S04]  /*18f380*/  LDL.LU R59, [R1+0x294c] ;  /* 0x00294c00013b7983 */ /* 0x000f280000300800 */
[----:B------:R-:W4:Y:S01]  /*18f390*/  LDL.LU R58, [R1+0x54fc] ;  /* 0x0054fc00013a7983 */ /* 0x000f220000300800 */
[--C-:B--2---:R-:W-:Y:S02]  /*18f3a0*/  PRMT R3, R29, 0x4210, R2.reuse ;  /* 0x000042101d037816 */ /* 0x104fe40000000002 */
[----:B---3--:R-:W-:-:S03]  /*18f3b0*/  PRMT R4, R30, 0x5210, R2 ;  /* 0x000052101e047816 */ /* 0x008fc60000000002 */
[----:B------:R0:W-:Y:S01]  /*18f3c0*/  STL [R1+0x690], R3 ;  /* 0x0006900301007387 */ /* 0x0001e20000100800 */
[----:B----4-:R-:W-:-:S03]  /*18f3d0*/  LOP3.LUT R2, R31, 0xffff, RZ, 0xc0, !PT ;  /* 0x0000ffff1f027812 */ /* 0x010fc600078ec0ff */
        /* <DEDUP_REMOVED lines=44> */
[----:B------:R-:W-:Y:S04]  /*18f6a0*/  STL [R1+0x5c0], R4 ;  /* 0x0005c00401007387 */ /* 0x000fe80000100800 */
[----:B------:R-:W2:Y:S04]  /*18f6b0*/  LDL.LU R29, [R1+0x654] ;  /* 0x00065400011d7983 */ /* 0x000ea80000300800 */
[----:B------:R-:W3:Y:S01]  /*18f6c0*/  LDL.LU R30, [R1+0x5324] ;  /* 0x00532400011e7983 */ /* 0x000ee20000300800 */
[----:B0-----:R-:W-:-:S05]  /*18f6d0*/  PRMT R3, R58, 0x4210, R2 ;  /* 0x000042103a037816 */ /* 0x001fca0000000002 */
        /* <DEDUP_REMOVED lines=31> */
[----:B--2---:R-:W-:-:S02]  /*18f8d0*/  PRMT R3, R29, 0x5210, R2 ;  /* 0x000052101d037816 */ /* 0x004fc40000000002 */
[----:B---3--:R-:W-:-:S03]  /*18f8e0*/  LOP3.LUT R2, R30, 0xffff, RZ, 0xc0, !PT ;  /* 0x0000ffff1e027812 */ /* 0x008fc600078ec0ff */
[----:B------:R0:W-:Y:S01]  /*18f8f0*/  STL [R1+0x5c4], R3 ;  /* 0x0005c40301007387 */ /* 0x0001e20000100800 */
[--C-:B----4-:R-:W-:Y:S02]  /*18f900*/  PRMT R4, R31, 0x4210, R0.reuse ;  /* 0x000042101f047816 */ /* 0x110fe40000000000 */
[----:B0-----:R-:W-:Y:S02]  /*18f910*/  PRMT R3, R32, 0x5210, R0 ;  /* 0x0000521020037816 */ /* 0x001fe40000000000 */
        /* <DEDUP_REMOVED lines=23> */
[----:B------:R-:W-:Y:S02]  /*18fa90*/  PRMT R5, R55, 0x4210, R0 ;  /* 0x0000421037057816 */ /* 0x000fe40000000000 */
[----:B0-----:R-:W-:-:S02]  /*18faa0*/  PRMT R4, R47, 0x4210, R2 ;  /* 0x000042102f047816 */ /* 0x001fc40000000002 */
[----:B------:R-:W-:Y:S02]  /*18fab0*/  PRMT R2, R48, 0x5210, R2 ;  /* 0x0000521030027816 */ /* 0x000fe40000000002 */
[----:B-1----:R-:W-:Y:S01]  /*18fac0*/  LOP3.LUT R3, R49, 0xffff, RZ, 0xc0, !PT ;  /* 0x0000ffff31037812 */ /* 0x002fe200078ec0ff */
[----:B------:R0:W-:Y:S04]  /*18fad0*/  STL [R1+0x644], R4 ;  /* 0x0006440401007387 */ /* 0x0001e80000100800 */
[----:B------:R1:W-:Y:S04]  /*18fae0*/  STL [R1+0x4a4], R2 ;  /* 0x0004a40201007387 */ /* 0x0003e80000100800 */
[----:B------:R2:W-:Y:S01]  /*18faf0*/  STL [R1+0x648], R5 ;  /* 0x0006480501007387 */ /* 0x0005e20000100800 */
[----:B------:R-:W-:-:S02]  /*18fb00*/  PRMT R6, R52, 0x4210, R3 ;  /* 0x0000421034067816 */ /* 0x000fc40000000003 */
[----:B0-----:R-:W-:Y:S02]  /*18fb10*/  PRMT R4, R56, 0x5210, R0 ;  /* 0x0000521038047816 */ /* 0x001fe40000000000 */
[----:B-1----:R-:W-:Y:S02]  /*18fb20*/  LOP3.LUT R2, R50, 0xffff, RZ, 0xc0, !PT ;  /* 0x0000ffff32027812 */ /* 0x002fe400078ec0ff */
[----:B------:R-:W-:Y:S02]  /*18fb30*/  LOP3.LUT R0, R51, 0xffff, RZ, 0xc0, !PT ;  /* 0x0000ffff33007812 */ /* 0x000fe400078ec0ff */
[----:B--2---:R-:W-:Y:S01]  /*18fb40*/  PRMT R5, R53, 0x5210, R3 ;  /* 0x0000521035057816 */ /* 0x004fe20000000003 */
[----:B------:R0:W-:Y:S01]  /*18fb50*/  STL [R1+0x4a8], R4 ;  /* 0x0004a80401007387 */ /* 0x0001e20000100800 */
[----:B------:R-:W-:-:S03]  /*18fb60*/  PRMT R3, R60, 0x5210, R2 ;  /* 0x000052103c037816 */ /* 0x000fc60000000002 */
[----:B------:R-:W-:Y:S04]  /*18fb70*/  STL [R1+0x630], R6 ;  /* 0x0006300601007387 */ /* 0x000fe80000100800 */
[----:B------:R-:W-:Y:S01]  /*18fb80*/  STL [R1+0x3b0], R5 ;  /* 0x0003b00501007387 */ /* 0x000fe20000100800 */
[----:B0-----:R-:W-:Y:S02]  /*18fb90*/  PRMT R4, R61, 0x4210, R2 ;  /* 0x000042103d047816 */ /* 0x001fe40000000002 */
[--C-:B------:R-:W-:Y:S02]  /*18fba0*/  PRMT R2, R59, 0x4210, R0.reuse ;  /* 0x000042103b027816 */ /* 0x100fe40000000000 */
[----:B------:R-:W-:Y:S01]  /*18fbb0*/  PRMT R0, R58, 0x5210, R0 ;  /* 0x000052103a007816 */ /* 0x000fe20000000000 */
[C---:B------:R-:W-:Y:S01]  /*18fbc0*/  VIADD R58, R37.reuse, 0x1ad ;  /* 0x000001ad253a7836 */ /* 0x040fe20000000000 */
[----:B------:R-:W-:Y:S04]  /*18fbd0*/  STL [R1+0x634], R4 ;  /* 0x0006340401007387 */ /* 0x000fe80000100800 */
[----:B------:R0:W-:Y:S04]  /*18fbe0*/  STL [R1+0x3b4], R3 ;  /* 0x0003b40301007387 */ /* 0x0001e80000100800 */
[----:B------:R-:W-:Y:S04]  /*18fbf0*/  STL [R1+0x638], R2 ;  /* 0x0006380201007387 */ /* 0x000fe80000100800 */
[----:B------:R-:W-:Y:S04]  /*18fc00*/  STL [R1+0x69ec], R58 ;  /* 0x0069ec3a01007387 */ /* 0x000fe80000100800 */
[----:B------:R1:W-:Y:S01]  /*18fc10*/  STL [R1+0x3b8], R0 ;  /* 0x0003b80001007387 */ /* 0x0003e20000100800 */
[----:B0-----:R-:W-:-:S02]  /*18fc20*/  VIADD R3, R37, 0x1af ;  /* 0x000001af25037836 */ /* 0x001fc40000000000 */
[C---:B-1----:R-:W-:Y:S02]  /*18fc30*/  VIADD R0, R37.reuse, 0x1ae ;  /* 0x000001ae25007836 */ /* 0x042fe40000000000 */
[----:B------:R-:W-:-:S03]  /*18fc40*/  VIADD R2, R37, 0x1b0 ;  /* 0x000001b025027836 */ /* 0x000fc60000000000 */
[----:B------:R0:W-:Y:S04]  /*18fc50*/  STL [R1+0x754], R0 ;  /* 0x0007540001007387 */ /* 0x0001e80000100800 */
[----:B------:R1:W-:Y:S04]  /*18fc60*/  STL [R1+0x750], R3 ;  /* 0x0007500301007387 */ /* 0x0003e80000100800 */
[----:B------:R2:W-:Y:S01]  /*18fc70*/  STL [R1+0x74c], R2 ;  /* 0x00074c0201007387 */ /* 0x0005e20000100800 */
[C---:B------:R-:W-:Y:S02]  /*18fc80*/  VIADD R59, R37.reuse, 0x1b5 ;  /* 0x000001b5253b7836 */ /* 0x040fe40000000000 */
[----:B0-----:R-:W-:-:S02]  /*18fc90*/  VIADD R0, R37, 0x1b1 ;  /* 0x000001b125007836 */ /* 0x001fc40000000000 */
[C---:B-1----:R-:W-:Y:S02]  /*18fca0*/  VIADD R3, R37.reuse, 0x1b2 ;  /* 0x000001b225037836 */ /* 0x042fe40000000000 */
[C---:B--2---:R-:W-:Y:S01]  /*18fcb0*/  VIADD R2, R37.reuse, 0x1b3 ;  /* 0x000001b325027836 */ /* 0x044fe20000000000 */
[----:B------:R0:W-:Y:S04]  /*18fcc0*/  STL [R1+0x748], R0 ;  /* 0x0007480001007387 */ /* 0x0001e80000100800 */
[----:B------:R1:W-:Y:S04]  /*18fcd0*/  STL [R1+0x744], R3 ;  /* 0x0007440301007387 */ /* 0x0003e80000100800 */
[----:B------:R2:W-:Y:S04]  /*18fce0*/  STL [R1+0x740], R2 ;  /* 0x0007400201007387 */ /* 0x0005e80000100800 */
[----:B------:R-:W-:Y:S01]  /*18fcf0*/  STL [R1+0x69f0], R59 ;  /* 0x0069f03b01007387 */ /* 0x000fe20000100800 */
[----:B0-----:R-:W-:-:S02]  /*18fd00*/  VIADD R0, R37, 0x1b4 ;  /* 0x000001b425007836 */ /* 0x001fc40000000000 */
[----:B-1----:R-:W-:-:S03]  /*18fd10*/  VIADD R3, R37, 0x1b7 ;  /* 0x000001b725037836 */ /* 0x002fc60000000000 */
[----:B------:R0:W-:Y:S01]  /*18fd20*/  STL [R1+0x73c], R0 ;  /* 0x00073c0001007387 */ /* 0x0001e20000100800 */
[C---:B--2---:R-:W-:Y:S02]  /*18fd30*/  VIADD R2, R37.reuse, 0x1b8 ;  /* 0x000001b825027836 */ /* 0x044fe40000000000 */
[----:B0-----:R-:W-:-:S05]  /*18fd40*/  VIADD R0, R37, 0x1b6 ;  /* 0x000001b625007836 */ /* 0x001fca0000000000 */
[----:B------:R0:W-:Y:S04]  /*18fd50*/  STL [R1+0x734], R0 ;  /* 0x0007340001007387 */ /* 0x0001e80000100800 */
[----:B------:R1:W-:Y:S04]  /*18fd60*/  STL [R1+0x730], R3 ;  /* 0x0007300301007387 */ /* 0x0003e80000100800 */
[----:B------:R2:W-:Y:S01]  /*18fd70*/  STL [R1+0x72c], R2 ;  /* 0x00072c0201007387 */ /* 0x0005e20000100800 */
[C---:B0-----:R-:W-:Y:S02]  /*18fd80*/  VIADD R0, R37.reuse, 0x1b9 ;  /* 0x000001b925007836 */ /* 0x041fe40000000000 */
[----:B-1----:R-:W-:-:S02]  /*18fd90*/  VIADD R3, R37, 0x1ba ;  /* 0x000001ba25037836 */ /* 0x002fc40000000000 */
[C---:B--2---:R-:W-:Y:S01]  /*18fda0*/  VIADD R2, R37.reuse, 0x1bb ;  /* 0x000001bb25027836 */ /* 0x044fe20000000000 */
[----:B------:R0:W-:Y:S04]  /*18fdb0*/  STL [R1+0x728], R0 ;  /* 0x0007280001007387 */ /* 0x0001e80000100800 */
[----:B------:R1:W-:Y:S04]  /*18fdc0*/  STL [R1+0x724], R3 ;  /* 0x0007240301007387 */ /* 0x0003e80000100800 */
[----:B------:R2:W-:Y:S01]  /*18fdd0*/  STL [R1+0x720], R2 ;  /* 0x0007200201007387 */ /* 0x0005e20000100800 */
[----:B0-----:R-:W-:-:S02]  /*18fde0*/  VIADD R0, R37, 0x1bc ;  /* 0x000001bc25007836 */ /* 0x001fc40000000000 */
[C---:B-1----:R-:W-:Y:S02]  /*18fdf0*/  VIADD R3, R37.reuse, 0x1bf ;  /* 0x000001bf25037836 */ /* 0x042fe40000000000 */
        /* <DEDUP_REMOVED lines=25> */
[----:B------:R-:W2:Y:S04]  /*18ff90*/  LDL.LU R59, [R1+0x53b0] ;  /* 0x0053b000013b7983 */ /* 0x000ea80000300800 */
[----:B------:R3:W-:Y:S01]  /*18ffa0*/  STL [R1+0x6e0], R2 ;  /* 0x0006e00201007387 */ /* 0x0007e20000100800 */
[----:B------:R-:W-:-:S02]  /*18ffb0*/  VIADD R16, R37, 0x1cd ;  /* 0x000001cd25107836 */ /* 0x000fc40000000000 */
[C---:B0-----:R-:W-:Y:S01]  /*18ffc0*/  VIADD R0, R37.reuse, 0x1cc ;  /* 0x000001cc25007836 */ /* 0x041fe20000000000 */
[----:B-1----:R-:W4:Y:S01]  /*18ffd0*/  LDL.LU R3, [R1+0x5220] ;  /* 0x0052200001037983 */ /* 0x002f220000300800 */
[----:B------:R-:W-:-:S03]  /*18ffe0*/  VIADD R53, R37, 0x1ce ;  /* 0x000001ce25357836 */ /* 0x000fc60000000000 */
[----:B------:R-:W-:Y:S04]  /*18fff0*/  STL [R1+0x6dc], R0 ;  /* 0x0006dc0001007387 */ /* 0x000fe80000100800 */
[----:B---3--:R-:W3:Y:S04]  /*190000*/  LDL.LU R2, [R1+0x521c] ;  /* 0x00521c0001027983 */ /* 0x008ee80000300800 */
[----:B------:R-:W3:Y:S04]  /*190010*/  LDL.LU R58, [R1+0x548c] ;  /* 0x00548c00013a7983 */ /* 0x000ee80000300800 */
[----:B------:R-:W3:Y:S04]  /*190020*/  LDL.LU R18, [R1+0x5484] ;  /* 0x0054840001127983 */ /* 0x000ee80000300800 */
[----:B------:R-:W3:Y:S04]  /*190030*/  LDL.LU R19, [R1+0x5480] ;  /* 0x0054800001137983 */ /* 0x000ee80000300800 */
[----:B------:R0:W-:Y:S04]  /*190040*/  STL [R1+0x69d4], R16 ;  /* 0x0069d41001007387 */ /* 0x0001e80000100800 */
[----:B0-----:R-:W3:Y:S04]  /*190050*/  LDL.LU R16, [R1+0x5488] ;  /* 0x0054880001107983 */ /* 0x001ee80000300800 */
[----:B------:R0:W-:Y:S04]  /*190060*/  STL [R1+0x69d8], R53 ;  /* 0x0069d83501007387 */ /* 0x0001e80000100800 */
[----:B0-----:R-:W3:Y:S01]  /*190070*/  LDL.LU R53, [R1+0x53ac] ;  /* 0x0053ac0001357983 */ /* 0x001ee20000300800 */
[----:B--2---:R-:W-:-:S05]  /*190080*/  LOP3.LUT R59, R59, 0xffff, RZ, 0xc0, !PT ;  /* 0x0000ffff3b3b7812 */ /* 0x004fca00078ec0ff */
[----:B------:R0:W-:Y:S01]  /*190090*/  STL [R1+0x150], R59 ;  /* 0x0001503b01007387 */ /* 0x0001e20000100800 */
[----:B----4-:R-:W-:Y:S02]  /*1900a0*/  LOP3.LUT R3, R3, 0xffff, RZ, 0xc0, !PT ;  /* 0x0000ffff03037812 */ /* 0x010fe400078ec0ff */
[----:B---3--:R-:W-:Y:S02]  /*1900b0*/  PRMT R58, R58, 0x4210, R59 ;  /* 0x000042103a3a7816 */ /* 0x008fe4000000003b */
[----:B0-----:R-:W2:Y:S04]  /*1900c0*/  LDL.LU R59, [R1+0x69f0] ;  /* 0x0069f000013b7983 */ /* 0x001ea80000300800 */
[----:B------:R0:W-:Y:S01]  /*1900d0*/  STL [R1+0x2b0], R58 ;  /* 0x0002b03a01007387 */ /* 0x0001e20000100800 */
[----:B------:R-:W-:-:S03]  /*1900e0*/  LOP3.LUT R2, R2, 0xffff, RZ, 0xc0, !PT ;  /* 0x0000ffff02027812 */ /* 0x000fc600078ec0ff */
[----:B0-----:R-:W3:Y:S01]  /*1900f0*/  LDL.LU R58, [R1+0x69ec] ;  /* 0x0069ec00013a7983 */ /* 0x001ee20000300800 */
[----:B------:R-:W-:-:S04]  /*190100*/  LOP3.LUT R53, R53, 0xffff, RZ, 0xc0, !PT ;  /* 0x0000ffff35357812 */ /* 0x000fc800078ec0ff */
[----:B------:R-:W-:Y:S01]  /*190110*/  PRMT R16, R16, 0x4210, R53 ;  /* 0x0000421010107816 */ /* 0x000fe20000000035 */
[----:B------:R-:W-:Y:S04]  /*190120*/  STL [R1+0x7c4], R53 ;  /* 0x0007c43501007387 */ /* 0x000fe80000100800 */
[----:B------:R0:W-:Y:S04]  /*190130*/  STL [R1+0x7c8], R3 ;  /* 0x0007c80301007387 */ /* 0x0001e80000100800 */
[----:B------:R1:W-:Y:S04]  /*190140*/  STL [R1+0x2b4], R16 ;  /* 0x0002b41001007387 */ /* 0x0003e80000100800 */
[----:B------:R4:W-:Y:S01]  /*190150*/  STL [R1+0x7cc], R2 ;  /* 0x0007cc0201007387 */ /* 0x0009e20000100800 */
[----:B0-----:R-:W-:-:S05]  /*190160*/  PRMT R3, R18, 0x4210, R3 ;  /* 0x0000421012037816 */ /* 0x001fca0000000003 */
[----:B------:R0:W-:Y:S04]  /*190170*/  STL [R1+0x2b8], R3 ;  /* 0x0002b80301007387 */ /* 0x0001e80000100800 */
[----:B-1----:R-:W2:Y:S04]  /*190180*/  LDL.LU R16, [R1+0x754] ;  /* 0x0007540001107983 */ /* 0x002ea80000300800 */
[----:B------:R-:W3:Y:S01]  /*190190*/  LDL R18, [R1+0x284] ;  /* 0x0002840001127983 */ /* 0x000ee20000100800 */
[----:B----4-:R-:W-:-:S05]  /*1901a0*/  PRMT R2, R19, 0x4210, R2 ;  /* 0x0000421013027816 */ /* 0x010fca0000000002 */
[----:B------:R1:W-:Y:S04]  /*1901b0*/  STL [R1+0x2bc], R2 ;  /* 0x0002bc0201007387 */ /* 0x0003e80000100800 */
[----:B------:R-:W4:Y:S01]  /*1901c0*/  LDL R19, [R1+0x280] ;  /* 0x0002800001137983 */ /* 0x000f220000100800 */
[----:B------:R-:W-:-:S03]  /*1901d0*/  LOP3.LUT R54, R54, 0xfffffeff, RZ, 0xc0, !PT ;  /* 0xfffffeff36367812 */ /* 0x000fc600078ec0ff */
[----:B0-----:R-:W2:Y:S01]  /*1901e0*/  LDL R3, [R1+0x158] ;  /* 0x0001580001037983 */ /* 0x001ea20000100800 */
[----:B------:R-:W-:Y:S02]  /*1901f0*/  @P1 LOP3.LUT R54, R54, 0x100, RZ, 0xfc, !PT ;  /* 0x0000010036361812 */ /* 0x000fe400078efcff */
[----:B------:R-:W-:Y:S02]  /*190200*/  LOP3.LUT P1, RZ, R57, 0x800000, RZ, 0xc0, !PT ;  /* 0x0080000039ff7812 */ /* 0x000fe4000782c0ff */
[----:B------:R-:W-:Y:S02]  /*190210*/  @P0 LOP3.LUT R54, R54, 0x80, RZ, 0xfc, !PT ;  /* 0x0000008036360812 */ /* 0x000fe400078efcff */
[----:B------:R-:W-:Y:S02]  /*190220*/  ISETP.LT.AND P0, PT, R37, UR23, !P1 ;  /* 0x0000001725007c0c */ /* 0x000fe4000cf01270 */
[----:B------:R-:W-:Y:S01]  /*190230*/  LOP3.LUT P1, RZ, R57, 0x200000, RZ, 0xc0, !PT ;  /* 0x0020000039ff7812 */ /* 0x000fe2000782c0ff */
[----:B-1----:R-:W2:Y:S01]  /*190240*/  LDL R2, [R1+0x15c] ;  /* 0x00015c0001027983 */ /* 0x002ea20000100800 */
[----:B------:R-:W-:Y:S01]  /*190250*/  LOP3.LUT R54, R54, 0xffffffdf, RZ, 0xc0, !PT ;  /* 0xffffffdf36367812 */ /* 0x000fe200078ec0ff */
[----:B------:R-:W-:-:S02]  /*190260*/  VIADD R60, R37, 0x1bd ;  /* 0x000001bd253c7836 */ /* 0x000fc40000000000 */
[----:B------:R-:W-:Y:S01]  /*190270*/  VIADD R61, R37, 0x1c5 ;  /* 0x000001c5253d7836 */ /* 0x000fe20000000000 */
[----:B------:R-:W-:-:S05]  /*190280*/  ULDC UR23, c[0x0][0x22c] ;  /* 0x00008b0000177ab9 */ /* 0x000fca0000000800 */
[----:B------:R-:W-:-:S04]  /*190290*/  @P0 LOP3.LUT R54, R54, 0x20, RZ, 0xfc, !PT ;  /* 0x0000002036360812 */ /* 0x000fc800078efcff */
[----:B------:R-:W-:Y:S02]  /*1902a0*/  LOP3.LUT R54, R54, 0xffffffef, RZ, 0xc0, !PT ;  /* 0xffffffef36367812 */ /* 0x000fe400078ec0ff */
[----:B---3--:R-:W-:Y:S02]  /*1902b0*/  ISETP.LT.AND P2, PT, R18, UR24, !P1 ;  /* 0x0000001812007c0c */ /* 0x008fe4000cf41270 */
[----:B------:R-:W-:Y:S01]  /*1902c0*/  LOP3.LUT R57, R57, 0x7fffffff, RZ, 0xc0, !PT ;  /* 0x7fffffff39397812 */ /* 0x000fe200078ec0ff */
[C---:B------:R-:W-:Y:S02]  /*1902d0*/  VIADD R52, R37.reuse, 0x1cf ;  /* 0x000001cf25347836 */ /* 0x040fe40000000000 */
[C---:B------:R-:W-:Y:S02]  /*1902e0*/  VIADD R51, R37.reuse, 0x1d0 ;  /* 0x000001d025337836 */ /* 0x040fe40000000000 */
[C---:B------:R-:W-:Y:S02]  /*1902f0*/  VIADD R50, R37.reuse, 0x1d1 ;  /* 0x000001d125327836 */ /* 0x040fe40000000000 */
[----:B------:R-:W-:-:S02]  /*190300*/  VIADD R56, R37, 0x1d2 ;  /* 0x000001d225387836 */ /* 0x000fc40000000000 */
[----:B------:R-:W-:Y:S01]  /*190310*/  VIADD R55, R37, 0x1d3 ;  /* 0x000001d325377836 */ /* 0x000fe20000000000 */
[----:B----4-:R-:W-:Y:S01]  /*190320*/  ISETP.LT.AND P0, PT, R19, UR26, !P1 ;  /* 0x0000001a13007c0c */ /* 0x010fe2000cf01270 */
[----:B------:R-:W-:Y:S01]  /*190330*/  ULDC UR26, c[0x0][0x228] ;  /* 0x00008a00001a7ab9 */ /* 0x000fe20000000800 */
[C---:B------:R-:W-:Y:S02]  /*190340*/  VIADD R49, R37.reuse, 0x1d4 ;  /* 0x000001d425317836 */ /* 0x040fe40000000000 */
[C---:B------:R-:W-:Y:S02]  /*190350*/  VIADD R48, R37.reuse, 0x1d5 ;  /* 0x000001d525307836 */ /* 0x040fe40000000000 */
[C---:B------:R-:W-:Y:S02]  /*190360*/  VIADD R47, R37.reuse, 0x1d6 ;  /* 0x000001d6252f7836 */ /* 0x040fe40000000000 */
[C---:B------:R-:W-:Y:S01]  /*190370*/  VIADD R46, R37.reuse, 0x1d7 ;  /* 0x000001d7252e7836 */ /* 0x040fe20000000000 */
[----:B------:R-:W-:Y:S01]  /*190380*/  @P2 LOP3.LUT R54, R54, 0x10, RZ, 0xfc, !PT ;  /* 0x0000001036362812 */ /* 0x000fe200078efcff */
[----:B------:R-:W-:-:S02]  /*190390*/  VIADD R45, R37, 0x1d8 ;  /* 0x000001d8252d7836 */ /* 0x000fc40000000000 */
[C---:B------:R-:W-:Y:S02]  /*1903a0*/  VIADD R44, R37.reuse, 0x1d9 ;  /* 0x000001d9252c7836 */ /* 0x040fe40000000000 */
[----:B------:R-:W-:Y:S01]  /*1903b0*/  VIADD R43, R37, 0x1da ;  /* 0x000001da252b7836 */ /* 0x000fe20000000000 */
[----:B------:R-:W-:Y:S01]  /*1903c0*/  LOP3.LUT R54, R54, 0xfffffff7, RZ, 0xc0, !PT ;  /* 0xfffffff736367812 */ /* 0x000fe200078ec0ff */
[----:B------:R-:W-:-:S03]  /*1903d0*/  ULDC UR24, c[0x0][0x22c] ;  /* 0x00008b0000187ab9 */ /* 0x000fc60000000800 */
[----:B------:R-:W-:Y:S02]  /*1903e0*/  @P0 LOP3.LUT R54, R54, 0x8, RZ, 0xfc, !PT ;  /* 0x0000000836360812 */ /* 0x000fe400078efcff */
[----:B------:R-:W-:Y:S01]  /*1903f0*/  ISETP.GE.AND P0, PT, R58, UR38, PT ;  /* 0x000000263a007c0c */ /* 0x000fe2000bf06270 */
[----:B------:R-:W-:Y:S01]  /*190400*/  ULDC.64 UR38, c[0x0][0x228] ;  /* 0x00008a0000267ab9 */ /* 0x000fe20000000a00 */
[----:B------:R-:W3:Y:S04]  /*190410*/  LDL.LU R58, [R1+0x69e8] ;  /* 0x0069e800013a7983 */ /* 0x000ee80000300800 */
[----:B------:R-:W4:Y:S01]  /*190420*/  LDL.LU R53, [R1+0x750] ;  /* 0x0007500001357983 */ /* 0x000f220000300800 */
[----:B--2---:R-:W-:Y:S02]  /*190430*/  ISETP.LT.AND P3, PT, R3, UR28, !P0 ;  /* 0x0000001c03007c0c */ /* 0x004fe4000c761270 */
[----:B------:R-:W-:-:S02]  /*190440*/  ISETP.LT.AND P2, PT, R2, UR30, !P0 ;  /* 0x0000001e02007c0c */ /* 0x000fc4000c741270 */
[----:B------:R-:W-:Y:S02]  /*190450*/  ISETP.LT.AND P1, PT, R18, UR32, !P0 ;  /* 0x0000002012007c0c */ /* 0x000fe4000c721270 */
        /* <DEDUP_REMOVED lines=11> */
[----:B---3--:R-:W-:-:S04]  /*190510*/  LOP3.LUT R58, R58, 0x7fffffff, RZ, 0xc0, !PT ;  /* 0x7fffffff3a3a7812 */ /* 0x008fc800078ec0ff */
        /* <DEDUP_REMOVED lines=20> */
[----:B----4-:R-:W-:Y:S01]  /*190660*/  ISETP.GE.AND P0, PT, R53, UR30, PT ;  /* 0x0000001e35007c0c */ /* 0x010fe2000bf06270 */
[----:B------:R-:W-:Y:S01]  /*190670*/  ULDC UR30, c[0x0][0x228] ;  /* 0x00008a00001e7ab9 */ /* 0x000fe20000000800 */
        /* <DEDUP_REMOVED lines=17> */
[----:B--2---:R-:W-:Y:S02]  /*190790*/  ISETP.GE.AND P0, PT, R16, UR32, PT ;  /* 0x0000002010007c0c */ /* 0x004fe4000bf06270 */
[----:B------:R-:W-:Y:S01]  /*1907a0*/  LOP3.LUT R58, R58, 0xffbfffff, RZ, 0xc0, !PT ;  /* 0xffbfffff3a3a7812 */ /* 0x000fe200078ec0ff */
[----:B------:R-:W2:Y:S01]  /*1907b0*/  LDL.LU R16, [R1+0x744] ;  /* 0x0007440001107983 */ /* 0x000ea20000300800 */
[----:B------:R-:W-:Y:S01]  /*1907c0*/  ULDC UR32, c[0x0][0x22c] ;  /* 0x00008b0000207ab9 */ /* 0x000fe20000000800 */
[----:B------:R-:W-:Y:S02]  /*1907d0*/  ISETP.LT.AND P3, PT, R3, UR22, !P0 ;  /* 0x0000001603007c0c */ /* 0x000fe4000c761270 */
[----:B------:R-:W-:Y:S02]  /*1907e0*/  ISETP.LT.AND P2, PT, R2, UR26, !P0 ;  /* 0x0000001a02007c0c */ /* 0x000fe4000c741270 */
[----:B------:R-:W-:Y:S01]  /*1907f0*/  ISETP.LT.AND P1, PT, R18, UR28, !P0 ;  /* 0x0000001c12007c0c */ /* 0x000fe2000c721270 */
[----:B------:R-:W-:-:S08]  /*190800*/  ULDC UR22, c[0x0][0x228] ;  /* 0x00008a0000167ab9 */ /* 0x000fd00000000800 */
        /* <DEDUP_REMOVED lines=18> */
[----:B------:R-:W-:Y:S01]  /*190930*/  ULDC UR26, c[0x0][0x228] ;  /* 0x00008a00001a7ab9 */ /* 0x000fe20000000800 */
[C---:B------:R-:W-:Y:S02]  /*190940*/  VIADD R42, R37.reuse, 0x1db ;  /* 0x000001db252a7836 */ /* 0x040fe40000000000 */
[C---:B------:R-:W-:Y:S02]  /*190950*/  VIADD R41, R37.reuse, 0x1dc ;  /* 0x000001dc25297836 */ /* 0x040fe40000000000 */
[C---:B------:R-:W-:Y:S02]  /*190960*/  VIADD R40, R37.reuse, 0x1dd ;  /* 0x000001dd25287836 */ /* 0x040fe40000000000 */
[----:B------:R-:W-:Y:S01]  /*190970*/  VIADD R39, R37, 0x1de ;  /* 0x000001de25277836 */ /* 0x000fe20000000000 */
[----:B------:R-:W-:Y:S01]  /*190980*/  ULDC UR22, c[0x0][0x22c] ;  /* 0x00008b0000167ab9 */ /* 0x000fe20000000800 */
        /* <DEDUP_REMOVED lines=31> */
[----:B------:R-:W-:-:S03]  /*190b80*/  ULDC UR36, c[0x0][0x228] ;  /* 0x00008a0000247ab9 */ /* 0x000fc60000000800 */
[----:B------:R-:W-:Y:S02]  /*190b90*/  ISETP.LT.AND P3, PT, R3, UR28, !P0 ;  /* 0x0000001c03007c0c */ /* 0x000fe4000c761270 */
[----:B------:R-:W-:Y:S02]  /*190ba0*/  ISETP.LT.AND P2, PT, R2, UR30, !P0 ;  /* 0x0000001e02007c0c */ /* 0x000fe4000c741270 */
[----:B------:R-:W-:Y:S02]  /*190bb0*/  LOP3.LUT R58, R58, 0xfffffbff, RZ, 0xc0, !PT ;  /* 0xfffffbff3a3a7812 */ /* 0x000fe400078ec0ff */
[----:B------:R-:W-:Y:S01]  /*190bc0*/  ISETP.LT.AND P1, PT, R18, UR32, !P0 ;  /* 0x0000002012007c0c */ /* 0x000fe2000c721270 */
[----:B------:R-:W-:Y:S01]  /*190bd0*/  ULDC UR30, c[0x0][0x228] ;  /* 0x00008a00001e7ab9 */ /* 0x000fe20000000800 */
[C---:B------:R-:W-:Y:S02]  /*190be0*/  VIADD R36, R37.reuse, 0x1e1 ;  /* 0x000001e125247836 */ /* 0x040fe40000000000 */
[----:B------:R-:W-:-:S02]  /*190bf0*/  VIADD R35, R37, 0x1e2 ;  /* 0x000001e225237836 */ /* 0x000fc40000000000 */
[C---:B------:R-:W-:Y:S02]  /*190c00*/  VIADD R34, R37.reuse, 0x1e3 ;  /* 0x000001e325227836 */ /* 0x040fe40000000000 */
[C---:B------:R-:W-:Y:S02]  /*190c10*/  VIADD R33, R37.reuse, 0x1e4 ;  /* 0x000001e425217836 */ /* 0x040fe40000000000 */
[C---:B------:R-:W-:Y:S02]  /*190c20*/  VIADD R32, R37.reuse, 0x1e5 ;  /* 0x000001e525207836 */ /* 0x040fe40000000000 */
[C---:B------:R-:W-:Y:S02]  /*190c30*/  VIADD R31, R37.reuse, 0x1e6 ;  /* 0x000001e6251f7836 */ /* 0x040fe40000000000 */
[C---:B------:R-:W-:Y:S02]  /*190c40*/  VIADD R30, R37.reuse, 0x1e7 ;  /* 0x000001e7251e7836 */ /* 0x040fe40000000000 */
[C---:B------:R-:W-:Y:S01]  /*190c50*/  VIADD R29, R37.reuse, 0x1e8 ;  /* 0x000001e8251d7836 */ /* 0x040fe20000000000 */
[----:B------:R-:W-:Y:S01]  /*190c60*/  @P3 LOP3.LUT R58, R58, 0x400, RZ, 0xfc, !PT ;  /* 0x000004003a3a3812 */ /* 0x000fe200078efcff */
[----:B------:R-:W-:Y:S01]  /*190c70*/  ULDC UR32, c[0x0][0x228] ;  /* 0x00008a0000207ab9 */ /* 0x000fe20000000800 */
[----:B------:R-:W-:-:S02]  /*190c80*/  VIADD R28, R37, 0x1e9 ;  /* 0x000001e9251c7836 */ /* 0x000fc40000000000 */
[----:B------:R-:W-:Y:S01]  /*190c90*/  VIADD R27, R37, 0x1ea ;  /* 0x000001ea251b7836 */ /* 0x000fe20000000000 */
[----:B------:R-:W-:Y:S02]  /*190ca0*/  LOP3.LUT R58, R58, 0xfffffdff, RZ, 0xc0, !PT ;  /* 0xfffffdff3a3a7812 */ /* 0x000fe400078ec0ff */
[----:B------:R-:W-:Y:S01]  /*190cb0*/  ISETP.LT.AND P0, PT, R19, UR34, !P0 ;  /* 0x0000002213007c0c */ /* 0x000fe2000c701270 */
[----:B------:R-:W-:Y:S01]  /*190cc0*/  ULDC UR34, c[0x0][0x228] ;  /* 0x00008a0000227ab9 */ /* 0x000fe20000000800 */
[C---:B------:R-:W-:Y:S01]  /*190cd0*/  VIADD R26, R37.reuse, 0x1eb ;  /* 0x000001eb251a7836 */ /* 0x040fe20000000000 */
[----:B------:R-:W-:Y:S01]  /*190ce0*/  @P2 LOP3.LUT R58, R58, 0x200, RZ, 0xfc, !PT ;  /* 0x000002003a3a2812 */ /* 0x000fe200078efcff */
[C---:B------:R-:W-:Y:S02]  /*190cf0*/  VIADD R25, R37.reuse, 0x1ec ;  /* 0x000001ec25197836 */ /* 0x040fe40000000000 */
[C---:B------:R-:W-:Y:S02]  /*190d00*/  VIADD R24, R37.reuse, 0x1ed ;  /* 0x000001ed25187836 */ /* 0x040fe40000000000 */
[C---:B------:R-:W-:Y:S01]  /*190d10*/  VIADD R23, R37.reuse, 0x1ee ;  /* 0x000001ee25177836 */ /* 0x040fe20000000000 */
[----:B------:R-:W-:Y:S01]  /*190d20*/  LOP3.LUT R58, R58, 0xfffffeff, RZ, 0xc0, !PT ;  /* 0xfffffeff3a3a7812 */ /* 0x000fe200078ec0ff */
[----:B------:R-:W-:-:S02]  /*190d30*/  VIADD R22, R37, 0x1ef ;  /* 0x000001ef25167836 */ /* 0x000fc40000000000 */
[C---:B------:R-:W-:Y:S02]  /*190d40*/  VIADD R21, R37.reuse, 0x1f0 ;  /* 0x000001f025157836 */ /* 0x040fe40000000000 */
        /* <DEDUP_REMOVED lines=16> */
[C---:B------:R-:W-:Y:S02]  /*190e50*/  VIADD R6, R37.reuse, 0x1fd ;  /* 0x000001fd25067836 */ /* 0x040fe40000000000 */
[C---:B------:R-:W-:Y:S02]  /*190e60*/  VIADD R5, R37.reuse, 0x1fe ;  /* 0x000001fe25057836 */ /* 0x040fe40000000000 */
[----:B------:R-:W-:Y:S01]  /*190e70*/  VIADD R4, R37, 0x1ff ;  /* 0x000001ff25047836 */ /* 0x000fe20000000000 */
[----:B------:R-:W-:Y:S01]  /*190e80*/  ULDC UR28, c[0x0][0x22c] ;  /* 0x00008b00001c7ab9 */ /* 0x000fe20000000800 */
[----:B--2---:R-:W-:Y:S01]  /*190e90*/  ISETP.GE.AND P0, PT, R16, UR38, PT ;  /* 0x0000002610007c0c */ /* 0x004fe2000bf06270 */
[----:B------:R-:W-:Y:S01]  /*190ea0*/  ULDC UR38, c[0x0][0x228] ;  /* 0x00008a0000267ab9 */ /* 0x000fe20000000800 */
[----:B------:R-:W2:Y:S02]  /*190eb0*/  LDL.LU R16, [R1+0x734] ;  /* 0x0007340001107983 */ /* 0x000ea40000300800 */
[----:B------:R-:W-:-:S02]  /*190ec0*/  ISETP.LT.AND P3, PT, R3, UR30, !P0 ;  /* 0x0000001e03007c0c */ /* 0x000fc4000c761270 */
        /* <DEDUP_REMOVED lines=17> */
[----:B------:R-:W3:Y:S04]  /*190fe0*/  LDL.LU R59, [R1+0x69e4] ;  /* 0x0069e400013b7983 */ /* 0x000ee80000300800 */
[----:B------:R-:W4:Y:S01]  /*190ff0*/  LDL.LU R53, [R1+0x730] ;  /* 0x0007300001357983 */ /* 0x000f220000300800 */
[----:B------:R-:W-:Y:S02]  /*191000*/  ISETP.LT.AND P3, PT, R3, UR32, !P0 ;  /* 0x0000002003007c0c */ /* 0x000fe4000c761270 */
        /* <DEDUP_REMOVED lines=15> */
[----:B--2---:R-:W-:Y:S01]  /*191100*/  ISETP.GE.AND P0, PT, R16, UR42, PT ;  /* 0x0000002a10007c0c */ /* 0x004fe2000bf06270 */
[----:B------:R-:W-:Y:S01]  /*191110*/  ULDC UR42, c[0x0][0x228] ;  /* 0x00008a00002a7ab9 */ /* 0x000fe20000000800 */
        /* <DEDUP_REMOVED lines=441> */
[----:B------:R-:W-:-:S02]  /*192cb0*/  ISETP.LT.AND P1, PT, R18, UR40, !P0 ;  /* 0x0000002812007c0c */ /* 0x000fc4000c721270 */
[----:B------:R-:W-:Y:S01]  /*192cc0*/  ISETP.LT.AND P0, PT, R19, UR44, !P0 ;  /* 0x0000002c13007c0c */ /* 0x000fe2000c701270 */
[----:B------:R-:W-:Y:S01]  /*192cd0*/  ULDC UR38, c[0x0][0x228] ;  /* 0x00008a0000267ab9 */ /* 0x000fe20000000800 */
[----:B------:R-:W-:Y:S01]  /*192ce0*/  ULDC UR40, c[0x0][0x228] ;  /* 0x00008a0000287ab9 */ /* 0x000fe20000000800 */
[----:B------:R-:W-:Y:S01]  /*192cf0*/  ULDC UR18, c[0x0][0x228] ;  /* 0x00008a0000127ab9 */ /* 0x000fe20000000800 */
[----:B------:R-:W-:-:S09]  /*192d00*/  ULDC UR44, c[0x0][0x228] ;  /* 0x00008a00002c7ab9 */ /* 0x000fd20000000800 */
[----:B------:R-:W-:Y:S02]  /*192d10*/  @P0 LOP3.LUT R57, R57, 0x80000000, RZ, 0xfc, !PT ;  /* 0x8000000039390812 */ /* 0x000fe400078efcff */
[----:B---3--:R-:W-:Y:S02]  /*192d20*/  ISETP.GE.AND P0, PT, R53, UR51, PT ;  /* 0x0000003335007c0c */ /* 0x008fe4000bf06270 */
[----:B------:R-:W-:Y:S01]  /*192d30*/  @P3 LOP3.LUT R61, R61, 0x4, RZ, 0xfc, !PT ;  /* 0x000000043d3d3812 */ /* 0x000fe200078efcff */
[----:B------:R-:W3:Y:S01]  /*192d40*/  LDL.LU R53, [R1+0x69cc] ;  /* 0x0069cc0001357983 */ /* 0x000ee20000300800 */
[----:B------:R-:W-:Y:S02]  /*192d50*/  LOP3.LUT R57, R57, 0xbfffffff, RZ, 0xc0, !PT ;  /* 0xbfffffff39397812 */ /* 0x000fe400078ec0ff */
[----:B------:R-:W-:Y:S02]  /*192d60*/  ISETP.LT.AND P3, PT, R3, UR19, !P0 ;  /* 0x0000001303007c0c */ /* 0x000fe4000c761270 */
[----:B------:R-:W-:Y:S01]  /*192d70*/  LOP3.LUT R61, R61, 0xfffffffd, RZ, 0xc0, !PT ;  /* 0xfffffffd3d3d7812 */ /* 0x000fe200078ec0ff */
[----:B------:R-:W-:Y:S01]  /*192d80*/  ULDC UR19, c[0x0][0x228] ;  /* 0x00008a0000137ab9 */ /* 0x000fe20000000800 */
[----:B------:R-:W-:-:S02]  /*192d90*/  ULDC UR51, c[0x0][0x228] ;  /* 0x00008a0000337ab9 */ /* 0x000fc40000000800 */
[----:B------:R-:W-:Y:S02]  /*192da0*/  @P2 LOP3.LUT R61, R61, 0x2, RZ, 0xfc, !PT ;  /* 0x000000023d3d2812 */ /* 0x000fe400078efcff */
[----:B------:R-:W-:Y:S01]  /*192db0*/  ISETP.LT.AND P2, PT, R2, UR20, !P0 ;  /* 0x0000001402007c0c */ /* 0x000fe2000c741270 */
[----:B------:R-:W-:Y:S01]  /*192dc0*/  ULDC UR20, c[0x0][0x228] ;  /* 0x00008a0000147ab9 */ /* 0x000fe20000000800 */
[----:B------:R-:W-:-:S03]  /*192dd0*/  LOP3.LUT R61, R61, 0xfffffffe, RZ, 0xc0, !PT ;  /* 0xfffffffe3d3d7812 */ /* 0x000fc600078ec0ff */
[----:B------:R-:W-:Y:S02]  /*192de0*/  @P3 LOP3.LUT R57, R57, 0x40000000, RZ, 0xfc, !PT ;  /* 0x4000000039393812 */ /* 0x000fe400078efcff */
[----:B------:R-:W-:Y:S02]  /*192df0*/  @P1 LOP3.LUT R61, R61, 0x1, RZ, 0xfc, !PT ;  /* 0x000000013d3d1812 */ /* 0x000fe400078efcff */
[----:B------:R-:W-:Y:S02]  /*192e00*/  ISETP.LT.AND P1, PT, R18, UR21, !P0 ;  /* 0x0000001512007c0c */ /* 0x000fe4000c721270 */
[----:B------:R-:W-:Y:S02]  /*192e10*/  LOP3.LUT R57, R57, 0xdfffffff, RZ, 0xc0, !PT ;  /* 0xdfffffff39397812 */ /* 0x000fe400078ec0ff */
[----:B------:R-:W-:Y:S01]  /*192e20*/  ISETP.LT.AND P0, PT, R19, UR42, !P0 ;  /* 0x0000002a13007c0c */ /* 0x000fe2000c701270 */
[----:B------:R-:W-:Y:S01]  /*192e30*/  ULDC UR42, c[0x0][0x228] ;  /* 0x00008a00002a7ab9 */ /* 0x000fe20000000800 */
        /* <DEDUP_REMOVED lines=127> */
[----:B---3--:R-:W-:Y:S02]  /*193630*/  LOP3.LUT R53, R53, 0x7fffffff, RZ, 0xc0, !PT ;  /* 0x7fffffff35357812 */ /* 0x008fe400078ec0ff */
[----:B------:R-:W-:Y:S01]  /*193640*/  LOP3.LUT R57, R57, 0xfffffffb, RZ, 0xc0, !PT ;  /* 0xfffffffb39397812 */ /* 0x000fe200078ec0ff */
[----:B------:R-:W-:Y:S01]  /*193650*/  ULDC UR20, c[0x0][0x228] ;  /* 0x00008a0000147ab9 */ /* 0x000fe20000000800 */
[----:B------:R-:W-:Y:S01]  /*193660*/  ULDC UR21, c[0x0][0x228] ;  /* 0x00008a0000157ab9 */ /* 0x000fe20000000800 */
[----:B------:R-:W-:Y:S01]  /*193670*/  ULDC UR23, c[0x0][0x228] ;  /* 0x00008a0000177ab9 */ /* 0x000fe20000000800 */
[----:B------:R-:W-:-:S05]  /*193680*/  ULDC UR46, c[0x0][0x228] ;  /* 0x00008a00002e7ab9 */ /* 0x000fca0000000800 */
[----:B------:R-:W-:Y:S02]  /*193690*/  @P0 LOP3.LUT R53, R53, 0x80000000, RZ, 0xfc, !PT ;  /* 0x8000000035350812 */ /* 0x000fe400078efcff */
[----:B------:R-:W-:Y:S02]  /*1936a0*/  ISETP.GE.AND P0, PT, R47, UR59, PT ;  /* 0x0000003b2f007c0c */ /* 0x000fe4000bf06270 */
[----:B------:R-:W-:Y:S01]  /*1936b0*/  @P3 LOP3.LUT R57, R57, 0x4, RZ, 0xfc, !PT ;  /* 0x0000000439393812 */ /* 0x000fe200078efcff */
[----:B------:R-:W-:Y:S01]  /*1936c0*/  ULDC UR59, c[0x0][0x228] ;  /* 0x00008a00003b7ab9 */ /* 0x000fe20000000800 */
[----:B------:R-:W-:Y:S02]  /*1936d0*/  LOP3.LUT R53, R53, 0xbfffffff, RZ, 0xc0, !PT ;  /* 0xbfffffff35357812 */ /* 0x000fe400078ec0ff */
[----:B------:R-:W-:Y:S02]  /*1936e0*/  ISETP.LT.AND P3, PT, R3, UR52, !P0 ;  /* 0x0000003403007c0c */ /* 0x000fe4000c761270 */
[----:B------:R-:W-:Y:S01]  /*1936f0*/  LOP3.LUT R57, R57, 0xfffffffd, RZ, 0xc0, !PT ;  /* 0xfffffffd39397812 */ /* 0x000fe200078ec0ff */
[----:B------:R-:W-:Y:S01]  /*193700*/  ULDC UR52, c[0x0][0x228] ;  /* 0x00008a0000347ab9 */ /* 0x000fe20000000800 */
[----:B------:R-:W3:Y:S02]  /*193710*/  LDL.LU R47, [R1+0x69ac] ;  /* 0x0069ac00012f7983 */ /* 0x000ee40000300800 */
[----:B------:R-:W-:-:S02]  /*193720*/  @P2 LOP3.LUT R57, R57, 0x2, RZ, 0xfc, !PT ;  /* 0x0000000239392812 */ /* 0x000fc400078efcff */
        /* <DEDUP_REMOVED lines=16> */
[----:B----4-:R-:W-:Y:S01]  /*193830*/  LOP3.LUT R52, R52, 0x7fffffff, RZ, 0xc0, !PT ;  /* 0x7fffffff34347812 */ /* 0x010fe200078ec0ff */
        /* <DEDUP_REMOVED lines=20> */
[----:B--2---:R-:W-:Y:S02]  /*193980*/  LOP3.LUT R51, R51, 0x7fffffff, RZ, 0xc0, !PT ;  /* 0x7fffffff33337812 */ /* 0x004fe400078ec0ff */
[----:B------:R-:W-:Y:S02]  /*193990*/  LOP3.LUT R53, R53, 0xffbfffff, RZ, 0xc0, !PT ;  /* 0xffbfffff35357812 */ /* 0x000fe400078ec0ff */
[----:B------:R-:W-:Y:S02]  /*1939a0*/  ISETP.LT.AND P3, PT, R3, UR18, !P0 ;  /* 0x0000001203007c0c */ /* 0x000fe4000c761270 */
[----:B------:R-:W-:-:S02]  /*1939b0*/  ISETP.LT.AND P2, PT, R2, UR38, !P0 ;  /* 0x0000002602007c0c */ /* 0x000fc4000c741270 */
[----:B------:R-:W-:Y:S01]  /*1939c0*/  ISETP.LT.AND P1, PT, R18, UR40, !P0 ;  /* 0x0000002812007c0c */ /* 0x000fe2000c721270 */
[----:B------:R-:W-:Y:S01]  /*1939d0*/  ULDC UR18, c[0x0][0x228] ;  /* 0x00008a0000127ab9 */ /* 0x000fe20000000800 */
[----:B------:R-:W2:Y:S07]  /*1939e0*/  LDL.LU R45, [R1+0x69a4] ;  /* 0x0069a400012d7983 */ /* 0x000eae0000300800 */
        /* <DEDUP_REMOVED lines=13> */
[----:B------:R-:W-:Y:S02]  /*193ac0*/  LOP3.LUT R50, R50, 0x7fffffff, RZ, 0xc0, !PT ;  /* 0x7fffffff32327812 */ /* 0x000fe400078ec0ff */
        /* <DEDUP_REMOVED lines=85> */
[----:B------:R-:W-:-:S07]  /*194020*/  ULDC UR40, c[0x0][0x228] ;  /* 0x00008a0000287ab9 */ /* 0x000fce0000000800 */
        /* <DEDUP_REMOVED lines=8> */
[----:B------:R-:W4:Y:S02]  /*1940b0*/  LDL.LU R39, [R1+0x698c] ;  /* 0x00698c0001277983 */ /* 0x000f240000300800 */
        /* <DEDUP_REMOVED lines=251> */
[----:B------:R-:W-:Y:S02]  /*195070*/  @P1 LOP3.LUT R51, R51, 0x400, RZ, 0xfc, !PT ;  /* 0x0000040033331812 */ /* 0x000fe400078efcff */
[----:B------:R-:W-:Y:S02]  /*195080*/  ISETP.LT.AND P1, PT, R18, UR44, !P0 ;  /* 0x0000002c12007c0c */ /* 0x000fe4000c721270 */
        /* <DEDUP_REMOVED lines=8> */
[----:B------:R-:W-:Y:S02]  /*195110*/  LOP3.LUT R51, R51, 0xffffff7f, RZ, 0xc0, !PT ;  /* 0xffffff7f33337812 */ /* 0x000fe400078ec0ff */
[----:B------:R-:W-:Y:S02]  /*195120*/  ISETP.LT.AND P3, PT, R2, UR36, !P0 ;  /* 0x0000002402007c0c */ /* 0x000fe4000c761270 */
[----:B------:R-:W-:-:S04]  /*195130*/  @P2 LOP3.LUT R51, R51, 0x80, RZ, 0xfc, !PT ;  /* 0x0000008033332812 */ /* 0x000fc800078efcff */
[----:B------:R-:W-:Y:S02]  /*195140*/  LOP3.LUT R51, R51, 0xffffffbf, RZ, 0xc0, !PT ;  /* 0xffffffbf33337812 */ /* 0x000fe400078ec0ff */
[----:B------:R-:W-:Y:S02]  /*195150*/  ISETP.LT.AND P2, PT, R18, UR24, !P0 ;  /* 0x0000001812007c0c */ /* 0x000fe4000c741270 */
[----:B------:R-:W-:-:S04]  /*195160*/  @P1 LOP3.LUT R51, R51, 0x40, RZ, 0xfc, !PT ;  /* 0x0000004033331812 */ /* 0x000fc800078efcff */
[----:B------:R-:W-:Y:S02]  /*195170*/  LOP3.LUT R51, R51, 0xffffffdf, RZ, 0xc0, !PT ;  /* 0xffffffdf33337812 */ /* 0x000fe400078ec0ff */
[----:B------:R-:W-:Y:S02]  /*195180*/  ISETP.LT.AND P1, PT, R19, UR19, !P0 ;  /* 0x0000001313007c0c */ /* 0x000fe4000c721270 */
[----:B------:R-:W-:Y:S02]  /*195190*/  @P3 LOP3.LUT R51, R51, 0x20, RZ, 0xfc, !PT ;  /* 0x0000002033333812 */ /* 0x000fe400078efcff */
[----:B------:R-:W-:Y:S02]  /*1951a0*/  ISETP.GE.AND P0, PT, R24, UR34, PT ;  /* 0x0000002218007c0c */ /* 0x000fe4000bf06270 */
        /* <DEDUP_REMOVED lines=18> */
[----:B------:R-:W-:Y:S02]  /*1952d0*/  @P2 LOP3.LUT R50, R50, 0x80000000, RZ, 0xfc, !PT ;  /* 0x8000000032322812 */ /* 0x000fe400078efcff */
[----:B------:R-:W-:Y:S02]  /*1952e0*/  ISETP.LT.AND P3, PT, R2, UR6, !P0 ;  /* 0x0000000602007c0c */ /* 0x000fe4000c761270 */
[----:B------:R-:W-:Y:S02]  /*1952f0*/  ISETP.LT.AND P2, PT, R18, UR46, !P0 ;  /* 0x0000002e12007c0c */ /* 0x000fe4000c741270 */
[----:B------:R-:W-:-:S02]  /*195300*/  ISETP.GE.AND P4, PT, R6, UR41, PT ;  /* 0x0000002906007c0c */ /* 0x000fc4000bf86270 */
[----:B------:R-:W-:Y:S02]  /*195310*/  LOP3.LUT R50, R50, 0xbfffffff, RZ, 0xc0, !PT ;  /* 0xbfffffff32327812 */ /* 0x000fe400078ec0ff */
[----:B------:R-:W-:Y:S02]  /*195320*/  ISETP.GE.AND P5, PT, R5, UR43, PT ;  /* 0x0000002b05007c0c */ /* 0x000fe4000bfa6270 */
[----:B------:R-:W-:Y:S01]  /*195330*/  ISETP.GE.AND P6, PT, R4, UR45, PT ;  /* 0x0000002d04007c0c */ /* 0x000fe2000bfc6270 */
[----:B------:R-:W-:Y:S01]  /*195340*/  ULDC UR6, c[0x0][0x228] ;  /* 0x00008a0000067ab9 */ /* 0x000fe20000000800 */
        /* <DEDUP_REMOVED lines=33> */
[----:B------:R-:W-:Y:S01]  /*195560*/  ISETP.GE.AND P0, PT, R20, UR14, PT ;  /* 0x0000000e14007c0c */ /* 0x000fe2000bf06270 */
[----:B------:R-:W-:Y:S01]  /*195570*/  ULDC UR8, c[0x0][0x228] ;  /* 0x00008a0000087ab9 */ /* 0x000fe20000000800 */
[----:B------:R-:W4:Y:S01]  /*195580*/  LDL.LU R20, [R1+0x6940] ;  /* 0x0069400001147983 */ /* 0x000f220000300800 */
[----:B------:R-:W-:-:S04]  /*195590*/  LOP3.LUT R50, R50, 0xffefffff, RZ, 0xc0, !PT ;  /* 0xffefffff32327812 */ /* 0x000fc800078ec0ff */
[----:B------:R-:W-:Y:S02]  /*1955a0*/  @P2 LOP3.LUT R50, R50, 0x100000, RZ, 0xfc, !PT ;  /* 0x0010000032322812 */ /* 0x000fe400078efcff */
[----:B------:R-:W-:Y:S02]  /*1955b0*/  ISETP.LT.AND P2, PT, R3, UR56, !P0 ;  /* 0x0000003803007c0c */ /* 0x000fe4000c741270 */
[----:B------:R-:W-:-:S04]  /*1955c0*/  LOP3.LUT R50, R50, 0xfff7ffff, RZ, 0xc0, !PT ;  /* 0xfff7ffff32327812 */ /* 0x000fc800078ec0ff */
[----:B------:R-:W-:-:S04]  /*1955d0*/  @P1 LOP3.LUT R50, R50, 0x80000, RZ, 0xfc, !PT ;  /* 0x0008000032321812 */ /* 0x000fc800078efcff */
[----:B------:R-:W-:Y:S02]  /*1955e0*/  LOP3.LUT R50, R50, 0xfffbffff, RZ, 0xc0, !PT ;  /* 0xfffbffff32327812 */ /* 0x000fe400078ec0ff */
[----:B------:R-:W-:Y:S02]  /*1955f0*/  ISETP.LT.AND P3, PT, R2, UR55, !P0 ;  /* 0x0000003702007c0c */ /* 0x000fe4000c761270 */
[----:B------:R-:W-:Y:S02]  /*195600*/  ISETP.LT.AND P1, PT, R18, UR54, !P0 ;  /* 0x0000003612007c0c */ /* 0x000fe4000c721270 */
[----:B------:R-:W-:Y:S02]  /*195610*/  @P2 LOP3.LUT R50, R50, 0x40000, RZ, 0xfc, !PT ;  /* 0x0004000032322812 */ /* 0x000fe400078efcff */
[----:B------:R-:W-:Y:S02]  /*195620*/  ISETP.LT.AND P2, PT, R19, UR28, !P0 ;  /* 0x0000001c13007c0c */ /* 0x000fe4000c741270 */
[----:B------:R-:W-:-:S02]  /*195630*/  ISETP.GE.AND P0, PT, R0, UR15, PT ;  /* 0x0000000f00007c0c */ /* 0x000fc4000bf06270 */
[----:B------:R-:W3:Y:S01]  /*195640*/  LDL.LU R0, [R1+0xc] ;  /* 0x00000c0001007983 */ /* 0x000ee20000300800 */
[----:B------:R-:W-:-:S04]  /*195650*/  LOP3.LUT R50, R50, 0xfffdffff, RZ, 0xc0, !PT ;  /* 0xfffdffff32327812 */ /* 0x000fc800078ec0ff */
[----:B------:R-:W-:-:S04]  /*195660*/  @P3 LOP3.LUT R50, R50, 0x20000, RZ, 0xfc, !PT ;  /* 0x0002000032323812 */ /* 0x000fc800078efcff */
        /* <DEDUP_REMOVED lines=13> */
[----:B------:R-:W-:Y:S02]  /*195740*/  LOP3.LUT R50, R50, 0xffffefff, RZ, 0xc0, !PT ;  /* 0xffffefff32327812 */ /* 0x000fe400078ec0ff */
[----:B------:R-:W-:-:S02]  /*195750*/  ISETP.LT.AND P3, PT, R3, UR52, !P0 ;  /* 0x0000003403007c0c */ /* 0x000fc4000c761270 */
[----:B------:R-:W-:-:S04]  /*195760*/  @P2 LOP3.LUT R50, R50, 0x1000, RZ, 0xfc, !PT ;  /* 0x0000100032322812 */ /* 0x000fc800078efcff */
        /* <DEDUP_REMOVED lines=8> */
[----:B------:R-:W0:Y:S01]  /*1957f0*/  LDS.128 R16, [R16] ;  /* 0x0000000010107984 */ /* 0x000e220000000c00 */
[----:B------:R-:W-:-:S04]  /*195800*/  @P2 LOP3.LUT R50, R50, 0x200, RZ, 0xfc, !PT ;  /* 0x0000020032322812 */ /* 0x000fc800078efcff */
[----:B------:R-:W-:Y:S02]  /*195810*/  LOP3.LUT R50, R50, 0xfffffeff, RZ, 0xc0, !PT ;  /* 0xfffffeff32327812 */ /* 0x000fe400078ec0ff */
[----:B------:R-:W-:Y:S02]  /*195820*/  ISETP.GE.AND P2, PT, R15, UR25, PT ;  /* 0x000000190f007c0c */ /* 0x000fe4000bf46270 */
[----:B------:R-:W-:-:S04]  /*195830*/  @P1 LOP3.LUT R50, R50, 0x100, RZ, 0xfc, !PT ;  /* 0x0000010032321812 */ /* 0x000fc800078efcff */
[----:B------:R-:W-:Y:S02]  /*195840*/  LOP3.LUT R50, R50, 0xffffff7f, RZ, 0xc0, !PT ;  /* 0xffffff7f32327812 */ /* 0x000fe400078ec0ff */
[----:B------:R-:W-:Y:S02]  /*195850*/  ISETP.GE.AND P1, PT, R14, UR27, PT ;  /* 0x0000001b0e007c0c */ /* 0x000fe4000bf26270 */
[----:B------:R-:W-:Y:S02]  /*195860*/  @P0 LOP3.LUT R50, R50, 0x80, RZ, 0xfc, !PT ;  /* 0x0000008032320812 */ /* 0x000fe400078efcff */
[----:B------:R-:W-:Y:S02]  /*195870*/  ISETP.GE.AND P0, PT, R13, UR29, PT ;  /* 0x0000001d0d007c0c */ /* 0x000fe4000bf06270 */
[----:B------:R-:W-:-:S04]  /*195880*/  LOP3.LUT R50, R50, 0xfffffffd, RZ, 0xc0, !PT ;  /* 0xfffffffd32327812 */ /* 0x000fc800078ec0ff */
[----:B------:R-:W-:Y:S02]  /*195890*/  @P2 LOP3.LUT R50, R50, 0x2, RZ, 0xfc, !PT ;  /* 0x0000000232322812 */ /* 0x000fe400078efcff */
[----:B------:R-:W-:Y:S02]  /*1958a0*/  ISETP.GE.AND P2, PT, R12, UR31, PT ;  /* 0x0000001f0c007c0c */ /* 0x000fe4000bf46270 */
[----:B------:R-:W-:-:S04]  /*1958b0*/  LOP3.LUT R50, R50, 0xfffffffe, RZ, 0xc0, !PT ;  /* 0xfffffffe32327812 */ /* 0x000fc800078ec0ff */
[----:B------:R-:W-:-:S04]  /*1958c0*/  @P1 LOP3.LUT R50, R50, 0x1, RZ, 0xfc, !PT ;  /* 0x0000000132321812 */ /* 0x000fc800078efcff */
[----:B------:R-:W-:Y:S02]  /*1958d0*/  LOP3.LUT R50, R50, 0xffffffef, RZ, 0xc0, !PT ;  /* 0xffffffef32327812 */ /* 0x000fe400078ec0ff */
[----:B------:R-:W-:Y:S02]  /*1958e0*/  ISETP.GE.AND P1, PT, R10, UR35, PT ;  /* 0x000000230a007c0c */ /* 0x000fe4000bf26270 */
[----:B------:R-:W-:-:S04]  /*1958f0*/  @P2 LOP3.LUT R50, R50, 0x10, RZ, 0xfc, !PT ;  /* 0x0000001032322812 */ /* 0x000fc800078efcff */
[----:B------:R-:W-:Y:S01]  /*195900*/  LOP3.LUT R50, R50, 0xffffffbf, RZ, 0xc0, !PT ;  /* 0xffffffbf32327812 */ /* 0x000fe200078ec0ff */
[----:B0-----:R-:W-:Y:S04]  /*195910*/  STL.64 [R1+0x540], R16 ;  /* 0x0005401001007387 */ /* 0x001fe80000100a00 */
[----:B------:R0:W-:Y:S01]  /*195920*/  STL.64 [R1+0x548], R18 ;  /* 0x0005481201007387 */ /* 0x0001e20000100a00 */
[----:B------:R-:W-:Y:S02]  /*195930*/  ISETP.GE.AND P2, PT, R9, UR37, PT ;  /* 0x0000002509007c0c */ /* 0x000fe4000bf46270 */
[----:B------:R-:W-:Y:S01]  /*195940*/  ISETP.GE.AND P3, PT, R8, UR39, PT ;  /* 0x0000002708007c0c */ /* 0x000fe2000bf66270 */
[----:B0-----:R-:W4:Y:S04]  /*195950*/  LDL.LU.64 R18, [R1+0x6938] ;  /* 0x0069380001127983 */ /* 0x001f280000300a00 */
[----:B------:R-:W4:Y:S04]  /*195960*/  LDL.LU.64 R16, [R1+0x6930] ;  /* 0x0069300001107983 */ /* 0x000f280000300a00 */
[----:B------:R-:W4:Y:S04]  /*195970*/  LDL.LU R15, [R1+0x6928] ;  /* 0x00692800010f7983 */ /* 0x000f280000300800 */
[----:B------:R-:W4:Y:S04]  /*195980*/  LDL.LU R14, [R1+0x6924] ;  /* 0x00692400010e7983 */ /* 0x000f280000300800 */
[----:B------:R-:W4:Y:S04]  /*195990*/  LDL.LU R13, [R1+0x6920] ;  /* 0x00692000010d7983 */ /* 0x000f280000300800 */
[----:B------:R-:W4:Y:S01]  /*1959a0*/  LDL.LU R12, [R1+0x691c] ;  /* 0x00691c00010c7983 */ /* 0x000f220000300800 */
[----:B---3--:R-:W-:-:S04]  /*1959b0*/  LOP3.LUT R0, R0, 0xff7fffff, RZ, 0xc0, !PT ;  /* 0xff7fffff00007812 */ /* 0x008fc800078ec0ff */
[----:B------:R-:W-:Y:S02]  /*1959c0*/  @P0 LOP3.LUT R0, R0, 0x800000, RZ, 0xfc, !PT ;  /* 0x0080000000000812 */ /* 0x000fe400078efcff */
[----:B------:R-:W-:Y:S02]  /*1959d0*/  ISETP.GE.AND P0, PT, R11, UR33, PT ;  /* 0x000000210b007c0c */ /* 0x000fe4000bf06270 */
[----:B------:R-:W3:Y:S01]  /*1959e0*/  LDL.LU R11, [R1+0x6918] ;  /* 0x00691800010b7983 */ /* 0x000ee20000300800 */
[----:B------:R-:W-:-:S03]  /*1959f0*/  LOP3.LUT R0, R0, 0xfeffffff, RZ, 0xc0, !PT ;  /* 0xfeffffff00007812 */ /* 0x000fc600078ec0ff */
[----:B------:R-:W3:Y:S04]  /*195a00*/  LDL.LU R10, [R1+0x6914] ;  /* 0x00691400010a7983 */ /* 0x000ee80000300800 */
[----:B------:R-:W3:Y:S04]  /*195a10*/  LDL.LU R9, [R1+0x6910] ;  /* 0x0069100001097983 */ /* 0x000ee80000300800 */
[----:B------:R-:W3:Y:S01]  /*195a20*/  LDL.LU R8, [R1+0x690c] ;  /* 0x00690c0001087983 */ /* 0x000ee20000300800 */
[----:B------:R-:W-:Y:S02]  /*195a30*/  @P0 LOP3.LUT R50, R50, 0x40, RZ, 0xfc, !PT ;  /* 0x0000004032320812 */ /* 0x000fe400078efcff */
[----:B------:R-:W-:-:S02]  /*195a40*/  ISETP.GE.AND P0, PT, R7, UR17, PT ;  /* 0x0000001107007c0c */ /* 0x000fc4000bf06270 */
[----:B------:R-:W-:Y:S01]  /*195a50*/  @P1 LOP3.LUT R0, R0, 0x1000000, RZ, 0xfc, !PT ;  /* 0x0100000000001812 */ /* 0x000fe200078efcff */
[----:B------:R-:W3:Y:S01]  /*195a60*/  LDL.LU R7, [R1+0x6908] ;  /* 0x0069080001077983 */ /* 0x000ee20000300800 */
[----:B------:R-:W-:Y:S02]  /*195a70*/  LOP3.LUT R50, R50, 0xfffffffb, RZ, 0xc0, !PT ;  /* 0xfffffffb32327812 */ /* 0x000fe400078ec0ff */
[----:B------:R-:W-:-:S07]  /*195a80*/  ISETP.LT.AND P1, PT, R3, UR48, !P0 ;  /* 0x0000003003007c0c */ /* 0x000fce000c721270 */
[----:B------:R-:W-:Y:S02]  /*195a90*/  @P0 LOP3.LUT R50, R50, 0x4, RZ, 0xfc, !PT ;  /* 0x0000000432320812 */ /* 0x000fe400078efcff */
[----:B------:R-:W-:Y:S02]  /*195aa0*/  ISETP.LT.AND P0, PT, R2, UR50, !P0 ;  /* 0x0000003202007c0c */ /* 0x000fe4000c701270 */
[----:B------:R-:W-:-:S04]  /*195ab0*/  LOP3.LUT R50, R50, 0xffffffdf, RZ, 0xc0, !PT ;  /* 0xffffffdf32327812 */ /* 0x000fc800078ec0ff */
[----:B------:R-:W-:Y:S01]  /*195ac0*/  @P1 LOP3.LUT R50, R50, 0x20, RZ, 0xfc, !PT ;  /* 0x0000002032321812 */ /* 0x000fe200078efcff */
[----:B------:R0:W-:Y:S04]  /*195ad0*/  STL [R1+0xc], R0 ;  /* 0x00000c0001007387 */ /* 0x0001e80000100800 */
[----:B------:R-:W3:Y:S04]  /*195ae0*/  LDL.LU R6, [R1+0x6904] ;  /* 0x0069040001067983 */ /* 0x000ee80000300800 */
[----:B------:R-:W3:Y:S01]  /*195af0*/  LDL.LU R5, [R1+0x6900] ;  /* 0x0069000001057983 */ /* 0x000ee20000300800 */
[----:B------:R-:W-:-:S03]  /*195b00*/  LOP3.LUT R50, R50, 0xfffffff7, RZ, 0xc0, !PT ;  /* 0xfffffff732327812 */ /* 0x000fc600078ec0ff */
[----:B------:R-:W3:Y:S04]  /*195b10*/  LDL.LU R4, [R1+0x68fc] ;  /* 0x0068fc0001047983 */ /* 0x000ee80000300800 */
[----:B------:R-:W3:Y:S01]  /*195b20*/  LDL.LU R3, [R1+0x68f8] ;  /* 0x0068f80001037983 */ /* 0x000ee20000300800 */
[----:B------:R-:W-:Y:S02]  /*195b30*/  LOP3.LUT P1, RZ, R0, 0x1000000, RZ, 0xc0, !PT ;  /* 0x0100000000ff7812 */ /* 0x000fe4000782c0ff */
[----:B------:R-:W-:Y:S01]  /*195b40*/  @P0 LOP3.LUT R50, R50, 0x8, RZ, 0xfc, !PT ;  /* 0x0000000832320812 */ /* 0x000fe200078efcff */
[----:B------:R-:W3:Y:S01]  /*195b50*/  LDL.LU R2, [R1+0x68f4] ;  /* 0x0068f40001027983 */ /* 0x000ee20000300800 */
[----:B------:R-:W-:-:S03]  /*195b60*/  LOP3.LUT P0, RZ, R0, 0x800000, RZ, 0xc0, !PT ;  /* 0x0080000000ff7812 */ /* 0x000fc6000780c0ff */
[----:B0-----:R-:W3:Y:S04]  /*195b70*/  LDL.LU R0, [R1+0x68f0] ;  /* 0x0068f00001007983 */ /* 0x001ee80000300800 */
[----:B------:R0:W-:Y:S04]  /*195b80*/  STL.64 [R1+0x69d8], R46 ;  /* 0x0069d82e01007387 */ /* 0x0001e80000100a00 */
[----:B0-----:R-:W3:Y:S04]  /*195b90*/  LDL.LU R47, [R1+0x3cc] ;  /* 0x0003cc00012f7983 */ /* 0x001ee80000300800 */
[----:B------:R-:W3:Y:S04]  /*195ba0*/  LDL.LU R46, [R1+0x7a4] ;  /* 0x0007a400012e7983 */ /* 0x000ee80000300800 */
[----:B--2---:R0:W-:Y:S04]  /*195bb0*/  STL.64 [R1+0x69d0], R44 ;  /* 0x0069d02c01007387 */ /* 0x0041e80000100a00 */
[----:B0-----:R-:W2:Y:S04]  /*195bc0*/  LDL.LU R44, [R1+0x7c8] ;  /* 0x0007c800012c7983 */ /* 0x001ea80000300800 */
[----:B------:R-:W2:Y:S04]  /*195bd0*/  LDL.LU R45, [R1+0x5240] ;  /* 0x00524000012d7983 */ /* 0x000ea80000300800 */
[----:B----4-:R0:W-:Y:S04]  /*195be0*/  STL.64 [R1+0x69c8], R42 ;  /* 0x0069c82a01007387 */ /* 0x0101e80000100a00 */
[----:B0-----:R-:W4:Y:S04]  /*195bf0*/  LDL.LU R42, [R1+0x53bc] ;  /* 0x0053bc00012a7983 */ /* 0x001f280000300800 */
[----:B------:R-:W4:Y:S04]  /*195c00*/  LDL.LU R43, [R1+0x5244] ;  /* 0x00524400012b7983 */ /* 0x000f280000300800 */
[----:B------:R0:W-:Y:S04]  /*195c10*/  STL.64 [R1+0x69c0], R40 ;  /* 0x0069c02801007387 */ /* 0x0001e80000100a00 */
        /* <DEDUP_REMOVED lines=19> */
[----:B------:R0:W-:Y:S04]  /*195d50*/  STL.64 [R1+0x6988], R26 ;  /* 0x0069881a01007387 */ /* 0x0001e80000100a00 */
[----:B0-----:R-:W4:Y:S04]  /*195d60*/  LDL R26, [R1+0x10] ;  /* 0x00001000011a7983 */ /* 0x001f280000100800 */
[----:B------:R-:W-:Y:S04]  /*195d70*/  STL.64 [R1+0x6980], R24 ;  /* 0x0069801801007387 */ /* 0x000fe80000100a00 */
[----:B------:R-:W-:Y:S04]  /*195d80*/  STL.64 [R1+0x6978], R22 ;  /* 0x0069781601007387 */ /* 0x000fe80000100a00 */
[----:B------:R0:W-:Y:S04]  /*195d90*/  STL.64 [R1+0x6970], R20 ;  /* 0x0069701401007387 */ /* 0x0001e80000100a00 */
[----:B0-----:R-:W4:Y:S04]  /*195da0*/  LDL.LU R20, [R1+0x2b0] ;  /* 0x0002b00001147983 */ /* 0x001f280000300800 */
[----:B------:R-:W4:Y:S04]  /*195db0*/  LDL.LU R21, [R1+0x2b4] ;  /* 0x0002b40001157983 */ /* 0x000f280000300800 */
[----:B------:R-:W4:Y:S04]  /*195dc0*/  LDL.LU R22, [R1+0x2b8] ;  /* 0x0002b80001167983 */ /* 0x000f280000300800 */
[----:B------:R-:W4:Y:S04]  /*195dd0*/  LDL.LU R23, [R1+0x2bc] ;  /* 0x0002bc0001177983 */ /* 0x000f280000300800 */
[----:B------:R-:W-:Y:S04]  /*195de0*/  STL.64 [R1+0x6968], R18 ;  /* 0x0069681201007387 */ /* 0x000fe80000100a00 */
[----:B------:R-:W-:Y:S04]  /*195df0*/  STL.64 [R1+0x6960], R16 ;  /* 0x0069601001007387 */ /* 0x000fe80000100a00 */
[----:B------:R-:W-:Y:S04]  /*195e00*/  STL.64 [R1+0x6958], R14 ;  /* 0x0069580e01007387 */ /* 0x000fe80000100a00 */
[----:B------:R-:W-:Y:S01]  /*195e10*/  STL.64 [R1+0x6950], R12 ;  /* 0x0069500c01007387 */ /* 0x000fe20000100a00 */
[----:B------:R-:W-:-:S03]  /*195e20*/  NOP ;  /* 0x0000000000007918 */ /* 0x000fc60000000000 */
[----:B---3--:R-:W-:Y:S04]  /*195e30*/  STL.64 [R1+0x6948], R10 ;  /* 0x0069480a01007387 */ /* 0x008fe80000100a00 */
[----:B------:R-:W-:Y:S04]  /*195e40*/  STL [R1+0x6944], R8 ;  /* 0x0069440801007387 */ /* 0x000fe80000100800 */
[----:B------:R-:W-:Y:S04]  /*195e50*/  STL [R1+0x693c], R56 ;  /* 0x00693c3801007387 */ /* 0x000fe80000100800 */
[----:B------:R-:W-:Y:S04]  /*195e60*/  STL [R1+0x6938], R7 ;  /* 0x0069380701007387 */ /* 0x000fe80000100800 */
[----:B------:R2:W-:Y:S04]  /*195e70*/  STL [R1+0x6934], R6 ;  /* 0x0069340601007387 */ /* 0x0005e80000100800 */
[----:B------:R4:W-:Y:S04]  /*195e80*/  STL [R1+0x6930], R5 ;  /* 0x0069300501007387 */ /* 0x0009e80000100800 */
[----:B------:R-:W-:Y:S04]  /*195e90*/  STL [R1+0x692c], R4 ;  /* 0x00692c0401007387 */ /* 0x000fe80000100800 */
[----:B------:R0:W-:Y:S04]  /*195ea0*/  STL [R1+0x6928], R3 ;  /* 0x0069280301007387 */ /* 0x0001e80000100800 */
[----:B------:R1:W-:Y:S04]  /*195eb0*/  STL [R1+0x6924], R2 ;  /* 0x0069240201007387 */ /* 0x0003e80000100800 */
        /* <DEDUP_REMOVED lines=10> */
[----:B--2---:R-:W-:-:S02]  /*195f60*/  PRMT R6, R46, 0x5210, R44 ;  /* 0x000052102e067816 */ /* 0x004fc4000000002c */
[----:B----4-:R-:W-:Y:S02]  /*195f70*/  PRMT R5, R41, 0x5210, R40 ;  /* 0x0000521029057816 */ /* 0x010fe40000000028 */
[----:B------:R-:W-:-:S04]  /*195f80*/  LOP3.LUT R29, R29, 0xdfffffff, RZ, 0xc0, !PT ;  /* 0xdfffffff1d1d7812 */ /* 0x000fc800078ec0ff */
[----:B------:R-:W-:-:S04]  /*195f90*/  @P0 LOP3.LUT R29, R29, 0x20000000, RZ, 0xfc, !PT ;  /* 0x200000001d1d0812 */ /* 0x000fc800078efcff */
        /* <DEDUP_REMOVED lines=11> */
[----:B------:R-:W-:-:S05]  /*196050*/  @P5 LOP3.LUT R29, R29, 0x800000, RZ, 0xfc, !PT ;  /* 0x008000001d1d5812 */ /* 0x000fca00078efcff */
[----:B------:R-:W-:Y:S04]  /*196060*/  STL [R1+0x4], R29 ;  /* 0x0000041d01007387 */ /* 0x000fe80000100800 */
[----:B------:R-:W2:Y:S04]  /*196070*/  LDL.LU R40, [R1+0x7b0] ;  /* 0x0007b00001287983 */ /* 0x000ea80000300800 */
[----:B------:R-:W4:Y:S04]  /*196080*/  LDL.LU R41, [R1+0x7ac] ;  /* 0x0007ac0001297983 */ /* 0x000f280000300800 */
[----:B------:R-:W2:Y:S04]  /*196090*/  LDL.LU R44, [R1+0x7a8] ;  /* 0x0007a800012c7983 */ /* 0x000ea80000300800 */
[----:B------:R-:W4:Y:S04]  /*1960a0*/  LDL.LU R46, [R1+0x790] ;  /* 0x00079000012e7983 */ /* 0x000f280000300800 */
[----:B------:R-:W-:Y:S01]  /*1960b0*/  STSM.16.M88.4 [R26], R20 ;  /* 0x000000141a007844 */ /* 0x000fe20000000200 */
[----:B------:R-:W-:-:S03]  /*1960c0*/  NOP ;  /* 0x0000000000007918 */ /* 0x000fc60000000000 */
[----:B------:R-:W3:Y:S01]  /*1960d0*/  LDS.128 R12, [R26] ;  /* 0x000000001a0c7984 */ /* 0x000ee20000000c00 */
[----:B0-----:R-:W-:Y:S02]  /*1960e0*/  LOP3.LUT R3, R42, 0xffff, RZ, 0xc0, !PT ;  /* 0x0000ffff2a037812 */ /* 0x001fe400078ec0ff */
[----:B-1----:R-:W-:Y:S02]  /*1960f0*/  LOP3.LUT R2, R43, 0xffff, RZ, 0xc0, !PT ;  /* 0x0000ffff2b027812 */ /* 0x002fe400078ec0ff */
[----:B---3--:R-:W-:Y:S01]  /*196100*/  LOP3.LUT R0, R45, 0xffff, RZ, 0xc0, !PT ;  /* 0x0000ffff2d007812 */ /* 0x008fe200078ec0ff */
[----:B------:R-:W-:Y:S04]  /*196110*/  STL [R1+0x810], R12 ;  /* 0x0008100c01007387 */ /* 0x000fe80000100800 */
[----:B------:R0:W-:Y:S04]  /*196120*/  STL.64 [R1+0x818], R14 ;  /* 0x0008180e01007387 */ /* 0x0001e80000100a00 */
[----:B------:R-:W3:Y:S04]  /*196130*/  LDL.LU R42, [R1+0x53c8] ;  /* 0x0053c800012a7983 */ /* 0x000ee80000300800 */
[----:B------:R-:W3:Y:S04]  /*196140*/  LDL.LU R43, [R1+0x53c4] ;  /* 0x0053c400012b7983 */ /* 0x000ee80000300800 */
[----:B------:R-:W3:Y:S01]  /*196150*/  LDL.LU R45, [R1+0x5264] ;  /* 0x00526400012d7983 */ /* 0x000ee20000300800 */
[----:B------:R-:W-:-:S02]  /*196160*/  PRMT R4, R31, 0x5210, R30 ;  /* 0x000052101f047816 */ /* 0x000fc4000000001e */
[----:B------:R-:W-:Y:S01]  /*196170*/  PRMT R7, R33, 0x5210, R32 ;  /* 0x0000521021077816 */ /* 0x000fe20000000020 */
[----:B------:R-:W-:-:S04]  /*196180*/  NOP ;  /* 0x0000000000007918 */ /* 0x000fc80000000000 */
[----:B------:R-:W-:Y:S01]  /*196190*/  STSM.16.M88.4 [R26], R4 ;  /* 0x000000041a007844 */ /* 0x000fe20000000200 */
[----:B------:R-:W-:-:S03]  /*1961a0*/  NOP ;  /* 0x0000000000007918 */ /* 0x000fc60000000000 */
[----:B------:R-:W1:Y:S01]  /*1961b0*/  LDS.128 R16, [R26] ;  /* 0x000000001a107984 */ /* 0x000e620000000c00 */
[----:B------:R-:W-:Y:S01]  /*1961c0*/  IMAD.MOV.U32 R8, RZ, RZ, R13 ;  /* 0x000000ffff087224 */ /* 0x000fe200078e000d */
[----:B------:R-:W-:Y:S02]  /*1961d0*/  PRMT R13, R36, 0x4210, R3 ;  /* 0x00004210240d7816 */ /* 0x000fe40000000003 */
[----:B0-----:R-:W-:Y:S01]  /*1961e0*/  PRMT R14, R37, 0x4210, R2 ;  /* 0x00004210250e7816 */ /* 0x001fe20000000002 */
[----:B-1----:R-:W-:Y:S04]  /*1961f0*/  STL.64 [R1+0x800], R16 ;  /* 0x0008001001007387 */ /* 0x002fe80000100a00 */
[----:B------:R-:W-:Y:S04]  /*196200*/  STL.64 [R1+0x808], R18 ;  /* 0x0008081201007387 */ /* 0x000fe80000100a00 */
[----:B------:R-:W3:Y:S04]  /*196210*/  LDL.LU R29, [R1+0x5260] ;  /* 0x00526000011d7983 */ /* 0x000ee80000300800 */
[----:B------:R-:W3:Y:S04]  /*196220*/  LDL.LU R30, [R1+0x54b4] ;  /* 0x0054b400011e7983 */ /* 0x000ee80000300800 */
[----:B------:R-:W3:Y:S04]  /*196230*/  LDL.LU R31, [R1+0x54ac] ;  /* 0x0054ac00011f7983 */ /* 0x000ee80000300800 */
[----:B------:R-:W3:Y:S04]  /*196240*/  LDL.LU R32, [R1+0x54a8] ;  /* 0x0054a80001207983 */ /* 0x000ee80000300800 */
[----:B------:R-:W3:Y:S04]  /*196250*/  LDL.LU R36, [R1+0x1838] ;  /* 0x0018380001247983 */ /* 0x000ee80000300800 */
[----:B------:R-:W3:Y:S01]  /*196260*/  LDL.LU R37, [R1+0x7b8] ;  /* 0x0007b80001257983 */ /* 0x000ee20000300800 */
[----:B------:R-:W-:-:S02]  /*196270*/  LOP3.LUT R4, R34, 0xffff, RZ, 0xc0, !PT ;  /* 0x0000ffff22047812 */ /* 0x000fc400078ec0ff */
[----:B------:R-:W-:Y:S01]  /*196280*/  PRMT R15, R38, 0x4210, R0 ;  /* 0x00004210260f7816 */ /* 0x000fe20000000000 */
[----:B------:R-:W-:Y:S01]  /*196290*/  NOP ;  /* 0x0000000000007918 */ /* 0x000fe20000000000 */
[----:B------:R-:W-:-:S05]  /*1962a0*/  PRMT R12, R35, 0x4210, R4 ;  /* 0x00004210230c7816 */ /* 0x000fca0000000004 */
[----:B------:R-:W-:Y:S01]  /*1962b0*/  STSM.16.M88.4 [R26], R12 ;  /* 0x0000000c1a007844 */ /* 0x000fe20000000200 */
[----:B------:R-:W-:-:S03]  /*1962c0*/  NOP ;  /* 0x0000000000007918 */ /* 0x000fc60000000000 */
[----:B------:R-:W0:Y:S01]  /*1962d0*/  LDS.128 R12, [R26] ;  /* 0x000000001a0c7984 */ /* 0x000e220000000c00 */
[----:B--2---:R-:W-:Y:S02]  /*1962e0*/  PRMT R6, R44, 0x5210, R2 ;  /* 0x000052102c067816 */ /* 0x004fe40000000002 */
[----:B----4-:R-:W-:Y:S01]  /*1962f0*/  PRMT R7, R46, 0x5210, R0 ;  /* 0x000052102e077816 */ /* 0x010fe20000000000 */
[----:B------:R-:W2:Y:S04]  /*196300*/  LDL.LU R44, [R1+0x7c0] ;  /* 0x0007c000012c7983 */ /* 0x000ea80000300800 */
[----:B------:R-:W4:Y:S01]  /*196310*/  LDL.LU R46, [R1+0x7b4] ;  /* 0x0007b400012e7983 */ /* 0x000f220000300800 */
[----:B0-----:R-:W-:-:S03]  /*196320*/  IMAD.MOV.U32 R56, RZ, RZ, R14 ;  /* 0x000000ffff387224 */ /* 0x001fc600078e000e */
[----:B------:R-:W-:Y:S04]  /*196330*/  STL.64 [R1+0x7f0], R12 ;  /* 0x0007f00c01007387 */ /* 0x000fe80000100a00 */
[----:B------:R-:W-:Y:S01]  /*196340*/  STL [R1+0x7fc], R15 ;  /* 0x0007fc0f01007387 */ /* 0x000fe20000100800 */
[----:B------:R-:W-:Y:S02]  /*196350*/  PRMT R4, R40, 0x5210, R4 ;  /* 0x0000521028047816 */ /* 0x000fe40000000004 */
[----:B------:R-:W-:Y:S01]  /*196360*/  PRMT R5, R41, 0x5210, R3 ;  /* 0x0000521029057816 */ /* 0x000fe20000000003 */
[----:B------:R-:W4:Y:S04]  /*196370*/  LDL.LU R33, [R1+0x7bc] ;  /* 0x0007bc0001217983 */ /* 0x000f280000300800 */
[----:B------:R-:W-:Y:S04]  /*196380*/  STL [R1+0x6940], R56 ;  /* 0x0069403801007387 */ /* 0x000fe80000100800 */
[----:B------:R-:W4:Y:S04]  /*196390*/  LDL.LU R34, [R1+0x53dc] ;  /* 0x0053dc0001227983 */ /* 0x000f280000300800 */
[----:B------:R-:W4:Y:S01]  /*1963a0*/  LDL.LU R35, [R1+0x53d8] ;  /* 0x0053d80001237983 */ /* 0x000f220000300800 */
[----:B------:R-:W-:-:S03]  /*1963b0*/  NOP ;  /* 0x0000000000007918 */ /* 0x000fc60000000000 */
[----:B------:R-:W4:Y:S04]  /*1963c0*/  LDL.LU R38, [R1+0x5288] ;  /* 0x0052880001267983 */ /* 0x000f280000300800 */
[----:B------:R3:W-:Y:S04]  /*1963d0*/  STSM.16.M88.4 [R26], R4 ;  /* 0x000000041a007844 */ /* 0x0007e80000000200 */
[----:B------:R-:W4:Y:S04]  /*1963e0*/  LDL.LU R40, [R1+0x5284] ;  /* 0x0052840001287983 */ /* 0x000f280000300800 */
[----:B------:R-:W4:Y:S01]  /*1963f0*/  LDL.LU R41, [R1+0x54d0] ;  /* 0x0054d00001297983 */ /* 0x000f220000300800 */
[----:B------:R-:W-:-:S03]  /*196400*/  NOP ;  /* 0x0000000000007918 */ /* 0x000fc60000000000 */
[----:B------:R-:W0:Y:S01]  /*196410*/  LDS.128 R16, [R26] ;  /* 0x000000001a107984 */ /* 0x000e220000000c00 */
[----:B---3--:R-:W-:Y:S02]  /*196420*/  LOP3.LUT R4, R42, 0xffff, RZ, 0xc0, !PT ;  /* 0x0000ffff2a047812 */ /* 0x008fe400078ec0ff */
[----:B------:R-:W-:Y:S01]  /*196430*/  LOP3.LUT R3, R43, 0xffff, RZ, 0xc0, !PT ;  /* 0x0000ffff2b037812 */ /* 0x000fe200078ec0ff */
[----:B------:R-:W3:Y:S01]  /*196440*/  LDL.LU R42, [R1+0x54c8] ;  /* 0x0054c800012a7983 */ /* 0x000ee20000300800 */
[----:B------:R-:W-:-:S03]  /*196450*/  LOP3.LUT R2, R45, 0xffff, RZ, 0xc0, !PT ;  /* 0x0000ffff2d027812 */ /* 0x000fc600078ec0ff */
[----:B------:R-:W3:Y:S04]  /*196460*/  LDL.LU R43, [R1+0x54c4] ;  /* 0x0054c400012b7983 */ /* 0x000ee80000300800 */
[----:B------:R-:W3:Y:S04]  /*196470*/  LDL.LU R45, [R1+0x182c] ;  /* 0x00182c00012d7983 */ /* 0x000ee80000300800 */
[----:B0-----:R-:W-:Y:S04]  /*196480*/  STL [R1+0x7e4], R17 ;  /* 0x0007e41101007387 */ /* 0x001fe80000100800 */
[----:B------:R-:W-:Y:S01]  /*196490*/  STL.64 [R1+0x7e8], R18 ;  /* 0x0007e81201007387 */ /* 0x000fe20000100a00 */
[----:B------:R-:W-:-:S02]  /*1964a0*/  LOP3.LUT R0, R29, 0xffff, RZ, 0xc0, !PT ;  /* 0x0000ffff1d007812 */ /* 0x000fc400078ec0ff */
[----:B------:R-:W-:Y:S02]  /*1964b0*/  PRMT R12, R30, 0x4210, R4 ;  /* 0x000042101e0c7816 */ /* 0x000fe40000000004 */
[----:B------:R-:W-:Y:S02]  /*1964c0*/  PRMT R15, R36, 0x4210, R0 ;  /* 0x00004210240f7816 */ /* 0x000fe40000000000 */
[----:B------:R-:W-:Y:S01]  /*1964d0*/  PRMT R4, R37, 0x5210, R4 ;  /* 0x0000521025047816 */ /* 0x000fe20000000004 */
[----:B------:R-:W3:Y:S04]  /*1964e0*/  LDL.LU R36, [R1+0x8ac] ;  /* 0x0008ac0001247983 */ /* 0x000ee80000300800 */
[----:B------:R-:W3:Y:S01]  /*1964f0*/  LDL.LU R37, [R1+0x87c] ;  /* 0x00087c0001257983 */ /* 0x000ee20000300800 */
[----:B------:R-:W-:-:S02]  /*196500*/  PRMT R13, R31, 0x4210, R3 ;  /* 0x000042101f0d7816 */ /* 0x000fc40000000003 */
[----:B------:R-:W-:Y:S01]  /*196510*/  PRMT R14, R32, 0x4210, R2 ;  /* 0x00004210200e7816 */ /* 0x000fe20000000002 */
[----:B------:R-:W-:-:S04]  /*196520*/  NOP ;  /* 0x0000000000007918 */ /* 0x000fc80000000000 */
[----:B------:R-:W-:Y:S01]  /*196530*/  STSM.16.M88.4 [R26], R12 ;  /* 0x0000000c1a007844 */ /* 0x000fe20000000200 */
[----:B------:R-:W-:-:S03]  /*196540*/  NOP ;  /* 0x0000000000007918 */ /* 0x000fc60000000000 */
[----:B------:R-:W0:Y:S01]  /*196550*/  LDS.128 R12, [R26] ;  /* 0x000000001a0c7984 */ /* 0x000e220000000c00 */
[----:B--2---:R-:W-:Y:S02]  /*196560*/  PRMT R5, R44, 0x5210, R3 ;  /* 0x000052102c057816 */ /* 0x004fe40000000003 */
[----:B----4-:R-:W-:Y:S01]  /*196570*/  PRMT R6, R46, 0x5210, R2 ;  /* 0x000052102e067816 */ /* 0x010fe20000000002 */
[----:B------:R-:W2:Y:S04]  /*196580*/  LDL.LU R44, [R1+0x8e8] ;  /* 0x0008e800012c7983 */ /* 0x000ea80000300800 */
[----:B------:R-:W4:Y:S04]  /*196590*/  LDL.LU R46, [R1+0x794] ;  /* 0x00079400012e7983 */ /* 0x000f280000300800 */
[----:B0-----:R-:W-:Y:S01]  /*1965a0*/  STL.64 [R1+0x7d0], R12 ;  /* 0x0007d00c01007387 */ /* 0x001fe20000100a00 */
[----:B------:R-:W-:-:S03]  /*1965b0*/  PRMT R7, R33, 0x5210, R0 ;  /* 0x0000521021077816 */ /* 0x000fc60000000000 */
[----:B------:R3:W-:Y:S01]  /*1965c0*/  STL.64 [R1+0x7d8], R14 ;  /* 0x0007d80e01007387 */ /* 0x0007e20000100a00 */
[----:B------:R-:W-:Y:S01]  /*1965d0*/  NOP ;  /* 0x0000000000007918 */ /* 0x000fe20000000000 */
[----:B------:R-:W-:Y:S02]  /*1965e0*/  LOP3.LUT R0, R40, 0xffff, RZ, 0xc0, !PT ;  /* 0x0000ffff28007812 */ /* 0x000fe400078ec0ff */
[----:B------:R0:W-:Y:S01]  /*1965f0*/  STSM.16.M88.4 [R26], R4 ;  /* 0x000000041a007844 */ /* 0x0001e20000000200 */
[----:B------:R-:W-:Y:S01]  /*196600*/  IMAD.MOV.U32 R56, RZ, RZ, R16 ;  /* 0x000000ffff387224 */ /* 0x000fe200078e0010 */
[----:B------:R-:W-:Y:S02]  /*196610*/  NOP ;  /* 0x0000000000007918 */ /* 0x000fe40000000000 */
[----:B------:R-:W1:Y:S01]  /*196620*/  LDS.128 R16, [R26] ;  /* 0x000000001a107984 */ /* 0x000e620000000c00 */
[----:B---3--:R-:W-:-:S03]  /*196630*/  PRMT R15, R45, 0x4210, R0 ;  /* 0x000042102d0f7816 */ /* 0x008fc60000000000 */
[----:B------:R-:W3:Y:S01]  /*196640*/  LDL.LU R45, [R1+0x53f4] ;  /* 0x0053f400012d7983 */ /* 0x000ee20000300800 */
[----:B0-----:R-:W-:Y:S02]  /*196650*/  LOP3.LUT R4, R34, 0xffff, RZ, 0xc0, !PT ;  /* 0x0000ffff22047812 */ /* 0x001fe400078ec0ff */
[----:B------:R-:W-:Y:S01]  /*196660*/  LOP3.LUT R3, R35, 0xffff, RZ, 0xc0, !PT ;  /* 0x0000ffff23037812 */ /* 0x000fe200078ec0ff */
[----:B------:R-:W3:Y:S01]  /*196670*/  LDL.LU R30, [R1+0x53f0] ;  /* 0x0053f000011e7983 */ /* 0x000ee20000300800 */
[----:B------:R-:W-:-:S03]  /*196680*/  LOP3.LUT R2, R38, 0xffff, RZ, 0xc0, !PT ;  /* 0x0000ffff26027812 */ /* 0x000fc600078ec0ff */
[----:B------:R-:W3:Y:S04]  /*196690*/  LDL.LU R31, [R1+0x52a8] ;  /* 0x0052a800011f7983 */ /* 0x000ee80000300800 */
[----:B------:R-:W3:Y:S01]  /*1966a0*/  LDL.LU R38, [R1+0x52a4] ;  /* 0x0052a40001267983 */ /* 0x000ee20000300800 */
[----:B------:R-:W-:-:S03]  /*1966b0*/  PRMT R12, R41, 0x4210, R4 ;  /* 0x00004210290c7816 */ /* 0x000fc60000000004 */
[----:B------:R-:W3:Y:S01]  /*1966c0*/  LDL.LU R40, [R1+0x54f4] ;  /* 0x0054f40001287983 */ /* 0x000ee20000300800 */
[----:B------:R-:W-:-:S03]  /*1966d0*/  PRMT R13, R42, 0x4210, R3 ;  /* 0x000042102a0d7816 */ /* 0x000fc60000000003 */
[----:B------:R-:W3:Y:S04]  /*1966e0*/  LDL.LU R41, [R1+0x54f0] ;  /* 0x0054f00001297983 */ /* 0x000ee80000300800 */
[----:B------:R-:W3:Y:S04]  /*1966f0*/  LDL.LU R42, [R1+0x54e8] ;  /* 0x0054e800012a7983 */ /* 0x000ee80000300800 */
[----:B-1----:R-:W-:Y:S01]  /*196700*/  STL [R1+0x7c4], R17 ;  /* 0x0007c41101007387 */ /* 0x002fe20000100800 */
[----:B------:R-:W-:-:S03]  /*196710*/  PRMT R14, R43, 0x4210, R2 ;  /* 0x000042102b0e7816 */ /* 0x000fc60000000002 */
[----:B------:R-:W-:Y:S04]  /*196720*/  STL.64 [R1+0x7c8], R18 ;  /* 0x0007c81201007387 */ /* 0x000fe80000100a00 */
[----:B------:R-:W3:Y:S01]  /*196730*/  LDL.LU R43, [R1+0x54dc] ;  /* 0x0054dc00012b7983 */ /* 0x000ee20000300800 */
[----:B------:R-:W-:-:S03]  /*196740*/  NOP ;  /* 0x0000000000007918 */ /* 0x000fc60000000000 */
[----:B------:R0:W-:Y:S04]  /*196750*/  STSM.16.M88.4 [R26], R12 ;  /* 0x0000000c1a007844 */ /* 0x0001e80000000200 */
[----:B------:R-:W3:Y:S01]  /*196760*/  LDL.LU R35, [R1+0x17cc] ;  /* 0x0017cc0001237983 */ /* 0x000ee20000300800 */
[----:B0-----:R-:W-:Y:S02]  /*196770*/  PRMT R12, R36, 0x5210, R4 ;  /* 0x00005210240c7816 */ /* 0x001fe40000000004 */
[----:B------:R-:W-:Y:S01]  /*196780*/  PRMT R13, R37, 0x5210, R3 ;  /* 0x00005210250d7816 */ /* 0x000fe20000000003 */
[----:B------:R-:W3:Y:S04]  /*196790*/  LDL.LU R36, [R1+0x17c8] ;  /* 0x0017c80001247983 */ /* 0x000ee80000300800 */
[----:B------:R-:W3:Y:S01]  /*1967a0*/  LDL.LU R37, [R1+0x8ec] ;  /* 0x0008ec0001257983 */ /* 0x000ee20000300800 */
[----:B------:R-:W-:Y:S01]  /*1967b0*/  IMAD.MOV.U32 R7, RZ, RZ, R16 ;  /* 0x000000ffff077224 */ /* 0x000fe200078e0010 */
[----:B------:R-:W-:-:S02]  /*1967c0*/  NOP ;  /* 0x0000000000007918 */ /* 0x000fc40000000000 */
[----:B------:R-:W0:Y:S01]  /*1967d0*/  LDS.128 R16, [R26] ;  /* 0x000000001a107984 */ /* 0x000e220000000c00 */
[----:B----4-:R-:W-:-:S03]  /*1967e0*/  PRMT R15, R46, 0x5210, R0 ;  /* 0x000052102e0f7816 */ /* 0x010fc60000000000 */
[----:B------:R-:W4:Y:S04]  /*1967f0*/  LDL.LU R46, [R1+0x798] ;  /* 0x00079800012e7983 */ /* 0x000f280000300800 */
[----:B0-----:R-:W-:Y:S01]  /*196800*/  STL [R1+0x7b0], R16 ;  /* 0x0007b01001007387 */ /* 0x001fe20000100800 */
[----:B--2---:R-:W-:-:S03]  /*196810*/  PRMT R14, R44, 0x5210, R2 ;  /* 0x000052102c0e7816 */ /* 0x004fc60000000002 */
[----:B------:R-:W-:Y:S04]  /*196820*/  STL.64 [R1+0x7b8], R18 ;  /* 0x0007b81201007387 */ /* 0x000fe80000100a00 */
[----:B------:R-:W2:Y:S04]  /*196830*/  LDL.LU R44, [R1+0x52b0] ;  /* 0x0052b000012c7983 */ /* 0x000ea80000300800 */
[----:B------:R-:W2:Y:S04]  /*196840*/  LDL.LU R32, [R1+0x630] ;  /* 0x0006300001207983 */ /* 0x000ea80000300800 */
[----:B------:R-:W2:Y:S04]  /*196850*/  LDL.LU R33, [R1+0x634] ;  /* 0x0006340001217983 */ /* 0x000ea80000300800 */
[----:B------:R-:W2:Y:S01]  /*196860*/  LDL.LU R34, [R1+0x638] ;  /* 0x0006380001227983 */ /* 0x000ea20000300800 */
[----:B------:R-:W-:Y:S01]  /*196870*/  NOP ;  /* 0x0000000000007918 */ /* 0x000fe20000000000 */
[----:B---3--:R-:W-:-:S02]  /*196880*/  LOP3.LUT R4, R45, 0xffff, RZ, 0xc0, !PT ;  /* 0x0000ffff2d047812 */ /* 0x008fc400078ec0ff */
[----:B------:R-:W3:Y:S01]  /*196890*/  LDL.LU R45, [R1+0x5500] ;  /* 0x00550000012d7983 */ /* 0x000ee20000300800 */
[----:B------:R-:W-:-:S03]  /*1968a0*/  LOP3.LUT R3, R30, 0xffff, RZ, 0xc0, !PT ;  /* 0x0000ffff1e037812 */ /* 0x000fc600078ec0ff */
[----:B------:R0:W-:Y:S01]  /*1968b0*/  STSM.16.M88.4 [R26], R12 ;  /* 0x0000000c1a007844 */ /* 0x0001e20000000200 */
[----:B------:R-:W-:Y:S02]  /*1968c0*/  LOP3.LUT R2, R31, 0xffff, RZ, 0xc0, !PT ;  /* 0x0000ffff1f027812 */ /* 0x000fe400078ec0ff */
[----:B------:R-:W-:Y:S01]  /*1968d0*/  LOP3.LUT R0, R38, 0xffff, RZ, 0xc0, !PT ;  /* 0x0000ffff26007812 */ /* 0x000fe200078ec0ff */
[----:B------:R-:W-:Y:S01]  /*1968e0*/  IMAD.MOV.U32 R6, RZ, RZ, R17 ;  /* 0x000000ffff067224 */ /* 0x000fe200078e0011 */
[----:B------:R-:W-:Y:S01]  /*1968f0*/  NOP ;  /* 0x0000000000007918 */ /* 0x000fe20000000000 */
[----:B------:R-:W1:Y:S01]  /*196900*/  LDS.128 R16, [R26] ;  /* 0x000000001a107984 */ /* 0x000e620000000c00 */
[----:B0-----:R-:W-:Y:S02]  /*196910*/  PRMT R12, R40, 0x4210, R4 ;  /* 0x00004210280c7816 */ /* 0x001fe40000000004 */
[----:B------:R-:W-:Y:S01]  /*196920*/  PRMT R13, R41, 0x4210, R3 ;  /* 0x00004210290d7816 */ /* 0x000fe20000000003 */
[----:B------:R-:W3:Y:S01]  /*196930*/  LDL.LU R40, [R1+0x3b0] ;  /* 0x0003b00001287983 */ /* 0x000ee20000300800 */
[----:B------:R-:W-:-:S03]  /*196940*/  PRMT R14, R42, 0x4210, R2 ;  /* 0x000042102a0e7816 */ /* 0x000fc60000000002 */
[----:B------:R-:W3:Y:S04]  /*196950*/  LDL.LU R41, [R1+0x3b4] ;  /* 0x0003b40001297983 */ /* 0x000ee80000300800 */
[----:B------:R-:W3:Y:S01]  /*196960*/  LDL.LU R42, [R1+0x3b8] ;  /* 0x0003b800012a7983 */ /* 0x000ee20000300800 */
[----:B------:R-:W-:Y:S01]  /*196970*/  PRMT R15, R43, 0x4210, R0 ;  /* 0x000042102b0f7816 */ /* 0x000fe20000000000 */
[----:B------:R-:W-:Y:S02]  /*196980*/  NOP ;  /* 0x0000000000007918 */ /* 0x000fe40000000000 */
[----:B------:R-:W3:Y:S04]  /*196990*/  LDL.LU R43, [R1+0x82c] ;  /* 0x00082c00012b7983 */ /* 0x000ee80000300800 */
[----:B------:R-:W3:Y:S04]  /*1969a0*/  LDL.LU R38, [R1+0x52bc] ;  /* 0x0052bc0001267983 */ /* 0x000ee80000300800 */
[----:B------:R0:W-:Y:S04]  /*1969b0*/  STSM.16.M88.4 [R26], R12 ;  /* 0x0000000c1a007844 */ /* 0x0001e80000000200 */
[----:B-1----:R-:W-:Y:S04]  /*1969c0*/  STL.64 [R1+0x7a0], R16 ;  /* 0x0007a01001007387 */ /* 0x002fe80000100a00 */
[----:B------:R-:W-:Y:S04]  /*1969d0*/  STL.64 [R1+0x7a8], R18 ;  /* 0x0007a81201007387 */ /* 0x000fe80000100a00 */
[----:B------:R-:W3:Y:S04]  /*1969e0*/  LDL.LU R20, [R1+0x640] ;  /* 0x0006400001147983 */ /* 0x000ee80000300800 */
[----:B------:R-:W3:Y:S04]  /*1969f0*/  LDL.LU R21, [R1+0x644] ;  /* 0x0006440001157983 */ /* 0x000ee80000300800 */
[----:B------:R-:W3:Y:S01]  /*196a00*/  LDL.LU R22, [R1+0x648] ;  /* 0x0006480001167983 */ /* 0x000ee20000300800 */
[----:B------:R-:W-:-:S03]  /*196a10*/  NOP ;  /* 0x0000000000007918 */ /* 0x000fc60000000000 */
[----:B------:R-:W1:Y:S01]  /*196a20*/  LDS.128 R16, [R26] ;  /* 0x000000001a107984 */ /* 0x000e620000000c00 */
[----:B0-----:R-:W-:Y:S02]  /*196a30*/  PRMT R12, R35, 0x5210, R4 ;  /* 0x00005210230c7816 */ /* 0x001fe40000000004 */
[----:B------:R-:W-:Y:S02]  /*196a40*/  PRMT R13, R36, 0x5210, R3 ;  /* 0x00005210240d7816 */ /* 0x000fe40000000003 */
[----:B------:R-:W-:Y:S02]  /*196a50*/  PRMT R14, R37, 0x5210, R2 ;  /* 0x00005210250e7816 */ /* 0x000fe40000000002 */
[----:B----4-:R-:W-:Y:S01]  /*196a60*/  PRMT R15, R46, 0x5210, R0 ;  /* 0x000052102e0f7816 */ /* 0x010fe20000000000 */
[----:B------:R-:W-:Y:S01]  /*196a70*/  NOP ;  /* 0x0000000000007918 */ /* 0x000fe20000000000 */
[----:B------:R-:W4:Y:S04]  /*196a80*/  LDL.LU R46, [R1+0x183c] ;  /* 0x00183c00012e7983 */ /* 0x000f280000300800 */
[----:B------:R0:W-:Y:S04]  /*196a90*/  STSM.16.M88.4 [R26], R12 ;  /* 0x0000000c1a007844 */ /* 0x0001e80000000200 */
[----:B-1----:R-:W-:Y:S04]  /*196aa0*/  STL.64 [R1+0x790], R16 ;  /* 0x0007901001007387 */ /* 0x002fe80000100a00 */
[----:B------:R-:W-:Y:S01]  /*196ab0*/  STL.64 [R1+0x798], R18 ;  /* 0x0007981201007387 */ /* 0x000fe20000100a00 */
[----:B------:R-:W-:-:S03]  /*196ac0*/  NOP ;  /* 0x0000000000007918 */ /* 0x000fc60000000000 */
[----:B------:R-:W1:Y:S01]  /*196ad0*/  LDS.128 R16, [R26] ;  /* 0x000000001a107984 */ /* 0x000e620000000c00 */
[----:B--2---:R-:W-:-:S03]  /*196ae0*/  LOP3.LUT R0, R44, 0xffff, RZ, 0xc0, !PT ;  /* 0x0000ffff2c007812 */ /* 0x004fc600078ec0ff */
[----:B0-----:R-:W2:Y:S04]  /*196af0*/  LDL.LU R12, [R1+0x4a0] ;  /* 0x0004a000010c7983 */ /* 0x001ea80000300800 */
[----:B------:R-:W2:Y:S04]  /*196b00*/  LDL.LU R13, [R1+0x4a4] ;  /* 0x0004a400010d7983 */ /* 0x000ea80000300800 */
[----:B------:R-:W2:Y:S01]  /*196b10*/  LDL.LU R14, [R1+0x4a8] ;  /* 0x0004a800010e7983 */ /* 0x000ea20000300800 */
[----:B---3--:R-:W-:Y:S01]  /*196b20*/  PRMT R35, R45, 0x4210, R0 ;  /* 0x000042102d237816 */ /* 0x008fe20000000000 */
[----:B------:R-:W-:-:S02]  /*196b30*/  NOP ;  /* 0x0000000000007918 */ /* 0x000fc40000000000 */
[----:B-1----:R-:W-:Y:S04]  /*196b40*/  STL [R1+0x780], R16 ;  /* 0x0007801001007387 */ /* 0x002fe80000100800 */
[----:B------:R-:W-:Y:S04]  /*196b50*/  STSM.16.M88.4 [R26], R32 ;  /* 0x000000201a007844 */ /* 0x000fe80000000200 */
[----:B------:R-:W-:Y:S01]  /*196b60*/  STL.64 [R1+0x788], R18 ;  /* 0x0007881201007387 */ /* 0x000fe20000100a00 */
[----:B------:R-:W-:Y:S01]  /*196b70*/  IMAD.MOV.U32 R5, RZ, RZ, R17 ;  /* 0x000000ffff057224 */ /* 0x000fe200078e0011 */
[----:B------:R-:W-:-:S02]  /*196b80*/  NOP ;  /* 0x0000000000007918 */ /* 0x000fc40000000000 */
[----:B------:R-:W0:Y:S04]  /*196b90*/  LDS.128 R16, [R26] ;  /* 0x000000001a107984 */ /* 0x000e280000000c00 */
[----:B------:R-:W3:Y:S04]  /*196ba0*/  LDL.LU R44, [R1+0x17d8] ;  /* 0x0017d800012c7983 */ /* 0x000ee80000300800 */
[----:B------:R-:W2:Y:S01]  /*196bb0*/  LDL.LU R45, [R1+0x52c0] ;  /* 0x0052c000012d7983 */ /* 0x000ea20000300800 */
[----:B------:R-:W-:Y:S01]  /*196bc0*/  PRMT R43, R43, 0x5210, R0 ;  /* 0x000052102b2b7816 */ /* 0x000fe20000000000 */
[----:B------:R-:W-:-:S04]  /*196bd0*/  NOP ;  /* 0x0000000000007918 */ /* 0x000fc80000000000 */
[----:B------:R-:W-:Y:S04]  /*196be0*/  STSM.16.M88.4 [R26], R40 ;  /* 0x000000281a007844 */ /* 0x000fe80000000200 */
[----:B0-----:R0:W-:Y:S04]  /*196bf0*/  STL.64 [R1+0x770], R16 ;  /* 0x0007701001007387 */ /* 0x0011e80000100a00 */
[----:B------:R1:W-:Y:S01]  /*196c00*/  STL.64 [R1+0x778], R18 ;  /* 0x0007781201007387 */ /* 0x0003e20000100a00 */
[----:B------:R-:W-:Y:S01]  /*196c10*/  LOP3.LUT R0, R38, 0xffff, RZ, 0xc0, !PT ;  /* 0x0000ffff26007812 */ /* 0x000fe200078ec0ff */
[----:B------:R-:W-:-:S02]  /*196c20*/  NOP ;  /* 0x0000000000007918 */ /* 0x000fc40000000000 */
[----:B------:R-:W4:Y:S04]  /*196c30*/  LDS.128 R32, [R26] ;  /* 0x000000001a207984 */ /* 0x000f280000000c00 */
[----:B0-----:R-:W2:Y:S04]  /*196c40*/  LDL.LU R16, [R1+0x650] ;  /* 0x0006500001107983 */ /* 0x001ea80000300800 */
[----:B------:R-:W2:Y:S04]  /*196c50*/  LDL.LU R17, [R1+0x654] ;  /* 0x0006540001117983 */ /* 0x000ea80000300800 */
[----:B-1----:R-:W2:Y:S04]  /*196c60*/  LDL.LU R18, [R1+0x658] ;  /* 0x0006580001127983 */ /* 0x002ea80000300800 */
[----:B------:R-:W2:Y:S04]  /*196c70*/  LDL.LU R41, [R1+0x1848] ;  /* 0x0018480001297983 */ /* 0x000ea80000300800 */
[----:B------:R-:W2:Y:S04]  /*196c80*/  LDL.LU R28, [R1+0x5a0] ;  /* 0x0005a000011c7983 */ /* 0x000ea80000300800 */
[----:B------:R-:W2:Y:S04]  /*196c90*/  LDL.LU R29, [R1+0x5a4] ;  /* 0x0005a400011d7983 */ /* 0x000ea80000300800 */
[----:B------:R-:W2:Y:S04]  /*196ca0*/  LDL.LU R30, [R1+0x5a8] ;  /* 0x0005a800011e7983 */ /* 0x000ea80000300800 */
[----:B------:R-:W2:Y:S01]  /*196cb0*/  LDL.LU R42, [R1+0x83c] ;  /* 0x00083c00012a7983 */ /* 0x000ea20000300800 */
[----:B----4-:R-:W-:Y:S01]  /*196cc0*/  PRMT R23, R46, 0x4210, R0 ;  /* 0x000042102e177816 */ /* 0x010fe20000000000 */
[----:B------:R-:W-:-:S02]  /*196cd0*/  NOP ;  /* 0x0000000000007918 */ /* 0x000fc40000000000 */
[----:B------:R-:W4:Y:S04]  /*196ce0*/  LDL.LU R46, [R1+0x52d0] ;  /* 0x0052d000012e7983 */ /* 0x000f280000300800 */
[----:B------:R0:W-:Y:S04]  /*196cf0*/  STL [R1+0x760], R32 ;  /* 0x0007602001007387 */ /* 0x0001e80000100800 */
[----:B------:R1:W-:Y:S01]  /*196d00*/  STL.64 [R1+0x768], R34 ;  /* 0x0007682201007387 */ /* 0x0003e20000100a00 */
[----:B------:R-:W-:-:S03]  /*196d10*/  IMAD.MOV.U32 R4, RZ, RZ, R33 ;  /* 0x000000ffff047224 */ /* 0x000fc600078e0021 */
[----:B------:R1:W-:Y:S04]  /*196d20*/  STSM.16.M88.4 [R26], R20 ;  /* 0x000000141a007844 */ /* 0x0003e80000000200 */
[----:B0-----:R-:W4:Y:S04]  /*196d30*/  LDL.LU R32, [R1+0x660] ;  /* 0x0006600001207983 */ /* 0x001f280000300800 */
[----:B------:R-:W4:Y:S04]  /*196d40*/  LDL.LU R33, [R1+0x664] ;  /* 0x0006640001217983 */ /* 0x000f280000300800 */
[----:B-1----:R-:W4:Y:S04]  /*196d50*/  LDL.LU R34, [R1+0x668] ;  /* 0x0006680001227983 */ /* 0x002f280000300800 */
[----:B------:R-:W4:Y:S04]  /*196d60*/  LDL.LU R43, [R1+0x553c] ;  /* 0x00553c00012b7983 */ /* 0x000f280000300800 */
[----:B------:R-:W-:Y:S04]  /*196d70*/  STL.64 [R1+0x69e8], R6 ;  /* 0x0069e80601007387 */ /* 0x000fe80000100a00 */
[----:B------:R-:W-:Y:S01]  /*196d80*/  STL.64 [R1+0x69e0], R4 ;  /* 0x0069e00401007387 */ /* 0x000fe20000100a00 */
[----:B------:R-:W-:-:S03]  /*196d90*/  NOP ;  /* 0x0000000000007918 */ /* 0x000fc60000000000 */
[----:B------:R-:W0:Y:S04]  /*196da0*/  LDS.128 R4, [R26] ;  /* 0x000000001a047984 */ /* 0x000e280000000c00 */
[----:B------:R-:W4:Y:S04]  /*196db0*/  LDL.LU R20, [R1+0x5c0] ;  /* 0x0005c00001147983 */ /* 0x000f280000300800 */
[----:B------:R-:W4:Y:S04]  /*196dc0*/  LDL.LU R21, [R1+0x5c4] ;  /* 0x0005c40001157983 */ /* 0x000f280000300800 */
[----:B------:R-:W4:Y:S01]  /*196dd0*/  LDL.LU R22, [R1+0x5c8] ;  /* 0x0005c80001167983 */ /* 0x000f220000300800 */
[----:B---3--:R-:W-:Y:S01]  /*196de0*/  PRMT R15, R44, 0x5210, R0 ;  /* 0x000052102c0f7816 */ /* 0x008fe20000000000 */
[----:B------:R-:W-:-:S02]  /*196df0*/  NOP ;  /* 0x0000000000007918 */ /* 0x000fc40000000000 */
[----:B0-----:R-:W-:Y:S04]  /*196e00*/  STL [R1+0x750], R4 ;  /* 0x0007500401007387 */ /* 0x001fe80000100800 */
[----:B--2---:R-:W-:Y:S04]  /*196e10*/  STSM.16.M88.4 [R26], R12 ;  /* 0x0000000c1a007844 */ /* 0x004fe80000000200 */
[----:B------:R-:W-:Y:S01]  /*196e20*/  STL.64 [R1+0x758], R6 ;  /* 0x0007580601007387 */ /* 0x000fe20000100a00 */
[----:B------:R-:W-:Y:S01]  /*196e30*/  IMAD.MOV.U32 R3, RZ, RZ, R5 ;  /* 0x000000ffff037224 */ /* 0x000fe200078e0005 */
[----:B------:R-:W-:-:S02]  /*196e40*/  NOP ;  /* 0x0000000000007918 */ /* 0x000fc40000000000 */
[----:B------:R-:W0:Y:S01]  /*196e50*/  LDS.128 R4, [R26] ;  /* 0x000000001a047984 */ /* 0x000e220000000c00 */
[----:B------:R-:W-:-:S03]  /*196e60*/  LOP3.LUT R0, R45, 0xffff, RZ, 0xc0, !PT ;  /* 0x0000ffff2d007812 */ /* 0x000fc600078ec0ff */
[----:B------:R-:W2:Y:S04]  /*196e70*/  LDL.LU R44, [R1+0x84c] ;  /* 0x00084c00012c7983 */ /* 0x000ea80000300800 */
[----:B------:R-:W3:Y:S01]  /*196e80*/  LDL.LU R45, [R1+0x52d8] ;  /* 0x0052d800012d7983 */ /* 0x000ee20000300800 */
[----:B------:R-:W-:Y:S01]  /*196e90*/  PRMT R19, R41, 0x4210, R0 ;  /* 0x0000421029137816 */ /* 0x000fe20000000000 */
[----:B------:R-:W-:-:S04]  /*196ea0*/  NOP ;  /* 0x0000000000007918 */ /* 0x000fc80000000000 */
[----:B------:R-:W-:Y:S04]  /*196eb0*/  STSM.16.M88.4 [R26], R16 ;  /* 0x000000101a007844 */ /* 0x000fe80000000200 */
[----:B0-----:R-:W-:Y:S04]  /*196ec0*/  STL.64 [R1+0x740], R4 ;  /* 0x0007400401007387 */ /* 0x001fe80000100a00 */
[----:B------:R-:W-:Y:S01]  /*196ed0*/  STL.64 [R1+0x748], R6 ;  /* 0x0007480601007387 */ /* 0x000fe20000100a00 */
[----:B------:R-:W-:-:S03]  /*196ee0*/  NOP ;  /* 0x0000000000007918 */ /* 0x000fc60000000000 */
[----:B------:R-:W0:Y:S04]  /*196ef0*/  LDS.128 R4, [R26] ;  /* 0x000000001a047984 */ /* 0x000e280000000c00 */
[----:B------:R-:W3:Y:S01]  /*196f00*/  LDL.LU R12, [R1+0x670] ;  /* 0x00067000010c7983 */ /* 0x000ee20000300800 */
[----:B------:R-:W-:Y:S01]  /*196f10*/  PRMT R31, R42, 0x5210, R0 ;  /* 0x000052102a1f7816 */ /* 0x000fe20000000000 */
[----:B------:R-:W-:Y:S02]  /*196f20*/  NOP ;  /* 0x0000000000007918 */ /* 0x000fe40000000000 */
[----:B0-----:R-:W-:Y:S04]  /*196f30*/  STL.64 [R1+0x730], R4 ;  /* 0x0007300401007387 */ /* 0x001fe80000100a00 */
[----:B------:R-:W-:Y:S04]  /*196f40*/  STL.64 [R1+0x738], R6 ;  /* 0x0007380601007387 */ /* 0x000fe80000100a00 */
[----:B------:R-:W3:Y:S04]  /*196f50*/  LDL.LU R13, [R1+0x674] ;  /* 0x00067400010d7983 */ /* 0x000ee80000300800 */
[----:B------:R-:W3:Y:S01]  /*196f60*/  LDL.LU R14, [R1+0x678] ;  /* 0x00067800010e7983 */ /* 0x000ee20000300800 */
[----:B----4-:R-:W-:-:S03]  /*196f70*/  LOP3.LUT R0, R46, 0xffff, RZ, 0xc0, !PT ;  /* 0x0000ffff2e007812 */ /* 0x010fc600078ec0ff */
[----:B------:R-:W4:Y:S04]  /*196f80*/  LDL.LU R46, [R1+0x554c] ;  /* 0x00554c00012e7983 */ /* 0x000f280000300800 */
[----:B------:R-:W-:Y:S01]  /*196f90*/  STSM.16.M88.4 [R26], R28 ;  /* 0x0000001c1a007844 */ /* 0x000fe20000000200 */
[----:B------:R-:W-:-:S03]  /*196fa0*/  NOP ;  /* 0x0000000000007918 */ /* 0x000fc60000000000 */
[----:B------:R-:W0:Y:S04]  /*196fb0*/  LDS.128 R4, [R26] ;  /* 0x000000001a047984 */ /* 0x000e280000000c00 */
[----:B------:R-:W4:Y:S04]  /*196fc0*/  LDL.LU R16, [R1+0x5d0] ;  /* 0x0005d00001107983 */ /* 0x000f280000300800 */
[----:B------:R-:W4:Y:S04]  /*196fd0*/  LDL.LU R17, [R1+0x5d4] ;  /* 0x0005d40001117983 */ /* 0x000f280000300800 */
[----:B------:R-:W4:Y:S01]  /*196fe0*/  LDL.LU R18, [R1+0x5d8] ;  /* 0x0005d80001127983 */ /* 0x000f220000300800 */
[----:B------:R-:W-:Y:S01]  /*196ff0*/  PRMT R35, R43, 0x4210, R0 ;  /* 0x000042102b237816 */ /* 0x000fe20000000000 */
[----:B------:R-:W-:-:S02]  /*197000*/  NOP ;  /* 0x0000000000007918 */ /* 0x000fc40000000000 */
[----:B0-----:R-:W-:Y:S04]  /*197010*/  STL [R1+0x720], R4 ;  /* 0x0007200401007387 */ /* 0x001fe80000100800 */
[----:B------:R-:W-:Y:S04]  /*197020*/  STL.64 [R1+0x728], R6 ;  /* 0x0007280601007387 */ /* 0x000fe80000100a00 */
[----:B------:R-:W4:Y:S04]  /*197030*/  LDL.LU R41, [R1+0x85c] ;  /* 0x00085c0001297983 */ /* 0x000f280000300800 */
[----:B------:R-:W4:Y:S04]  /*197040*/  LDL.LU R42, [R1+0x52e4] ;  /* 0x0052e400012a7983 */ /* 0x000f280000300800 */
[----:B------:R0:W-:Y:S01]  /*197050*/  STSM.16.M88.4 [R26], R32 ;  /* 0x000000201a007844 */ /* 0x0001e20000000200 */
[----:B------:R-:W-:-:S03]  /*197060*/  NOP ;  /* 0x0000000000007918 */ /* 0x000fc60000000000 */
[----:B------:R-:W1:Y:S04]  /*197070*/  LDS.128 R28, [R26] ;  /* 0x000000001a1c7984 */ /* 0x000e680000000c00 */
[----:B0-----:R-:W4:Y:S04]  /*197080*/  LDL.LU R32, [R1+0x680] ;  /* 0x0006800001207983 */ /* 0x001f280000300800 */
[----:B------:R-:W4:Y:S04]  /*197090*/  LDL.LU R33, [R1+0x684] ;  /* 0x0006840001217983 */ /* 0x000f280000300800 */
[----:B------:R-:W4:Y:S01]  /*1970a0*/  LDL.LU R34, [R1+0x688] ;  /* 0x0006880001227983 */ /* 0x000f220000300800 */
[----:B--2---:R-:W-:-:S02]  /*1970b0*/  PRMT R23, R44, 0x5210, R0 ;  /* 0x000052102c177816 */ /* 0x004fc40000000000 */
[----:B---3--:R-:W-:Y:S01]  /*1970c0*/  LOP3.LUT R4, R45, 0xffff, RZ, 0xc0, !PT ;  /* 0x0000ffff2d047812 */ /* 0x008fe200078ec0ff */
[----:B------:R-:W-:Y:S01]  /*1970d0*/  NOP ;  /* 0x0000000000007918 */ /* 0x000fe20000000000 */
[----:B------:R-:W2:Y:S04]  /*1970e0*/  LDL.LU R45, [R1+0x184c] ;  /* 0x00184c00012d7983 */ /* 0x000ea80000300800 */
[----:B------:R-:W-:Y:S01]  /*1970f0*/  STSM.16.M88.4 [R26], R20 ;  /* 0x000000141a007844 */ /* 0x000fe20000000200 */
[----:B------:R-:W-:-:S03]  /*197100*/  NOP ;  /* 0x0000000000007918 */ /* 0x000fc60000000000 */
[----:B------:R-:W0:Y:S04]  /*197110*/  LDS.128 R20, [R26] ;  /* 0x000000001a147984 */ /* 0x000e280000000c00 */
[----:B-1----:R1:W-:Y:S04]  /*197120*/  STL.64 [R1+0x710], R28 ;  /* 0x0007101c01007387 */ /* 0x0023e80000100a00 */
[----:B------:R-:W-:Y:S01]  /*197130*/  STL [R1+0x71c], R31 ;  /* 0x00071c1f01007387 */ /* 0x000fe20000100800 */
[----:B------:R-:W-:-:S03]  /*197140*/  IMAD.MOV.U32 R0, RZ, RZ, R30 ;  /* 0x000000ffff007224 */ /* 0x000fc600078e001e */
[----:B-1----:R-:W3:Y:S04]  /*197150*/  LDL.LU R28, [R1+0x5e0] ;  /* 0x0005e000011c7983 */ /* 0x002ee80000300800 */
[----:B------:R-:W3:Y:S04]  /*197160*/  LDL.LU R29, [R1+0x5e4] ;  /* 0x0005e400011d7983 */ /* 0x000ee80000300800 */
[----:B------:R-:W3:Y:S04]  /*197170*/  LDL.LU R30, [R1+0x5e8] ;  /* 0x0005e800011e7983 */ /* 0x000ee80000300800 */
[----:B------:R-:W3:Y:S04]  /*197180*/  LDL.LU R43, [R1+0x17dc] ;  /* 0x0017dc00012b7983 */ /* 0x000ee80000300800 */
[----:B------:R-:W3:Y:S04]  /*197190*/  LDL.LU R44, [R1+0x52ec] ;  /* 0x0052ec00012c7983 */ /* 0x000ee80000300800 */
[----:B------:R1:W-:Y:S04]  /*1971a0*/  STL [R1+0x6920], R0 ;  /* 0x0069200001007387 */ /* 0x0003e80000100800 */
[----:B0-----:R0:W-:Y:S04]  /*1971b0*/  STL [R1+0x704], R21 ;  /* 0x0007041501007387 */ /* 0x0011e80000100800 */
[----:B------:R0:W-:Y:S01]  /*1971c0*/  STL.64 [R1+0x708], R22 ;  /* 0x0007081601007387 */ /* 0x0001e20000100a00 */
[----:B-1----:R-:W-:-:S03]  /*1971d0*/  IMAD.MOV.U32 R0, RZ, RZ, R20 ;  /* 0x000000ffff007224 */ /* 0x002fc600078e0014 */
[----:B------:R-:W3:Y:S04]  /*1971e0*/  LDL.LU R20, [R1+0x690] ;  /* 0x0006900001147983 */ /* 0x000ee80000300800 */
[----:B0-----:R-:W3:Y:S04]  /*1971f0*/  LDL.LU R21, [R1+0x694] ;  /* 0x0006940001157983 */ /* 0x001ee80000300800 */
[----:B------:R-:W3:Y:S01]  /*197200*/  LDL.LU R22, [R1+0x698] ;  /* 0x0006980001167983 */ /* 0x000ee20000300800 */
[----:B----4-:R-:W-:Y:S01]  /*197210*/  PRMT R15, R46, 0x4210, R4 ;  /* 0x000042102e0f7816 */ /* 0x010fe20000000004 */
[----:B------:R-:W-:-:S02]  /*197220*/  NOP ;  /* 0x0000000000007918 */ /* 0x000fc40000000000 */
[----:B------:R-:W4:Y:S04]  /*197230*/  LDL.LU R46, [R1+0x1858] ;  /* 0x00185800012e7983 */ /* 0x000f280000300800 */
[----:B------:R-:W-:Y:S01]  /*197240*/  STSM.16.M88.4 [R26], R12 ;  /* 0x0000000c1a007844 */ /* 0x000fe20000000200 */
[----:B------:R-:W-:-:S03]  /*197250*/  NOP ;  /* 0x0000000000007918 */ /* 0x000fc60000000000 */
[----:B------:R-:W0:Y:S01]  /*197260*/  LDS.128 R12, [R26] ;  /* 0x000000001a0c7984 */ /* 0x000e220000000c00 */
[----:B------:R-:W-:Y:S01]  /*197270*/  PRMT R19, R41, 0x5210, R4 ;  /* 0x0000521029137816 */ /* 0x000fe20000000004 */
[----:B------:R-:W-:-:S04]  /*197280*/  NOP ;  /* 0x0000000000007918 */ /* 0x000fc80000000000 */
[----:B------:R-:W-:Y:S01]  /*197290*/  STSM.16.M88.4 [R26], R16 ;  /* 0x000000101a007844 */ /* 0x000fe20000000200 */
[----:B------:R-:W-:-:S03]  /*1972a0*/  NOP ;  /* 0x0000000000007918 */ /* 0x000fc60000000000 */
[----:B------:R-:W1:Y:S01]  /*1972b0*/  LDS.128 R16, [R26] ;  /* 0x000000001a107984 */ /* 0x000e620000000c00 */
[----:B------:R-:W-:-:S03]  /*1972c0*/  LOP3.LUT R4, R42, 0xffff, RZ, 0xc0, !PT ;  /* 0x0000ffff2a047812 */ /* 0x000fc600078ec0ff */
[----:B0-----:R0:W-:Y:S04]  /*1972d0*/  STL.64 [R1+0x6f0], R12 ;  /* 0x0006f00c01007387 */ /* 0x0011e80000100a00 */
[----:B------:R0:W-:Y:S04]  /*1972e0*/  STL.64 [R1+0x6f8], R14 ;  /* 0x0006f80e01007387 */ /* 0x0001e80000100a00 */
[----:B0-----:R-:W4:Y:S04]  /*1972f0*/  LDL.LU R12, [R1+0x5f0] ;  /* 0x0005f000010c7983 */ /* 0x001f280000300800 */
[----:B------:R-:W4:Y:S04]  /*197300*/  LDL.LU R13, [R1+0x5f4] ;  /* 0x0005f400010d7983 */ /* 0x000f280000300800 */
[----:B------:R-:W4:Y:S04]  /*197310*/  LDL.LU R14, [R1+0x5f8] ;  /* 0x0005f800010e7983 */ /* 0x000f280000300800 */
[----:B------:R-:W4:Y:S01]  /*197320*/  LDL.LU R42, [R1+0x868] ;  /* 0x00086800012a7983 */ /* 0x000f220000300800 */
[----:B--2---:R-:W-:Y:S01]  /*197330*/  PRMT R35, R45, 0x4210, R4 ;  /* 0x000042102d237816 */ /* 0x004fe20000000004 */
[----:B------:R-:W-:-:S02]  /*197340*/  NOP ;  /* 0x0000000000007918 */ /* 0x000fc40000000000 */
[----:B------:R-:W2:Y:S04]  /*197350*/  LDL.LU R45, [R1+0x52fc] ;  /* 0x0052fc00012d7983 */ /* 0x000ea80000300800 */
[----:B------:R0:W-:Y:S04]  /*197360*/  STSM.16.M88.4 [R26], R32 ;  /* 0x000000201a007844 */ /* 0x0001e80000000200 */
[----:B-1----:R-:W-:Y:S04]  /*197370*/  STL.64 [R1+0x6e0], R16 ;  /* 0x0006e01001007387 */ /* 0x002fe80000100a00 */
[----:B------:R-:W-:Y:S01]  /*197380*/  STL.64 [R1+0x6e8], R18 ;  /* 0x0006e81201007387 */ /* 0x000fe20000100a00 */
[----:B------:R-:W-:-:S03]  /*197390*/  NOP ;  /* 0x0000000000007918 */ /* 0x000fc60000000000 */
[----:B------:R-:W1:Y:S04]  /*1973a0*/  LDS.128 R16, [R26] ;  /* 0x000000001a107984 */ /* 0x000e680000000c00 */
[----:B0-----:R-:W2:Y:S04]  /*1973b0*/  LDL.LU R32, [R1+0x870] ;  /* 0x0008700001207983 */ /* 0x001ea80000300800 */
[----:B------:R-:W2:Y:S04]  /*1973c0*/  LDL.LU R33, [R1+0x874] ;  /* 0x0008740001217983 */ /* 0x000ea80000300800 */
[----:B------:R-:W2:Y:S04]  /*1973d0*/  LDL.LU R34, [R1+0x878] ;  /* 0x0008780001227983 */ /* 0x000ea80000300800 */
[----:B------:R-:W2:Y:S01]  /*1973e0*/  LDL.LU R41, [R1+0x5580] ;  /* 0x0055800001297983 */ /* 0x000ea20000300800 */
[----:B---3--:R-:W-:-:S02]  /*1973f0*/  PRMT R31, R43, 0x5210, R4 ;  /* 0x000052102b1f7816 */ /* 0x008fc40000000004 */
[----:B------:R-:W-:Y:S01]  /*197400*/  LOP3.LUT R4, R44, 0xffff, RZ, 0xc0, !PT ;  /* 0x0000ffff2c047812 */ /* 0x000fe200078ec0ff */
[----:B------:R-:W-:Y:S01]  /*197410*/  NOP ;  /* 0x0000000000007918 */ /* 0x000fe20000000000 */
[----:B-1----:R0:W-:Y:S04]  /*197420*/  STL.64 [R1+0x6d0], R16 ;  /* 0x0006d01001007387 */ /* 0x0021e80000100a00 */
[----:B------:R1:W-:Y:S04]  /*197430*/  STL.64 [R1+0x6d8], R18 ;  /* 0x0006d81201007387 */ /* 0x0003e80000100a00 */
[----:B0-----:R-:W3:Y:S04]  /*197440*/  LDL.LU R16, [R1+0x600] ;  /* 0x0006000001107983 */ /* 0x001ee80000300800 */
[----:B------:R-:W3:Y:S04]  /*197450*/  LDL.LU R17, [R1+0x604] ;  /* 0x0006040001117983 */ /* 0x000ee80000300800 */
[----:B-1----:R-:W3:Y:S01]  /*197460*/  LDL.LU R18, [R1+0x608] ;  /* 0x0006080001127983 */ /* 0x002ee20000300800 */
[----:B----4-:R-:W-:-:S03]  /*197470*/  PRMT R23, R46, 0x4210, R4 ;  /* 0x000042102e177816 */ /* 0x010fc60000000004 */
[----:B------:R-:W4:Y:S04]  /*197480*/  LDL.LU R46, [R1+0x88c] ;  /* 0x00088c00012e7983 */ /* 0x000f280000300800 */
[----:B------:R-:W-:Y:S01]  /*197490*/  STSM.16.M88.4 [R26], R28 ;  /* 0x0000001c1a007844 */ /* 0x000fe20000000200 */
[----:B------:R-:W-:-:S03]  /*1974a0*/  NOP ;  /* 0x0000000000007918 */ /* 0x000fc60000000000 */
[----:B------:R-:W0:Y:S04]  /*1974b0*/  LDS.128 R28, [R26] ;  /* 0x000000001a1c7984 */ /* 0x000e280000000c00 */
[----:B------:R-:W3:Y:S01]  /*1974c0*/  LDL.LU R43, [R1+0x5304] ;  /* 0x00530400012b7983 */ /* 0x000ee20000300800 */
[----:B------:R-:W-:-:S03]  /*1974d0*/  NOP ;  /* 0x0000000000007918 */ /* 0x000fc60000000000 */
[----:B------:R-:W-:Y:S01]  /*1974e0*/  STSM.16.M88.4 [R26], R20 ;  /* 0x000000141a007844 */ /* 0x000fe20000000200 */
[----:B------:R-:W-:-:S03]  /*1974f0*/  NOP ;  /* 0x0000000000007918 */ /* 0x000fc60000000000 */
[----:B------:R-:W1:Y:S04]  /*197500*/  LDS.128 R20, [R26] ;  /* 0x000000001a147984 */ /* 0x000e680000000c00 */
[----:B0-----:R0:W-:Y:S04]  /*197510*/  STL.64 [R1+0x6c0], R28 ;  /* 0x0006c01c01007387 */ /* 0x0011e80000100a00 */
[----:B------:R1:W-:Y:S04]  /*197520*/  STL.64 [R1+0x6c8], R30 ;  /* 0x0006c81e01007387 */ /* 0x0003e80000100a00 */
[----:B0-----:R-:W3:Y:S04]  /*197530*/  LDL.LU R28, [R1+0x880] ;  /* 0x00088000011c7983 */ /* 0x001ee80000300800 */
[----:B------:R-:W3:Y:S04]  /*197540*/  LDL.LU R29, [R1+0x884] ;  /* 0x00088400011d7983 */ /* 0x000ee80000300800 */
[----:B-1----:R-:W3:Y:S04]  /*197550*/  LDL.LU R30, [R1+0x888] ;  /* 0x00088800011e7983 */ /* 0x002ee80000300800 */
[----:B------:R-:W3:Y:S04]  /*197560*/  LDL.LU R44, [R1+0x5598] ;  /* 0x00559800012c7983 */ /* 0x000ee80000300800 */
[----:B------:R0:W-:Y:S04]  /*197570*/  STL.64 [R1+0x6b0], R20 ;  /* 0x0006b01401007387 */ /* 0x0001e80000100a00 */
[----:B------:R1:W-:Y:S01]  /*197580*/  STL.64 [R1+0x6b8], R22 ;  /* 0x0006b81601007387 */ /* 0x0003e20000100a00 */
[----:B------:R-:W-:Y:S01]  /*197590*/  PRMT R15, R42, 0x5210, R4 ;  /* 0x000052102a0f7816 */ /* 0x000fe20000000004 */
[----:B------:R-:W-:-:S04]  /*1975a0*/  NOP ;  /* 0x0000000000007918 */ /* 0x000fc80000000000 */
[----:B------:R-:W-:Y:S04]  /*1975b0*/  STSM.16.M88.4 [R26], R12 ;  /* 0x0000000c1a007844 */ /* 0x000fe80000000200 */
[----:B0-----:R-:W3:Y:S01]  /*1975c0*/  LDL.LU R20, [R1+0x610] ;  /* 0x0006100001147983 */ /* 0x001ee20000300800 */
[----:B------:R-:W-:-:S03]  /*1975d0*/  NOP ;  /* 0x0000000000007918 */ /* 0x000fc60000000000 */
[----:B------:R-:W3:Y:S04]  /*1975e0*/  LDL.LU R21, [R1+0x614] ;  /* 0x0006140001157983 */ /* 0x000ee80000300800 */
[----:B------:R-:W0:Y:S04]  /*1975f0*/  LDS.128 R12, [R26] ;  /* 0x000000001a0c7984 */ /* 0x000e280000000c00 */
[----:B-1----:R-:W3:Y:S04]  /*197600*/  LDL.LU R22, [R1+0x618] ;  /* 0x0006180001167983 */ /* 0x002ee80000300800 */
[----:B------:R-:W3:Y:S01]  /*197610*/  LDL.LU R42, [R1+0x89c] ;  /* 0x00089c00012a7983 */ /* 0x000ee20000300800 */
[----:B--2---:R-:W-:-:S03]  /*197620*/  LOP3.LUT R4, R45, 0xffff, RZ, 0xc0, !PT ;  /* 0x0000ffff2d047812 */ /* 0x004fc600078ec0ff */
[----:B------:R-:W2:Y:S01]  /*197630*/  LDL.LU R45, [R1+0x5314] ;  /* 0x00531400012d7983 */ /* 0x000ea20000300800 */
[----:B------:R-:W-:Y:S01]  /*197640*/  PRMT R35, R41, 0x4210, R4 ;  /* 0x0000421029237816 */ /* 0x000fe20000000004 */
[----:B------:R-:W-:-:S04]  /*197650*/  NOP ;  /* 0x0000000000007918 */ /* 0x000fc80000000000 */
[----:B------:R1:W-:Y:S04]  /*197660*/  STSM.16.M88.4 [R26], R32 ;  /* 0x000000201a007844 */ /* 0x0003e80000000200 */
[----:B0-----:R-:W-:Y:S04]  /*197670*/  STL [R1+0x6a0], R12 ;  /* 0x0006a00c01007387 */ /* 0x001fe80000100800 */
[----:B------:R-:W-:Y:S04]  /*197680*/  STL.64 [R1+0x6a8], R14 ;  /* 0x0006a80e01007387 */ /* 0x000fe80000100a00 */
[----:B-1----:R-:W2:Y:S04]  /*197690*/  LDL.LU R32, [R1+0x890] ;  /* 0x0008900001207983 */ /* 0x002ea80000300800 */
[----:B------:R-:W2:Y:S04]  /*1976a0*/  LDL.LU R33, [R1+0x894] ;  /* 0x0008940001217983 */ /* 0x000ea80000300800 */
[----:B------:R-:W2:Y:S01]  /*1976b0*/  LDL.LU R34, [R1+0x898] ;  /* 0x0008980001227983 */ /* 0x000ea20000300800 */
[----:B------:R-:W-:Y:S01]  /*1976c0*/  IMAD.MOV.U32 R58, RZ, RZ, R13 ;  /* 0x000000ffff3a7224 */ /* 0x000fe200078e000d */
[----:B------:R-:W-:-:S02]  /*1976d0*/  NOP ;  /* 0x0000000000007918 */ /* 0x000fc40000000000 */
[----:B------:R-:W0:Y:S01]  /*1976e0*/  LDS.128 R12, [R26] ;  /* 0x000000001a0c7984 */ /* 0x000e220000000c00 */
[----:B----4-:R-:W-:Y:S01]  /*1976f0*/  PRMT R19, R46, 0x5210, R4 ;  /* 0x000052102e137816 */ /* 0x010fe20000000004 */
[----:B------:R-:W-:Y:S02]  /*197700*/  NOP ;  /* 0x0000000000007918 */ /* 0x000fe40000000000 */
[----:B------:R-:W4:Y:S04]  /*197710*/  LDL.LU R46, [R1+0x185c] ;  /* 0x00185c00012e7983 */ /* 0x000f280000300800 */
[----:B---3--:R-:W-:Y:S01]  /*197720*/  STSM.16.M88.4 [R26], R16 ;  /* 0x000000101a007844 */ /* 0x008fe20000000200 */
[----:B------:R-:W-:-:S03]  /*197730*/  NOP ;  /* 0x0000000000007918 */ /* 0x000fc60000000000 */
[----:B------:R-:W1:Y:S01]  /*197740*/  LDS.128 R16, [R26] ;  /* 0x000000001a107984 */ /* 0x000e620000000c00 */
[----:B------:R-:W-:-:S03]  /*197750*/  LOP3.LUT R4, R43, 0xffff, RZ, 0xc0, !PT ;  /* 0x0000ffff2b047812 */ /* 0x000fc600078ec0ff */
[----:B0-----:R0:W-:Y:S04]  /*197760*/  STL.64 [R1+0x690], R12 ;  /* 0x0006900c01007387 */ /* 0x0011e80000100a00 */
[----:B------:R3:W-:Y:S04]  /*197770*/  STL.64 [R1+0x698], R14 ;  /* 0x0006980e01007387 */ /* 0x0007e80000100a00 */
[----:B0-----:R-:W4:Y:S04]  /*197780*/  LDL.LU R12, [R1+0x620] ;  /* 0x00062000010c7983 */ /* 0x001f280000300800 */
[----:B------:R-:W4:Y:S04]  /*197790*/  LDL.LU R13, [R1+0x624] ;  /* 0x00062400010d7983 */ /* 0x000f280000300800 */
[----:B---3--:R-:W3:Y:S04]  /*1977a0*/  LDL.LU R14, [R1+0x628] ;  /* 0x00062800010e7983 */ /* 0x008ee80000300800 */
[----:B------:R-:W3:Y:S01]  /*1977b0*/  LDL.LU R43, [R1+0x17e8] ;  /* 0x0017e800012b7983 */ /* 0x000ee20000300800 */
[----:B-1----:R-:W-:Y:S01]  /*1977c0*/  IMAD.MOV.U32 R59, RZ, RZ, R16 ;  /* 0x000000ffff3b7224 */ /* 0x002fe200078e0010 */
[----:B------:R-:W-:Y:S01]  /*1977d0*/  PRMT R31, R44, 0x4210, R4 ;  /* 0x000042102c1f7816 */ /* 0x000fe20000000004 */
[----:B------:R-:W-:Y:S01]  /*1977e0*/  NOP ;  /* 0x0000000000007918 */ /* 0x000fe20000000000 */
[----:B------:R-:W3:Y:S04]  /*1977f0*/  LDL.LU R44, [R1+0x531c] ;  /* 0x00531c00012c7983 */ /* 0x000ee80000300800 */
[----:B------:R-:W-:Y:S04]  /*197800*/  STL [R1+0x684], R17 ;  /* 0x0006841101007387 */ /* 0x000fe80000100800 */
[----:B------:R0:W-:Y:S04]  /*197810*/  STSM.16.M88.4 [R26], R28 ;  /* 0x0000001c1a007844 */ /* 0x0001e80000000200 */
[----:B------:R-:W-:Y:S01]  /*197820*/  STL.64 [R1+0x688], R18 ;  /* 0x0006881201007387 */ /* 0x000fe20000100a00 */
[----:B------:R-:W-:-:S03]  /*197830*/  NOP ;  /* 0x0000000000007918 */ /* 0x000fc60000000000 */
[----:B------:R-:W1:Y:S04]  /*197840*/  LDS.128 R16, [R26] ;  /* 0x000000001a107984 */ /* 0x000e680000000c00 */
[----:B0-----:R-:W3:Y:S01]  /*197850*/  LDL.LU R28, [R1+0x8a0] ;  /* 0x0008a000011c7983 */ /* 0x001ee20000300800 */
[----:B------:R-:W-:Y:S01]  /*197860*/  PRMT R23, R42, 0x5210, R4 ;  /* 0x000052102a177816 */ /* 0x000fe20000000004 */
[----:B------:R-:W-:-:S04]  /*197870*/  NOP ;  /* 0x0000000000007918 */ /* 0x000fc80000000000 */
[----:B------:R-:W-:Y:S01]  /*197880*/  STSM.16.M88.4 [R26], R20 ;  /* 0x000000141a007844 */ /* 0x000fe20000000200 */
[----:B------:R-:W-:-:S03]  /*197890*/  NOP ;  /* 0x0000000000007918 */ /* 0x000fc60000000000 */
[----:B------:R-:W0:Y:S04]  /*1978a0*/  LDS.128 R20, [R26] ;  /* 0x000000001a147984 */ /* 0x000e280000000c00 */
[----:B-1----:R1:W-:Y:S04]  /*1978b0*/  STL.64 [R1+0x670], R16 ;  /* 0x0006701001007387 */ /* 0x0023e80000100a00 */
[----:B------:R1:W-:Y:S04]  /*1978c0*/  STL.64 [R1+0x678], R18 ;  /* 0x0006781201007387 */ /* 0x0003e80000100a00 */
[----:B------:R-:W3:Y:S04]  /*1978d0*/  LDL.LU R29, [R1+0x8a4] ;  /* 0x0008a400011d7983 */ /* 0x000ee80000300800 */
[----:B------:R-:W3:Y:S04]  /*1978e0*/  LDL.LU R30, [R1+0x8a8] ;  /* 0x0008a800011e7983 */ /* 0x000ee80000300800 */
[----:B------:R-:W3:Y:S01]  /*1978f0*/  LDL.LU R41, [R1+0x1868] ;  /* 0x0018680001297983 */ /* 0x000ee20000300800 */
[----:B--2---:R-:W-:-:S03]  /*197900*/  LOP3.LUT R4, R45, 0xffff, RZ, 0xc0, !PT ;  /* 0x0000ffff2d047812 */ /* 0x004fc600078ec0ff */
[----:B-1----:R-:W2:Y:S04]  /*197910*/  LDL.LU R16, [R1+0x820] ;  /* 0x0008200001107983 */ /* 0x002ea80000300800 */
[----:B------:R-:W2:Y:S04]  /*197920*/  LDL.LU R17, [R1+0x824] ;  /* 0x0008240001117983 */ /* 0x000ea80000300800 */
[----:B------:R-:W2:Y:S04]  /*197930*/  LDL.LU R18, [R1+0x828] ;  /* 0x0008280001127983 */ /* 0x000ea80000300800 */
[----:B------:R-:W2:Y:S04]  /*197940*/  LDL.LU R42, [R1+0x8bc] ;  /* 0x0008bc00012a7983 */ /* 0x000ea80000300800 */
[----:B------:R-:W2:Y:S04]  /*197950*/  LDL.LU R45, [R1+0x5320] ;  /* 0x00532000012d7983 */ /* 0x000ea80000300800 */
[----:B0-----:R-:W-:Y:S04]  /*197960*/  STL [R1+0x660], R20 ;  /* 0x0006601401007387 */ /* 0x001fe80000100800 */
[----:B------:R-:W-:Y:S01]  /*197970*/  STL.64 [R1+0x668], R22 ;  /* 0x0006681601007387 */ /* 0x000fe20000100a00 */
[----:B----4-:R-:W-:Y:S01]  /*197980*/  PRMT R35, R46, 0x4210, R4 ;  /* 0x000042102e237816 */ /* 0x010fe20000000004 */
[----:B------:R-:W-:-:S04]  /*197990*/  NOP ;  /* 0x0000000000007918 */ /* 0x000fc80000000000 */
[----:B------:R0:W-:Y:S01]  /*1979a0*/  STSM.16.M88.4 [R26], R32 ;  /* 0x000000201a007844 */ /* 0x0001e20000000200 */
[----:B------:R-:W-:-:S03]  /*1979b0*/  IMAD.MOV.U32 R46, RZ, RZ, R47 ;  /* 0x000000ffff2e7224 */ /* 0x000fc600078e002f */
[----:B0-----:R-:W4:Y:S04]  /*1979c0*/  LDL.LU R32, [R1+0x8b0] ;  /* 0x0008b00001207983 */ /* 0x001f280000300800 */
[----:B------:R-:W4:Y:S04]  /*1979d0*/  LDL.LU R33, [R1+0x8b4] ;  /* 0x0008b40001217983 */ /* 0x000f280000300800 */
[----:B------:R-:W4:Y:S04]  /*1979e0*/  LDL.LU R34, [R1+0x8b8] ;  /* 0x0008b80001227983 */ /* 0x000f280000300800 */
[----:B------:R-:W4:Y:S01]  /*1979f0*/  LDL.LU R47, [R1+0x55a0] ;  /* 0x0055a000012f7983 */ /* 0x000f220000300800 */
[----:B------:R-:W-:Y:S01]  /*197a00*/  IMAD.MOV.U32 R60, RZ, RZ, R21 ;  /* 0x000000ffff3c7224 */ /* 0x000fe200078e0015 */
[----:B------:R-:W-:-:S02]  /*197a10*/  NOP ;  /* 0x0000000000007918 */ /* 0x000fc40000000000 */
[----:B------:R-:W0:Y:S01]  /*197a20*/  LDS.128 R20, [R26] ;  /* 0x000000001a147984 */ /* 0x000e220000000c00 */
[----:B---3--:R-:W-:Y:S01]  /*197a30*/  PRMT R15, R43, 0x5210, R4 ;  /* 0x000052102b0f7816 */ /* 0x008fe20000000004 */
[----:B------:R-:W-:-:S04]  /*197a40*/  NOP ;  /* 0x0000000000007918 */ /* 0x000fc80000000000 */
[----:B------:R-:W-:Y:S01]  /*197a50*/  STSM.16.M88.4 [R26], R12 ;  /* 0x0000000c1a007844 */ /* 0x000fe20000000200 */
[----:B------:R-:W-:-:S03]  /*197a60*/  NOP ;  /* 0x0000000000007918 */ /* 0x000fc60000000000 */
[----:B------:R-:W1:Y:S01]  /*197a70*/  LDS.128 R12, [R26] ;  /* 0x000000001a0c7984 */ /* 0x000e620000000c00 */
[----:B------:R-:W-:-:S03]  /*197a80*/  LOP3.LUT R4, R44, 0xffff, RZ, 0xc0, !PT ;  /* 0x0000ffff2c047812 */ /* 0x000fc600078ec0ff */
[----:B0-----:R0:W-:Y:S04]  /*197a90*/  STL.64 [R1+0x650], R20 ;  /* 0x0006501401007387 */ /* 0x0011e80000100a00 */
[----:B------:R-:W-:Y:S01]  /*197aa0*/  STL [R1+0x65c], R23 ;  /* 0x00065c1701007387 */ /* 0x000fe20000100800 */
[----:B------:R-:W-:-:S03]  /*197ab0*/  IMAD.MOV.U32 R61, RZ, RZ, R22 ;  /* 0x000000ffff3d7224 */ /* 0x000fc600078e0016 */
[----:B0-----:R-:W3:Y:S04]  /*197ac0*/  LDL.LU R20, [R1+0x830] ;  /* 0x0008300001147983 */ /* 0x001ee80000300800 */
[----:B------:R-:W3:Y:S04]  /*197ad0*/  LDL.LU R21, [R1+0x834] ;  /* 0x0008340001157983 */ /* 0x000ee80000300800 */
[----:B------:R-:W3:Y:S04]  /*197ae0*/  LDL.LU R22, [R1+0x838] ;  /* 0x0008380001167983 */ /* 0x000ee80000300800 */
[----:B------:R-:W3:Y:S04]  /*197af0*/  LDL.LU R43, [R1+0x8cc] ;  /* 0x0008cc00012b7983 */ /* 0x000ee80000300800 */
[----:B------:R-:W3:Y:S04]  /*197b00*/  LDL.LU R44, [R1+0x532c] ;  /* 0x00532c00012c7983 */ /* 0x000ee80000300800 */
[----:B------:R0:W-:Y:S04]  /*197b10*/  STL [R1+0x690c], R61 ;  /* 0x00690c3d01007387 */ /* 0x0001e80000100800 */
[----:B-1----:R-:W-:Y:S04]  /*197b20*/  STL [R1+0x644], R13 ;  /* 0x0006440d01007387 */ /* 0x002fe80000100800 */
[----:B------:R-:W-:Y:S01]  /*197b30*/  STL.64 [R1+0x648], R14 ;  /* 0x0006480e01007387 */ /* 0x000fe20000100a00 */
[----:B0-----:R-:W-:Y:S01]  /*197b40*/  IMAD.MOV.U32 R61, RZ, RZ, R12 ;  /* 0x000000ffff3d7224 */ /* 0x001fe200078e000c */
[----:B------:R-:W-:Y:S01]  /*197b50*/  NOP ;  /* 0x0000000000007918 */ /* 0x000fe20000000000 */
[----:B------:R-:W-:-:S05]  /*197b60*/  PRMT R31, R41, 0x4210, R4 ;  /* 0x00004210291f7816 */ /* 0x000fca0000000004 */
[----:B------:R0:W-:Y:S01]  /*197b70*/  STSM.16.M88.4 [R26], R28 ;  /* 0x0000001c1a007844 */ /* 0x0001e20000000200 */
[----:B------:R-:W-:-:S03]  /*197b80*/  NOP ;  /* 0x0000000000007918 */ /* 0x000fc60000000000 */
[----:B------:R-:W1:Y:S01]  /*197b90*/  LDS.128 R12, [R26] ;  /* 0x000000001a0c7984 */ /* 0x000e620000000c00 */
[----:B--2---:R-:W-:Y:S02]  /*197ba0*/  PRMT R19, R42, 0x5210, R4 ;  /* 0x000052102a137816 */ /* 0x004fe40000000004 */
[----:B------:R-:W-:Y:S01]  /*197bb0*/  LOP3.LUT R4, R45, 0xffff, RZ, 0xc0, !PT ;  /* 0x0000ffff2d047812 */ /* 0x000fe200078ec0ff */
[----:B0-----:R-:W2:Y:S01]  /*197bc0*/  LDL.LU R28, [R1+0x8c0] ;  /* 0x0008c000011c7983 */ /* 0x001ea20000300800 */
[----:B------:R-:W-:Y:S01]  /*197bd0*/  IMAD.MOV.U32 R45, RZ, RZ, R46 ;  /* 0x000000ffff2d7224 */ /* 0x000fe200078e002e */
[----:B------:R-:W-:Y:S02]  /*197be0*/  NOP ;  /* 0x0000000000007918 */ /* 0x000fe40000000000 */
[----:B-1----:R0:W-:Y:S04]  /*197bf0*/  STL.64 [R1+0x630], R12 ;  /* 0x0006300c01007387 */ /* 0x0021e80000100a00 */
[----:B------:R1:W-:Y:S04]  /*197c00*/  STL.64 [R1+0x638], R14 ;  /* 0x0006380e01007387 */ /* 0x0003e80000100a00 */
[----:B------:R-:W2:Y:S04]  /*197c10*/  LDL.LU R29, [R1+0x8c4] ;  /* 0x0008c400011d7983 */ /* 0x000ea80000300800 */
[----:B------:R-:W2:Y:S04]  /*197c20*/  LDL.LU R30, [R1+0x8c8] ;  /* 0x0008c800011e7983 */ /* 0x000ea80000300800 */
[----:B------:R-:W2:Y:S04]  /*197c30*/  LDL.LU R40, [R1+0x55a4] ;  /* 0x0055a40001287983 */ /* 0x000ea80000300800 */
[----:B0-----:R-:W2:Y:S04]  /*197c40*/  LDL.LU R12, [R1+0x840] ;  /* 0x00084000010c7983 */ /* 0x001ea80000300800 */
[----:B------:R-:W2:Y:S04]  /*197c50*/  LDL.LU R13, [R1+0x844] ;  /* 0x00084400010d7983 */ /* 0x000ea80000300800 */
[----:B-1----:R-:W2:Y:S04]  /*197c60*/  LDL.LU R14, [R1+0x848] ;  /* 0x00084800010e7983 */ /* 0x002ea80000300800 */
[----:B------:R-:W2:Y:S01]  /*197c70*/  LDL.LU R46, [R1+0x8dc] ;  /* 0x0008dc00012e7983 */ /* 0x000ea20000300800 */
[----:B----4-:R-:W-:-:S03]  /*197c80*/  PRMT R35, R47, 0x4210, R4 ;  /* 0x000042102f237816 */ /* 0x010fc60000000004 */
[----:B------:R-:W4:Y:S04]  /*197c90*/  LDL.LU R47, [R1+0x5330] ;  /* 0x00533000012f7983 */ /* 0x000f280000300800 */
[----:B------:R-:W-:Y:S01]  /*197ca0*/  STSM.16.M88.4 [R26], R16 ;  /* 0x000000101a007844 */ /* 0x000fe20000000200 */
[----:B------:R-:W-:-:S03]  /*197cb0*/  NOP ;  /* 0x0000000000007918 */ /* 0x000fc60000000000 */
[----:B------:R-:W0:Y:S01]  /*197cc0*/  LDS.128 R16, [R26] ;  /* 0x000000001a107984 */ /* 0x000e220000000c00 */
[----:B------:R-:W-:-:S03]  /*197cd0*/  NOP ;  /* 0x0000000000007918 */ /* 0x000fc60000000000 */
[----:B------:R-:W-:Y:S01]  /*197ce0*/  STSM.16.M88.4 [R26], R32 ;  /* 0x000000201a007844 */ /* 0x000fe20000000200 */
[----:B------:R-:W-:-:S03]  /*197cf0*/  NOP ;  /* 0x0000000000007918 */ /* 0x000fc60000000000 */
[----:B------:R-:W1:Y:S04]  /*197d00*/  LDS.128 R32, [R26] ;  /* 0x000000001a207984 */ /* 0x000e680000000c00 */
[----:B0-----:R0:W-:Y:S04]  /*197d10*/  STL [R1+0x624], R17 ;  /* 0x0006241101007387 */ /* 0x0011e80000100800 */
[----:B------:R1:W-:Y:S01]  /*197d20*/  STL.64 [R1+0x628], R18 ;  /* 0x0006281201007387 */ /* 0x0003e20000100a00 */
[----:B------:R-:W-:-:S03]  /*197d30*/  IMAD.MOV.U32 R57, RZ, RZ, R16 ;  /* 0x000000ffff397224 */ /* 0x000fc600078e0010 */
[----:B------:R-:W4:Y:S04]  /*197d40*/  LDL.LU R16, [R1+0x8d0] ;  /* 0x0008d00001107983 */ /* 0x000f280000300800 */
[----:B0-----:R-:W4:Y:S04]  /*197d50*/  LDL.LU R17, [R1+0x8d4] ;  /* 0x0008d40001117983 */ /* 0x001f280000300800 */
[----:B-1----:R-:W4:Y:S04]  /*197d60*/  LDL.LU R18, [R1+0x8d8] ;  /* 0x0008d80001127983 */ /* 0x002f280000300800 */
[----:B------:R-:W4:Y:S01]  /*197d70*/  LDL.LU R41, [R1+0x186c] ;  /* 0x00186c0001297983 */ /* 0x000f220000300800 */
[----:B---3--:R-:W-:Y:S01]  /*197d80*/  PRMT R23, R43, 0x5210, R4 ;  /* 0x000052102b177816 */ /* 0x008fe20000000004 */
[----:B------:R-:W-:-:S04]  /*197d90*/  NOP ;  /* 0x0000000000007918 */ /* 0x000fc80000000000 */
[----:B------:R-:W-:Y:S01]  /*197da0*/  STSM.16.M88.4 [R26], R20 ;  /* 0x000000141a007844 */ /* 0x000fe20000000200 */
[----:B------:R-:W-:-:S03]  /*197db0*/  NOP ;  /* 0x0000000000007918 */ /* 0x000fc60000000000 */
[----:B------:R-:W0:Y:S04]  /*197dc0*/  LDS.128 R20, [R26] ;  /* 0x000000001a147984 */ /* 0x000e280000000c00 */
[----:B------:R1:W-:Y:S04]  /*197dd0*/  STL [R1+0x610], R32 ;  /* 0x0006102001007387 */ /* 0x0003e80000100800 */
[----:B------:R3:W-:Y:S01]  /*197de0*/  STL.64 [R1+0x618], R34 ;  /* 0x0006182201007387 */ /* 0x0007e20000100a00 */
[----:B------:R-:W-:Y:S01]  /*197df0*/  IMAD.MOV.U32 R53, RZ, RZ, R33 ;  /* 0x000000ffff357224 */ /* 0x000fe200078e0021 */
[----:B------:R-:W-:Y:S01]  /*197e00*/  LOP3.LUT R4, R44, 0xffff, RZ, 0xc0, !PT ;  /* 0x0000ffff2c047812 */ /* 0x000fe200078ec0ff */
[----:B------:R-:W-:Y:S01]  /*197e10*/  IMAD.MOV.U32 R43, RZ, RZ, R45 ;  /* 0x000000ffff2b7224 */ /* 0x000fe200078e002d */
[----:B-1----:R-:W4:Y:S04]  /*197e20*/  LDL.LU R32, [R1+0x850] ;  /* 0x0008500001207983 */ /* 0x002f280000300800 */
[----:B------:R-:W4:Y:S04]  /*197e30*/  LDL.LU R33, [R1+0x854] ;  /* 0x0008540001217983 */ /* 0x000f280000300800 */
[----:B---3--:R-:W3:Y:S04]  /*197e40*/  LDL.LU R34, [R1+0x858] ;  /* 0x0008580001227983 */ /* 0x008ee80000300800 */
[----:B------:R-:W3:Y:S04]  /*197e50*/  LDL.LU R42, [R1+0x17ec] ;  /* 0x0017ec00012a7983 */ /* 0x000ee80000300800 */
[----:B------:R-:W3:Y:S04]  /*197e60*/  LDL.LU R44, [R1+0x5348] ;  /* 0x00534800012c7983 */ /* 0x000ee80000300800 */
[----:B------:R-:W3:Y:S04]  /*197e70*/  LDL.LU R45, [R1+0x5344] ;  /* 0x00534400012d7983 */ /* 0x000ee80000300800 */
[----:B0-----:R0:W-:Y:S04]  /*197e80*/  STL.64 [R1+0x600], R20 ;  /* 0x0006001401007387 */ /* 0x0011e80000100a00 */
[----:B------:R-:W-:Y:S04]  /*197e90*/  STL.64 [R1+0x608], R22 ;  /* 0x0006081601007387 */ /* 0x000fe80000100a00 */
[----:B0-----:R-:W3:Y:S04]  /*197ea0*/  LDL.LU R20, [R1+0x8e0] ;  /* 0x0008e00001147983 */ /* 0x001ee80000300800 */
[----:B------:R-:W3:Y:S01]  /*197eb0*/  LDL.LU R21, [R1+0x8e4] ;  /* 0x0008e40001157983 */ /* 0x000ee20000300800 */
[--C-:B--2---:R-:W-:Y:S01]  /*197ec0*/  PRMT R31, R40, 0x4210, R4.reuse ;  /* 0x00004210281f7816 */ /* 0x104fe20000000004 */
[----:B------:R-:W-:Y:S01]  /*197ed0*/  NOP ;  /* 0x0000000000007918 */ /* 0x000fe20000000000 */
[----:B------:R-:W-:-:S02]  /*197ee0*/  PRMT R15, R46, 0x5210, R4 ;  /* 0x000052102e0f7816 */ /* 0x000fc40000000004 */
[----:B------:R-:W2:Y:S01]  /*197ef0*/  LDL.LU R46, [R1+0x55b0] ;  /* 0x0055b000012e7983 */ /* 0x000ea20000300800 */
[----:B----4-:R-:W-:-:S03]  /*197f00*/  LOP3.LUT R4, R47, 0xffff, RZ, 0xc0, !PT ;  /* 0x0000ffff2f047812 */ /* 0x010fc600078ec0ff */
[----:B------:R-:W4:Y:S04]  /*197f10*/  LDL.LU R47, [R1+0x1878] ;  /* 0x00187800012f7983 */ /* 0x000f280000300800 */
[----:B------:R-:W-:Y:S01]  /*197f20*/  STSM.16.M88.4 [R26], R28 ;  /* 0x0000001c1a007844 */ /* 0x000fe20000000200 */
[----:B------:R-:W-:-:S03]  /*197f30*/  NOP ;  /* 0x0000000000007918 */ /* 0x000fc60000000000 */
[----:B------:R-:W0:Y:S01]  /*197f40*/  LDS.128 R28, [R26] ;  /* 0x000000001a1c7984 */ /* 0x000e220000000c00 */
[----:B------:R-:W-:-:S03]  /*197f50*/  NOP ;  /* 0x0000000000007918 */ /* 0x000fc60000000000 */
[----:B------:R-:W-:Y:S01]  /*197f60*/  STSM.16.M88.4 [R26], R12 ;  /* 0x0000000c1a007844 */ /* 0x000fe20000000200 */
[----:B------:R-:W-:-:S03]  /*197f70*/  NOP ;  /* 0x0000000000007918 */ /* 0x000fc60000000000 */
[----:B------:R-:W1:Y:S01]  /*197f80*/  LDS.128 R12, [R26] ;  /* 0x000000001a0c7984 */ /* 0x000e620000000c00 */
[----:B0-----:R-:W-:-:S03]  /*197f90*/  IMAD.MOV.U32 R52, RZ, RZ, R30 ;  /* 0x000000ffff347224 */ /* 0x001fc600078e001e */
[----:B------:R0:W-:Y:S04]  /*197fa0*/  STL.64 [R1+0x5f0], R28 ;  /* 0x0005f01c01007387 */ /* 0x0001e80000100a00 */
[----:B------:R-:W-:Y:S04]  /*197fb0*/  STL [R1+0x5fc], R31 ;  /* 0x0005fc1f01007387 */ /* 0x000fe80000100800 */
[----:B0-----:R-:W4:Y:S04]  /*197fc0*/  LDL.LU R28, [R1+0x860] ;  /* 0x00086000011c7983 */ /* 0x001f280000300800 */
[----:B------:R-:W4:Y:S04]  /*197fd0*/  LDL.LU R29, [R1+0x864] ;  /* 0x00086400011d7983 */ /* 0x000f280000300800 */
[----:B------:R0:W-:Y:S04]  /*197fe0*/  STL [R1+0x68fc], R52 ;  /* 0x0068fc3401007387 */ /* 0x0001e80000100800 */
[----:B------:R-:W4:Y:S04]  /*197ff0*/  LDL.LU R37, [R1+0x17f8] ;  /* 0x0017f80001257983 */ /* 0x000f280000300800 */
[----:B-1----:R-:W-:Y:S04]  /*198000*/  STL [R1+0x5e4], R13 ;  /* 0x0005e40d01007387 */ /* 0x002fe80000100800 */
[----:B------:R-:W-:Y:S04]  /*198010*/  STL.64 [R1+0x5e8], R14 ;  /* 0x0005e80e01007387 */ /* 0x000fe80000100a00 */
[----:B------:R-:W4:Y:S01]  /*198020*/  LDL.LU R38, [R1+0x86c] ;  /* 0x00086c0001267983 */ /* 0x000f220000300800 */
[----:B------:R-:W-:Y:S01]  /*198030*/  PRMT R19, R41, 0x4210, R4 ;  /* 0x0000421029137816 */ /* 0x000fe20000000004 */
[----:B------:R-:W-:-:S04]  /*198040*/  NOP ;  /* 0x0000000000007918 */ /* 0x000fc80000000000 */
[----:B------:R-:W-:Y:S01]  /*198050*/  STSM.16.M88.4 [R26], R16 ;  /* 0x000000101a007844 */ /* 0x000fe20000000200 */
[----:B0-----:R-:W-:Y:S01]  /*198060*/  IMAD.MOV.U32 R52, RZ, RZ, R12 ;  /* 0x000000ffff347224 */ /* 0x001fe200078e000c */
[----:B------:R-:W-:Y:S02]  /*198070*/  NOP ;  /* 0x0000000000007918 */ /* 0x000fe40000000000 */
[----:B------:R-:W0:Y:S04]  /*198080*/  LDS.128 R12, [R26] ;  /* 0x000000001a0c7984 */ /* 0x000e280000000c00 */
[----:B------:R-:W4:Y:S01]  /*198090*/  LDL.LU R40, [R1+0x5430] ;  /* 0x0054300001287983 */ /* 0x000f220000300800 */
[----:B------:R-:W-:-:S03]  /*1980a0*/  IMAD.MOV.U32 R2, RZ, RZ, R5 ;  /* 0x000000ffff027224 */ /* 0x000fc600078e0005 */
[----:B------:R-:W4:Y:S01]  /*1980b0*/  LDL.LU R41, [R1+0x542c] ;  /* 0x00542c0001297983 */ /* 0x000f220000300800 */
[----:B---3--:R-:W-:Y:S02]  /*1980c0*/  PRMT R35, R42, 0x5210, R4 ;  /* 0x000052102a237816 */ /* 0x008fe40000000004 */
[----:B------:R-:W-:Y:S01]  /*1980d0*/  LOP3.LUT R5, R44, 0xffff, RZ, 0xc0, !PT ;  /* 0x0000ffff2c057812 */ /* 0x000fe200078ec0ff */
[----:B------:R-:W3:Y:S04]  /*1980e0*/  LDL.LU R42, [R1+0x5360] ;  /* 0x00536000012a7983 */ /* 0x000ee80000300800 */
[----:B------:R-:W3:Y:S01]  /*1980f0*/  LDL.LU R44, [R1+0x535c] ;  /* 0x00535c00012c7983 */ /* 0x000ee20000300800 */
[----:B------:R-:W-:Y:S01]  /*198100*/  LOP3.LUT R4, R45, 0xffff, RZ, 0xc0, !PT ;  /* 0x0000ffff2d047812 */ /* 0x000fe200078ec0ff */
[----:B------:R-:W-:-:S02]  /*198110*/  NOP ;  /* 0x0000000000007918 */ /* 0x000fc40000000000 */
[----:B------:R1:W-:Y:S04]  /*198120*/  STSM.16.M88.4 [R26], R32 ;  /* 0x000000201a007844 */ /* 0x0003e80000000200 */
[----:B0-----:R-:W-:Y:S04]  /*198130*/  STL.64 [R1+0x5d0], R12 ;  /* 0x0005d00c01007387 */ /* 0x001fe80000100a00 */
[----:B------:R-:W-:Y:S04]  /*198140*/  STL.64 [R1+0x5d8], R14 ;  /* 0x0005d80e01007387 */ /* 0x000fe80000100a00 */
[----:B-1----:R-:W3:Y:S04]  /*198150*/  LDL.LU R33, [R1+0x55c0] ;  /* 0x0055c00001217983 */ /* 0x002ee80000300800 */
[----:B------:R-:W3:Y:S01]  /*198160*/  LDL.LU R45, [R1+0x55bc] ;  /* 0x0055bc00012d7983 */ /* 0x000ee20000300800 */
[----:B------:R-:W-:-:S03]  /*198170*/  NOP ;  /* 0x0000000000007918 */ /* 0x000fc60000000000 */
[----:B------:R-:W0:Y:S01]  /*198180*/  LDS.128 R12, [R26] ;  /* 0x000000001a0c7984 */ /* 0x000e220000000c00 */
[----:B--2---:R-:W-:-:S03]  /*198190*/  PRMT R22, R46, 0x4210, R5 ;  /* 0x000042102e167816 */ /* 0x004fc60000000005 */
[----:B------:R-:W2:Y:S01]  /*1981a0*/  LDL.LU R46, [R1+0x55b8] ;  /* 0x0055b800012e7983 */ /* 0x000ea20000300800 */
[----:B----4-:R-:W-:Y:S01]  /*1981b0*/  PRMT R23, R47, 0x4210, R4 ;  /* 0x000042102f177816 */ /* 0x010fe20000000004 */
[----:B------:R-:W-:Y:S02]  /*1981c0*/  NOP ;  /* 0x0000000000007918 */ /* 0x000fe40000000000 */
[----:B------:R-:W4:Y:S04]  /*1981d0*/  LDL.LU R47, [R1+0x55b4] ;  /* 0x0055b400012f7983 */ /* 0x000f280000300800 */
[----:B------:R-:W-:Y:S04]  /*1981e0*/  STSM.16.M88.4 [R26], R20 ;  /* 0x000000141a007844 */ /* 0x000fe80000000200 */
[----:B0-----:R-:W-:Y:S04]  /*1981f0*/  STL [R1+0x5c4], R13 ;  /* 0x0005c40d01007387 */ /* 0x001fe80000100800 */
[----:B------:R-:W-:Y:S04]  /*198200*/  STL.64 [R1+0x5c8], R14 ;  /* 0x0005c80e01007387 */ /* 0x000fe80000100a00 */
[----:B------:R-:W4:Y:S04]  /*198210*/  LDL.LU R34, [R1+0x17fc] ;  /* 0x0017fc0001227983 */ /* 0x000f280000300800 */
[----:B------:R-:W4:Y:S04]  /*198220*/  LDL.LU R35, [R1+0x1808] ;  /* 0x0018080001237983 */ /* 0x000f280000300800 */
[----:B------:R-:W4:Y:S01]  /*198230*/  LDL.LU R36, [R1+0x180c] ;  /* 0x00180c0001247983 */ /* 0x000f220000300800 */
[----:B------:R-:W-:-:S03]  /*198240*/  PRMT R30, R37, 0x5210, R5 ;  /* 0x00005210251e7816 */ /* 0x000fc60000000005 */
[----:B------:R-:W4:Y:S01]  /*198250*/  LDL.LU R37, [R1+0x17b8] ;  /* 0x0017b80001257983 */ /* 0x000f220000300800 */
[----:B------:R-:W-:Y:S01]  /*198260*/  PRMT R31, R38, 0x5210, R4 ;  /* 0x00005210261f7816 */ /* 0x000fe20000000004 */
[----:B------:R-:W-:Y:S02]  /*198270*/  NOP ;  /* 0x0000000000007918 */ /* 0x000fe40000000000 */
[----:B------:R-:W0:Y:S01]  /*198280*/  LDS.128 R4, [R26] ;  /* 0x000000001a047984 */ /* 0x000e220000000c00 */
[----:B------:R-:W-:Y:S01]  /*198290*/  IMAD.MOV.U32 R51, RZ, RZ, R12 ;  /* 0x000000ffff337224 */ /* 0x000fe200078e000c */
[----:B------:R-:W-:Y:S02]  /*1982a0*/  NOP ;  /* 0x0000000000007918 */ /* 0x000fe40000000000 */
[----:B0-----:R0:W-:Y:S04]  /*1982b0*/  STL [R1+0x5a0], R4 ;  /* 0x0005a00401007387 */ /* 0x0011e80000100800 */
[----:B------:R3:W-:Y:S04]  /*1982c0*/  STL.64 [R1+0x5a8], R6 ;  /* 0x0005a80601007387 */ /* 0x0007e80000100a00 */
[----:B------:R-:W4:Y:S01]  /*1982d0*/  LDL.LU R38, [R1+0x543c] ;  /* 0x00543c0001267983 */ /* 0x000f220000300800 */
[----:B------:R-:W-:Y:S01]  /*1982e0*/  IMAD.MOV.U32 R50, RZ, RZ, R5 ;  /* 0x000000ffff327224 */ /* 0x000fe200078e0005 */
[----:B------:R-:W-:-:S02]  /*1982f0*/  LOP3.LUT R5, R41, 0xffff, RZ, 0xc0, !PT ;  /* 0x0000ffff29057812 */ /* 0x000fc400078ec0ff */
[----:B0-----:R-:W-:Y:S02]  /*198300*/  LOP3.LUT R4, R40, 0xffff, RZ, 0xc0, !PT ;  /* 0x0000ffff28047812 */ /* 0x001fe400078ec0ff */
[----:B------:R-:W4:Y:S01]  /*198310*/  LDL.LU R40, [R1+0x5434] ;  /* 0x0054340001287983 */ /* 0x000f220000300800 */
[----:B---3--:R-:W-:-:S03]  /*198320*/  LOP3.LUT R6, R42, 0xffff, RZ, 0xc0, !PT ;  /* 0x0000ffff2a067812 */ /* 0x008fc600078ec0ff */
[----:B------:R-:W3:Y:S01]  /*198330*/  LDL.LU R41, [R1+0x537c] ;  /* 0x00537c0001297983 */ /* 0x000ee20000300800 */
[----:B------:R-:W-:-:S03]  /*198340*/  LOP3.LUT R7, R44, 0xffff, RZ, 0xc0, !PT ;  /* 0x0000ffff2c077812 */ /* 0x000fc600078ec0ff */
[----:B------:R-:W3:Y:S04]  /*198350*/  LDL.LU R42, [R1+0x536c] ;  /* 0x00536c00012a7983 */ /* 0x000ee80000300800 */
[----:B------:R-:W3:Y:S01]  /*198360*/  LDL.LU R44, [R1+0x55d4] ;  /* 0x0055d400012c7983 */ /* 0x000ee20000300800 */
[----:B------:R-:W-:-:S03]  /*198370*/  PRMT R13, R45, 0x4210, R5 ;  /* 0x000042102d0d7816 */ /* 0x000fc60000000005 */
[----:B------:R-:W3:Y:S01]  /*198380*/  LDL.LU R45, [R1+0x55d0] ;  /* 0x0055d000012d7983 */ /* 0x000ee20000300800 */
[----:B--2---:R-:W-:-:S03]  /*198390*/  PRMT R14, R46, 0x4210, R6 ;  /* 0x000042102e0e7816 */ /* 0x004fc60000000006 */
[----:B------:R-:W2:Y:S01]  /*1983a0*/  LDL.LU R46, [R1+0x55cc] ;  /* 0x0055cc00012e7983 */ /* 0x000ea20000300800 */
[----:B----4-:R-:W-:-:S03]  /*1983b0*/  PRMT R15, R47, 0x4210, R7 ;  /* 0x000042102f0f7816 */ /* 0x010fc60000000007 */
[----:B------:R-:W4:Y:S01]  /*1983c0*/  LDL.LU R47, [R1+0x55c4] ;  /* 0x0055c400012f7983 */ /* 0x000f220000300800 */
[----:B------:R-:W-:-:S03]  /*1983d0*/  PRMT R12, R33, 0x4210, R4 ;  /* 0x00004210210c7816 */ /* 0x000fc60000000004 */
[----:B------:R-:W-:Y:S01]  /*1983e0*/  STSM.16.M88.4 [R26], R28 ;  /* 0x0000001c1a007844 */ /* 0x000fe20000000200 */
[----:B------:R-:W-:-:S03]  /*1983f0*/  NOP ;  /* 0x0000000000007918 */ /* 0x000fc60000000000 */
[----:B------:R-:W0:Y:S01]  /*198400*/  LDS.128 R16, [R26] ;  /* 0x000000001a107984 */ /* 0x000e220000000c00 */
[----:B------:R-:W-:-:S03]  /*198410*/  NOP ;  /* 0x0000000000007918 */ /* 0x000fc60000000000 */
[----:B------:R-:W-:Y:S01]  /*198420*/  STSM.16.M88.4 [R26], R12 ;  /* 0x0000000c1a007844 */ /* 0x000fe20000000200 */
[----:B------:R-:W-:-:S03]  /*198430*/  NOP ;  /* 0x0000000000007918 */ /* 0x000fc60000000000 */
[----:B------:R-:W1:Y:S01]  /*198440*/  LDS.128 R12, [R26] ;  /* 0x000000001a0c7984 */ /* 0x000e620000000c00 */
[----:B------:R-:W-:Y:S02]  /*198450*/  PRMT R4, R34, 0x5210, R4 ;  /* 0x0000521022047816 */ /* 0x000fe40000000004 */
[----:B------:R-:W-:Y:S02]  /*198460*/  PRMT R5, R35, 0x5210, R5 ;  /* 0x0000521023057816 */ /* 0x000fe40000000005 */
[----:B------:R-:W-:Y:S01]  /*198470*/  PRMT R6, R36, 0x5210, R6 ;  /* 0x0000521024067816 */ /* 0x000fe20000000006 */
[----:B0-----:R0:W-:Y:S04]  /*198480*/  STL.64 [R1+0x4a0], R16 ;  /* 0x0004a01001007387 */ /* 0x0011e80000100a00 */
[----:B------:R1:W-:Y:S04]  /*198490*/  STL.64 [R1+0x4a8], R18 ;  /* 0x0004a81201007387 */ /* 0x0003e80000100a00 */
[----:B0-----:R-:W4:Y:S04]  /*1984a0*/  LDL.LU R16, [R1+0x1818] ;  /* 0x0018180001107983 */ /* 0x001f280000300800 */
[----:B-1----:R0:W-:Y:S04]  /*1984b0*/  STL.64 [R1+0x3b0], R12 ;  /* 0x0003b00c01007387 */ /* 0x0021e80000100a00 */
[----:B------:R-:W-:Y:S04]  /*1984c0*/  STL.64 [R1+0x3b8], R14 ;  /* 0x0003b80e01007387 */ /* 0x000fe80000100a00 */
[----:B------:R-:W4:Y:S04]  /*1984d0*/  LDL.LU R17, [R1+0x181c] ;  /* 0x00181c0001117983 */ /* 0x000f280000300800 */
[----:B------:R-:W4:Y:S01]  /*1984e0*/  LDL.LU R18, [R1+0x1828] ;  /* 0x0018280001127983 */ /* 0x000f220000300800 */
[----:B------:R-:W-:-:S03]  /*1984f0*/  PRMT R7, R37, 0x5210, R7 ;  /* 0x0000521025077816 */ /* 0x000fc60000000007 */
[----:B------:R-:W4:Y:S04]  /*198500*/  LDL.LU R19, [R1+0x17bc] ;  /* 0x0017bc0001137983 */ /* 0x000f280000300800 */
[----:B------:R-:W4:Y:S01]  /*198510*/  LDL.LU R27, [R1+0x20] ;  /* 0x00002000011b7983 */ /* 0x000f220000300800 */
[----:B------:R-:W-:-:S03]  /*198520*/  NOP ;  /* 0x0000000000007918 */ /* 0x000fc60000000000 */
[----:B------:R-:W-:Y:S01]  /*198530*/  STSM.16.M88.4 [R26], R4 ;  /* 0x000000041a007844 */ /* 0x000fe20000000200 */
[----:B------:R-:W-:-:S03]  /*198540*/  NOP ;  /* 0x0000000000007918 */ /* 0x000fc60000000000 */
[----:B------:R-:W4:Y:S04]  /*198550*/  LDL.LU.64 R20, [R1+0x988] ;  /* 0x0009880001147983 */ /* 0x000f280000300a00 */
[----:B------:R-:W1:Y:S04]  /*198560*/  LDS.128 R4, [R26] ;  /* 0x000000001a047984 */ /* 0x000e680000000c00 */
[----:B------:R-:W4:Y:S01]  /*198570*/  LDL.LU.64 R22, [R1+0x980] ;  /* 0x0009800001167983 */ /* 0x000f220000300a00 */
[----:B0-----:R-:W-:-:S03]  /*198580*/  LOP3.LUT R12, R38, 0xffff, RZ, 0xc0, !PT ;  /* 0x0000ffff260c7812 */ /* 0x001fc600078ec0ff */
[----:B------:R-:W4:Y:S04]  /*198590*/  LDL.LU R38, [R1+0x70] ;  /* 0x0000700001267983 */ /* 0x000f280000300800 */
[----:B------:R-:W4:Y:S04]  /*1985a0*/  LDL.LU.64 R24, [R1+0x958] ;  /* 0x0009580001187983 */ /* 0x000f280000300a00 */
[----:B------:R-:W4:Y:S04]  /*1985b0*/  LDL.LU.64 R28, [R1+0x950] ;  /* 0x00095000011c7983 */ /* 0x000f280000300a00 */
[----:B------:R-:W4:Y:S04]  /*1985c0*/  LDL.LU.64 R30, [R1+0x9d8] ;  /* 0x0009d800011e7983 */ /* 0x000f280000300a00 */
[----:B------:R-:W4:Y:S01]  /*1985d0*/  LDL.LU.64 R32, [R1+0x9d0] ;  /* 0x0009d00001207983 */ /* 0x000f220000300a00 */
[----:B------:R-:W-:-:S02]  /*1985e0*/  LOP3.LUT R13, R40, 0xffff, RZ, 0xc0, !PT ;  /* 0x0000ffff280d7812 */ /* 0x000fc400078ec0ff */
[----:B---3--:R-:W-:Y:S01]  /*1985f0*/  LOP3.LUT R11, R41, 0xffff, RZ, 0xc0, !PT ;  /* 0x0000ffff290b7812 */ /* 0x008fe200078ec0ff */
[----:B-1----:R-:W-:Y:S04]  /*198600*/  STL.64 [R1+0x2b0], R4 ;  /* 0x0002b00401007387 */ /* 0x002fe80000100a00 */
[----:B------:R0:W-:Y:S01]  /*198610*/  STL.64 [R1+0x2b8], R6 ;  /* 0x0002b80601007387 */ /* 0x0001e20000100a00 */
[----:B------:R-:W-:Y:S02]  /*198620*/  LOP3.LUT R10, R42, 0xffff, RZ, 0xc0, !PT ;  /* 0x0000ffff2a0a7812 */ /* 0x000fe400078ec0ff */
[----:B------:R-:W-:Y:S02]  /*198630*/  PRMT R44, R44, 0x4210, R12 ;  /* 0x000042102c2c7816 */ /* 0x000fe4000000000c */
[----:B------:R-:W-:Y:S01]  /*198640*/  PRMT R45, R45, 0x4210, R13 ;  /* 0x000042102d2d7816 */ /* 0x000fe2000000000d */
[----:B0-----:R-:W3:Y:S04]  /*198650*/  LDL.LU.64 R6, [R1+0x69e8] ;  /* 0x0069e80001067983 */ /* 0x001ee80000300a00 */
[----:B------:R-:W3:Y:S04]  /*198660*/  LDL.LU.64 R4, [R1+0x69e0] ;  /* 0x0069e00001047983 */ /* 0x000ee80000300a00 */
[----:B------:R-:W3:Y:S04]  /*198670*/  LDL.LU.64 R34, [R1+0x9a8] ;  /* 0x0009a80001227983 */ /* 0x000ee80000300a00 */
[----:B------:R-:W3:Y:S04]  /*198680*/  LDL.LU.64 R36, [R1+0x9a0] ;  /* 0x0009a00001247983 */ /* 0x000ee80000300a00 */
[----:B------:R-:W3:Y:S01]  /*198690*/  LDL.LU R42, [R1+0x24] ;  /* 0x00002400012a7983 */ /* 0x000ee20000300800 */
[----:B--2---:R-:W-:-:S02]  /*1986a0*/  PRMT R46, R46, 0x4210, R11 ;  /* 0x000042102e2e7816 */ /* 0x004fc4000000000b */
[----:B----4-:R-:W-:Y:S01]  /*1986b0*/  PRMT R47, R47, 0x4210, R10 ;  /* 0x000042102f2f7816 */ /* 0x010fe2000000000a */
[----:B------:R-:W-:-:S04]  /*1986c0*/  NOP ;  /* 0x0000000000007918 */ /* 0x000fc80000000000 */
[----:B------:R0:W-:Y:S04]  /*1986d0*/  STSM.16.M88.4 [R26], R44 ;  /* 0x0000002c1a007844 */ /* 0x0001e80000000200 */
[----:B0-----:R-:W2:Y:S04]  /*1986e0*/  LDL.LU.64 R46, [R1+0x69d8] ;  /* 0x0069d800012e7983 */ /* 0x001ea80000300a00 */
[----:B------:R-:W4:Y:S04]  /*1986f0*/  LDL.LU.64 R44, [R1+0x69d0] ;  /* 0x0069d000012c7983 */ /* 0x000f280000300a00 */
[----:B------:R-:W2:Y:S01]  /*198700*/  LDL.LU.64 R40, [R1+0xa38] ;  /* 0x000a380001287983 */ /* 0x000ea20000300a00 */
[----:B------:R-:W-:-:S02]  /*198710*/  LOP3.LUT P0, RZ, R54, 0x2000, RZ, 0xc0, !PT ;  /* 0x0000200036ff7812 */ /* 0x000fc4000780c0ff */
[----:B------:R-:W-:-:S11]  /*198720*/  LOP3.LUT R39, R39, 0xfffff7ff, RZ, 0xc0, !PT ;  /* 0xfffff7ff27277812 */ /* 0x000fd600078ec0ff */
[----:B------:R-:W-:Y:S02]  /*198730*/  @P0 LOP3.LUT R39, R39, 0x800, RZ, 0xfc, !PT ;  /* 0x0000080027270812 */ /* 0x000fe400078efcff */
[----:B------:R-:W-:Y:S02]  /*198740*/  LOP3.LUT P0, RZ, R54, 0x40, RZ, 0xc0, !PT ;  /* 0x0000004036ff7812 */ /* 0x000fe4000780c0ff */
[----:B------:R-:W-:-:S11]  /*198750*/  LOP3.LUT R39, R39, 0xffffefff, RZ, 0xc0, !PT ;  /* 0xffffefff27277812 */ /* 0x000fd600078ec0ff */
[----:B------:R-:W-:Y:S02]  /*198760*/  @P0 LOP3.LUT R39, R39, 0x1000, RZ, 0xfc, !PT ;  /* 0x0000100027270812 */ /* 0x000fe400078efcff */
[----:B------:R-:W-:Y:S02]  /*198770*/  LOP3.LUT P0, RZ, R54, 0x20, RZ, 0xc0, !PT ;  /* 0x0000002036ff7812 */ /* 0x000fe4000780c0ff */
[----:B------:R-:W-:Y:S02]  /*198780*/  PRMT R12, R16, 0x5210, R12 ;  /* 0x00005210100c7816 */ /* 0x000fe4000000000c */
[----:B------:R-:W-:Y:S02]  /*198790*/  PRMT R13, R17, 0x5210, R13 ;  /* 0x00005210110d7816 */ /* 0x000fe4000000000d */
[----:B------:R-:W-:Y:S02]  /*1987a0*/  PRMT R14, R18, 0x5210, R11 ;  /* 0x00005210120e7816 */ /* 0x000fe4000000000b */
[----:B------:R-:W-:Y:S01]  /*1987b0*/  PRMT R15, R19, 0x5210, R10 ;  /* 0x00005210130f7816 */ /* 0x000fe2000000000a */
[----:B------:R-:W-:Y:S01]  /*1987c0*/  NOP ;  /* 0x0000000000007918 */ /* 0x000fe20000000000 */
[----:B------:R-:W-:Y:S01]  /*1987d0*/  PRMT R10, R27, 0x7770, RZ ;  /* 0x000077701b0a7816 */ /* 0x000fe200000000ff */
[----:B------:R-:W0:Y:S01]  /*1987e0*/  LDS.128 R16, [R26] ;  /* 0x000000001a107984 */ /* 0x000e220000000c00 */
[----:B------:R-:W-:-:S03]  /*1987f0*/  NOP ;  /* 0x0000000000007918 */ /* 0x000fc60000000000 */
[----:B------:R-:W-:Y:S01]  /*198800*/  STSM.16.M88.4 [R26], R12 ;  /* 0x0000000c1a007844 */ /* 0x000fe20000000200 */
[----:B------:R-:W-:-:S03]  /*198810*/  NOP ;  /* 0x0000000000007918 */ /* 0x000fc60000000000 */
[----:B------:R1:W-:Y:S01]  /*198820*/  @P0 STG.E.U8 desc[UR4][R20.64], R10 ;  /* 0x0000000a14000986 */ /* 0x0003e2000c101104 */
[----:B------:R-:W-:Y:S02]  /*198830*/  LOP3.LUT P0, RZ, R39, 0x1000, RZ, 0xc0, !PT ;  /* 0x0000100027ff7812 */ /* 0x000fe4000780c0ff */
[C---:B------:R-:W-:Y:S02]  /*198840*/  LOP3.LUT P5, RZ, R54.reuse, 0x80, RZ, 0xc0, !PT ;  /* 0x0000008036ff7812 */ /* 0x040fe400078ac0ff */
[----:B------:R-:W-:Y:S02]  /*198850*/  LOP3.LUT P6, RZ, R54, 0x100, RZ, 0xc0, !PT ;  /* 0x0000010036ff7812 */ /* 0x000fe400078cc0ff */
[----:B-1----:R-:W-:-:S07]  /*198860*/  PRMT R10, R27, 0x7771, RZ ;  /* 0x000077711b0a7816 */ /* 0x002fce00000000ff */
[----:B------:R1:W-:Y:S01]  /*198870*/  @P0 STG.E.U8 desc[UR4][R22.64], R10 ;  /* 0x0000000a16000986 */ /* 0x0003e2000c101104 */
[C---:B------:R-:W-:Y:S02]  /*198880*/  LOP3.LUT P4, RZ, R54.reuse, 0x200, RZ, 0xc0, !PT ;  /* 0x0000020036ff7812 */ /* 0x040fe4000788c0ff */
[----:B------:R-:W-:Y:S02]  /*198890*/  LOP3.LUT P3, RZ, R54, 0x400, RZ, 0xc0, !PT ;  /* 0x0000040036ff7812 */ /* 0x000fe4000786c0ff */
[----:B-1----:R-:W-:-:S05]  /*1988a0*/  PRMT R10, R27, 0x7772, RZ ;  /* 0x000077721b0a7816 */ /* 0x002fca00000000ff */
[----:B------:R1:W-:Y:S01]  /*1988b0*/  @P5 STG.E.U8 desc[UR4][R24.64], R10 ;  /* 0x0000000a18005986 */ /* 0x0003e2000c101104 */
        /* <DEDUP_REMOVED lines=8> */
[----:B------:R1:W-:Y:S02]  /*198940*/  @P3 STG.E.U8 desc[UR4][R32.64], R10 ;  /* 0x0000000a20003986 */ /* 0x0003e4000c101104 */
[----:B-1----:R-:W-:-:S05]  /*198950*/  PRMT R10, R38, 0x7772, RZ ;  /* 0x00007772260a7816 */ /* 0x002fca00000000ff */
[----:B---3--:R1:W-:Y:S04]  /*198960*/  @P2 STG.E.U8 desc[UR4][R34.64], R10 ;  /* 0x0000000a22002986 */ /* 0x0083e8000c101104 */
[----:B0-----:R-:W-:Y:S01]  /*198970*/  STL.64 [R1+0x820], R16 ;  /* 0x0008201001007387 */ /* 0x001fe20000100a00 */
[----:B-1----:R-:W-:-:S05]  /*198980*/  PRMT R10, R38, 0x7773, RZ ;  /* 0x00007773260a7816 */ /* 0x002fca00000000ff */
[----:B------:R0:W-:Y:S04]  /*198990*/  @P1 STG.E.U8 desc[UR4][R36.64], R10 ;  /* 0x0000000a24001986 */ /* 0x0001e8000c101104 */
[----:B------:R-:W-:Y:S01]  /*1989a0*/  STL.64 [R1+0x828], R18 ;  /* 0x0008281201007387 */ /* 0x000fe20000100a00 */
[----:B0-----:R-:W-:-:S05]  /*1989b0*/  PRMT R10, R42, 0x7770, RZ ;  /* 0x000077702a0a7816 */ /* 0x001fca00000000ff */
[----:B--2---:R0:W-:Y:S04]  /*1989c0*/  @P0 STG.E.U8 desc[UR4][R40.64], R10 ;  /* 0x0000000a28000986 */ /* 0x0041e8000c101104 */
[----:B0-----:R-:W2:Y:S04]  /*1989d0*/  LDL.LU.64 R40, [R1+0xa30] ;  /* 0x000a300001287983 */ /* 0x001ea80000300a00 */
[----:B------:R-:W3:Y:S04]  /*1989e0*/  LDL.LU.64 R26, [R1+0xa08] ;  /* 0x000a0800011a7983 */ /* 0x000ee80000300a00 */
[----:B------:R-:W4:Y:S04]  /*1989f0*/  LDL.LU.64 R28, [R1+0xa00] ;  /* 0x000a0000011c7983 */ /* 0x000f280000300a00 */
[----:B------:R-:W4:Y:S04]  /*198a00*/  LDL.LU.64 R30, [R1+0xab8] ;  /* 0x000ab800011e7983 */ /* 0x000f280000300a00 */
[----:B------:R-:W4:Y:S04]  /*198a10*/  LDL.LU.64 R32, [R1+0xab0] ;  /* 0x000ab00001207983 */ /* 0x000f280000300a00 */
[----:B------:R-:W4:Y:S04]  /*198a20*/  LDL.LU.64 R34, [R1+0xa68] ;  /* 0x000a680001227983 */ /* 0x000f280000300a00 */
[----:B------:R-:W4:Y:S01]  /*198a30*/  LDL.LU R37, [R1+0x74] ;  /* 0x0000740001257983 */ /* 0x000f220000300800 */
[----:B------:R-:W-:-:S02]  /*198a40*/  LOP3.LUT P3, RZ, R54, 0x4000, RZ, 0xc0, !PT ;  /* 0x0000400036ff7812 */ /* 0x000fc4000786c0ff */
[----:B------:R-:W-:Y:S02]  /*198a50*/  PRMT R10, R42, 0x7771, RZ ;  /* 0x000077712a0a7816 */ /* 0x000fe400000000ff */
[----:B------:R-:W-:Y:S02]  /*198a60*/  LOP3.LUT P5, RZ, R54, 0x4000000, RZ, 0xc0, !PT ;  /* 0x0400000036ff7812 */ /* 0x000fe400078ac0ff */
[----:B------:R-:W-:-:S11]  /*198a70*/  LOP3.LUT R39, R39, 0xfffffff7, RZ, 0xc0, !PT ;  /* 0xfffffff727277812 */ /* 0x000fd600078ec0ff */
[----:B------:R-:W-:Y:S02]  /*198a80*/  @P5 LOP3.LUT R39, R39, 0x8, RZ, 0xfc, !PT ;  /* 0x0000000827275812 */ /* 0x000fe400078efcff */
        /* <DEDUP_REMOVED lines=12> */
[----:B------:R-:W-:Y:S01]  /*198b50*/  LOP3.LUT P5, RZ, R54, 0x200000, RZ, 0xc0, !PT ;  /* 0x0020000036ff7812 */ /* 0x000fe200078ac0ff */
[----:B--2---:R0:W-:Y:S04]  /*198b60*/  @P3 STG.E.U8 desc[UR4][R40.64], R10 ;  /* 0x0000000a28003986 */ /* 0x0041e8000c101104 */
[----:B0-----:R-:W2:Y:S04]  /*198b70*/  LDL.LU.64 R40, [R1+0xa60] ;  /* 0x000a600001287983 */ /* 0x001ea80000300a00 */
[----:B------:R-:W2:Y:S04]  /*198b80*/  LDL.LU R21, [R1+0x28] ;  /* 0x0000280001157983 */ /* 0x000ea80000300800 */
[----:B------:R-:W2:Y:S04]  /*198b90*/  LDL.LU.64 R14, [R1+0x1cc8] ;  /* 0x001cc800010e7983 */ /* 0x000ea80000300a00 */
[----:B------:R-:W2:Y:S01]  /*198ba0*/  LDL.LU.64 R16, [R1+0x1cc0] ;  /* 0x001cc00001107983 */ /* 0x000ea20000300a00 */
[----:B------:R-:W-:-:S03]  /*198bb0*/  LOP3.LUT R39, R39, 0xfffffeff, RZ, 0xc0, !PT ;  /* 0xfffffeff27277812 */ /* 0x000fc600078ec0ff */
[----:B------:R-:W2:Y:S01]  /*198bc0*/  LDL.LU.64 R18, [R1+0x1cb8] ;  /* 0x001cb80001127983 */ /* 0x000ea20000300a00 */
[----:B------:R-:W-:-:S03]  /*198bd0*/  LOP3.LUT P2, RZ, R54, 0x8000, RZ, 0xc0, !PT ;  /* 0x0000800036ff7812 */ /* 0x000fc6000784c0ff */
[----:B------:R-:W2:Y:S01]  /*198be0*/  LDL.LU R38, [R1+0x78] ;  /* 0x0000780001267983 */ /* 0x000ea20000300800 */
[----:B------:R-:W-:Y:S02]  /*198bf0*/  @P5 LOP3.LUT R39, R39, 0x100, RZ, 0xfc, !PT ;  /* 0x0000010027275812 */ /* 0x000fe400078efcff */
[C---:B------:R-:W-:Y:S01]  /*198c00*/  LOP3.LUT P5, RZ, R54.reuse, 0x100000, RZ, 0xc0, !PT ;  /* 0x0010000036ff7812 */ /* 0x040fe200078ac0ff */
[----:B------:R-:W2:Y:S01]  /*198c10*/  LDL.LU.64 R22, [R1+0x1cb0] ;  /* 0x001cb00001167983 */ /* 0x000ea20000300a00 */
[----:B------:R-:W-:Y:S02]  /*198c20*/  LOP3.LUT P1, RZ, R54, 0x10000, RZ, 0xc0, !PT ;  /* 0x0001000036ff7812 */ /* 0x000fe4000782c0ff */
[----:B------:R-:W-:Y:S02]  /*198c30*/  LOP3.LUT R39, R39, 0xfffffdff, RZ, 0xc0, !PT ;  /* 0xfffffdff27277812 */ /* 0x000fe400078ec0ff */
[----:B------:R-:W-:Y:S02]  /*198c40*/  PRMT R10, R42, 0x7772, RZ ;  /* 0x000077722a0a7816 */ /* 0x000fe400000000ff */
[----:B------:R-:W-:Y:S01]  /*198c50*/  LOP3.LUT P0, RZ, R54, 0x20000, RZ, 0xc0, !PT ;  /* 0x0002000036ff7812 */ /* 0x000fe2000780c0ff */
[----:B------:R-:W2:Y:S04]  /*198c60*/  LDL.LU.64 R24, [R1+0x1ce8] ;  /* 0x001ce80001187983 */ /* 0x000ea80000300a00 */
[----:B------:R-:W-:-:S02]  /*198c70*/  @P5 LOP3.LUT R39, R39, 0x200, RZ, 0xfc, !PT ;  /* 0x0000020027275812 */ /* 0x000fc400078efcff */
[----:B------:R-:W-:Y:S01]  /*198c80*/  LOP3.LUT P5, RZ, R54, 0x80000, RZ, 0xc0, !PT ;  /* 0x0008000036ff7812 */ /* 0x000fe200078ac0ff */
[----:B---3--:R0:W-:Y:S01]  /*198c90*/  @P2 STG.E.U8 desc[UR4][R26.64], R10 ;  /* 0x0000000a1a002986 */ /* 0x0081e2000c101104 */
[----:B------:R-:W-:Y:S02]  /*198ca0*/  LOP3.LUT R39, R39, 0xfffffbff, RZ, 0xc0, !PT ;  /* 0xfffffbff27277812 */ /* 0x000fe400078ec0ff */
[----:B0-----:R-:W-:-:S09]  /*198cb0*/  PRMT R10, R42, 0x7773, RZ ;  /* 0x000077732a0a7816 */ /* 0x001fd200000000ff */
[----:B------:R-:W-:Y:S02]  /*198cc0*/  @P5 LOP3.LUT R39, R39, 0x400, RZ, 0xfc, !PT ;  /* 0x0000040027275812 */ /* 0x000fe400078efcff */
[----:B------:R-:W-:Y:S01]  /*198cd0*/  LOP3.LUT P5, RZ, R54, 0x40000, RZ, 0xc0, !PT ;  /* 0x0004000036ff7812 */ /* 0x000fe200078ac0ff */
[----:B------:R-:W3:Y:S04]  /*198ce0*/  LDL.LU.64 R26, [R1+0x1ce0] ;  /* 0x001ce000011a7983 */ /* 0x000ee80000300a00 */
[----:B----4-:R0:W-:Y:S02]  /*198cf0*/  @P1 STG.E.U8 desc[UR4][R28.64], R10 ;  /* 0x0000000a1c001986 */ /* 0x0101e4000c101104 */
[C---:B0-----:R-:W-:Y:S02]  /*198d00*/  PRMT R10, R37.reuse, 0x7770, RZ ;  /* 0x00007770250a7816 */ /* 0x041fe400000000ff */
[----:B------:R-:W4:Y:S04]  /*198d10*/  LDL.LU.64 R28, [R1+0x1cd8] ;  /* 0x001cd800011c7983 */ /* 0x000f280000300a00 */
[----:B------:R-:W4:Y:S04]  /*198d20*/  LDL.LU R42, [R1+0x2c] ;  /* 0x00002c00012a7983 */ /* 0x000f280000300800 */
[----:B------:R0:W-:Y:S02]  /*198d30*/  @P0 STG.E.U8 desc[UR4][R30.64], R10 ;  /* 0x0000000a1e000986 */ /* 0x0001e4000c101104 */
[----:B0-----:R-:W-:-:S02]  /*198d40*/  PRMT R10, R37, 0x7771, RZ ;  /* 0x00007771250a7816 */ /* 0x001fc400000000ff */
[----:B------:R-:W4:Y:S04]  /*198d50*/  LDL.LU.64 R30, [R1+0x1cd0] ;  /* 0x001cd000011e7983 */ /* 0x000f280000300a00 */
[----:B------:R0:W-:Y:S01]  /*198d60*/  @P5 STG.E.U8 desc[UR4][R32.64], R10 ;  /* 0x0000000a20005986 */ /* 0x0001e2000c101104 */
[----:B------:R-:W-:Y:S02]  /*198d70*/  LOP3.LUT P5, RZ, R39, 0x400, RZ, 0xc0, !PT ;  /* 0x0000040027ff7812 */ /* 0x000fe400078ac0ff */
[----:B0-----:R-:W-:Y:S01]  /*198d80*/  PRMT R10, R37, 0x7772, RZ ;  /* 0x00007772250a7816 */ /* 0x001fe200000000ff */
[----:B------:R-:W4:Y:S10]  /*198d90*/  LDL.LU.64 R32, [R1+0x1d08] ;  /* 0x001d080001207983 */ /* 0x000f340000300a00 */
[----:B------:R0:W-:Y:S01]  /*198da0*/  @P5 STG.E.U8 desc[UR4][R34.64], R10 ;  /* 0x0000000a22005986 */ /* 0x0001e2000c101104 */
[----:B------:R-:W-:-:S03]  /*198db0*/  LOP3.LUT P5, RZ, R39, 0x200, RZ, 0xc0, !PT ;  /* 0x0000020027ff7812 */ /* 0x000fc600078ac0ff */
[----:B0-----:R-:W4:Y:S01]  /*198dc0*/  LDL.LU.64 R34, [R1+0x1d00] ;  /* 0x001d000001227983 */ /* 0x001f220000300a00 */
[----:B------:R-:W-:-:S03]  /*198dd0*/  PRMT R10, R37, 0x7773, RZ ;  /* 0x00007773250a7816 */ /* 0x000fc600000000ff */
[----:B------:R-:W4:Y:S06]  /*198de0*/  LDL.LU.64 R36, [R1+0x1cf8] ;  /* 0x001cf80001247983 */ /* 0x000f2c0000300a00 */
[----:B--2---:R0:W-:Y:S04]  /*198df0*/  @P5 STG.E.U8 desc[UR4][R40.64], R10 ;  /* 0x0000000a28005986 */ /* 0x0041e8000c101104 */
[----:B0-----:R-:W2:Y:S01]  /*198e00*/  LDL.LU.64 R40, [R1+0x1cf0] ;  /* 0x001cf00001287983 */ /* 0x001ea20000300a00 */
[----:B------:R-:W-:-:S02]  /*198e10*/  LOP3.LUT P5, RZ, R39, 0x100, RZ, 0xc0, !PT ;  /* 0x0000010027ff7812 */ /* 0x000fc400078ac0ff */
[----:B------:R-:W-:-:S11]  /*198e20*/  PRMT R10, R21, 0x7770, RZ ;  /* 0x00007770150a7816 */ /* 0x000fd600000000ff */
[----:B------:R0:W-:Y:S01]  /*198e30*/  @P5 STG.E.U8 desc[UR4][R14.64], R10 ;  /* 0x0000000a0e005986 */ /* 0x0001e2000c101104 */
[----:B------:R-:W-:Y:S02]  /*198e40*/  LOP3.LUT P5, RZ, R39, 0x80, RZ, 0xc0, !PT ;  /* 0x0000008027ff7812 */ /* 0x000fe400078ac0ff */
[----:B0-----:R-:W-:-:S11]  /*198e50*/  PRMT R10, R21, 0x7771, RZ ;  /* 0x00007771150a7816 */ /* 0x001fd600000000ff */
        /* <DEDUP_REMOVED lines=11> */
[C---:B------:R-:W-:Y:S02]  /*198f10*/  LOP3.LUT P6, RZ, R54.reuse, 0x8000000, RZ, 0xc0, !PT ;  /* 0x0800000036ff7812 */ /* 0x040fe400078cc0ff */
[C---:B------:R-:W-:Y:S02]  /*198f20*/  LOP3.LUT P4, RZ, R54.reuse, 0x10000000, RZ, 0xc0, !PT ;  /* 0x1000000036ff7812 */ /* 0x040fe4000788c0ff */
[----:B------:R-:W-:Y:S02]  /*198f30*/  LOP3.LUT P3, RZ, R54, 0x20000000, RZ, 0xc0, !PT ;  /* 0x2000000036ff7812 */ /* 0x000fe4000786c0ff */
[C---:B------:R-:W-:Y:S02]  /*198f40*/  PRMT R11, R38.reuse, 0x7773, RZ ;  /* 0x00007773260b7816 */ /* 0x040fe400000000ff */
[----:B0-----:R-:W-:-:S05]  /*198f50*/  PRMT R10, R38, 0x7771, RZ ;  /* 0x00007771260a7816 */ /* 0x001fca00000000ff */
[----:B---3--:R0:W-:Y:S01]  /*198f60*/  @P5 STG.E.U8 desc[UR4][R26.64], R10 ;  /* 0x0000000a1a005986 */ /* 0x0081e2000c101104 */
[----:B------:R-:W-:Y:S02]  /*198f70*/  LOP3.LUT P2, RZ, R54, 0x40000000, RZ, 0xc0, !PT ;  /* 0x4000000036ff7812 */ /* 0x000fe4000784c0ff */
[----:B0-----:R-:W-:-:S05]  /*198f80*/  PRMT R10, R38, 0x7772, RZ ;  /* 0x00007772260a7816 */ /* 0x001fca00000000ff */
[----:B----4-:R0:W-:Y:S04]  /*198f90*/  @P6 STG.E.U8 desc[UR4][R28.64], R10 ;  /* 0x0000000a1c006986 */ /* 0x0101e8000c101104 */
[----:B------:R1:W-:Y:S01]  /*198fa0*/  @P4 STG.E.U8 desc[UR4][R30.64], R11 ;  /* 0x0000000b1e004986 */ /* 0x0003e2000c101104 */
[----:B------:R-:W-:Y:S02]  /*198fb0*/  LOP3.LUT P1, RZ, R54, 0x80000000, RZ, 0xc0, !PT ;  /* 0x8000000036ff7812 */ /* 0x000fe4000782c0ff */
[----:B------:R-:W-:Y:S01]  /*198fc0*/  LOP3.LUT P0, RZ, R49, 0x1, RZ, 0xc0, !PT ;  /* 0x0000000131ff7812 */ /* 0x000fe2000780c0ff */
[----:B0-----:R-:W3:Y:S01]  /*198fd0*/  LDL.LU R10, [R1+0x8] ;  /* 0x00000800010a7983 */ /* 0x001ee20000300800 */
[----:B-1----:R-:W-:-:S05]  /*198fe0*/  PRMT R11, R42, 0x7770, RZ ;  /* 0x000077702a0b7816 */ /* 0x002fca00000000ff */
[----:B------:R0:W-:Y:S02]  /*198ff0*/  @P3 STG.E.U8 desc[UR4][R32.64], R11 ;  /* 0x0000000b20003986 */ /* 0x0001e4000c101104 */
[----:B0-----:R-:W-:-:S05]  /*199000*/  PRMT R11, R42, 0x7771, RZ ;  /* 0x000077712a0b7816 */ /* 0x001fca00000000ff */
[----:B------:R0:W-:Y:S02]  /*199010*/  @P2 STG.E.U8 desc[UR4][R34.64], R11 ;  /* 0x0000000b22002986 */ /* 0x0001e4000c101104 */
[----:B0-----:R-:W-:-:S05]  /*199020*/  PRMT R11, R42, 0x7772, RZ ;  /* 0x000077722a0b7816 */ /* 0x001fca00000000ff */
[----:B------:R0:W-:Y:S02]  /*199030*/  @P1 STG.E.U8 desc[UR4][R36.64], R11 ;  /* 0x0000000b24001986 */ /* 0x0001e4000c101104 */
[----:B0-----:R-:W-:Y:S02]  /*199040*/  PRMT R11, R42, 0x7773, RZ ;  /* 0x000077732a0b7816 */ /* 0x001fe400000000ff */
[----:B------:R-:W4:Y:S04]  /*199050*/  LDL.LU.64 R36, [R1+0x1d28] ;  /* 0x001d280001247983 */ /* 0x000f280000300a00 */
[----:B--2---:R0:W-:Y:S02]  /*199060*/  @P0 STG.E.U8 desc[UR4][R40.64], R11 ;  /* 0x0000000b28000986 */ /* 0x0041e4000c101104 */
[----:B0-----:R-:W-:-:S02]  /*199070*/  IMAD.MOV.U32 R41, RZ, RZ, R43 ;  /* 0x000000ffff297224 */ /* 0x001fc400078e002b */
[----:B------:R-:W2:Y:S04]  /*199080*/  LDL.LU.64 R42, [R1+0x1d20] ;  /* 0x001d2000012a7983 */ /* 0x000ea80000300a00 */
[----:B------:R-:W2:Y:S04]  /*199090*/  LDL.LU.64 R28, [R1+0x1d18] ;  /* 0x001d1800011c7983 */ /* 0x000ea80000300a00 */
[----:B------:R-:W4:Y:S04]  /*1990a0*/  LDL.LU R40, [R1+0x7c] ;  /* 0x00007c0001287983 */ /* 0x000f280000300800 */
[----:B------:R-:W2:Y:S04]  /*1990b0*/  LDL.LU.64 R30, [R1+0x1d10] ;  /* 0x001d1000011e7983 */ /* 0x000ea80000300a00 */
[----:B------:R-:W2:Y:S04]  /*1990c0*/  LDL.LU.64 R32, [R1+0x1d48] ;  /* 0x001d480001207983 */ /* 0x000ea80000300a00 */
[----:B------:R-:W2:Y:S04]  /*1990d0*/  LDL.LU.64 R34, [R1+0x1d40] ;  /* 0x001d400001227983 */ /* 0x000ea80000300a00 */
[----:B------:R-:W2:Y:S01]  /*1990e0*/  LDL.LU R13, [R1+0x60] ;  /* 0x00006000010d7983 */ /* 0x000ea20000300800 */
[----:B------:R-:W-:-:S02]  /*1990f0*/  LOP3.LUT P3, RZ, R49, 0x2, RZ, 0xc0, !PT ;  /* 0x0000000231ff7812 */ /* 0x000fc4000786c0ff */
[C---:B------:R-:W-:Y:S02]  /*199100*/  LOP3.LUT P2, RZ, R49.reuse, 0x4, RZ, 0xc0, !PT ;  /* 0x0000000431ff7812 */ /* 0x040fe4000784c0ff */
[----:B------:R-:W-:Y:S02]  /*199110*/  LOP3.LUT P5, RZ, R49, 0x2000, RZ, 0xc0, !PT ;  /* 0x0000200031ff7812 */ /* 0x000fe400078ac0ff */
[----:B------:R-:W-:Y:S02]  /*199120*/  LOP3.LUT R39, R39, 0xfffffffe, RZ, 0xc0, !PT ;  /* 0xfffffffe27277812 */ /* 0x000fe400078ec0ff */
[C---:B------:R-:W-:Y:S02]  /*199130*/  LOP3.LUT P1, RZ, R49.reuse, 0x8, RZ, 0xc0, !PT ;  /* 0x0000000831ff7812 */ /* 0x040fe4000782c0ff */
[----:B------:R-:W-:Y:S02]  /*199140*/  LOP3.LUT P0, RZ, R49, 0x10, RZ, 0xc0, !PT ;  /* 0x0000001031ff7812 */ /* 0x000fe4000780c0ff */
[----:B---3--:R-:W-:-:S05]  /*199150*/  LOP3.LUT R10, R10, 0xf7ffffff, RZ, 0xc0, !PT ;  /* 0xf7ffffff0a0a7812 */ /* 0x008fca00078ec0ff */
[----:B------:R-:W-:Y:S02]  /*199160*/  @P5 LOP3.LUT R10, R10, 0x8000000, RZ, 0xfc, !PT ;  /* 0x080000000a0a5812 */ /* 0x000fe400078efcff */
[----:B------:R-:W-:Y:S02]  /*199170*/  LOP3.LUT P5, RZ, R49, 0x1000, RZ, 0xc0, !PT ;  /* 0x0000100031ff7812 */ /* 0x000fe400078ac0ff */
[----:B----4-:R-:W-:-:S05]  /*199180*/  PRMT R11, R40, 0x7770, RZ ;  /* 0x00007770280b7816 */ /* 0x010fca00000000ff */
[----:B------:R0:W-:Y:S02]  /*199190*/  @P3 STG.E.U8 desc[UR4][R36.64], R11 ;  /* 0x0000000b24003986 */ /* 0x0001e4000c101104 */
[----:B0-----:R-:W-:-:S05]  /*1991a0*/  PRMT R11, R40, 0x7771, RZ ;  /* 0x00007771280b7816 */ /* 0x001fca00000000ff */
[----:B--2---:R0:W-:Y:S04]  /*1991b0*/  @P2 STG.E.U8 desc[UR4][R42.64], R11 ;  /* 0x0000000b2a002986 */ /* 0x0041e8000c101104 */
[----:B0-----:R-:W2:Y:S01]  /*1991c0*/  LDL.LU.64 R42, [R1+0x1d38] ;  /* 0x001d3800012a7983 */ /* 0x001ea20000300a00 */
[----:B------:R-:W-:-:S03]  /*1991d0*/  LOP3.LUT R10, R10, 0xefffffff, RZ, 0xc0, !PT ;  /* 0xefffffff0a0a7812 */ /* 0x000fc600078ec0ff */
[----:B------:R-:W3:Y:S04]  /*1991e0*/  LDL.LU.64 R14, [R1+0x1d30] ;  /* 0x001d3000010e7983 */ /* 0x000ee80000300a00 */
[----:B------:R-:W4:Y:S04]  /*1991f0*/  LDL.LU R36, [R1+0x50] ;  /* 0x0000500001247983 */ /* 0x000f280000300800 */
[----:B------:R-:W4:Y:S01]  /*199200*/  LDL.LU.64 R16, [R1+0x1d68] ;  /* 0x001d680001107983 */ /* 0x000f220000300a00 */
[----:B------:R-:W-:Y:S02]  /*199210*/  @P5 LOP3.LUT R10, R10, 0x10000000, RZ, 0xfc, !PT ;  /* 0x100000000a0a5812 */ /* 0x000fe400078efcff */
[----:B------:R-:W-:Y:S01]  /*199220*/  LOP3.LUT P5, RZ, R49, 0x800, RZ, 0xc0, !PT ;  /* 0x0000080031ff7812 */ /* 0x000fe200078ac0ff */
[----:B------:R-:W4:Y:S04]  /*199230*/  LDL.LU.64 R18, [R1+0x1d60] ;  /* 0x001d600001127983 */ /* 0x000f280000300a00 */
[----:B------:R-:W4:Y:S01]  /*199240*/  LDL.LU.64 R20, [R1+0x1d58] ;  /* 0x001d580001147983 */ /* 0x000f220000300a00 */
[----:B------:R-:W-:-:S03]  /*199250*/  LOP3.LUT R10, R10, 0xdfffffff, RZ, 0xc0, !PT ;  /* 0xdfffffff0a0a7812 */ /* 0x000fc600078ec0ff */
[----:B------:R-:W4:Y:S04]  /*199260*/  LDL.LU.64 R22, [R1+0x1d50] ;  /* 0x001d500001167983 */ /* 0x000f280000300a00 */
[----:B------:R-:W-:Y:S02]  /*199270*/  @P5 LOP3.LUT R10, R10, 0x20000000, RZ, 0xfc, !PT ;  /* 0x200000000a0a5812 */ /* 0x000fe400078efcff */
[----:B------:R-:W-:Y:S02]  /*199280*/  LOP3.LUT P5, RZ, R49, 0x400, RZ, 0xc0, !PT ;  /* 0x0000040031ff7812 */ /* 0x000fe400078ac0ff */
[----:B------:R-:W-:-:S11]  /*199290*/  LOP3.LUT R10, R10, 0xbfffffff, RZ, 0xc0, !PT ;  /* 0xbfffffff0a0a7812 */ /* 0x000fd600078ec0ff */
[----:B------:R-:W-:Y:S02]  /*1992a0*/  @P5 LOP3.LUT R10, R10, 0x40000000, RZ, 0xfc, !PT ;  /* 0x400000000a0a5812 */ /* 0x000fe400078efcff */
[----:B------:R-:W-:Y:S02]  /*1992b0*/  LOP3.LUT P5, RZ, R49, 0x200, RZ, 0xc0, !PT ;  /* 0x0000020031ff7812 */ /* 0x000fe400078ac0ff */
[----:B------:R-:W-:-:S11]  /*1992c0*/  LOP3.LUT R10, R10, 0x7fffffff, RZ, 0xc0, !PT ;  /* 0x7fffffff0a0a7812 */ /* 0x000fd600078ec0ff */
[----:B------:R-:W-:Y:S02]  /*1992d0*/  @P5 LOP3.LUT R10, R10, 0x80000000, RZ, 0xfc, !PT ;  /* 0x800000000a0a5812 */ /* 0x000fe400078efcff */
[----:B------:R-:W-:-:S13]  /*1992e0*/  LOP3.LUT P5, RZ, R49, 0x100, RZ, 0xc0, !PT ;  /* 0x0000010031ff7812 */ /* 0x000fda00078ac0ff */
[----:B------:R-:W-:Y:S02]  /*1992f0*/  @P5 LOP3.LUT R39, R39, 0x1, RZ, 0xfc, !PT ;  /* 0x0000000127275812 */ /* 0x000fe400078efcff */
[----:B------:R-:W-:Y:S02]  /*199300*/  LOP3.LUT P5, RZ, R49, 0x80, RZ, 0xc0, !PT ;  /* 0x0000008031ff7812 */ /* 0x000fe400078ac0ff */
[----:B------:R-:W-:-:S11]  /*199310*/  LOP3.LUT R39, R39, 0xfffffffd, RZ, 0xc0, !PT ;  /* 0xfffffffd27277812 */ /* 0x000fd600078ec0ff */
[----:B------:R-:W-:Y:S02]  /*199320*/  @P5 LOP3.LUT R39, R39, 0x2, RZ, 0xfc, !PT ;  /* 0x0000000227275812 */ /* 0x000fe400078efcff */
[----:B------:R-:W-:Y:S02]  /*199330*/  LOP3.LUT P5, RZ, R49, 0x40, RZ, 0xc0, !PT ;  /* 0x0000004031ff7812 */ /* 0x000fe400078ac0ff */
[----:B------:R-:W-:Y:S02]  /*199340*/  PRMT R11, R40, 0x7772, RZ ;  /* 0x00007772280b7816 */ /* 0x000fe400000000ff */
[----:B------:R-:W-:-:S03]  /*199350*/  LOP3.LUT R39, R39, 0xfffffffb, RZ, 0xc0, !PT ;  /* 0xfffffffb27277812 */ /* 0x000fc600078ec0ff */
[----:B------:R0:W-:Y:S06]  /*199360*/  @P1 STG.E.U8 desc[UR4][R28.64], R11 ;  /* 0x0000000b1c001986 */ /* 0x0001ec000c101104 */
[----:B------:R-:W-:Y:S02]  /*199370*/  @P5 LOP3.LUT R39, R39, 0x4, RZ, 0xfc, !PT ;  /* 0x0000000427275812 */ /* 0x000fe400078efcff */
[----:B------:R-:W-:Y:S02]  /*199380*/  LOP3.LUT P5, RZ, R49, 0x20, RZ, 0xc0, !PT ;  /* 0x0000002031ff7812 */ /* 0x000fe400078ac0ff */
[----:B0-----:R-:W-:-:S02]  /*199390*/  PRMT R11, R40, 0x7773, RZ ;  /* 0x00007773280b7816 */ /* 0x001fc400000000ff */
[----:B------:R-:W4:Y:S04]  /*1993a0*/  LDL.LU R40, [R1+0x64] ;  /* 0x0000640001287983 */ /* 0x000f280000300800 */
[----:B------:R0:W-:Y:S04]  /*1993b0*/  @P0 STG.E.U8 desc[UR4][R30.64], R11 ;  /* 0x0000000b1e000986 */ /* 0x0001e8000c101104 */
[----:B------:R-:W4:Y:S04]  /*1993c0*/  LDL.LU.64 R24, [R1+0x1d88] ;  /* 0x001d880001187983 */ /* 0x000f280000300a00 */
[----:B------:R-:W4:Y:S04]  /*1993d0*/  LDL.LU.64 R26, [R1+0x1d80] ;  /* 0x001d8000011a7983 */ /* 0x000f280000300a00 */
[----:B------:R-:W4:Y:S04]  /*1993e0*/  LDL.LU.64 R28, [R1+0x1d78] ;  /* 0x001d7800011c7983 */ /* 0x000f280000300a00 */
[----:B------:R-:W4:Y:S01]  /*1993f0*/  LDL.LU R37, [R1+0x54] ;  /* 0x0000540001257983 */ /* 0x000f220000300800 */
[----:B0-----:R-:W-:-:S03]  /*199400*/  PRMT R11, R13, 0x7770, RZ ;  /* 0x000077700d0b7816 */ /* 0x001fc600000000ff */
[----:B------:R-:W4:Y:S04]  /*199410*/  LDL.LU.64 R30, [R1+0x1d70] ;  /* 0x001d7000011e7983 */ /* 0x000f280000300a00 */
[----:B------:R0:W-:Y:S01]  /*199420*/  @P5 STG.E.U8 desc[UR4][R32.64], R11 ;  /* 0x0000000b20005986 */ /* 0x0001e2000c101104 */
[----:B------:R-:W-:Y:S02]  /*199430*/  LOP3.LUT P5, RZ, R39, 0x4, RZ, 0xc0, !PT ;  /* 0x0000000427ff7812 */ /* 0x000fe400078ac0ff */
[----:B0-----:R-:W-:Y:S01]  /*199440*/  PRMT R11, R13, 0x7771, RZ ;  /* 0x000077710d0b7816 */ /* 0x001fe200000000ff */
[----:B------:R-:W4:Y:S10]  /*199450*/  LDL.LU.64 R32, [R1+0x1da8] ;  /* 0x001da80001207983 */ /* 0x000f340000300a00 */
[----:B------:R0:W-:Y:S01]  /*199460*/  @P5 STG.E.U8 desc[UR4][R34.64], R11 ;  /* 0x0000000b22005986 */ /* 0x0001e2000c101104 */
[----:B------:R-:W-:-:S02]  /*199470*/  LOP3.LUT P5, RZ, R39, 0x2, RZ, 0xc0, !PT ;  /* 0x0000000227ff7812 */ /* 0x000fc400078ac0ff */
[----:B0-----:R-:W-:Y:S01]  /*199480*/  PRMT R11, R13, 0x7772, RZ ;  /* 0x000077720d0b7816 */ /* 0x001fe200000000ff */
[----:B------:R-:W4:Y:S10]  /*199490*/  LDL.LU.64 R34, [R1+0x1da0] ;  /* 0x001da00001227983 */ /* 0x000f340000300a00 */
[----:B--2---:R0:W-:Y:S01]  /*1994a0*/  @P5 STG.E.U8 desc[UR4][R42.64], R11 ;  /* 0x0000000b2a005986 */ /* 0x0041e2000c101104 */
[----:B------:R-:W-:-:S03]  /*1994b0*/  LOP3.LUT P5, RZ, R39, 0x1, RZ, 0xc0, !PT ;  /* 0x0000000127ff7812 */ /* 0x000fc600078ac0ff */
[----:B0-----:R-:W2:Y:S04]  /*1994c0*/  LDL.LU.64 R42, [R1+0x69c8] ;  /* 0x0069c800012a7983 */ /* 0x001ea80000300a00 */
[----:B------:R-:W2:Y:S01]  /*1994d0*/  LDL.LU.64 R38, [R1+0x1d98] ;  /* 0x001d980001267983 */ /* 0x000ea20000300a00 */
[----:B------:R-:W-:-:S05]  /*1994e0*/  PRMT R11, R13, 0x7773, RZ ;  /* 0x000077730d0b7816 */ /* 0x000fca00000000ff */
[----:B---3--:R4:W-:Y:S01]  /*1994f0*/  @P5 STG.E.U8 desc[UR4][R14.64], R11 ;  /* 0x0000000b0e005986 */ /* 0x0089e2000c101104 */
[----:B------:R-:W-:Y:S02]  /*199500*/  LOP3.LUT P5, RZ, R10, 0x80000000, RZ, 0xc0, !PT ;  /* 0x800000000aff7812 */ /* 0x000fe400078ac0ff */
[----:B----4-:R-:W-:-:S11]  /*199510*/  PRMT R11, R36, 0x7770, RZ ;  /* 0x00007770240b7816 */ /* 0x010fd600000000ff */
        /* <DEDUP_REMOVED lines=12> */
[----:B------:R-:W-:Y:S02]  /*1995e0*/  LOP3.LUT P4, RZ, R49, 0x8000, RZ, 0xc0, !PT ;  /* 0x0000800031ff7812 */ /* 0x000fe4000788c0ff */
[----:B0-----:R-:W-:-:S07]  /*1995f0*/  PRMT R11, R40, 0x7770, RZ ;  /* 0x00007770280b7816 */ /* 0x001fce00000000ff */
[----:B------:R0:W-:Y:S01]  /*199600*/  @P5 STG.E.U8 desc[UR4][R24.64], R11 ;  /* 0x0000000b18005986 */ /* 0x0001e2000c101104 */
[C---:B------:R-:W-:Y:S02]  /*199610*/  LOP3.LUT P3, RZ, R49.reuse, 0x10000, RZ, 0xc0, !PT ;  /* 0x0001000031ff7812 */ /* 0x040fe4000786c0ff */
[----:B------:R-:W-:Y:S02]  /*199620*/  LOP3.LUT P2, RZ, R49, 0x20000, RZ, 0xc0, !PT ;  /* 0x0002000031ff7812 */ /* 0x000fe4000784c0ff */
[----:B0-----:R-:W-:-:S05]  /*199630*/  PRMT R11, R40, 0x7771, RZ ;  /* 0x00007771280b7816 */ /* 0x001fca00000000ff */
[----:B------:R0:W-:Y:S01]  /*199640*/  @P6 STG.E.U8 desc[UR4][R26.64], R11 ;  /* 0x0000000b1a006986 */ /* 0x0001e2000c101104 */
[----:B------:R-:W-:Y:S02]  /*199650*/  LOP3.LUT P1, RZ, R49, 0x40000, RZ, 0xc0, !PT ;  /* 0x0004000031ff7812 */ /* 0x000fe4000782c0ff */
[----:B0-----:R-:W-:-:S05]  /*199660*/  PRMT R11, R40, 0x7772, RZ ;  /* 0x00007772280b7816 */ /* 0x001fca00000000ff */
[----:B------:R0:W-:Y:S01]  /*199670*/  @P4 STG.E.U8 desc[UR4][R28.64], R11 ;  /* 0x0000000b1c004986 */ /* 0x0001e2000c101104 */
[----:B------:R-:W-:Y:S02]  /*199680*/  LOP3.LUT P0, RZ, R49, 0x80000, RZ, 0xc0, !PT ;  /* 0x0008000031ff7812 */ /* 0x000fe4000780c0ff */
[----:B0-----:R-:W-:-:S05]  /*199690*/  PRMT R11, R40, 0x7773, RZ ;  /* 0x00007773280b7816 */ /* 0x001fca00000000ff */
[----:B------:R0:W-:Y:S02]  /*1996a0*/  @P3 STG.E.U8 desc[UR4][R30.64], R11 ;  /* 0x0000000b1e003986 */ /* 0x0001e4000c101104 */
[----:B0-----:R-:W-:-:S05]  /*1996b0*/  PRMT R11, R37, 0x7770, RZ ;  /* 0x00007770250b7816 */ /* 0x001fca00000000ff */
[----:B------:R0:W-:Y:S02]  /*1996c0*/  @P2 STG.E.U8 desc[UR4][R32.64], R11 ;  /* 0x0000000b20002986 */ /* 0x0001e4000c101104 */
[C---:B0-----:R-:W-:Y:S02]  /*1996d0*/  PRMT R11, R37.reuse, 0x7771, RZ ;  /* 0x00007771250b7816 */ /* 0x041fe400000000ff */
[----:B------:R-:W3:Y:S04]  /*1996e0*/  LDL.LU.64 R32, [R1+0x1d90] ;  /* 0x001d900001207983 */ /* 0x000ee80000300a00 */
[----:B------:R0:W-:Y:S02]  /*1996f0*/  @P1 STG.E.U8 desc[UR4][R34.64], R11 ;  /* 0x0000000b22001986 */ /* 0x0001e4000c101104 */
[----:B0-----:R-:W-:-:S02]  /*199700*/  PRMT R11, R37, 0x7772, RZ ;  /* 0x00007772250b7816 */ /* 0x001fc400000000ff */
        /* <DEDUP_REMOVED lines=10> */
[----:B------:R-:W-:Y:S01]  /*1997b0*/  LOP3.LUT R10, R10, 0xffbfffff, RZ, 0xc0, !PT ;  /* 0xffbfffff0a0a7812 */ /* 0x000fe200078ec0ff */
[----:B--2---:R0:W-:Y:S04]  /*1997c0*/  @P0 STG.E.U8 desc[UR4][R38.64], R11 ;  /* 0x0000000b26000986 */ /* 0x0041e8000c101104 */
[----:B0-----:R-:W2:Y:S04]  /*1997d0*/  LDL.LU.64 R38, [R1+0x1dc8] ;  /* 0x001dc80001267983 */ /* 0x001ea80000300a00 */
[----:B------:R-:W4:Y:S04]  /*1997e0*/  LDL.LU.64 R28, [R1+0x1dc0] ;  /* 0x001dc000011c7983 */ /* 0x000f280000300a00 */
[----:B------:R-:W4:Y:S04]  /*1997f0*/  LDL.LU.64 R30, [R1+0x1db8] ;  /* 0x001db800011e7983 */ /* 0x000f280000300a00 */
[----:B------:R-:W2:Y:S01]  /*199800*/  LDL.LU R40, [R1+0x68] ;  /* 0x0000680001287983 */ /* 0x000ea20000300800 */
[----:B------:R-:W-:-:S02]  /*199810*/  @P5 LOP3.LUT R10, R10, 0x400000, RZ, 0xfc, !PT ;  /* 0x004000000a0a5812 */ /* 0x000fc400078efcff */
[----:B------:R-:W-:Y:S01]  /*199820*/  LOP3.LUT P5, RZ, R49, 0x10000000, RZ, 0xc0, !PT ;  /* 0x1000000031ff7812 */ /* 0x000fe200078ac0ff */
[----:B------:R-:W4:Y:S04]  /*199830*/  LDL.LU.64 R34, [R1+0x1db0] ;  /* 0x001db00001227983 */ /* 0x000f280000300a00 */
[----:B------:R-:W4:Y:S01]  /*199840*/  LDL.LU R15, [R1+0x58] ;  /* 0x00005800010f7983 */ /* 0x000f220000300800 */
[----:B------:R-:W-:-:S07]  /*199850*/  LOP3.LUT R10, R10, 0xff7fffff, RZ, 0xc0, !PT ;  /* 0xff7fffff0a0a7812 */ /* 0x000fce00078ec0ff */
[----:B------:R-:W-:Y:S02]  /*199860*/  @P5 LOP3.LUT R10, R10, 0x800000, RZ, 0xfc, !PT ;  /* 0x008000000a0a5812 */ /* 0x000fe400078efcff */
[----:B------:R-:W-:Y:S02]  /*199870*/  LOP3.LUT P5, RZ, R49, 0x8000000, RZ, 0xc0, !PT ;  /* 0x0800000031ff7812 */ /* 0x000fe400078ac0ff */
[----:B------:R-:W-:-:S11]  /*199880*/  LOP3.LUT R10, R10, 0xfeffffff, RZ, 0xc0, !PT ;  /* 0xfeffffff0a0a7812 */ /* 0x000fd600078ec0ff */
[----:B------:R-:W-:Y:S02]  /*199890*/  @P5 LOP3.LUT R10, R10, 0x1000000, RZ, 0xfc, !PT ;  /* 0x010000000a0a5812 */ /* 0x000fe400078efcff */
[----:B------:R-:W-:Y:S02]  /*1998a0*/  LOP3.LUT P5, RZ, R49, 0x4000000, RZ, 0xc0, !PT ;  /* 0x0400000031ff7812 */ /* 0x000fe400078ac0ff */
[----:B------:R-:W-:-:S11]  /*1998b0*/  LOP3.LUT R10, R10, 0xfdffffff, RZ, 0xc0, !PT ;  /* 0xfdffffff0a0a7812 */ /* 0x000fd600078ec0ff */
[----:B------:R-:W-:Y:S02]  /*1998c0*/  @P5 LOP3.LUT R10, R10, 0x2000000, RZ, 0xfc, !PT ;  /* 0x020000000a0a5812 */ /* 0x000fe400078efcff */
[C---:B------:R-:W-:Y:S02]  /*1998d0*/  LOP3.LUT P5, RZ, R49.reuse, 0x2000000, RZ, 0xc0, !PT ;  /* 0x0200000031ff7812 */ /* 0x040fe400078ac0ff */
[----:B------:R-:W-:Y:S02]  /*1998e0*/  LOP3.LUT R10, R10, 0xfbffffff, RZ, 0xc0, !PT ;  /* 0xfbffffff0a0a7812 */ /* 0x000fe400078ec0ff */
[C---:B------:R-:W-:Y:S02]  /*1998f0*/  LOP3.LUT P3, RZ, R49.reuse, 0x100000, RZ, 0xc0, !PT ;  /* 0x0010000031ff7812 */ /* 0x040fe4000786c0ff */
[C---:B------:R-:W-:Y:S02]  /*199900*/  LOP3.LUT P2, RZ, R49.reuse, 0x200000, RZ, 0xc0, !PT ;  /* 0x0020000031ff7812 */ /* 0x040fe4000784c0ff */
[----:B------:R-:W-:-:S02]  /*199910*/  LOP3.LUT P1, RZ, R49, 0x400000, RZ, 0xc0, !PT ;  /* 0x0040000031ff7812 */ /* 0x000fc4000782c0ff */
[----:B------:R-:W-:-:S03]  /*199920*/  LOP3.LUT P0, RZ, R49, 0x800000, RZ, 0xc0, !PT ;  /* 0x0080000031ff7812 */ /* 0x000fc6000780c0ff */
[----:B------:R-:W-:Y:S02]  /*199930*/  @P5 LOP3.LUT R10, R10, 0x4000000, RZ, 0xfc, !PT ;  /* 0x040000000a0a5812 */ /* 0x000fe400078efcff */
[----:B------:R-:W-:Y:S02]  /*199940*/  LOP3.LUT P5, RZ, R49, 0x1000000, RZ, 0xc0, !PT ;  /* 0x0100000031ff7812 */ /* 0x000fe400078ac0ff */
[----:B------:R-:W-:Y:S02]  /*199950*/  PRMT R49, R37, 0x7773, RZ ;  /* 0x0000777325317816 */ /* 0x000fe400000000ff */
[----:B------:R-:W4:Y:S04]  /*199960*/  LDL.LU.64 R36, [R1+0x1de8] ;  /* 0x001de80001247983 */ /* 0x000f280000300a00 */
[----:B---3--:R2:W-:Y:S02]  /*199970*/  @P3 STG.E.U8 desc[UR4][R32.64], R49 ;  /* 0x0000003120003986 */ /* 0x0085e4000c101104 */
[----:B--2---:R-:W-:-:S05]  /*199980*/  PRMT R49, R40, 0x7770, RZ ;  /* 0x0000777028317816 */ /* 0x004fca00000000ff */
[----:B------:R0:W-:Y:S04]  /*199990*/  @P2 STG.E.U8 desc[UR4][R38.64], R49 ;  /* 0x0000003126002986 */ /* 0x0001e8000c101104 */
[----:B0-----:R-:W2:Y:S04]  /*1999a0*/  LDL.LU.64 R38, [R1+0x1de0] ;  /* 0x001de00001267983 */ /* 0x001ea80000300a00 */
[----:B------:R-:W3:Y:S04]  /*1999b0*/  LDL.LU.64 R12, [R1+0x1dd8] ;  /* 0x001dd800010c7983 */ /* 0x000ee80000300a00 */
[----:B------:R-:W3:Y:S04]  /*1999c0*/  LDL.LU R32, [R1+0x6c] ;  /* 0x00006c0001207983 */ /* 0x000ee80000300800 */
[----:B------:R-:W3:Y:S04]  /*1999d0*/  LDL.LU.64 R16, [R1+0x1dd0] ;  /* 0x001dd00001107983 */ /* 0x000ee80000300a00 */
[----:B------:R-:W3:Y:S04]  /*1999e0*/  LDL.LU.64 R18, [R1+0x1e08] ;  /* 0x001e080001127983 */ /* 0x000ee80000300a00 */
[----:B------:R-:W3:Y:S04]  /*1999f0*/  LDL.LU.64 R20, [R1+0x1e00] ;  /* 0x001e000001147983 */ /* 0x000ee80000300a00 */
[----:B------:R-:W3:Y:S04]  /*199a00*/  LDL.LU R33, [R1+0x5c] ;  /* 0x00005c0001217983 */ /* 0x000ee80000300800 */
[----:B------:R-:W3:Y:S01]  /*199a10*/  LDL.LU.64 R22, [R1+0x1df8] ;  /* 0x001df80001167983 */ /* 0x000ee20000300a00 */
[----:B------:R-:W-:-:S03]  /*199a20*/  PRMT R49, R40, 0x7771, RZ ;  /* 0x0000777128317816 */ /* 0x000fc600000000ff */
[----:B------:R-:W3:Y:S04]  /*199a30*/  LDL.LU.64 R24, [R1+0x1df0] ;  /* 0x001df00001187983 */ /* 0x000ee80000300a00 */
[----:B------:R-:W3:Y:S04]  /*199a40*/  LDL.LU.64 R26, [R1+0x1e28] ;  /* 0x001e2800011a7983 */ /* 0x000ee80000300a00 */
[----:B----4-:R0:W-:Y:S02]  /*199a50*/  @P1 STG.E.U8 desc[UR4][R28.64], R49 ;  /* 0x000000311c001986 */ /* 0x0101e4000c101104 */
[----:B0-----:R-:W-:-:S02]  /*199a60*/  PRMT R49, R40, 0x7772, RZ ;  /* 0x0000777228317816 */ /* 0x001fc400000000ff */
[----:B------:R-:W4:Y:S04]  /*199a70*/  LDL.LU.64 R28, [R1+0x1e20] ;  /* 0x001e2000011c7983 */ /* 0x000f280000300a00 */
[----:B------:R0:W-:Y:S02]  /*199a80*/  @P0 STG.E.U8 desc[UR4][R30.64], R49 ;  /* 0x000000311e000986 */ /* 0x0001e4000c101104 */
[----:B0-----:R-:W-:Y:S02]  /*199a90*/  PRMT R49, R40, 0x7773, RZ ;  /* 0x0000777328317816 */ /* 0x001fe400000000ff */
[----:B------:R-:W4:Y:S04]  /*199aa0*/  LDL.LU R40, [R1+0x40] ;  /* 0x0000400001287983 */ /* 0x000f280000300800 */
[----:B------:R0:W-:Y:S01]  /*199ab0*/  @P5 STG.E.U8 desc[UR4][R34.64], R49 ;  /* 0x0000003122005986 */ /* 0x0001e2000c101104 */
[----:B------:R-:W-:-:S03]  /*199ac0*/  LOP3.LUT P5, RZ, R10, 0x4000000, RZ, 0xc0, !PT ;  /* 0x040000000aff7812 */ /* 0x000fc600078ac0ff */
[----:B------:R-:W4:Y:S01]  /*199ad0*/  LDL.LU.64 R30, [R1+0x1e18] ;  /* 0x001e1800011e7983 */ /* 0x000f220000300a00 */
[----:B0-----:R-:W-:-:S03]  /*199ae0*/  PRMT R49, R15, 0x7770, RZ ;  /* 0x000077700f317816 */ /* 0x001fc600000000ff */
[----:B------:R-:W4:Y:S06]  /*199af0*/  LDL.LU.64 R34, [R1+0x1e10] ;  /* 0x001e100001227983 */ /* 0x000f2c0000300a00 */
[----:B------:R0:W-:Y:S04]  /*199b00*/  @P5 STG.E.U8 desc[UR4][R36.64], R49 ;  /* 0x0000003124005986 */ /* 0x0001e8000c101104 */
[----:B0-----:R-:W4:Y:S01]  /*199b10*/  LDL.LU.64 R36, [R1+0x1e48] ;  /* 0x001e480001247983 */ /* 0x001f220000300a00 */
[----:B------:R-:W-:-:S02]  /*199b20*/  LOP3.LUT P5, RZ, R10, 0x2000000, RZ, 0xc0, !PT ;  /* 0x020000000aff7812 */ /* 0x000fc400078ac0ff */
[----:B------:R-:W-:Y:S02]  /*199b30*/  PRMT R49, R15, 0x7771, RZ ;  /* 0x000077710f317816 */ /* 0x000fe400000000ff */
[C---:B------:R-:W-:Y:S02]  /*199b40*/  LOP3.LUT P6, RZ, R48.reuse, 0x2, RZ, 0xc0, !PT ;  /* 0x0000000230ff7812 */ /* 0x040fe400078cc0ff */
[C---:B------:R-:W-:Y:S02]  /*199b50*/  LOP3.LUT P4, RZ, R48.reuse, 0x4, RZ, 0xc0, !PT ;  /* 0x0000000430ff7812 */ /* 0x040fe4000788c0ff */
[C---:B------:R-:W-:Y:S02]  /*199b60*/  LOP3.LUT P3, RZ, R48.reuse, 0x8, RZ, 0xc0, !PT ;  /* 0x0000000830ff7812 */ /* 0x040fe4000786c0ff */
[C---:B------:R-:W-:Y:S02]  /*199b70*/  LOP3.LUT P2, RZ, R48.reuse, 0x10, RZ, 0xc0, !PT ;  /* 0x0000001030ff7812 */ /* 0x040fe4000784c0ff */
[----:B------:R-:W-:Y:S01]  /*199b80*/  LOP3.LUT P1, RZ, R48, 0x20, RZ, 0xc0, !PT ;  /* 0x0000002030ff7812 */ /* 0x000fe2000782c0ff */
[----:B--2---:R0:W-:Y:S01]  /*199b90*/  @P5 STG.E.U8 desc[UR4][R38.64], R49 ;  /* 0x0000003126005986 */ /* 0x0041e2000c101104 */
[----:B------:R-:W-:-:S02]  /*199ba0*/  LOP3.LUT P5, RZ, R10, 0x1000000, RZ, 0xc0, !PT ;  /* 0x010000000aff7812 */ /* 0x000fc400078ac0ff */
[----:B0-----:R-:W-:Y:S01]  /*199bb0*/  PRMT R49, R15, 0x7772, RZ ;  /* 0x000077720f317816 */ /* 0x001fe200000000ff */
[----:B------:R-:W2:Y:S10]  /*199bc0*/  LDL.LU.64 R38, [R1+0x1e40] ;  /* 0x001e400001267983 */ /* 0x000eb40000300a00 */
[----:B---3--:R0:W-:Y:S01]  /*199bd0*/  @P5 STG.E.U8 desc[UR4][R12.64], R49 ;  /* 0x000000310c005986 */ /* 0x0081e2000c101104 */
[----:B------:R-:W-:-:S02]  /*199be0*/  LOP3.LUT P5, RZ, R10, 0x800000, RZ, 0xc0, !PT ;  /* 0x008000000aff7812 */ /* 0x000fc400078ac0ff */
        /* <DEDUP_REMOVED lines=13> */
[----:B------:R0:W-:Y:S02]  /*199cc0*/  @P5 STG.E.U8 desc[UR4][R24.64], R49 ;  /* 0x0000003118005986 */ /* 0x0001e4000c101104 */
[----:B0-----:R-:W-:-:S05]  /*199cd0*/  PRMT R49, R33, 0x7770, RZ ;  /* 0x0000777021317816 */ /* 0x001fca00000000ff */
[----:B------:R0:W-:Y:S02]  /*199ce0*/  @P6 STG.E.U8 desc[UR4][R26.64], R49 ;  /* 0x000000311a006986 */ /* 0x0001e4000c101104 */
[C---:B0-----:R-:W-:Y:S02]  /*199cf0*/  PRMT R49, R33.reuse, 0x7771, RZ ;  /* 0x0000777121317816 */ /* 0x041fe400000000ff */
[----:B------:R-:W3:Y:S04]  /*199d00*/  LDL.LU.64 R26, [R1+0x1e38] ;  /* 0x001e3800011a7983 */ /* 0x000ee80000300a00 */
[----:B----4-:R0:W-:Y:S02]  /*199d10*/  @P4 STG.E.U8 desc[UR4][R28.64], R49 ;  /* 0x000000311c004986 */ /* 0x0101e4000c101104 */
[----:B0-----:R-:W-:-:S05]  /*199d20*/  PRMT R49, R33, 0x7772, RZ ;  /* 0x0000777221317816 */ /* 0x001fca00000000ff */
[----:B------:R0:W-:Y:S02]  /*199d30*/  @P3 STG.E.U8 desc[UR4][R30.64], R49 ;  /* 0x000000311e003986 */ /* 0x0001e4000c101104 */
[----:B0-----:R-:W-:-:S05]  /*199d40*/  PRMT R49, R33, 0x7773, RZ ;  /* 0x0000777321317816 */ /* 0x001fca00000000ff */
[----:B------:R0:W-:Y:S02]  /*199d50*/  @P2 STG.E.U8 desc[UR4][R34.64], R49 ;  /* 0x0000003122002986 */ /* 0x0001e4000c101104 */
[----:B0-----:R-:W-:-:S05]  /*199d60*/  PRMT R49, R40, 0x7770, RZ ;  /* 0x0000777028317816 */ /* 0x001fca00000000ff */
[----:B------:R0:W-:Y:S04]  /*199d70*/  @P1 STG.E.U8 desc[UR4][R36.64], R49 ;  /* 0x0000003124001986 */ /* 0x0001e8000c101104 */
[----:B0-----:R-:W4:Y:S01]  /*199d80*/  LDL.LU.64 R36, [R1+0x1e30] ;  /* 0x001e300001247983 */ /* 0x001f220000300a00 */
[----:B------:R-:W-:Y:S02]  /*199d90*/  LOP3.LUT P0, RZ, R48, 0x40, RZ, 0xc0, !PT ;  /* 0x0000004030ff7812 */ /* 0x000fe4000780c0ff */
[----:B------:R-:W-:Y:S01]  /*199da0*/  PRMT R49, R40, 0x7771, RZ ;  /* 0x0000777128317816 */ /* 0x000fe200000000ff */
[----:B------:R-:W4:Y:S04]  /*199db0*/  LDL.LU.64 R32, [R1+0x1e68] ;  /* 0x001e680001207983 */ /* 0x000f280000300a00 */
[----:B------:R-:W4:Y:S04]  /*199dc0*/  LDL.LU.64 R28, [R1+0x1e60] ;  /* 0x001e6000011c7983 */ /* 0x000f280000300a00 */
[----:B------:R-:W4:Y:S01]  /*199dd0*/  LDL.LU.64 R30, [R1+0x1e58] ;  /* 0x001e5800011e7983 */ /* 0x000f220000300a00 */
[----:B------:R-:W-:-:S02]  /*199de0*/  LOP3.LUT P3, RZ, R48, 0x80, RZ, 0xc0, !PT ;  /* 0x0000008030ff7812 */ /* 0x000fc4000786c0ff */
[----:B------:R-:W-:Y:S01]  /*199df0*/  LOP3.LUT P2, RZ, R48, 0x100, RZ, 0xc0, !PT ;  /* 0x0000010030ff7812 */ /* 0x000fe2000784c0ff */
[----:B--2---:R0:W-:Y:S04]  /*199e00*/  @P0 STG.E.U8 desc[UR4][R38.64], R49 ;  /* 0x0000003126000986 */ /* 0x0041e8000c101104 */
[----:B0-----:R-:W2:Y:S04]  /*199e10*/  LDL.LU R38, [R1+0x30] ;  /* 0x0000300001267983 */ /* 0x001ea80000300800 */
[----:B------:R-:W2:Y:S01]  /*199e20*/  LDL.LU.64 R34, [R1+0x1e50] ;  /* 0x001e500001227983 */ /* 0x000ea20000300a00 */
[----:B------:R-:W-:-:S03]  /*199e30*/  PRMT R49, R40, 0x7772, RZ ;  /* 0x0000777228317816 */ /* 0x000fc600000000ff */
[----:B------:R-:W2:Y:S04]  /*199e40*/  LDL.LU R15, [R1+0x44] ;  /* 0x00004400010f7983 */ /* 0x000ea80000300800 */
[----:B---3--:R0:W-:Y:S02]  /*199e50*/  @P3 STG.E.U8 desc[UR4][R26.64], R49 ;  /* 0x000000311a003986 */ /* 0x0081e4000c101104 */
[----:B0-----:R-:W-:-:S05]  /*199e60*/  PRMT R49, R40, 0x7773, RZ ;  /* 0x0000777328317816 */ /* 0x001fca00000000ff */
[----:B----4-:R0:W-:Y:S04]  /*199e70*/  @P2 STG.E.U8 desc[UR4][R36.64], R49 ;  /* 0x0000003124002986 */ /* 0x0101e8000c101104 */
[----:B0-----:R-:W3:Y:S01]  /*199e80*/  LDL.LU.64 R36, [R1+0x1e88] ;  /* 0x001e880001247983 */ /* 0x001ee20000300a00 */
        /* <DEDUP_REMOVED lines=8> */
[----:B------:R-:W-:Y:S02]  /*199f10*/  IMAD.MOV.U32 R39, RZ, RZ, R41 ;  /* 0x000000ffff277224 */ /* 0x000fe400078e0029 */
[----:B------:R-:W4:Y:S04]  /*199f20*/  LDL.LU.64 R40, [R1+0x1e80] ;  /* 0x001e800001287983 */ /* 0x000f280000300a00 */
[----:B------:R-:W4:Y:S01]  /*199f30*/  LDL.LU.64 R12, [R1+0x1e78] ;  /* 0x001e7800010c7983 */ /* 0x000f220000300a00 */
[----:B------:R-:W-:-:S03]  /*199f40*/  LOP3.LUT P1, RZ, R48, 0x200, RZ, 0xc0, !PT ;  /* 0x0000020030ff7812 */ /* 0x000fc6000782c0ff */
[----:B------:R-:W4:Y:S01]  /*199f50*/  LDL.LU.64 R16, [R1+0x1e70] ;  /* 0x001e700001107983 */ /* 0x000f220000300a00 */
        /* <DEDUP_REMOVED lines=11> */
[----:B------:R-:W-:Y:S02]  /*19a010*/  LOP3.LUT R10, R10, 0xfffdffff, RZ, 0xc0, !PT ;  /* 0xfffdffff0a0a7812 */ /* 0x000fe400078ec0ff */
[----:B--2---:R-:W-:-:S05]  /*19a020*/  PRMT R49, R38, 0x7770, RZ ;  /* 0x0000777026317816 */ /* 0x004fca00000000ff */
[----:B------:R0:W-:Y:S04]  /*19a030*/  @P1 STG.E.U8 desc[UR4][R32.64], R49 ;  /* 0x0000003120001986 */ /* 0x0001e8000c101104 */
[----:B0-----:R-:W2:Y:S04]  /*19a040*/  LDL.LU R32, [R1+0x34] ;  /* 0x0000340001207983 */ /* 0x001ea80000300800 */
[----:B------:R-:W2:Y:S01]  /*19a050*/  LDL.LU.64 R18, [R1+0x1ea8] ;  /* 0x001ea80001127983 */ /* 0x000ea20000300a00 */
[----:B------:R-:W-:Y:S02]  /*19a060*/  @P5 LOP3.LUT R10, R10, 0x20000, RZ, 0xfc, !PT ;  /* 0x000200000a0a5812 */ /* 0x000fe400078efcff */
[C---:B------:R-:W-:Y:S01]  /*19a070*/  LOP3.LUT P5, RZ, R48.reuse, 0x1000, RZ, 0xc0, !PT ;  /* 0x0000100030ff7812 */ /* 0x040fe200078ac0ff */
[----:B------:R-:W2:Y:S01]  /*19a080*/  LDL.LU.64 R20, [R1+0x1ea0] ;  /* 0x001ea00001147983 */ /* 0x000ea20000300a00 */
[----:B------:R-:W-:-:S02]  /*19a090*/  LOP3.LUT P0, RZ, R48, 0x400, RZ, 0xc0, !PT ;  /* 0x0000040030ff7812 */ /* 0x000fc4000780c0ff */
[----:B------:R-:W-:Y:S02]  /*19a0a0*/  LOP3.LUT R10, R10, 0xfffbffff, RZ, 0xc0, !PT ;  /* 0xfffbffff0a0a7812 */ /* 0x000fe400078ec0ff */
[----:B------:R-:W-:Y:S01]  /*19a0b0*/  PRMT R49, R38, 0x7771, RZ ;  /* 0x0000777126317816 */ /* 0x000fe200000000ff */
[----:B------:R-:W2:Y:S04]  /*19a0c0*/  LDL.LU.64 R22, [R1+0x1e98] ;  /* 0x001e980001167983 */ /* 0x000ea80000300a00 */
[----:B------:R-:W2:Y:S04]  /*19a0d0*/  LDL.LU.64 R24, [R1+0x1e90] ;  /* 0x001e900001187983 */ /* 0x000ea80000300a00 */
[----:B------:R-:W2:Y:S04]  /*19a0e0*/  LDL.LU R33, [R1+0x48] ;  /* 0x0000480001217983 */ /* 0x000ea80000300800 */
[----:B------:R-:W2:Y:S01]  /*19a0f0*/  LDL.LU.64 R26, [R1+0x2c80] ;  /* 0x002c8000011a7983 */ /* 0x000ea20000300a00 */
[----:B------:R-:W-:-:S02]  /*19a100*/  @P5 LOP3.LUT R10, R10, 0x40000, RZ, 0xfc, !PT ;  /* 0x000400000a0a5812 */ /* 0x000fc400078efcff */
[----:B------:R-:W-:Y:S01]  /*19a110*/  LOP3.LUT P5, RZ, R48, 0x800, RZ, 0xc0, !PT ;  /* 0x0000080030ff7812 */ /* 0x000fe200078ac0ff */
[----:B------:R0:W-:Y:S02]  /*19a120*/  @P0 STG.E.U8 desc[UR4][R28.64], R49 ;  /* 0x000000311c000986 */ /* 0x0001e4000c101104 */
[----:B0-----:R-:W-:Y:S02]  /*19a130*/  PRMT R49, R38, 0x7772, RZ ;  /* 0x0000777226317816 */ /* 0x001fe400000000ff */
[----:B------:R-:W2:Y:S08]  /*19a140*/  LDL.LU.64 R28, [R1+0x2c78] ;  /* 0x002c7800011c7983 */ /* 0x000eb00000300a00 */
[----:B------:R0:W-:Y:S01]  /*19a150*/  @P5 STG.E.U8 desc[UR4][R30.64], R49 ;  /* 0x000000311e005986 */ /* 0x0001e2000c101104 */
[----:B------:R-:W-:-:S02]  /*19a160*/  LOP3.LUT P5, RZ, R10, 0x40000, RZ, 0xc0, !PT ;  /* 0x000400000aff7812 */ /* 0x000fc400078ac0ff */
[----:B0-----:R-:W-:Y:S01]  /*19a170*/  PRMT R49, R38, 0x7773, RZ ;  /* 0x0000777326317816 */ /* 0x001fe200000000ff */
[----:B------:R-:W2:Y:S10]  /*19a180*/  LDL.LU.64 R30, [R1+0x1eb8] ;  /* 0x001eb800011e7983 */ /* 0x000eb40000300a00 */
[----:B------:R0:W-:Y:S01]  /*19a190*/  @P5 STG.E.U8 desc[UR4][R34.64], R49 ;  /* 0x0000003122005986 */ /* 0x0001e2000c101104 */
[----:B------:R-:W-:-:S03]  /*19a1a0*/  LOP3.LUT P5, RZ, R10, 0x20000, RZ, 0xc0, !PT ;  /* 0x000200000aff7812 */ /* 0x000fc600078ac0ff */
[----:B0-----:R-:W2:Y:S01]  /*19a1b0*/  LDL.LU.64 R34, [R1+0x1eb0] ;  /* 0x001eb00001227983 */ /* 0x001ea20000300a00 */
[----:B------:R-:W-:-:S03]  /*19a1c0*/  PRMT R49, R15, 0x7770, RZ ;  /* 0x000077700f317816 */ /* 0x000fc600000000ff */
[----:B------:R-:W2:Y:S06]  /*19a1d0*/  LDL.LU R38, [R1+0x38] ;  /* 0x0000380001267983 */ /* 0x000eac0000300800 */
[----:B---3--:R0:W-:Y:S04]  /*19a1e0*/  @P5 STG.E.U8 desc[UR4][R36.64], R49 ;  /* 0x0000003124005986 */ /* 0x0081e8000c101104 */
[----:B0-----:R-:W3:Y:S01]  /*19a1f0*/  LDL.LU.64 R36, [R1+0x2c70] ;  /* 0x002c700001247983 */ /* 0x001ee20000300a00 */
[----:B------:R-:W-:-:S02]  /*19a200*/  LOP3.LUT P5, RZ, R10, 0x10000, RZ, 0xc0, !PT ;  /* 0x000100000aff7812 */ /* 0x000fc400078ac0ff */
[----:B------:R-:W-:-:S11]  /*19a210*/  PRMT R49, R15, 0x7771, RZ ;  /* 0x000077710f317816 */ /* 0x000fd600000000ff */
[----:B----4-:R0:W-:Y:S01]  /*19a220*/  @P5 STG.E.U8 desc[UR4][R40.64], R49 ;  /* 0x0000003128005986 */ /* 0x0101e2000c101104 */
[----:B------:R-:W-:Y:S02]  /*19a230*/  LOP3.LUT P5, RZ, R10, 0x8000, RZ, 0xc0, !PT ;  /* 0x000080000aff7812 */ /* 0x000fe400078ac0ff */
[----:B0-----:R-:W-:Y:S02]  /*19a240*/  PRMT R49, R15, 0x7772, RZ ;  /* 0x000077720f317816 */ /* 0x001fe400000000ff */
[C---:B------:R-:W-:Y:S02]  /*19a250*/  LOP3.LUT P6, RZ, R48.reuse, 0x100000, RZ, 0xc0, !PT ;  /* 0x0010000030ff7812 */ /* 0x040fe400078cc0ff */
[C---:B------:R-:W-:Y:S02]  /*19a260*/  LOP3.LUT P4, RZ, R48.reuse, 0x200000, RZ, 0xc0, !PT ;  /* 0x0020000030ff7812 */ /* 0x040fe4000788c0ff */
[C---:B------:R-:W-:Y:S02]  /*19a270*/  LOP3.LUT P3, RZ, R48.reuse, 0x400000, RZ, 0xc0, !PT ;  /* 0x0040000030ff7812 */ /* 0x040fe4000786c0ff */
[----:B------:R-:W-:-:S03]  /*19a280*/  LOP3.LUT P2, RZ, R48, 0x800000, RZ, 0xc0, !PT ;  /* 0x0080000030ff7812 */ /* 0x000fc6000784c0ff */
[----:B------:R0:W-:Y:S01]  /*19a290*/  @P5 STG.E.U8 desc[UR4][R12.64], R49 ;  /* 0x000000310c005986 */ /* 0x0001e2000c101104 */
[----:B------:R-:W-:Y:S02]  /*19a2a0*/  LOP3.LUT P5, RZ, R10, 0x4000, RZ, 0xc0, !PT ;  /* 0x000040000aff7812 */ /* 0x000fe400078ac0ff */
[C---:B------:R-:W-:Y:S02]  /*19a2b0*/  LOP3.LUT P1, RZ, R48.reuse, 0x1000000, RZ, 0xc0, !PT ;  /* 0x0100000030ff7812 */ /* 0x040fe4000782c0ff */
[----:B------:R-:W-:Y:S01]  /*19a2c0*/  LOP3.LUT P0, RZ, R48, 0x2000000, RZ, 0xc0, !PT ;  /* 0x0200000030ff7812 */ /* 0x000fe2000780c0ff */
[----:B------:R-:W4:Y:S01]  /*19a2d0*/  LDL.LU.64 R40, [R1+0x69c0] ;  /* 0x0069c00001287983 */ /* 0x000f220000300a00 */
[----:B0-----:R-:W-:-:S07]  /*19a2e0*/  PRMT R49, R15, 0x7773, RZ ;  /* 0x000077730f317816 */ /* 0x001fce00000000ff */
[----:B------:R2:W-:Y:S01]  /*19a2f0*/  @P5 STG.E.U8 desc[UR4][R16.64], R49 ;  /* 0x0000003110005986 */ /* 0x0005e2000c101104 */
[----:B------:R-:W-:Y:S02]  /*19a300*/  LOP3.LUT P5, RZ, R10, 0x2000, RZ, 0xc0, !PT ;  /* 0x000020000aff7812 */ /* 0x000fe400078ac0ff */
[----:B--2---:R-:W-:-:S11]  /*19a310*/  PRMT R49, R32, 0x7770, RZ ;  /* 0x0000777020317816 */ /* 0x004fd600000000ff */
        /* <DEDUP_REMOVED lines=18> */
[----:B---3--:R0:W-:Y:S04]  /*19a440*/  @P0 STG.E.U8 desc[UR4][R36.64], R49 ;  /* 0x0000003124000986 */ /* 0x0081e8000c101104 */
        /* <DEDUP_REMOVED lines=29> */
[----:B------:R-:W2:Y:S04]  /*19a620*/  LDL.LU.64 R14, [R1+0x2c38] ;  /* 0x002c3800010e7983 */ /* 0x000ea80000300a00 */
[----:B------:R-:W2:Y:S01]  /*19a630*/  LDL.LU.64 R16, [R1+0x2c30] ;  /* 0x002c300001107983 */ /* 0x000ea20000300a00 */
[----:B------:R-:W-:-:S03]  /*19a640*/  LOP3.LUT R10, R10, 0xfffffeff, RZ, 0xc0, !PT ;  /* 0xfffffeff0a0a7812 */ /* 0x000fc600078ec0ff */
[----:B------:R-:W2:Y:S04]  /*19a650*/  LDL.LU R27, [R1+0xb0] ;  /* 0x0000b000011b7983 */ /* 0x000ea80000300800 */
[----:B------:R-:W2:Y:S01]  /*19a660*/  LDL.LU.64 R18, [R1+0x1ed0] ;  /* 0x001ed00001127983 */ /* 0x000ea20000300a00 */
[----:B------:R-:W-:Y:S02]  /*19a670*/  LOP3.LUT P2, RZ, R48, 0x8000000, RZ, 0xc0, !PT ;  /* 0x0800000030ff7812 */ /* 0x000fe4000784c0ff */
[----:B------:R-:W-:Y:S02]  /*19a680*/  @P5 LOP3.LUT R10, R10, 0x100, RZ, 0xfc, !PT ;  /* 0x000001000a0a5812 */ /* 0x000fe400078efcff */
[----:B------:R-:W-:Y:S02]  /*19a690*/  LOP3.LUT P5, RZ, R47, 0x1, RZ, 0xc0, !PT ;  /* 0x000000012fff7812 */ /* 0x000fe400078ac0ff */
[----:B------:R-:W-:-:S02]  /*19a6a0*/  LOP3.LUT P1, RZ, R48, 0x10000000, RZ, 0xc0, !PT ;  /* 0x1000000030ff7812 */ /* 0x000fc4000782c0ff */
[----:B------:R-:W-:Y:S02]  /*19a6b0*/  PRMT R49, R38, 0x7772, RZ ;  /* 0x0000777226317816 */ /* 0x000fe400000000ff */
[----:B------:R-:W-:Y:S01]  /*19a6c0*/  LOP3.LUT R10, R10, 0xfffffdff, RZ, 0xc0, !PT ;  /* 0xfffffdff0a0a7812 */ /* 0x000fe200078ec0ff */
[----:B------:R-:W2:Y:S06]  /*19a6d0*/  LDL.LU.64 R20, [R1+0x2c28] ;  /* 0x002c280001147983 */ /* 0x000eac0000300a00 */
[----:B------:R-:W-:Y:S02]  /*19a6e0*/  @P5 LOP3.LUT R10, R10, 0x200, RZ, 0xfc, !PT ;  /* 0x000002000a0a5812 */ /* 0x000fe400078efcff */
[----:B------:R-:W-:-:S02]  /*19a6f0*/  LOP3.LUT P5, RZ, R48, 0x80000000, RZ, 0xc0, !PT ;  /* 0x8000000030ff7812 */ /* 0x000fc400078ac0ff */
[----:B------:R-:W-:Y:S01]  /*19a700*/  LOP3.LUT P0, RZ, R48, 0x20000000, RZ, 0xc0, !PT ;  /* 0x2000000030ff7812 */ /* 0x000fe2000780c0ff */
[----:B---3--:R0:W-:Y:S01]  /*19a710*/  @P2 STG.E.U8 desc[UR4][R22.64], R49 ;  /* 0x0000003116002986 */ /* 0x0081e2000c101104 */
[----:B------:R-:W-:Y:S02]  /*19a720*/  LOP3.LUT R10, R10, 0xfffffbff, RZ, 0xc0, !PT ;  /* 0xfffffbff0a0a7812 */ /* 0x000fe400078ec0ff */
[----:B0-----:R-:W-:-:S07]  /*19a730*/  PRMT R49, R38, 0x7773, RZ ;  /* 0x0000777326317816 */ /* 0x001fce00000000ff */
[----:B------:R-:W-:Y:S02]  /*19a740*/  @P5 LOP3.LUT R10, R10, 0x400, RZ, 0xfc, !PT ;  /* 0x000004000a0a5812 */ /* 0x000fe400078efcff */
[----:B------:R-:W-:Y:S01]  /*19a750*/  LOP3.LUT P5, RZ, R48, 0x40000000, RZ, 0xc0, !PT ;  /* 0x4000000030ff7812 */ /* 0x000fe200078ac0ff */
[----:B------:R-:W3:Y:S04]  /*19a760*/  LDL.LU.64 R22, [R1+0x2c20] ;  /* 0x002c200001167983 */ /* 0x000ee80000300a00 */
[----:B----4-:R0:W-:Y:S02]  /*19a770*/  @P1 STG.E.U8 desc[UR4][R24.64], R49 ;  /* 0x0000003118001986 */ /* 0x0101e4000c101104 */
[C---:B0-----:R-:W-:Y:S02]  /*19a780*/  PRMT R49, R35.reuse, 0x7770, RZ ;  /* 0x0000777023317816 */ /* 0x041fe400000000ff */
[----:B------:R-:W4:Y:S04]  /*19a790*/  LDL.LU.64 R24, [R1+0x2c18] ;  /* 0x002c180001187983 */ /* 0x000f280000300a00 */
[----:B------:R0:W-:Y:S02]  /*19a7a0*/  @P0 STG.E.U8 desc[UR4][R28.64], R49 ;  /* 0x000000311c000986 */ /* 0x0001e4000c101104 */
[----:B0-----:R-:W-:-:S02]  /*19a7b0*/  PRMT R49, R35, 0x7771, RZ ;  /* 0x0000777123317816 */ /* 0x001fc400000000ff */
[----:B------:R-:W4:Y:S04]  /*19a7c0*/  LDL.LU.64 R28, [R1+0x1ed8] ;  /* 0x001ed800011c7983 */ /* 0x000f280000300a00 */
[----:B------:R-:W4:Y:S04]  /*19a7d0*/  LDL.LU R38, [R1+0xa0] ;  /* 0x0000a00001267983 */ /* 0x000f280000300800 */
[----:B------:R0:W-:Y:S01]  /*19a7e0*/  @P5 STG.E.U8 desc[UR4][R30.64], R49 ;  /* 0x000000311e005986 */ /* 0x0001e2000c101104 */
[C---:B------:R-:W-:Y:S02]  /*19a7f0*/  LOP3.LUT P5, RZ, R10.reuse, 0x400, RZ, 0xc0, !PT ;  /* 0x000004000aff7812 */ /* 0x040fe400078ac0ff */
        /* <DEDUP_REMOVED lines=28> */
[----:B---3--:R0:W-:Y:S01]  /*19a9c0*/  @P5 STG.E.U8 desc[UR4][R22.64], R49 ;  /* 0x0000003116005986 */ /* 0x0081e2000c101104 */
[C---:B------:R-:W-:Y:S02]  /*19a9d0*/  LOP3.LUT P3, RZ, R47.reuse, 0x200, RZ, 0xc0, !PT ;  /* 0x000002002fff7812 */ /* 0x040fe4000786c0ff */
[----:B------:R-:W-:Y:S02]  /*19a9e0*/  LOP3.LUT P2, RZ, R47, 0x400, RZ, 0xc0, !PT ;  /* 0x000004002fff7812 */ /* 0x000fe4000784c0ff */
[----:B0-----:R-:W-:-:S05]  /*19a9f0*/  PRMT R49, R27, 0x7772, RZ ;  /* 0x000077721b317816 */ /* 0x001fca00000000ff */
[----:B----4-:R0:W-:Y:S01]  /*19aa00*/  @P6 STG.E.U8 desc[UR4][R24.64], R49 ;  /* 0x0000003118006986 */ /* 0x0101e2000c101104 */
        /* <DEDUP_REMOVED lines=8> */
[----:B0-----:R-:W-:-:S05]  /*19aa90*/  PRMT R49, R38, 0x7772, RZ ;  /* 0x0000777226317816 */ /* 0x001fca00000000ff */
[----:B------:R0:W-:Y:S02]  /*19aaa0*/  @P1 STG.E.U8 desc[UR4][R34.64], R49 ;  /* 0x0000003122001986 */ /* 0x0001e4000c101104 */
[----:B0-----:R-:W-:Y:S02]  /*19aab0*/  PRMT R49, R38, 0x7773, RZ ;  /* 0x0000777326317816 */ /* 0x001fe400000000ff */
[----:B------:R-:W3:Y:S04]  /*19aac0*/  LDL.LU.64 R34, [R1+0x2e48] ;  /* 0x002e480001227983 */ /* 0x000ee80000300a00 */
[----:B--2---:R0:W-:Y:S04]  /*19aad0*/  @P0 STG.E.U8 desc[UR4][R36.64], R49 ;  /* 0x0000003124000986 */ /* 0x0041e8000c101104 */
[----:B0-----:R-:W2:Y:S04]  /*19aae0*/  LDL.LU.64 R36, [R1+0x2e40] ;  /* 0x002e400001247983 */ /* 0x001ea80000300a00 */
[----:B------:R-:W4:Y:S04]  /*19aaf0*/  LDL.LU.64 R26, [R1+0x2e38] ;  /* 0x002e3800011a7983 */ /* 0x000f280000300a00 */
[----:B------:R-:W3:Y:S01]  /*19ab00*/  LDL.LU R38, [R1+0xb4] ;  /* 0x0000b40001267983 */ /* 0x000ee20000300800 */
[----:B------:R-:W-:-:S02]  /*19ab10*/  LOP3.LUT P5, RZ, R47, 0x2000000, RZ, 0xc0, !PT ;  /* 0x020000002fff7812 */ /* 0x000fc400078ac0ff */
[----:B------:R-:W-:Y:S02]  /*19ab20*/  LOP3.LUT R48, R48, 0xf7ffffff, RZ, 0xc0, !PT ;  /* 0xf7ffffff30307812 */ /* 0x000fe400078ec0ff */
[----:B------:R-:W-:Y:S01]  /*19ab30*/  LOP3.LUT R10, R10, 0xfffffffe, RZ, 0xc0, !PT ;  /* 0xfffffffe0a0a7812 */ /* 0x000fe200078ec0ff */
[----:B------:R-:W4:Y:S04]  /*19ab40*/  LDL.LU.64 R28, [R1+0x1ee8] ;  /* 0x001ee800011c7983 */ /* 0x000f280000300a00 */
[----:B------:R-:W4:Y:S04]  /*19ab50*/  LDL.LU.64 R30, [R1+0x2e30] ;  /* 0x002e3000011e7983 */ /* 0x000f280000300a00 */
[----:B------:R-:W4:Y:S01]  /*19ab60*/  LDL.LU R11, [R1+0xa4] ;  /* 0x0000a400010b7983 */ /* 0x000f220000300800 */
[----:B------:R-:W-:-:S02]  /*19ab70*/  LOP3.LUT P3, RZ, R47, 0x2000, RZ, 0xc0, !PT ;  /* 0x000020002fff7812 */ /* 0x000fc4000786c0ff */
[C---:B------:R-:W-:Y:S01]  /*19ab80*/  LOP3.LUT P2, RZ, R47.reuse, 0x4000, RZ, 0xc0, !PT ;  /* 0x000040002fff7812 */ /* 0x040fe2000784c0ff */
        /* <DEDUP_REMOVED lines=20> */
[----:B------:R-:W-:-:S11]  /*19acd0*/  LOP3.LUT R10, R10, 0xfffffffb, RZ, 0xc0, !PT ;  /* 0xfffffffb0a0a7812 */ /* 0x000fd600078ec0ff */
[----:B------:R-:W-:-:S05]  /*19ace0*/  @P5 LOP3.LUT R10, R10, 0x4, RZ, 0xfc, !PT ;  /* 0x000000040a0a5812 */ /* 0x000fca00078efcff */
[----:B------:R-:W-:Y:S01]  /*19acf0*/  STL [R1+0x8], R10 ;  /* 0x0000080a01007387 */ /* 0x000fe20000100800 */
[----:B---3--:R-:W-:-:S05]  /*19ad00*/  PRMT R49, R38, 0x7770, RZ ;  /* 0x0000777026317816 */ /* 0x008fca00000000ff */
[----:B------:R0:W-:Y:S02]  /*19ad10*/  @P3 STG.E.U8 desc[UR4][R34.64], R49 ;  /* 0x0000003122003986 */ /* 0x0001e4000c101104 */
[----:B0-----:R-:W-:-:S05]  /*19ad20*/  PRMT R49, R38, 0x7771, RZ ;  /* 0x0000777126317816 */ /* 0x001fca00000000ff */
[----:B--2---:R0:W-:Y:S04]  /*19ad30*/  @P2 STG.E.U8 desc[UR4][R36.64], R49 ;  /* 0x0000003124002986 */ /* 0x0041e8000c101104 */
[----:B0-----:R-:W2:Y:S04]  /*19ad40*/  LDL.LU.64 R36, [R1+0x2e20] ;  /* 0x002e200001247983 */ /* 0x001ea80000300a00 */
[----:B------:R-:W3:Y:S04]  /*19ad50*/  LDL.LU.64 R12, [R1+0x1ef0] ;  /* 0x001ef000010c7983 */ /* 0x000ee80000300a00 */
[----:B------:R-:W3:Y:S04]  /*19ad60*/  LDL.LU R34, [R1+0xb8] ;  /* 0x0000b80001227983 */ /* 0x000ee80000300800 */
[----:B------:R-:W3:Y:S04]  /*19ad70*/  LDL.LU.64 R14, [R1+0x2e18] ;  /* 0x002e1800010e7983 */ /* 0x000ee80000300a00 */
[----:B------:R-:W3:Y:S04]  /*19ad80*/  LDL.LU.64 R16, [R1+0x2e10] ;  /* 0x002e100001107983 */ /* 0x000ee80000300a00 */
[----:B------:R-:W3:Y:S01]  /*19ad90*/  LDL.LU.64 R18, [R1+0x2e08] ;  /* 0x002e080001127983 */ /* 0x000ee20000300a00 */
[----:B------:R-:W-:-:S03]  /*19ada0*/  LOP3.LUT P1, RZ, R47, 0x8000, RZ, 0xc0, !PT ;  /* 0x000080002fff7812 */ /* 0x000fc6000782c0ff */
[----:B------:R-:W3:Y:S01]  /*19adb0*/  LDL.LU.64 R20, [R1+0x1ef8] ;  /* 0x001ef80001147983 */ /* 0x000ee20000300a00 */
[C---:B------:R-:W-:Y:S02]  /*19adc0*/  LOP3.LUT P0, RZ, R47.reuse, 0x10000, RZ, 0xc0, !PT ;  /* 0x000100002fff7812 */ /* 0x040fe4000780c0ff */
[----:B------:R-:W-:Y:S02]  /*19add0*/  PRMT R49, R38, 0x7772, RZ ;  /* 0x0000777226317816 */ /* 0x000fe400000000ff */
[C---:B------:R-:W-:Y:S02]  /*19ade0*/  LOP3.LUT P5, RZ, R47.reuse, 0x20000, RZ, 0xc0, !PT ;  /* 0x000200002fff7812 */ /* 0x040fe400078ac0ff */
[----:B------:R-:W-:-:S03]  /*19adf0*/  LOP3.LUT P6, RZ, R47, 0x4000000, RZ, 0xc0, !PT ;  /* 0x040000002fff7812 */ /* 0x000fc600078cc0ff */
[----:B----4-:R0:W-:Y:S01]  /*19ae00*/  @P1 STG.E.U8 desc[UR4][R26.64], R49 ;  /* 0x000000311a001986 */ /* 0x0101e2000c101104 */
[C---:B------:R-:W-:Y:S02]  /*19ae10*/  LOP3.LUT P4, RZ, R47.reuse, 0x8000000, RZ, 0xc0, !PT ;  /* 0x080000002fff7812 */ /* 0x040fe4000788c0ff */
[C---:B------:R-:W-:Y:S02]  /*19ae20*/  LOP3.LUT P3, RZ, R47.reuse, 0x10000000, RZ, 0xc0, !PT ;  /* 0x100000002fff7812 */ /* 0x040fe4000786c0ff */
[C---:B------:R-:W-:Y:S02]  /*19ae30*/  LOP3.LUT P2, RZ, R47.reuse, 0x20000000, RZ, 0xc0, !PT ;  /* 0x200000002fff7812 */ /* 0x040fe4000784c0ff */
[C---:B------:R-:W-:Y:S02]  /*19ae40*/  LOP3.LUT P1, RZ, R47.reuse, 0x40000000, RZ, 0xc0, !PT ;  /* 0x400000002fff7812 */ /* 0x040fe4000782c0ff */
[----:B0-----:R-:W-:Y:S02]  /*19ae50*/  PRMT R49, R38, 0x7773, RZ ;  /* 0x0000777326317816 */ /* 0x001fe400000000ff */
[----:B------:R-:W4:Y:S04]  /*19ae60*/  LDL.LU R38, [R1+0xa8] ;  /* 0x0000a80001267983 */ /* 0x000f280000300800 */
[----:B------:R0:W-:Y:S04]  /*19ae70*/  @P0 STG.E.U8 desc[UR4][R28.64], R49 ;  /* 0x000000311c000986 */ /* 0x0001e8000c101104 */
[----:B------:R-:W4:Y:S01]  /*19ae80*/  LDL.LU.64 R22, [R1+0x2e00] ;  /* 0x002e000001167983 */ /* 0x000f220000300a00 */
[----:B------:R-:W-:-:S02]  /*19ae90*/  LOP3.LUT P0, RZ, R47, 0x80000000, RZ, 0xc0, !PT ;  /* 0x800000002fff7812 */ /* 0x000fc4000780c0ff */
[----:B------:R-:W-:Y:S01]  /*19aea0*/  PRMT R47, R11, 0x7770, RZ ;  /* 0x000077700b2f7816 */ /* 0x000fe200000000ff */
[----:B------:R-:W4:Y:S04]  /*19aeb0*/  LDL.LU.64 R24, [R1+0x2df8] ;  /* 0x002df80001187983 */ /* 0x000f280000300a00 */
[----:B------:R-:W4:Y:S04]  /*19aec0*/  LDL.LU.64 R26, [R1+0x2df0] ;  /* 0x002df000011a7983 */ /* 0x000f280000300a00 */
[----:B------:R-:W4:Y:S04]  /*19aed0*/  LDL.LU R35, [R1+0xbc] ;  /* 0x0000bc0001237983 */ /* 0x000f280000300800 */
[----:B------:R1:W-:Y:S01]  /*19aee0*/  @P5 STG.E.U8 desc[UR4][R30.64], R47 ;  /* 0x0000002f1e005986 */ /* 0x0003e2000c101104 */
[----:B------:R-:W-:-:S03]  /*19aef0*/  LOP3.LUT P5, RZ, R10, 0x4, RZ, 0xc0, !PT ;  /* 0x000000040aff7812 */ /* 0x000fc600078ac0ff */
[----:B0-----:R-:W4:Y:S01]  /*19af00*/  LDL.LU.64 R28, [R1+0x1f00] ;  /* 0x001f0000011c7983 */ /* 0x001f220000300a00 */
[----:B-1----:R-:W-:-:S03]  /*19af10*/  PRMT R47, R11, 0x7771, RZ ;  /* 0x000077710b2f7816 */ /* 0x002fc600000000ff */
[----:B------:R-:W4:Y:S06]  /*19af20*/  LDL.LU.64 R30, [R1+0x2de8] ;  /* 0x002de800011e7983 */ /* 0x000f2c0000300a00 */
[----:B------:R0:W-:Y:S01]  /*19af30*/  @P5 STG.E.U8 desc[UR4][R32.64], R47 ;  /* 0x0000002f20005986 */ /* 0x0001e2000c101104 */
[----:B------:R-:W-:-:S03]  /*19af40*/  LOP3.LUT P5, RZ, R10, 0x2, RZ, 0xc0, !PT ;  /* 0x000000020aff7812 */ /* 0x000fc600078ac0ff */
[----:B0-----:R-:W4:Y:S01]  /*19af50*/  LDL.LU.64 R32, [R1+0x2de0] ;  /* 0x002de00001207983 */ /* 0x001f220000300a00 */
[----:B------:R-:W-:-:S09]  /*19af60*/  PRMT R47, R11, 0x7772, RZ ;  /* 0x000077720b2f7816 */ /* 0x000fd200000000ff */
[----:B--2---:R0:W-:Y:S04]  /*19af70*/  @P5 STG.E.U8 desc[UR4][R36.64], R47 ;  /* 0x0000002f24005986 */ /* 0x0041e8000c101104 */
[----:B0-----:R-:W2:Y:S01]  /*19af80*/  LDL.LU.64 R36, [R1+0x2dd8] ;  /* 0x002dd80001247983 */ /* 0x001ea20000300a00 */
[----:B------:R-:W-:Y:S02]  /*19af90*/  LOP3.LUT P5, RZ, R10, 0x1, RZ, 0xc0, !PT ;  /* 0x000000010aff7812 */ /* 0x000fe400078ac0ff */
[----:B------:R-:W-:-:S11]  /*19afa0*/  PRMT R47, R11, 0x7773, RZ ;  /* 0x000077730b2f7816 */ /* 0x000fd600000000ff */
[----:B---3--:R0:W-:Y:S01]  /*19afb0*/  @P5 STG.E.U8 desc[UR4][R12.64], R47 ;  /* 0x0000002f0c005986 */ /* 0x0081e2000c101104 */
        /* <DEDUP_REMOVED lines=13> */
[----:B----4-:R-:W-:-:S11]  /*19b090*/  PRMT R47, R38, 0x7770, RZ ;  /* 0x00007770262f7816 */ /* 0x010fd600000000ff */
        /* <DEDUP_REMOVED lines=9> */
[C---:B0-----:R-:W-:Y:S02]  /*19b130*/  PRMT R47, R35.reuse, 0x7771, RZ ;  /* 0x00007771232f7816 */ /* 0x041fe400000000ff */
[----:B------:R-:W3:Y:S04]  /*19b140*/  LDL.LU.64 R30, [R1+0x1f08] ;  /* 0x001f0800011e7983 */ /* 0x000ee80000300a00 */
[----:B------:R0:W-:Y:S02]  /*19b150*/  @P1 STG.E.U8 desc[UR4][R32.64], R47 ;  /* 0x0000002f20001986 */ /* 0x0001e4000c101104 */
[----:B0-----:R-:W-:-:S05]  /*19b160*/  PRMT R47, R35, 0x7772, RZ ;  /* 0x00007772232f7816 */ /* 0x001fca00000000ff */
[----:B--2---:R0:W-:Y:S04]  /*19b170*/  @P0 STG.E.U8 desc[UR4][R36.64], R47 ;  /* 0x0000002f24000986 */ /* 0x0041e8000c101104 */
[----:B0-----:R-:W2:Y:S04]  /*19b180*/  LDL.LU.64 R36, [R1+0x2dd0] ;  /* 0x002dd00001247983 */ /* 0x001ea80000300a00 */
[----:B------:R-:W4:Y:S04]  /*19b190*/  LDL.LU.64 R26, [R1+0x2dc8] ;  /* 0x002dc800011a7983 */ /* 0x000f280000300a00 */
[----:B------:R-:W4:Y:S04]  /*19b1a0*/  LDL.LU.64 R28, [R1+0x2dc0] ;  /* 0x002dc000011c7983 */ /* 0x000f280000300a00 */
[----:B------:R-:W2:Y:S04]  /*19b1b0*/  LDL.LU R38, [R1+0xac] ;  /* 0x0000ac0001267983 */ /* 0x000ea80000300800 */
[----:B------:R-:W4:Y:S04]  /*19b1c0*/  LDL.LU.64 R32, [R1+0x1f10] ;  /* 0x001f100001207983 */ /* 0x000f280000300a00 */
[----:B------:R-:W4:Y:S01]  /*19b1d0*/  LDL.LU R13, [R1+0x90] ;  /* 0x00009000010d7983 */ /* 0x000f220000300800 */
[----:B------:R-:W-:-:S03]  /*19b1e0*/  PRMT R47, R35, 0x7773, RZ ;  /* 0x00007773232f7816 */ /* 0x000fc600000000ff */
[----:B------:R-:W4:Y:S01]  /*19b1f0*/  LDL.LU.64 R34, [R1+0x2db8] ;  /* 0x002db80001227983 */ /* 0x000f220000300a00 */
[C---:B------:R-:W-:Y:S02]  /*19b200*/  LOP3.LUT P5, RZ, R46.reuse, 0x1000, RZ, 0xc0, !PT ;  /* 0x000010002eff7812 */ /* 0x040fe400078ac0ff */
[----:B------:R-:W-:Y:S02]  /*19b210*/  LOP3.LUT P3, RZ, R46, 0x1, RZ, 0xc0, !PT ;  /* 0x000000012eff7812 */ /* 0x000fe4000786c0ff */
[----:B------:R-:W-:Y:S02]  /*19b220*/  LOP3.LUT R48, R48, 0xfff7ffff, RZ, 0xc0, !PT ;  /* 0xfff7ffff30307812 */ /* 0x000fe400078ec0ff */
[----:B------:R-:W-:-:S07]  /*19b230*/  LOP3.LUT P2, RZ, R46, 0x2, RZ, 0xc0, !PT ;  /* 0x000000022eff7812 */ /* 0x000fce000784c0ff */
        /* <DEDUP_REMOVED lines=17> */
[----:B---3--:R2:W-:Y:S01]  /*19b350*/  @P3 STG.E.U8 desc[UR4][R30.64], R47 ;  /* 0x0000002f1e003986 */ /* 0x0085e2000c101104 */
[----:B------:R-:W-:Y:S02]  /*19b360*/  LOP3.LUT R48, R48, 0xfdffffff, RZ, 0xc0, !PT ;  /* 0xfdffffff30307812 */ /* 0x000fe400078ec0ff */
[----:B------:R-:W-:-:S09]  /*19b370*/  LOP3.LUT P1, RZ, R46, 0x4, RZ, 0xc0, !PT ;  /* 0x000000042eff7812 */ /* 0x000fd2000782c0ff */
[----:B------:R-:W-:Y:S02]  /*19b380*/  @P5 LOP3.LUT R48, R48, 0x2000000, RZ, 0xfc, !PT ;  /* 0x0200000030305812 */ /* 0x000fe400078efcff */
[C---:B------:R-:W-:Y:S02]  /*19b390*/  LOP3.LUT P5, RZ, R46.reuse, 0x20, RZ, 0xc0, !PT ;  /* 0x000000202eff7812 */ /* 0x040fe400078ac0ff */
[----:B------:R-:W-:Y:S02]  /*19b3a0*/  LOP3.LUT P0, RZ, R46, 0x8, RZ, 0xc0, !PT ;  /* 0x000000082eff7812 */ /* 0x000fe4000780c0ff */
[----:B------:R-:W-:-:S09]  /*19b3b0*/  LOP3.LUT R48, R48, 0xfbffffff, RZ, 0xc0, !PT ;  /* 0xfbffffff30307812 */ /* 0x000fd200078ec0ff */
[----:B------:R-:W-:Y:S02]  /*19b3c0*/  @P5 LOP3.LUT R48, R48, 0x4000000, RZ, 0xfc, !PT ;  /* 0x0400000030305812 */ /* 0x000fe400078efcff */
[----:B------:R-:W-:Y:S02]  /*19b3d0*/  LOP3.LUT P5, RZ, R46, 0x10, RZ, 0xc0, !PT ;  /* 0x000000102eff7812 */ /* 0x000fe400078ac0ff */
        /* <DEDUP_REMOVED lines=8> */
[----:B------:R-:W3:Y:S01]  /*19b460*/  LDL.LU.64 R20, [R1+0x2d90] ;  /* 0x002d900001147983 */ /* 0x000ee20000300a00 */
[----:B------:R-:W-:-:S03]  /*19b470*/  PRMT R47, R38, 0x7771, RZ ;  /* 0x00007771262f7816 */ /* 0x000fc600000000ff */
[----:B------:R-:W3:Y:S04]  /*19b480*/  LDL.LU R31, [R1+0x94] ;  /* 0x00009400011f7983 */ /* 0x000ee80000300800 */
        /* <DEDUP_REMOVED lines=196> */
[C---:B------:R-:W-:Y:S02]  /*19c0d0*/  LOP3.LUT P2, RZ, R45.reuse, 0x80, RZ, 0xc0, !PT ;  /* 0x000000802dff7812 */ /* 0x040fe4000784c0ff */
[----:B------:R-:W-:Y:S02]  /*19c0e0*/  @P5 LOP3.LUT R48, R48, 0x100, RZ, 0xfc, !PT ;  /* 0x0000010030305812 */ /* 0x000fe400078efcff */
[C---:B------:R-:W-:Y:S02]  /*19c0f0*/  LOP3.LUT P5, RZ, R45.reuse, 0x1000, RZ, 0xc0, !PT ;  /* 0x000010002dff7812 */ /* 0x040fe400078ac0ff */
[----:B------:R-:W-:-:S02]  /*19c100*/  LOP3.LUT P1, RZ, R45, 0x100, RZ, 0xc0, !PT ;  /* 0x000001002dff7812 */ /* 0x000fc4000782c0ff */
[----:B------:R-:W-:Y:S02]  /*19c110*/  PRMT R47, R36, 0x7772, RZ ;  /* 0x00007772242f7816 */ /* 0x000fe400000000ff */
[----:B------:R-:W-:Y:S01]  /*19c120*/  LOP3.LUT R48, R48, 0xfffffdff, RZ, 0xc0, !PT ;  /* 0xfffffdff30307812 */ /* 0x000fe200078ec0ff */
[----:B------:R-:W2:Y:S01]  /*19c130*/  LDL.LU.64 R18, [R1+0x2cb0] ;  /* 0x002cb00001127983 */ /* 0x000ea20000300a00 */
[----:B------:R-:W-:-:S03]  /*19c140*/  LOP3.LUT P0, RZ, R45, 0x200, RZ, 0xc0, !PT ;  /* 0x000002002dff7812 */ /* 0x000fc6000780c0ff */
[----:B------:R-:W2:Y:S02]  /*19c150*/  LDL.LU.64 R20, [R1+0x2ca8] ;  /* 0x002ca80001147983 */ /* 0x000ea40000300a00 */
[----:B------:R-:W-:Y:S02]  /*19c160*/  @P5 LOP3.LUT R48, R48, 0x200, RZ, 0xfc, !PT ;  /* 0x0000020030305812 */ /* 0x000fe400078efcff */
        /* <DEDUP_REMOVED lines=15> */
[C---:B------:R-:W-:Y:S02]  /*19c260*/  LOP3.LUT P5, RZ, R48.reuse, 0x400, RZ, 0xc0, !PT ;  /* 0x0000040030ff7812 */ /* 0x040fe400078ac0ff */
[----:B0-----:R-:W-:Y:S01]  /*19c270*/  PRMT R47, R49, 0x7772, RZ ;  /* 0x00007772312f7816 */ /* 0x001fe200000000ff */
[----:B------:R-:W4:Y:S10]  /*19c280*/  LDL.LU.64 R30, [R1+0x2c90] ;  /* 0x002c9000011e7983 */ /* 0x000f340000300a00 */
        /* <DEDUP_REMOVED lines=29> */
[----:B---3--:R0:W-:Y:S01]  /*19c460*/  @P6 STG.E.U8 desc[UR4][R22.64], R47 ;  /* 0x0000002f16006986 */ /* 0x0081e2000c101104 */
[----:B------:R-:W-:Y:S02]  /*19c470*/  LOP3.LUT P1, RZ, R45, 0x800000, RZ, 0xc0, !PT ;  /* 0x008000002dff7812 */ /* 0x000fe4000782c0ff */
[----:B0-----:R-:W-:-:S05]  /*19c480*/  PRMT R47, R25, 0x7773, RZ ;  /* 0x00007773192f7816 */ /* 0x001fca00000000ff */
[----:B----4-:R0:W-:Y:S01]  /*19c490*/  @P4 STG.E.U8 desc[UR4][R26.64], R47 ;  /* 0x0000002f1a004986 */ /* 0x0101e2000c101104 */
        /* <DEDUP_REMOVED lines=18> */
[----:B------:R-:W4:Y:S04]  /*19c5c0*/  LDL.LU.64 R30, [R1+0x2ff0] ;  /* 0x002ff000011e7983 */ /* 0x000f280000300a00 */
[----:B------:R-:W4:Y:S01]  /*19c5d0*/  LDL.LU R49, [R1+0x11c] ;  /* 0x00011c0001317983 */ /* 0x000f220000300800 */
[----:B------:R-:W-:-:S02]  /*19c5e0*/  @P5 LOP3.LUT R46, R46, 0x8000000, RZ, 0xfc, !PT ;  /* 0x080000002e2e5812 */ /* 0x000fc400078efcff */
        /* <DEDUP_REMOVED lines=14> */
[C---:B------:R-:W-:Y:S02]  /*19c6d0*/  LOP3.LUT P5, RZ, R45.reuse, 0x80000000, RZ, 0xc0, !PT ;  /* 0x800000002dff7812 */ /* 0x040fe400078ac0ff */
[----:B------:R-:W-:Y:S02]  /*19c6e0*/  LOP3.LUT R48, R48, 0xfffffffd, RZ, 0xc0, !PT ;  /* 0xfffffffd30307812 */ /* 0x000fe400078ec0ff */
[----:B------:R-:W-:-:S09]  /*19c6f0*/  LOP3.LUT P3, RZ, R45, 0x2000000, RZ, 0xc0, !PT ;  /* 0x020000002dff7812 */ /* 0x000fd2000786c0ff */
[----:B------:R-:W-:Y:S02]  /*19c700*/  @P5 LOP3.LUT R48, R48, 0x2, RZ, 0xfc, !PT ;  /* 0x0000000230305812 */ /* 0x000fe400078efcff */
[C---:B------:R-:W-:Y:S02]  /*19c710*/  LOP3.LUT P5, RZ, R45.reuse, 0x40000000, RZ, 0xc0, !PT ;  /* 0x400000002dff7812 */ /* 0x040fe400078ac0ff */
[----:B------:R-:W-:Y:S02]  /*19c720*/  LOP3.LUT R48, R48, 0xfffffffb, RZ, 0xc0, !PT ;  /* 0xfffffffb30307812 */ /* 0x000fe400078ec0ff */
[C---:B------:R-:W-:Y:S02]  /*19c730*/  LOP3.LUT P2, RZ, R45.reuse, 0x4000000, RZ, 0xc0, !PT ;  /* 0x040000002dff7812 */ /* 0x040fe4000784c0ff */
[C---:B------:R-:W-:Y:S02]  /*19c740*/  LOP3.LUT P1, RZ, R45.reuse, 0x8000000, RZ, 0xc0, !PT ;  /* 0x080000002dff7812 */ /* 0x040fe4000782c0ff */
[----:B------:R-:W-:-:S05]  /*19c750*/  LOP3.LUT P0, RZ, R45, 0x10000000, RZ, 0xc0, !PT ;  /* 0x100000002dff7812 */ /* 0x000fca000780c0ff */
[----:B------:R-:W-:Y:S02]  /*19c760*/  @P5 LOP3.LUT R48, R48, 0x4, RZ, 0xfc, !PT ;  /* 0x0000000430305812 */ /* 0x000fe400078efcff */
[----:B------:R-:W-:Y:S02]  /*19c770*/  LOP3.LUT P5, RZ, R45, 0x20000000, RZ, 0xc0, !PT ;  /* 0x200000002dff7812 */ /* 0x000fe400078ac0ff */
        /* <DEDUP_REMOVED lines=9> */
[----:B------:R-:W3:Y:S04]  /*19c810*/  LDL.LU.64 R16, [R1+0x2fd0] ;  /* 0x002fd00001107983 */ /* 0x000ee80000300a00 */
[----:B------:R-:W3:Y:S01]  /*19c820*/  LDL.LU.64 R18, [R1+0x1f90] ;  /* 0x001f900001127983 */ /* 0x000ee20000300a00 */
[----:B------:R-:W-:-:S05]  /*19c830*/  PRMT R45, R36, 0x7772, RZ ;  /* 0x00007772242d7816 */ /* 0x000fca00000000ff */
[----:B----4-:R0:W-:Y:S02]  /*19c840*/  @P1 STG.E.U8 desc[UR4][R24.64], R45 ;  /* 0x0000002d18001986 */ /* 0x0101e4000c101104 */
[----:B0-----:R-:W-:Y:S02]  /*19c850*/  PRMT R45, R36, 0x7773, RZ ;  /* 0x00007773242d7816 */ /* 0x001fe400000000ff */
[----:B------:R-:W4:Y:S04]  /*19c860*/  LDL.LU R36, [R1+0xf0] ;  /* 0x0000f00001247983 */ /* 0x000f280000300800 */
[----:B------:R-:W4:Y:S04]  /*19c870*/  LDL.LU.64 R20, [R1+0x2fc8] ;  /* 0x002fc80001147983 */ /* 0x000f280000300a00 */
[----:B------:R0:W-:Y:S04]  /*19c880*/  @P0 STG.E.U8 desc[UR4][R26.64], R45 ;  /* 0x0000002d1a000986 */ /* 0x0001e8000c101104 */
[----:B------:R-:W4:Y:S04]  /*19c890*/  LDL.LU.64 R22, [R1+0x2fc0] ;  /* 0x002fc00001167983 */ /* 0x000f280000300a00 */
[----:B------:R-:W4:Y:S04]  /*19c8a0*/  LDL.LU.64 R24, [R1+0x2fb8] ;  /* 0x002fb80001187983 */ /* 0x000f280000300a00 */
[----:B------:R-:W4:Y:S01]  /*19c8b0*/  LDL.LU R33, [R1+0xe0] ;  /* 0x0000e00001217983 */ /* 0x000f220000300800 */
[----:B0-----:R-:W-:-:S03]  /*19c8c0*/  PRMT R45, R49, 0x7770, RZ ;  /* 0x00007770312d7816 */ /* 0x001fc600000000ff */
        /* <DEDUP_REMOVED lines=29> */
[----:B----4-:R-:W-:-:S07]  /*19caa0*/  PRMT R45, R36, 0x7770, RZ ;  /* 0x00007770242d7816 */ /* 0x010fce00000000ff */
        /* <DEDUP_REMOVED lines=22> */
[----:B------:R-:W4:Y:S01]  /*19cc10*/  LDL.LU.64 R30, [R1+0x1fa8] ;  /* 0x001fa800011e7983 */ /* 0x000f220000300a00 */
[----:B------:R-:W-:-:S03]  /*19cc20*/  LOP3.LUT P3, RZ, R44, 0x1000, RZ, 0xc0, !PT ;  /* 0x000010002cff7812 */ /* 0x000fc6000786c0ff */
[----:B------:R-:W4:Y:S01]  /*19cc30*/  LDL.LU R11, [R1+0xe4] ;  /* 0x0000e400010b7983 */ /* 0x000f220000300800 */
[C---:B------:R-:W-:Y:S02]  /*19cc40*/  LOP3.LUT P5, RZ, R44.reuse, 0x1000000, RZ, 0xc0, !PT ;  /* 0x010000002cff7812 */ /* 0x040fe400078ac0ff */
[----:B------:R-:W-:Y:S02]  /*19cc50*/  PRMT R45, R33, 0x7773, RZ ;  /* 0x00007773212d7816 */ /* 0x000fe400000000ff */
[----:B------:R-:W-:Y:S01]  /*19cc60*/  LOP3.LUT P2, RZ, R44, 0x2000, RZ, 0xc0, !PT ;  /* 0x000020002cff7812 */ /* 0x000fe2000784c0ff */
[----:B------:R-:W4:Y:S01]  /*19cc70*/  LDL.LU.64 R32, [R1+0x2f80] ;  /* 0x002f800001207983 */ /* 0x000f220000300a00 */
        /* <DEDUP_REMOVED lines=36> */
[----:B------:R-:W3:Y:S04]  /*19cec0*/  LDL.LU.64 R18, [R1+0x2f58] ;  /* 0x002f580001127983 */ /* 0x000ee80000300a00 */
[----:B------:R-:W3:Y:S01]  /*19ced0*/  LDL.LU.64 R20, [R1+0x1fb8] ;  /* 0x001fb80001147983 */ /* 0x000ee20000300a00 */
[----:B------:R-:W-:-:S03]  /*19cee0*/  PRMT R45, R36, 0x7771, RZ ;  /* 0x00007771242d7816 */ /* 0x000fc600000000ff */
[----:B------:R-:W3:Y:S04]  /*19cef0*/  LDL.LU.64 R22, [R1+0x2f50] ;  /* 0x002f500001167983 */ /* 0x000ee80000300a00 */
[----:B----4-:R0:W-:Y:S02]  /*19cf00*/  @P1 STG.E.U8 desc[UR4][R24.64], R45 ;  /* 0x0000002d18001986 */ /* 0x0101e4000c101104 */
[C---:B0-----:R-:W-:Y:S02]  /*19cf10*/  PRMT R45, R36.reuse, 0x7772, RZ ;  /* 0x00007772242d7816 */ /* 0x041fe400000000ff */
[----:B------:R-:W4:Y:S04]  /*19cf20*/  LDL.LU.64 R24, [R1+0x2f48] ;  /* 0x002f480001187983 */ /* 0x000f280000300a00 */
[----:B------:R0:W-:Y:S02]  /*19cf30*/  @P0 STG.E.U8 desc[UR4][R26.64], R45 ;  /* 0x0000002d1a000986 */ /* 0x0001e4000c101104 */
[----:B0-----:R-:W-:-:S02]  /*19cf40*/  PRMT R45, R36, 0x7773, RZ ;  /* 0x00007773242d7816 */ /* 0x001fc400000000ff */
[----:B------:R-:W4:Y:S04]  /*19cf50*/  LDL.LU R36, [R1+0xfc] ;  /* 0x0000fc0001247983 */ /* 0x000f280000300800 */
[----:B------:R-:W4:Y:S04]  /*19cf60*/  LDL.LU.64 R26, [R1+0x2f40] ;  /* 0x002f4000011a7983 */ /* 0x000f280000300a00 */
[----:B------:R0:W-:Y:S04]  /*19cf70*/  @P5 STG.E.U8 desc[UR4][R30.64], R45 ;  /* 0x0000002d1e005986 */ /* 0x0001e8000c101104 */
[----:B0-----:R-:W4:Y:S01]  /*19cf80*/  LDL.LU.64 R30, [R1+0x1fc0] ;  /* 0x001fc000011e7983 */ /* 0x001f220000300a00 */
[----:B------:R-:W-:-:S02]  /*19cf90*/  LOP3.LUT P5, RZ, R46, 0x4000000, RZ, 0xc0, !PT ;  /* 0x040000002eff7812 */ /* 0x000fc400078ac0ff */
[----:B------:R-:W-:-:S11]  /*19cfa0*/  PRMT R45, R11, 0x7770, RZ ;  /* 0x000077700b2d7816 */ /* 0x000fd600000000ff */
[----:B------:R0:W-:Y:S01]  /*19cfb0*/  @P5 STG.E.U8 desc[UR4][R32.64], R45 ;  /* 0x0000002d20005986 */ /* 0x0001e2000c101104 */
[----:B------:R-:W-:Y:S02]  /*19cfc0*/  LOP3.LUT P5, RZ, R46, 0x2000000, RZ, 0xc0, !PT ;  /* 0x020000002eff7812 */ /* 0x000fe400078ac0ff */
[----:B0-----:R-:W-:Y:S01]  /*19cfd0*/  PRMT R45, R11, 0x7771, RZ ;  /* 0x000077710b2d7816 */ /* 0x001fe200000000ff */
[----:B------:R-:W4:Y:S01]  /*19cfe0*/  LDL.LU.64 R32, [R1+0x2f38] ;  /* 0x002f380001207983 */ /* 0x000f220000300a00 */
[C---:B------:R-:W-:Y:S02]  /*19cff0*/  LOP3.LUT P6, RZ, R44.reuse, 0x2000000, RZ, 0xc0, !PT ;  /* 0x020000002cff7812 */ /* 0x040fe400078cc0ff */
[C---:B------:R-:W-:Y:S02]  /*19d000*/  LOP3.LUT P4, RZ, R44.reuse, 0x4000000, RZ, 0xc0, !PT ;  /* 0x040000002cff7812 */ /* 0x040fe4000788c0ff */
[C---:B------:R-:W-:Y:S02]  /*19d010*/  LOP3.LUT P3, RZ, R44.reuse, 0x8000000, RZ, 0xc0, !PT ;  /* 0x080000002cff7812 */ /* 0x040fe4000786c0ff */
[----:B------:R-:W-:-:S03]  /*19d020*/  LOP3.LUT P2, RZ, R44, 0x10000000, RZ, 0xc0, !PT ;  /* 0x100000002cff7812 */ /* 0x000fc6000784c0ff */
[----:B--2---:R0:W-:Y:S01]  /*19d030*/  @P5 STG.E.U8 desc[UR4][R34.64], R45 ;  /* 0x0000002d22005986 */ /* 0x0041e2000c101104 */
[----:B------:R-:W-:-:S03]  /*19d040*/  LOP3.LUT P5, RZ, R46, 0x1000000, RZ, 0xc0, !PT ;  /* 0x010000002eff7812 */ /* 0x000fc600078ac0ff */
[----:B0-----:R-:W2:Y:S01]  /*19d050*/  LDL.LU.64 R34, [R1+0x2f30] ;  /* 0x002f300001227983 */ /* 0x001ea20000300a00 */
[----:B------:R-:W-:-:S09]  /*19d060*/  PRMT R45, R11, 0x7772, RZ ;  /* 0x000077720b2d7816 */ /* 0x000fd200000000ff */
        /* <DEDUP_REMOVED lines=19> */
[----:B----4-:R0:W-:Y:S02]  /*19d1a0*/  @P4 STG.E.U8 desc[UR4][R24.64], R45 ;  /* 0x0000002d18004986 */ /* 0x0101e4000c101104 */
[----:B0-----:R-:W-:-:S05]  /*19d1b0*/  PRMT R45, R29, 0x7772, RZ ;  /* 0x000077721d2d7816 */ /* 0x001fca00000000ff */
[----:B------:R0:W-:Y:S02]  /*19d1c0*/  @P3 STG.E.U8 desc[UR4][R26.64], R45 ;  /* 0x0000002d1a003986 */ /* 0x0001e4000c101104 */
[----:B0-----:R-:W-:-:S05]  /*19d1d0*/  PRMT R45, R29, 0x7773, RZ ;  /* 0x000077731d2d7816 */ /* 0x001fca00000000ff */
[----:B------:R0:W-:Y:S04]  /*19d1e0*/  @P2 STG.E.U8 desc[UR4][R30.64], R45 ;  /* 0x0000002d1e002986 */ /* 0x0001e8000c101104 */
[----:B0-----:R-:W3:Y:S01]  /*19d1f0*/  LDL.LU.64 R30, [R1+0x2f28] ;  /* 0x002f2800011e7983 */ /* 0x001ee20000300a00 */
[C---:B------:R-:W-:Y:S02]  /*19d200*/  LOP3.LUT P1, RZ, R44.reuse, 0x20000000, RZ, 0xc0, !PT ;  /* 0x200000002cff7812 */ /* 0x040fe4000782c0ff */
[----:B------:R-:W-:Y:S02]  /*19d210*/  LOP3.LUT P0, RZ, R44, 0x40000000, RZ, 0xc0, !PT ;  /* 0x400000002cff7812 */ /* 0x000fe4000780c0ff */
[----:B------:R-:W-:Y:S02]  /*19d220*/  PRMT R45, R36, 0x7770, RZ ;  /* 0x00007770242d7816 */ /* 0x000fe400000000ff */
[----:B------:R-:W-:-:S02]  /*19d230*/  LOP3.LUT P3, RZ, R44, 0x80000000, RZ, 0xc0, !PT ;  /* 0x800000002cff7812 */ /* 0x000fc4000786c0ff */
[----:B------:R-:W-:-:S05]  /*19d240*/  PRMT R44, R36, 0x7771, RZ ;  /* 0x00007771242c7816 */ /* 0x000fca00000000ff */
[----:B------:R-:W-:Y:S04]  /*19d250*/  @P1 STG.E.U8 desc[UR4][R32.64], R45 ;  /* 0x0000002d20001986 */ /* 0x000fe8000c101104 */
[----:B--2---:R0:W-:Y:S04]  /*19d260*/  @P0 STG.E.U8 desc[UR4][R34.64], R44 ;  /* 0x0000002c22000986 */ /* 0x0041e8000c101104 */
[----:B0-----:R-:W2:Y:S04]  /*19d270*/  LDL.LU.64 R34, [R1+0x1fc8] ;  /* 0x001fc80001227983 */ /* 0x001ea80000300a00 */
[----:B------:R-:W4:Y:S04]  /*19d280*/  LDL.LU.64 R22, [R1+0x2f20] ;  /* 0x002f200001167983 */ /* 0x000f280000300a00 */
[----:B------:R-:W4:Y:S04]  /*19d290*/  LDL.LU.64 R24, [R1+0x2f18] ;  /* 0x002f180001187983 */ /* 0x000f280000300a00 */
[----:B------:R-:W4:Y:S04]  /*19d2a0*/  LDL.LU.64 R26, [R1+0x2f10] ;  /* 0x002f1000011a7983 */ /* 0x000f280000300a00 */
[----:B------:R-:W4:Y:S04]  /*19d2b0*/  LDL.LU R32, [R1+0xec] ;  /* 0x0000ec0001207983 */ /* 0x000f280000300800 */
[----:B------:R-:W4:Y:S01]  /*19d2c0*/  LDL.LU.64 R28, [R1+0x1fd0] ;  /* 0x001fd000011c7983 */ /* 0x000f220000300a00 */
[----:B------:R-:W-:-:S03]  /*19d2d0*/  PRMT R44, R36, 0x7772, RZ ;  /* 0x00007772242c7816 */ /* 0x000fc600000000ff */
[----:B------:R-:W4:Y:S01]  /*19d2e0*/  LDL.LU R11, [R1+0xd0] ;  /* 0x0000d000010b7983 */ /* 0x000f220000300800 */
[----:B------:R-:W-:-:S03]  /*19d2f0*/  LOP3.LUT P5, RZ, R43, 0x800, RZ, 0xc0, !PT ;  /* 0x000008002bff7812 */ /* 0x000fc600078ac0ff */
[----:B---3--:R0:W-:Y:S04]  /*19d300*/  @P3 STG.E.U8 desc[UR4][R30.64], R44 ;  /* 0x0000002c1e003986 */ /* 0x0081e8000c101104 */
[----:B0-----:R-:W3:Y:S01]  /*19d310*/  LDL.LU.64 R30, [R1+0x2f08] ;  /* 0x002f0800011e7983 */ /* 0x001ee20000300a00 */
[----:B------:R-:W-:-:S05]  /*19d320*/  LOP3.LUT R46, R46, 0xfffff7ff, RZ, 0xc0, !PT ;  /* 0xfffff7ff2e2e7812 */ /* 0x000fca00078ec0ff */
[----:B------:R-:W-:Y:S02]  /*19d330*/  @P5 LOP3.LUT R46, R46, 0x800, RZ, 0xfc, !PT ;  /* 0x000008002e2e5812 */ /* 0x000fe400078efcff */
[C---:B------:R-:W-:Y:S02]  /*19d340*/  LOP3.LUT P5, RZ, R43.reuse, 0x400, RZ, 0xc0, !PT ;  /* 0x000004002bff7812 */ /* 0x040fe400078ac0ff */
[----:B------:R-:W-:Y:S02]  /*19d350*/  LOP3.LUT R46, R46, 0xffffefff, RZ, 0xc0, !PT ;  /* 0xffffefff2e2e7812 */ /* 0x000fe400078ec0ff */
[----:B------:R-:W-:-:S09]  /*19d360*/  LOP3.LUT P2, RZ, R43, 0x1, RZ, 0xc0, !PT ;  /* 0x000000012bff7812 */ /* 0x000fd2000784c0ff */
[----:B------:R-:W-:Y:S02]  /*19d370*/  @P5 LOP3.LUT R46, R46, 0x1000, RZ, 0xfc, !PT ;  /* 0x000010002e2e5812 */ /* 0x000fe400078efcff */
[----:B------:R-:W-:Y:S02]  /*19d380*/  LOP3.LUT P5, RZ, R43, 0x200, RZ, 0xc0, !PT ;  /* 0x000002002bff7812 */ /* 0x000fe400078ac0ff */
[----:B------:R-:W-:Y:S02]  /*19d390*/  LOP3.LUT R46, R46, 0xffffdfff, RZ, 0xc0, !PT ;  /* 0xffffdfff2e2e7812 */ /* 0x000fe400078ec0ff */
[----:B------:R-:W-:-:S09]  /*19d3a0*/  PRMT R44, R36, 0x7773, RZ ;  /* 0x00007773242c7816 */ /* 0x000fd200000000ff */
        /* <DEDUP_REMOVED lines=12> */
[----:B--2---:R0:W-:Y:S02]  /*19d470*/  @P2 STG.E.U8 desc[UR4][R34.64], R44 ;  /* 0x0000002c22002986 */ /* 0x0041e4000c101104 */
[----:B0-----:R-:W-:Y:S02]  /*19d480*/  IMAD.MOV.U32 R35, RZ, RZ, R37 ;  /* 0x000000ffff237224 */ /* 0x001fe400078e0025 */
[----:B------:R-:W2:Y:S04]  /*19d490*/  LDL.LU.64 R36, [R1+0x2f00] ;  /* 0x002f000001247983 */ /* 0x000ea80000300a00 */
[----:B------:R-:W2:Y:S04]  /*19d4a0*/  LDL.LU.64 R48, [R1+0x2ef8] ;  /* 0x002ef80001307983 */ /* 0x000ea80000300a00 */
[----:B------:R-:W2:Y:S04]  /*19d4b0*/  LDL.LU.64 R12, [R1+0x1fd8] ;  /* 0x001fd800010c7983 */ /* 0x000ea80000300a00 */
[----:B------:R-:W2:Y:S04]  /*19d4c0*/  LDL.LU R33, [R1+0xc0] ;  /* 0x0000c00001217983 */ /* 0x000ea80000300800 */
[----:B------:R-:W2:Y:S01]  /*19d4d0*/  LDL.LU.64 R14, [R1+0x2ef0] ;  /* 0x002ef000010e7983 */ /* 0x000ea20000300a00 */
[----:B------:R-:W-:-:S02]  /*19d4e0*/  @P5 LOP3.LUT R46, R46, 0x20000, RZ, 0xfc, !PT ;  /* 0x000200002e2e5812 */ /* 0x000fc400078efcff */
[C---:B------:R-:W-:Y:S02]  /*19d4f0*/  LOP3.LUT P5, RZ, R43.reuse, 0x10, RZ, 0xc0, !PT ;  /* 0x000000102bff7812 */ /* 0x040fe400078ac0ff */
[C---:B------:R-:W-:Y:S01]  /*19d500*/  LOP3.LUT P1, RZ, R43.reuse, 0x2, RZ, 0xc0, !PT ;  /* 0x000000022bff7812 */ /* 0x040fe2000782c0ff */
[----:B------:R-:W2:Y:S01]  /*19d510*/  LDL.LU.64 R16, [R1+0x2ee8] ;  /* 0x002ee80001107983 */ /* 0x000ea20000300a00 */
[----:B------:R-:W-:Y:S02]  /*19d520*/  LOP3.LUT P0, RZ, R43, 0x4, RZ, 0xc0, !PT ;  /* 0x000000042bff7812 */ /* 0x000fe4000780c0ff */
[----:B------:R-:W-:Y:S02]  /*19d530*/  LOP3.LUT R46, R46, 0xfffbffff, RZ, 0xc0, !PT ;  /* 0xfffbffff2e2e7812 */ /* 0x000fe400078ec0ff */
[----:B----4-:R-:W-:Y:S01]  /*19d540*/  PRMT R44, R32, 0x7770, RZ ;  /* 0x00007770202c7816 */ /* 0x010fe200000000ff */
[----:B------:R-:W4:Y:S04]  /*19d550*/  LDL.LU.64 R18, [R1+0x2ee0] ;  /* 0x002ee00001127983 */ /* 0x000f280000300a00 */
[----:B------:R-:W4:Y:S04]  /*19d560*/  LDL.LU R34, [R1+0xd4] ;  /* 0x0000d40001227983 */ /* 0x000f280000300800 */
[----:B------:R-:W4:Y:S01]  /*19d570*/  LDL.LU.64 R20, [R1+0x1fe0] ;  /* 0x001fe00001147983 */ /* 0x000f220000300a00 */
[----:B------:R-:W-:-:S02]  /*19d580*/  @P5 LOP3.LUT R46, R46, 0x40000, RZ, 0xfc, !PT ;  /* 0x000400002e2e5812 */ /* 0x000fc400078efcff */
[----:B------:R-:W-:Y:S01]  /*19d590*/  LOP3.LUT P5, RZ, R43, 0x8, RZ, 0xc0, !PT ;  /* 0x000000082bff7812 */ /* 0x000fe200078ac0ff */
[----:B------:R0:W-:Y:S02]  /*19d5a0*/  @P1 STG.E.U8 desc[UR4][R22.64], R44 ;  /* 0x0000002c16001986 */ /* 0x0001e4000c101104 */
[C---:B0-----:R-:W-:Y:S02]  /*19d5b0*/  PRMT R44, R32.reuse, 0x7771, RZ ;  /* 0x00007771202c7816 */ /* 0x041fe400000000ff */
[----:B------:R-:W4:Y:S04]  /*19d5c0*/  LDL.LU.64 R22, [R1+0x2ed8] ;  /* 0x002ed80001167983 */ /* 0x000f280000300a00 */
        /* <DEDUP_REMOVED lines=11> */
[----:B------:R-:W4:Y:S06]  /*19d680*/  LDL.LU R32, [R1+0xc4] ;  /* 0x0000c40001207983 */ /* 0x000f2c0000300800 */
[----:B---3--:R0:W-:Y:S04]  /*19d690*/  @P5 STG.E.U8 desc[UR4][R30.64], R44 ;  /* 0x0000002c1e005986 */ /* 0x0081e8000c101104 */
[----:B0-----:R-:W3:Y:S01]  /*19d6a0*/  LDL.LU.64 R30, [R1+0x2ec0] ;  /* 0x002ec000011e7983 */ /* 0x001ee20000300a00 */
[----:B------:R-:W-:-:S02]  /*19d6b0*/  LOP3.LUT P5, RZ, R46, 0x10000, RZ, 0xc0, !PT ;  /* 0x000100002eff7812 */ /* 0x000fc400078ac0ff */
[----:B------:R-:W-:Y:S02]  /*19d6c0*/  PRMT R44, R11, 0x7771, RZ ;  /* 0x000077710b2c7816 */ /* 0x000fe400000000ff */
[C---:B------:R-:W-:Y:S02]  /*19d6d0*/  LOP3.LUT P6, RZ, R43.reuse, 0x1000, RZ, 0xc0, !PT ;  /* 0x000010002bff7812 */ /* 0x040fe400078cc0ff */
[C---:B------:R-:W-:Y:S02]  /*19d6e0*/  LOP3.LUT P4, RZ, R43.reuse, 0x2000, RZ, 0xc0, !PT ;  /* 0x000020002bff7812 */ /* 0x040fe4000788c0ff */
[C---:B------:R-:W-:Y:S02]  /*19d6f0*/  LOP3.LUT P3, RZ, R43.reuse, 0x4000, RZ, 0xc0, !PT ;  /* 0x000040002bff7812 */ /* 0x040fe4000786c0ff */
[C---:B------:R-:W-:Y:S02]  /*19d700*/  LOP3.LUT P2, RZ, R43.reuse, 0x8000, RZ, 0xc0, !PT ;  /* 0x000080002bff7812 */ /* 0x040fe4000784c0ff */
[----:B------:R-:W-:-:S02]  /*19d710*/  LOP3.LUT P1, RZ, R43, 0x10000, RZ, 0xc0, !PT ;  /* 0x000100002bff7812 */ /* 0x000fc4000782c0ff */
[----:B------:R-:W-:Y:S01]  /*19d720*/  LOP3.LUT P0, RZ, R43, 0x20000, RZ, 0xc0, !PT ;  /* 0x000200002bff7812 */ /* 0x000fe2000780c0ff */
[----:B--2---:R0:W-:Y:S01]  /*19d730*/  @P5 STG.E.U8 desc[UR4][R36.64], R44 ;  /* 0x0000002c24005986 */ /* 0x0041e2000c101104 */
[C---:B------:R-:W-:Y:S02]  /*19d740*/  LOP3.LUT P5, RZ, R46.reuse, 0x8000, RZ, 0xc0, !PT ;  /* 0x000080002eff7812 */ /* 0x040fe400078ac0ff */
[----:B0-----:R-:W-:Y:S01]  /*19d750*/  PRMT R44, R11, 0x7772, RZ ;  /* 0x000077720b2c7816 */ /* 0x001fe200000000ff */
[----:B------:R-:W2:Y:S10]  /*19d760*/  LDL.LU.64 R36, [R1+0x69b0] ;  /* 0x0069b00001247983 */ /* 0x000eb40000300a00 */
[----:B------:R0:W-:Y:S01]  /*19d770*/  @P5 STG.E.U8 desc[UR4][R48.64], R44 ;  /* 0x0000002c30005986 */ /* 0x0001e2000c101104 */
        /* <DEDUP_REMOVED lines=11> */
[----:B----4-:R0:W-:Y:S02]  /*19d830*/  @P5 STG.E.U8 desc[UR4][R18.64], R44 ;  /* 0x0000002c12005986 */ /* 0x0101e4000c101104 */
        /* <DEDUP_REMOVED lines=12> */
[----:B0-----:R-:W3:Y:S01]  /*19d900*/  LDL.LU.64 R30, [R1+0x2eb8] ;  /* 0x002eb800011e7983 */ /* 0x001ee20000300a00 */
[----:B------:R-:W-:-:S03]  /*19d910*/  IMAD.MOV.U32 R33, RZ, RZ, R35 ;  /* 0x000000ffff217224 */ /* 0x000fc600078e0023 */
[----:B------:R-:W4:Y:S04]  /*19d920*/  LDL.LU.64 R34, [R1+0x2eb0] ;  /* 0x002eb00001227983 */ /* 0x000f280000300a00 */
[----:B------:R-:W2:Y:S04]  /*19d930*/  LDL.LU.64 R22, [R1+0x1ff0] ;  /* 0x001ff00001167983 */ /* 0x000ea80000300a00 */
[----:B------:R-:W2:Y:S04]  /*19d940*/  LDL.LU.64 R24, [R1+0x2ea8] ;  /* 0x002ea80001187983 */ /* 0x000ea80000300a00 */
[----:B------:R-:W2:Y:S04]  /*19d950*/  LDL.LU.64 R26, [R1+0x2ea0] ;  /* 0x002ea000011a7983 */ /* 0x000ea80000300a00 */
[----:B------:R-:W2:Y:S04]  /*19d960*/  LDL.LU.64 R28, [R1+0x2e98] ;  /* 0x002e9800011c7983 */ /* 0x000ea80000300a00 */
[----:B------:R-:W2:Y:S01]  /*19d970*/  LDL.LU R47, [R1+0xd8] ;  /* 0x0000d800012f7983 */ /* 0x000ea20000300800 */
[----:B------:R-:W-:-:S02]  /*19d980*/  LOP3.LUT P3, RZ, R43, 0x40000, RZ, 0xc0, !PT ;  /* 0x000400002bff7812 */ /* 0x000fc4000786c0ff */
[----:B------:R-:W-:Y:S02]  /*19d990*/  PRMT R44, R32, 0x7771, RZ ;  /* 0x00007771202c7816 */ /* 0x000fe400000000ff */
[----:B------:R-:W-:Y:S02]  /*19d9a0*/  LOP3.LUT P5, RZ, R43, 0x40000000, RZ, 0xc0, !PT ;  /* 0x400000002bff7812 */ /* 0x000fe400078ac0ff */
[----:B------:R-:W-:-:S11]  /*19d9b0*/  LOP3.LUT R46, R46, 0xfffffff7, RZ, 0xc0, !PT ;  /* 0xfffffff72e2e7812 */ /* 0x000fd600078ec0ff */
[----:B------:R-:W-:Y:S02]  /*19d9c0*/  @P5 LOP3.LUT R46, R46, 0x8, RZ, 0xfc, !PT ;  /* 0x000000082e2e5812 */ /* 0x000fe400078efcff */
[C---:B------:R-:W-:Y:S02]  /*19d9d0*/  LOP3.LUT P5, RZ, R43.reuse, 0x20000000, RZ, 0xc0, !PT ;  /* 0x200000002bff7812 */ /* 0x040fe400078ac0ff */
[----:B------:R-:W-:Y:S02]  /*19d9e0*/  LOP3.LUT R46, R46, 0xffffffef, RZ, 0xc0, !PT ;  /* 0xffffffef2e2e7812 */ /* 0x000fe400078ec0ff */
[----:B------:R-:W-:-:S09]  /*19d9f0*/  LOP3.LUT P2, RZ, R43, 0x80000, RZ, 0xc0, !PT ;  /* 0x000800002bff7812 */ /* 0x000fd2000784c0ff */
        /* <DEDUP_REMOVED lines=11> */
[----:B---3--:R0:W-:Y:S04]  /*19dab0*/  @P3 STG.E.U8 desc[UR4][R30.64], R44 ;  /* 0x0000002c1e003986 */ /* 0x0081e8000c101104 */
[----:B0-----:R-:W3:Y:S01]  /*19dac0*/  LDL.LU.64 R30, [R1+0x1ff8] ;  /* 0x001ff800011e7983 */ /* 0x001ee20000300a00 */
[----:B------:R-:W-:-:S03]  /*19dad0*/  PRMT R44, R32, 0x7772, RZ ;  /* 0x00007772202c7816 */ /* 0x000fc600000000ff */
[----:B------:R-:W3:Y:S04]  /*19dae0*/  LDL.LU R20, [R1+0xc8] ;  /* 0x0000c80001147983 */ /* 0x000ee80000300800 */
[----:B----4-:R0:W-:Y:S04]  /*19daf0*/  @P2 STG.E.U8 desc[UR4][R34.64], R44 ;  /* 0x0000002c22002986 */ /* 0x0101e8000c101104 */
[----:B0-----:R-:W4:Y:S04]  /*19db00*/  LDL.LU.64 R34, [R1+0x2e90] ;  /* 0x002e900001227983 */ /* 0x001f280000300a00 */
[----:B------:R-:W4:Y:S04]  /*19db10*/  LDL.LU.64 R48, [R1+0x2e88] ;  /* 0x002e880001307983 */ /* 0x000f280000300a00 */
[----:B------:R-:W4:Y:S01]  /*19db20*/  LDL.LU.64 R10, [R1+0x2e80] ;  /* 0x002e8000010a7983 */ /* 0x000f220000300a00 */
[----:B------:R-:W-:-:S03]  /*19db30*/  LOP3.LUT R46, R46, 0xfffffeff, RZ, 0xc0, !PT ;  /* 0xfffffeff2e2e7812 */ /* 0x000fc600078ec0ff */
[----:B------:R-:W4:Y:S04]  /*19db40*/  LDL.LU R21, [R1+0xdc] ;  /* 0x0000dc0001157983 */ /* 0x000f280000300800 */
[----:B------:R-:W4:Y:S01]  /*19db50*/  LDL.LU.64 R12, [R1+0x2010] ;  /* 0x00201000010c7983 */ /* 0x000f220000300a00 */
[C---:B------:R-:W-:Y:S02]  /*19db60*/  LOP3.LUT P1, RZ, R43.reuse, 0x100000, RZ, 0xc0, !PT ;  /* 0x001000002bff7812 */ /* 0x040fe4000782c0ff */
[----:B------:R-:W-:Y:S02]  /*19db70*/  @P5 LOP3.LUT R46, R46, 0x100, RZ, 0xfc, !PT ;  /* 0x000001002e2e5812 */ /* 0x000fe400078efcff */
[C---:B------:R-:W-:Y:S01]  /*19db80*/  LOP3.LUT P5, RZ, R43.reuse, 0x1000000, RZ, 0xc0, !PT ;  /* 0x010000002bff7812 */ /* 0x040fe200078ac0ff */
[----:B------:R-:W4:Y:S01]  /*19db90*/  LDL.LU.64 R14, [R1+0x2e78] ;  /* 0x002e7800010e7983 */ /* 0x000f220000300a00 */
[----:B------:R-:W-:-:S02]  /*19dba0*/  LOP3.LUT P0, RZ, R43, 0x200000, RZ, 0xc0, !PT ;  /* 0x002000002bff7812 */ /* 0x000fc4000780c0ff */
[----:B------:R-:W-:Y:S02]  /*19dbb0*/  LOP3.LUT R46, R46, 0xfffffdff, RZ, 0xc0, !PT ;  /* 0xfffffdff2e2e7812 */ /* 0x000fe400078ec0ff */
[----:B------:R-:W-:Y:S01]  /*19dbc0*/  PRMT R44, R32, 0x7773, RZ ;  /* 0x00007773202c7816 */ /* 0x000fe200000000ff */
[----:B------:R-:W4:Y:S04]  /*19dbd0*/  LDL.LU.64 R16, [R1+0x2e70] ;  /* 0x002e700001107983 */ /* 0x000f280000300a00 */
[----:B------:R-:W4:Y:S02]  /*19dbe0*/  LDL.LU.64 R18, [R1+0x2e68] ;  /* 0x002e680001127983 */ /* 0x000f240000300a00 */
[----:B------:R-:W-:Y:S02]  /*19dbf0*/  @P5 LOP3.LUT R46, R46, 0x200, RZ, 0xfc, !PT ;  /* 0x000002002e2e5812 */ /* 0x000fe400078efcff */
[----:B------:R-:W-:-:S02]  /*19dc00*/  LOP3.LUT P5, RZ, R43, 0x800000, RZ, 0xc0, !PT ;  /* 0x008000002bff7812 */ /* 0x000fc400078ac0ff */
[----:B------:R-:W-:Y:S01]  /*19dc10*/  LOP3.LUT R46, R46, 0xfffffbff, RZ, 0xc0, !PT ;  /* 0xfffffbff2e2e7812 */ /* 0x000fe200078ec0ff */
[----:B--2---:R0:W-:Y:S10]  /*19dc20*/  @P1 STG.E.U8 desc[UR4][R22.64], R44 ;  /* 0x0000002c16001986 */ /* 0x0041f4000c101104 */
[----:B------:R-:W-:-:S02]  /*19dc30*/  @P5 LOP3.LUT R46, R46, 0x400, RZ, 0xfc, !PT ;  /* 0x000004002e2e5812 */ /* 0x000fc400078efcff */
[----:B------:R-:W-:Y:S02]  /*19dc40*/  LOP3.LUT P5, RZ, R43, 0x400000, RZ, 0xc0, !PT ;  /* 0x004000002bff7812 */ /* 0x000fe400078ac0ff */
[C---:B0-----:R-:W-:Y:S01]  /*19dc50*/  PRMT R44, R47.reuse, 0x7770, RZ ;  /* 0x000077702f2c7816 */ /* 0x041fe200000000ff */
[----:B------:R-:W2:Y:S04]  /*19dc60*/  LDL.LU.64 R22, [R1+0x2018] ;  /* 0x0020180001167983 */ /* 0x000ea80000300a00 */
[----:B------:R-:W2:Y:S04]  /*19dc70*/  LDL.LU R32, [R1+0xcc] ;  /* 0x0000cc0001207983 */ /* 0x000ea80000300800 */
[----:B------:R0:W-:Y:S02]  /*19dc80*/  @P0 STG.E.U8 desc[UR4][R24.64], R44 ;  /* 0x0000002c18000986 */ /* 0x0001e4000c101104 */
[----:B0-----:R-:W-:-:S02]  /*19dc90*/  PRMT R44, R47, 0x7771, RZ ;  /* 0x000077712f2c7816 */ /* 0x001fc400000000ff */
[----:B------:R-:W2:Y:S04]  /*19dca0*/  LDL.LU.64 R24, [R1+0x2e60] ;  /* 0x002e600001187983 */ /* 0x000ea80000300a00 */
[----:B------:R0:W-:Y:S01]  /*19dcb0*/  @P5 STG.E.U8 desc[UR4][R26.64], R44 ;  /* 0x0000002c1a005986 */ /* 0x0001e2000c101104 */
[C---:B------:R-:W-:Y:S02]  /*19dcc0*/  LOP3.LUT P5, RZ, R46.reuse, 0x400, RZ, 0xc0, !PT ;  /* 0x000004002eff7812 */ /* 0x040fe400078ac0ff */
[----:B0-----:R-:W-:Y:S01]  /*19dcd0*/  PRMT R44, R47, 0x7772, RZ ;  /* 0x000077722f2c7816 */ /* 0x001fe200000000ff */
[----:B------:R-:W2:Y:S10]  /*19dce0*/  LDL.LU.64 R26, [R1+0x2e58] ;  /* 0x002e5800011a7983 */ /* 0x000eb40000300a00 */
[----:B------:R0:W-:Y:S01]  /*19dcf0*/  @P5 STG.E.U8 desc[UR4][R28.64], R44 ;  /* 0x0000002c1c005986 */ /* 0x0001e2000c101104 */
[----:B------:R-:W-:-:S03]  /*19dd00*/  LOP3.LUT P5, RZ, R46, 0x200, RZ, 0xc0, !PT ;  /* 0x000002002eff7812 */ /* 0x000fc600078ac0ff */
[----:B0-----:R-:W2:Y:S01]  /*19dd10*/  LDL.LU.64 R28, [R1+0x2e50] ;  /* 0x002e5000011c7983 */ /* 0x001ea20000300a00 */
[----:B------:R-:W-:-:S09]  /*19dd20*/  PRMT R44, R47, 0x7773, RZ ;  /* 0x000077732f2c7816 */ /* 0x000fd200000000ff */
[----:B---3--:R0:W-:Y:S04]  /*19dd30*/  @P5 STG.E.U8 desc[UR4][R30.64], R44 ;  /* 0x0000002c1e005986 */ /* 0x0081e8000c101104 */
[----:B0-----:R-:W3:Y:S01]  /*19dd40*/  LDL.LU.64 R30, [R1+0x2020] ;  /* 0x00202000011e7983 */ /* 0x001ee20000300a00 */
[----:B------:R-:W-:Y:S02]  /*19dd50*/  LOP3.LUT P5, RZ, R46, 0x100, RZ, 0xc0, !PT ;  /* 0x000001002eff7812 */ /* 0x000fe400078ac0ff */
[----:B------:R-:W-:-:S11]  /*19dd60*/  PRMT R44, R20, 0x7770, RZ ;  /* 0x00007770142c7816 */ /* 0x000fd600000000ff */
[----:B----4-:R0:W-:Y:S01]  /*19dd70*/  @P5 STG.E.U8 desc[UR4][R34.64], R44 ;  /* 0x0000002c22005986 */ /* 0x0101e2000c101104 */
[----:B------:R-:W-:Y:S02]  /*19dd80*/  LOP3.LUT P5, RZ, R46, 0x80, RZ, 0xc0, !PT ;  /* 0x000000802eff7812 */ /* 0x000fe400078ac0ff */
[----:B0-----:R-:W-:Y:S02]  /*19dd90*/  PRMT R44, R20, 0x7771, RZ ;  /* 0x00007771142c7816 */ /* 0x001fe400000000ff */
[----:B------:R-:W-:Y:S02]  /*19dda0*/  LOP3.LUT P6, RZ, R43, 0x80000000, RZ, 0xc0, !PT ;  /* 0x800000002bff7812 */ /* 0x000fe400078cc0ff */
        /* <DEDUP_REMOVED lines=22> */
[----:B--2---:R0:W-:Y:S02]  /*19df10*/  @P4 STG.E.U8 desc[UR4][R22.64], R44 ;  /* 0x0000002c16004986 */ /* 0x0041e4000c101104 */
        /* <DEDUP_REMOVED lines=11> */
[----:B------:R-:W2:Y:S04]  /*19dfd0*/  LDL.LU R32, [R1+0x160] ;  /* 0x0001600001207983 */ /* 0x000ea80000300800 */
[----:B------:R-:W4:Y:S04]  /*19dfe0*/  LDL.LU.64 R22, [R1+0x2028] ;  /* 0x0020280001167983 */ /* 0x000f280000300a00 */
[----:B------:R-:W4:Y:S04]  /*19dff0*/  LDL.LU.64 R24, [R1+0x31c0] ;  /* 0x0031c00001187983 */ /* 0x000f280000300a00 */
[----:B------:R-:W4:Y:S04]  /*19e000*/  LDL.LU.64 R26, [R1+0x31b8] ;  /* 0x0031b800011a7983 */ /* 0x000f280000300a00 */
[----:B------:R-:W4:Y:S01]  /*19e010*/  LDL.LU R45, [R1+0x140] ;  /* 0x00014000012d7983 */ /* 0x000f220000300800 */
[----:B------:R-:W-:-:S02]  /*19e020*/  LOP3.LUT P3, RZ, R42, 0x20, RZ, 0xc0, !PT ;  /* 0x000000202aff7812 */ /* 0x000fc4000786c0ff */
        /* <DEDUP_REMOVED lines=16> */
[----:B--2---:R-:W-:-:S05]  /*19e130*/  PRMT R44, R32, 0x7770, RZ ;  /* 0x00007770202c7816 */ /* 0x004fca00000000ff */
[----:B------:R0:W-:Y:S04]  /*19e140*/  @P3 STG.E.U8 desc[UR4][R30.64], R44 ;  /* 0x0000002c1e003986 */ /* 0x0001e8000c101104 */
[----:B0-----:R-:W2:Y:S01]  /*19e150*/  LDL.LU.64 R30, [R1+0x31b0] ;  /* 0x0031b000011e7983 */ /* 0x001ea20000300a00 */
[----:B------:R-:W-:-:S04]  /*19e160*/  LOP3.LUT R46, R46, 0xfffffffe, RZ, 0xc0, !PT ;  /* 0xfffffffe2e2e7812 */ /* 0x000fc800078ec0ff */
[----:B------:R-:W-:Y:S02]  /*19e170*/  @P5 LOP3.LUT R46, R46, 0x1, RZ, 0xfc, !PT ;  /* 0x000000012e2e5812 */ /* 0x000fe400078efcff */
[C---:B------:R-:W-:Y:S02]  /*19e180*/  LOP3.LUT P5, RZ, R42.reuse, 0x800, RZ, 0xc0, !PT ;  /* 0x000008002aff7812 */ /* 0x040fe400078ac0ff */
[----:B------:R-:W-:Y:S02]  /*19e190*/  LOP3.LUT P2, RZ, R42, 0x40, RZ, 0xc0, !PT ;  /* 0x000000402aff7812 */ /* 0x000fe4000784c0ff */
[----:B------:R-:W-:Y:S02]  /*19e1a0*/  LOP3.LUT R46, R46, 0xfffffffd, RZ, 0xc0, !PT ;  /* 0xfffffffd2e2e7812 */ /* 0x000fe400078ec0ff */
[----:B------:R-:W-:Y:S02]  /*19e1b0*/  LOP3.LUT P1, RZ, R42, 0x80, RZ, 0xc0, !PT ;  /* 0x000000802aff7812 */ /* 0x000fe4000782c0ff */
[----:B------:R-:W-:-:S05]  /*19e1c0*/  PRMT R44, R32, 0x7771, RZ ;  /* 0x00007771202c7816 */ /* 0x000fca00000000ff */
[----:B------:R-:W-:Y:S02]  /*19e1d0*/  @P5 LOP3.LUT R46, R46, 0x2, RZ, 0xfc, !PT ;  /* 0x000000022e2e5812 */ /* 0x000fe400078efcff */
[C---:B------:R-:W-:Y:S02]  /*19e1e0*/  LOP3.LUT P5, RZ, R42.reuse, 0x400, RZ, 0xc0, !PT ;  /* 0x000004002aff7812 */ /* 0x040fe400078ac0ff */
[----:B------:R-:W-:Y:S01]  /*19e1f0*/  LOP3.LUT P0, RZ, R42, 0x100, RZ, 0xc0, !PT ;  /* 0x000001002aff7812 */ /* 0x000fe2000780c0ff */
[----:B---3--:R0:W-:Y:S01]  /*19e200*/  @P2 STG.E.U8 desc[UR4][R28.64], R44 ;  /* 0x0000002c1c002986 */ /* 0x0081e2000c101104 */
[----:B------:R-:W-:Y:S02]  /*19e210*/  LOP3.LUT R46, R46, 0xfffffffb, RZ, 0xc0, !PT ;  /* 0xfffffffb2e2e7812 */ /* 0x000fe400078ec0ff */
[----:B0-----:R-:W-:-:S07]  /*19e220*/  PRMT R44, R32, 0x7772, RZ ;  /* 0x00007772202c7816 */ /* 0x001fce00000000ff */
[----:B------:R-:W-:Y:S02]  /*19e230*/  @P5 LOP3.LUT R46, R46, 0x4, RZ, 0xfc, !PT ;  /* 0x000000042e2e5812 */ /* 0x000fe400078efcff */
[----:B------:R-:W-:Y:S01]  /*19e240*/  LOP3.LUT P5, RZ, R42, 0x200, RZ, 0xc0, !PT ;  /* 0x000002002aff7812 */ /* 0x000fe200078ac0ff */
[----:B------:R-:W3:Y:S04]  /*19e250*/  LDL.LU R28, [R1+0x164] ;  /* 0x00016400011c7983 */ /* 0x000ee80000300800 */
[----:B----4-:R0:W-:Y:S04]  /*19e260*/  @P1 STG.E.U8 desc[UR4][R20.64], R44 ;  /* 0x0000002c14001986 */ /* 0x0101e8000c101104 */
[----:B------:R-:W4:Y:S04]  /*19e270*/  LDL.LU.64 R48, [R1+0x31a8] ;  /* 0x0031a80001307983 */ /* 0x000f280000300a00 */
[----:B------:R-:W4:Y:S04]  /*19e280*/  LDL.LU.64 R10, [R1+0x31a0] ;  /* 0x0031a000010a7983 */ /* 0x000f280000300a00 */
[----:B------:R-:W4:Y:S04]  /*19e290*/  LDL.LU.64 R12, [R1+0x3198] ;  /* 0x00319800010c7983 */ /* 0x000f280000300a00 */
[----:B------:R-:W4:Y:S01]  /*19e2a0*/  LDL.LU.64 R14, [R1+0x2038] ;  /* 0x00203800010e7983 */ /* 0x000f220000300a00 */
[----:B0-----:R-:W-:-:S03]  /*19e2b0*/  PRMT R44, R32, 0x7773, RZ ;  /* 0x00007773202c7816 */ /* 0x001fc600000000ff */
        /* <DEDUP_REMOVED lines=19> */
[----:B------:R-:W3:Y:S01]  /*19e3f0*/  LDL.LU.64 R46, [R1+0x2030] ;  /* 0x00203000012e7983 */ /* 0x000ee20000300a00 */
[----:B------:R-:W-:Y:S02]  /*19e400*/  PRMT R44, R45, 0x7773, RZ ;  /* 0x000077732d2c7816 */ /* 0x000fe400000000ff */
[C---:B------:R-:W-:Y:S02]  /*19e410*/  LOP3.LUT P6, RZ, R42.reuse, 0x40000, RZ, 0xc0, !PT ;  /* 0x000400002aff7812 */ /* 0x040fe400078cc0ff */
[C---:B------:R-:W-:Y:S02]  /*19e420*/  LOP3.LUT P4, RZ, R42.reuse, 0x80000, RZ, 0xc0, !PT ;  /* 0x000800002aff7812 */ /* 0x040fe4000788c0ff */
[----:B------:R-:W-:-:S02]  /*19e430*/  LOP3.LUT P3, RZ, R42, 0x100000, RZ, 0xc0, !PT ;  /* 0x001000002aff7812 */ /* 0x000fc4000786c0ff */
[C---:B------:R-:W-:Y:S02]  /*19e440*/  LOP3.LUT P2, RZ, R42.reuse, 0x200000, RZ, 0xc0, !PT ;  /* 0x002000002aff7812 */ /* 0x040fe4000784c0ff */
[C---:B------:R-:W-:Y:S02]  /*19e450*/  LOP3.LUT P1, RZ, R42.reuse, 0x400000, RZ, 0xc0, !PT ;  /* 0x004000002aff7812 */ /* 0x040fe4000782c0ff */
[----:B------:R-:W-:Y:S01]  /*19e460*/  LOP3.LUT P0, RZ, R42, 0x800000, RZ, 0xc0, !PT ;  /* 0x008000002aff7812 */ /* 0x000fe2000780c0ff */
[----:B---3--:R0:W-:Y:S01]  /*19e470*/  @P5 STG.E.U8 desc[UR4][R46.64], R44 ;  /* 0x0000002c2e005986 */ /* 0x0081e2000c101104 */
[----:B------:R-:W-:Y:S02]  /*19e480*/  LOP3.LUT P5, RZ, R43, 0x80000000, RZ, 0xc0, !PT ;  /* 0x800000002bff7812 */ /* 0x000fe400078ac0ff */
[----:B0-----:R-:W-:-:S11]  /*19e490*/  PRMT R44, R28, 0x7770, RZ ;  /* 0x000077701c2c7816 */ /* 0x001fd600000000ff */
[----:B----4-:R0:W-:Y:S01]  /*19e4a0*/  @P5 STG.E.U8 desc[UR4][R48.64], R44 ;  /* 0x0000002c30005986 */ /* 0x0101e2000c101104 */
        /* <DEDUP_REMOVED lines=24> */
[----:B--2---:R0:W-:Y:S01]  /*19e630*/  @P0 STG.E.U8 desc[UR4][R30.64], R44 ;  /* 0x0000002c1e000986 */ /* 0x0041e2000c101104 */
[----:B------:R-:W-:-:S03]  /*19e640*/  LOP3.LUT P5, RZ, R41, 0x10, RZ, 0xc0, !PT ;  /* 0x0000001029ff7812 */ /* 0x000fc600078ac0ff */
[----:B0-----:R-:W2:Y:S04]  /*19e650*/  LDL.LU.64 R30, [R1+0x3160] ;  /* 0x00316000011e7983 */ /* 0x001ea80000300a00 */
[----:B------:R-:W4:Y:S04]  /*19e660*/  LDL.LU.64 R20, [R1+0x3158] ;  /* 0x0031580001147983 */ /* 0x000f280000300a00 */
[----:B------:R-:W4:Y:S04]  /*19e670*/  LDL.LU.64 R22, [R1+0x3150] ;  /* 0x0031500001167983 */ /* 0x000f280000300a00 */
[----:B------:R-:W2:Y:S01]  /*19e680*/  LDL.LU R32, [R1+0x148] ;  /* 0x0001480001207983 */ /* 0x000ea20000300800 */
[----:B------:R-:W-:-:S03]  /*19e690*/  LOP3.LUT R43, R43, 0xfff7ffff, RZ, 0xc0, !PT ;  /* 0xfff7ffff2b2b7812 */ /* 0x000fc600078ec0ff */
[----:B------:R-:W4:Y:S04]  /*19e6a0*/  LDL.LU.64 R26, [R1+0x2050] ;  /* 0x00205000011a7983 */ /* 0x000f280000300a00 */
[----:B------:R-:W4:Y:S01]  /*19e6b0*/  LDL.LU R47, [R1+0x16c] ;  /* 0x00016c00012f7983 */ /* 0x000f220000300800 */
        /* <DEDUP_REMOVED lines=95> */
[C---:B------:R-:W-:Y:S02]  /*19ecb0*/  LOP3.LUT P0, RZ, R41.reuse, 0x400, RZ, 0xc0, !PT ;  /* 0x0000040029ff7812 */ /* 0x040fe4000780c0ff */
        /* <DEDUP_REMOVED lines=143> */
[C---:B------:R-:W-:Y:S02]  /*19f5b0*/  LOP3.LUT P5, RZ, R40.reuse, 0x10, RZ, 0xc0, !PT ;  /* 0x0000001028ff7812 */ /* 0x040fe400078ac0ff */
        /* <DEDUP_REMOVED lines=73> */
[----:B------:R-:W-:Y:S02]  /*19fa50*/  LOP3.LUT P3, RZ, R40, 0x20000, RZ, 0xc0, !PT ;  /* 0x0002000028ff7812 */ /* 0x000fe4000786c0ff */
[----:B------:R-:W-:Y:S01]  /*19fa60*/  LOP3.LUT R43, R43, 0xfffffffe, RZ, 0xc0, !PT ;  /* 0xfffffffe2b2b7812 */ /* 0x000fe200078ec0ff */
[----:B------:R-:W4:Y:S04]  /*19fa70*/  LDL.LU.64 R20, [R1+0x20c0] ;  /* 0x0020c00001147983 */ /* 0x000f280000300a00 */
[----:B------:R-:W4:Y:S04]  /*19fa80*/  LDL.LU.64 R22, [R1+0x3388] ;  /* 0x0033880001167983 */ /* 0x000f280000300a00 */
[----:B------:R-:W4:Y:S01]  /*19fa90*/  LDL.LU.64 R24, [R1+0x3380] ;  /* 0x0033800001187983 */ /* 0x000f220000300a00 */
        /* <DEDUP_REMOVED lines=27> */
[----:B---3--:R-:W-:-:S05]  /*19fc50*/  PRMT R42, R30, 0x7770, RZ ;  /* 0x000077701e2a7816 */ /* 0x008fca00000000ff */
[----:B------:R0:W-:Y:S04]  /*19fc60*/  @P3 STG.E.U8 desc[UR4][R26.64], R42 ;  /* 0x0000002a1a003986 */ /* 0x0001e8000c101104 */
[----:B0-----:R-:W3:Y:S01]  /*19fc70*/  LDL.LU R42, [R1+0x1a8] ;  /* 0x0001a800012a7983 */ /* 0x001ee20000300800 */
[----:B------:R-:W-:-:S05]  /*19fc80*/  PRMT R40, R30, 0x7771, RZ ;  /* 0x000077711e287816 */ /* 0x000fca00000000ff */
[----:B--2---:R0:W-:Y:S04]  /*19fc90*/  @P2 STG.E.U8 desc[UR4][R28.64], R40 ;  /* 0x000000281c002986 */ /* 0x0041e8000c101104 */
[----:B0-----:R-:W2:Y:S04]  /*19fca0*/  LDL.LU.64 R28, [R1+0x3378] ;  /* 0x00337800011c7983 */ /* 0x001ea80000300a00 */
[----:B------:R-:W2:Y:S04]  /*19fcb0*/  LDL.LU.64 R44, [R1+0x20c8] ;  /* 0x0020c800012c7983 */ /* 0x000ea80000300a00 */
[----:B------:R-:W2:Y:S04]  /*19fcc0*/  LDL.LU R26, [R1+0x198] ;  /* 0x00019800011a7983 */ /* 0x000ea80000300800 */
[----:B------:R-:W2:Y:S04]  /*19fcd0*/  LDL.LU.64 R46, [R1+0x3370] ;  /* 0x00337000012e7983 */ /* 0x000ea80000300a00 */
[----:B------:R-:W2:Y:S04]  /*19fce0*/  LDL.LU.64 R48, [R1+0x3368] ;  /* 0x0033680001307983 */ /* 0x000ea80000300a00 */
[----:B------:R-:W2:Y:S04]  /*19fcf0*/  LDL.LU.64 R10, [R1+0x3360] ;  /* 0x00336000010a7983 */ /* 0x000ea80000300a00 */
[----:B------:R-:W2:Y:S01]  /*19fd00*/  LDL.LU.64 R12, [R1+0x20d0] ;  /* 0x0020d000010c7983 */ /* 0x000ea20000300a00 */
        /* <DEDUP_REMOVED lines=8> */
[----:B------:R-:W4:Y:S04]  /*19fd90*/  LDL.LU R27, [R1+0x19c] ;  /* 0x00019c00011b7983 */ /* 0x000f280000300800 */
[----:B0-----:R-:W4:Y:S01]  /*19fda0*/  LDL.LU.64 R20, [R1+0x20d8] ;  /* 0x0020d80001147983 */ /* 0x001f220000300a00 */
[----:B---3--:R-:W-:-:S05]  /*19fdb0*/  PRMT R40, R42, 0x7770, RZ ;  /* 0x000077702a287816 */ /* 0x008fca00000000ff */
[----:B------:R0:W-:Y:S01]  /*19fdc0*/  @P5 STG.E.U8 desc[UR4][R22.64], R40 ;  /* 0x0000002816005986 */ /* 0x0001e2000c101104 */
[C---:B------:R-:W-:Y:S02]  /*19fdd0*/  LOP3.LUT P5, RZ, R43.reuse, 0x4, RZ, 0xc0, !PT ;  /* 0x000000042bff7812 */ /* 0x040fe400078ac0ff */
[----:B0-----:R-:W-:Y:S01]  /*19fde0*/  PRMT R40, R42, 0x7771, RZ ;  /* 0x000077712a287816 */ /* 0x001fe200000000ff */
[----:B------:R-:W3:Y:S10]  /*19fdf0*/  LDL.LU.64 R22, [R1+0x3340] ;  /* 0x0033400001167983 */ /* 0x000ef40000300a00 */
[----:B------:R0:W-:Y:S01]  /*19fe00*/  @P5 STG.E.U8 desc[UR4][R24.64], R40 ;  /* 0x0000002818005986 */ /* 0x0001e2000c101104 */
[----:B------:R-:W-:-:S03]  /*19fe10*/  LOP3.LUT P5, RZ, R43, 0x2, RZ, 0xc0, !PT ;  /* 0x000000022bff7812 */ /* 0x000fc600078ac0ff */
[----:B0-----:R-:W3:Y:S01]  /*19fe20*/  LDL.LU.64 R24, [R1+0x3338] ;  /* 0x0033380001187983 */ /* 0x001ee20000300a00 */
        /* <DEDUP_REMOVED lines=19> */
[----:B------:R-:W-:Y:S02]  /*19ff60*/  LOP3.LUT P3, RZ, R39, 0x1, RZ, 0xc0, !PT ;  /* 0x0000000127ff7812 */ /* 0x000fe4000786c0ff */
[----:B----4-:R-:W-:-:S09]  /*19ff70*/  PRMT R40, R30, 0x7770, RZ ;  /* 0x000077701e287816 */ /* 0x010fd200000000ff */
[----:B------:R0:W-:Y:S01]  /*19ff80*/  @P5 STG.E.U8 desc[UR4][R14.64], R40 ;  /* 0x000000280e005986 */ /* 0x0001e2000c101104 */
        /* <DEDUP_REMOVED lines=10> */
[----:B---3--:R0:W-:Y:S02]  /*1a0030*/  @P2 STG.E.U8 desc[UR4][R22.64], R40 ;  /* 0x0000002816002986 */ /* 0x0081e4000c101104 */
        /* <DEDUP_REMOVED lines=35> */
[----:B------:R-:W-:-:S09]  /*1a0270*/  LOP3.LUT P1, RZ, R39, 0x40, RZ, 0xc0, !PT ;  /* 0x0000004027ff7812 */ /* 0x000fd2000782c0ff */
[----:B------:R-:W-:Y:S02]  /*1a0280*/  @P5 LOP3.LUT R41, R41, 0x2000000, RZ, 0xfc, !PT ;  /* 0x0200000029295812 */ /* 0x000fe400078efcff */
[C---:B------:R-:W-:Y:S02]  /*1a0290*/  LOP3.LUT P5, RZ, R39.reuse, 0x200, RZ, 0xc0, !PT ;  /* 0x0000020027ff7812 */ /* 0x040fe400078ac0ff */
[----:B------:R-:W-:Y:S02]  /*1a02a0*/  LOP3.LUT P0, RZ, R39, 0x80, RZ, 0xc0, !PT ;  /* 0x0000008027ff7812 */ /* 0x000fe4000780c0ff */
[----:B------:R-:W-:-:S09]  /*1a02b0*/  LOP3.LUT R41, R41, 0xfbffffff, RZ, 0xc0, !PT ;  /* 0xfbffffff29297812 */ /* 0x000fd200078ec0ff */
[----:B------:R-:W-:Y:S02]  /*1a02c0*/  @P5 LOP3.LUT R41, R41, 0x4000000, RZ, 0xfc, !PT ;  /* 0x0400000029295812 */ /* 0x000fe400078efcff */
[----:B------:R-:W-:Y:S01]  /*1a02d0*/  LOP3.LUT P5, RZ, R39, 0x100, RZ, 0xc0, !PT ;  /* 0x0000010027ff7812 */ /* 0x000fe200078ac0ff */
        /* <DEDUP_REMOVED lines=67> */
[----:B------:R-:W-:Y:S02]  /*1a0710*/  LOP3.LUT R41, R41, 0xfffff7ff, RZ, 0xc0, !PT ;  /* 0xfffff7ff29297812 */ /* 0x000fe400078ec0ff */
[----:B------:R-:W-:Y:S02]  /*1a0720*/  LOP3.LUT P0, RZ, R39, 0x400000, RZ, 0xc0, !PT ;  /* 0x0040000027ff7812 */ /* 0x000fe4000780c0ff */
[----:B------:R-:W-:Y:S01]  /*1a0730*/  PRMT R40, R30, 0x7771, RZ ;  /* 0x000077711e287816 */ /* 0x000fe200000000ff */
        /* <DEDUP_REMOVED lines=19> */
[----:B0-----:R-:W2:Y:S06]  /*1a0870*/  LDL.LU R28, [R1+0x178] ;  /* 0x00017800011c7983 */ /* 0x001eac0000300800 */
[----:B------:R-:W-:-:S02]  /*1a0880*/  @P5 LOP3.LUT R41, R41, 0x10000, RZ, 0xfc, !PT ;  /* 0x0001000029295812 */ /* 0x000fc400078efcff */
[C---:B------:R-:W-:Y:S02]  /*1a0890*/  LOP3.LUT P5, RZ, R39.reuse, 0x20000000, RZ, 0xc0, !PT ;  /* 0x2000000027ff7812 */ /* 0x040fe400078ac0ff */
[----:B------:R-:W-:Y:S01]  /*1a08a0*/  LOP3.LUT P3, RZ, R39, 0x800000, RZ, 0xc0, !PT ;  /* 0x0080000027ff7812 */ /* 0x000fe2000786c0ff */
[----:B------:R-:W2:Y:S01]  /*1a08b0*/  LDL.LU.64 R24, [R1+0x2110] ;  /* 0x0021100001187983 */ /* 0x000ea20000300a00 */
[----:B------:R-:W-:Y:S02]  /*1a08c0*/  LOP3.LUT R41, R41, 0xfffdffff, RZ, 0xc0, !PT ;  /* 0xfffdffff29297812 */ /* 0x000fe400078ec0ff */
[C---:B------:R-:W-:Y:S02]  /*1a08d0*/  LOP3.LUT P2, RZ, R39.reuse, 0x1000000, RZ, 0xc0, !PT ;  /* 0x0100000027ff7812 */ /* 0x040fe4000784c0ff */
[C---:B------:R-:W-:Y:S02]  /*1a08e0*/  LOP3.LUT P1, RZ, R39.reuse, 0x2000000, RZ, 0xc0, !PT ;  /* 0x0200000027ff7812 */ /* 0x040fe4000782c0ff */
[----:B------:R-:W-:Y:S01]  /*1a08f0*/  LOP3.LUT P0, RZ, R39, 0x4000000, RZ, 0xc0, !PT ;  /* 0x0400000027ff7812 */ /* 0x000fe2000780c0ff */
[----:B------:R-:W2:Y:S02]  /*1a0900*/  LDL.LU R45, [R1+0x18c] ;  /* 0x00018c00012d7983 */ /* 0x000ea40000300800 */
[----:B------:R-:W-:-:S02]  /*1a0910*/  @P5 LOP3.LUT R41, R41, 0x20000, RZ, 0xfc, !PT ;  /* 0x0002000029295812 */ /* 0x000fc400078efcff */
[----:B------:R-:W-:Y:S02]  /*1a0920*/  LOP3.LUT P5, RZ, R39, 0x10000000, RZ, 0xc0, !PT ;  /* 0x1000000027ff7812 */ /* 0x000fe400078ac0ff */
[----:B------:R-:W-:-:S11]  /*1a0930*/  LOP3.LUT R41, R41, 0xfffbffff, RZ, 0xc0, !PT ;  /* 0xfffbffff29297812 */ /* 0x000fd600078ec0ff */
[----:B------:R-:W-:Y:S02]  /*1a0940*/  @P5 LOP3.LUT R41, R41, 0x40000, RZ, 0xfc, !PT ;  /* 0x0004000029295812 */ /* 0x000fe400078efcff */
[----:B------:R-:W-:Y:S02]  /*1a0950*/  LOP3.LUT P5, RZ, R39, 0x8000000, RZ, 0xc0, !PT ;  /* 0x0800000027ff7812 */ /* 0x000fe400078ac0ff */
[----:B------:R-:W-:-:S05]  /*1a0960*/  PRMT R39, R30, 0x7772, RZ ;  /* 0x000077721e277816 */ /* 0x000fca00000000ff */
[----:B---3--:R0:W-:Y:S02]  /*1a0970*/  @P3 STG.E.U8 desc[UR4][R16.64], R39 ;  /* 0x0000002710003986 */ /* 0x0081e4000c101104 */
[----:B0-----:R-:W-:-:S05]  /*1a0980*/  PRMT R39, R30, 0x7773, RZ ;  /* 0x000077731e277816 */ /* 0x001fca00000000ff */
[----:B----4-:R0:W-:Y:S04]  /*1a0990*/  @P2 STG.E.U8 desc[UR4][R26.64], R39 ;  /* 0x000000271a002986 */ /* 0x0101e8000c101104 */
[----:B0-----:R-:W3:Y:S01]  /*1a09a0*/  LDL.LU.64 R26, [R1+0x3298] ;  /* 0x00329800011a7983 */ /* 0x001ee20000300a00 */
[----:B------:R-:W-:-:S03]  /*1a09b0*/  IMAD.MOV.U32 R29, RZ, RZ, R31 ;  /* 0x000000ffff1d7224 */ /* 0x000fc600078e001f */
[----:B------:R-:W4:Y:S04]  /*1a09c0*/  LDL.LU.64 R30, [R1+0x3290] ;  /* 0x00329000011e7983 */ /* 0x000f280000300a00 */
[----:B------:R-:W4:Y:S04]  /*1a09d0*/  LDL.LU.64 R42, [R1+0x3288] ;  /* 0x00328800012a7983 */ /* 0x000f280000300a00 */
[----:B------:R-:W4:Y:S01]  /*1a09e0*/  LDL.LU.64 R46, [R1+0x2118] ;  /* 0x00211800012e7983 */ /* 0x000f220000300a00 */
[----:B--2---:R-:W-:-:S05]  /*1a09f0*/  PRMT R39, R28, 0x7770, RZ ;  /* 0x000077701c277816 */ /* 0x004fca00000000ff */
[----:B------:R0:W-:Y:S04]  /*1a0a00*/  @P1 STG.E.U8 desc[UR4][R22.64], R39 ;  /* 0x0000002716001986 */ /* 0x0001e8000c101104 */
[----:B0-----:R-:W2:Y:S04]  /*1a0a10*/  LDL.LU R22, [R1+0x17c] ;  /* 0x00017c0001167983 */ /* 0x001ea80000300800 */
[----:B------:R-:W2:Y:S04]  /*1a0a20*/  LDL.LU.64 R48, [R1+0x3280] ;  /* 0x0032800001307983 */ /* 0x000ea80000300a00 */
[----:B------:R-:W2:Y:S01]  /*1a0a30*/  LDL.LU.64 R10, [R1+0x3278] ;  /* 0x00327800010a7983 */ /* 0x000ea20000300a00 */
[----:B------:R-:W-:-:S03]  /*1a0a40*/  PRMT R39, R28, 0x7771, RZ ;  /* 0x000077711c277816 */ /* 0x000fc600000000ff */
[----:B------:R-:W2:Y:S04]  /*1a0a50*/  LDL.LU.64 R12, [R1+0x3270] ;  /* 0x00327000010c7983 */ /* 0x000ea80000300a00 */
[----:B------:R-:W2:Y:S04]  /*1a0a60*/  LDL.LU.64 R14, [R1+0x2120] ;  /* 0x00212000010e7983 */ /* 0x000ea80000300a00 */
[----:B------:R-:W2:Y:S04]  /*1a0a70*/  LDL.LU R23, [R1+0x200] ;  /* 0x0002000001177983 */ /* 0x000ea80000300800 */
[----:B------:R-:W2:Y:S04]  /*1a0a80*/  LDL.LU.64 R16, [R1+0x3268] ;  /* 0x0032680001107983 */ /* 0x000ea80000300a00 */
        /* <DEDUP_REMOVED lines=158> */
[----:B------:R-:W3:Y:S04]  /*1a1470*/  LDL.LU R28, [R1+0x20c] ;  /* 0x00020c00011c7983 */ /* 0x000ee80000300800 */
[----:B------:R-:W4:Y:S04]  /*1a1480*/  LDL.LU.64 R18, [R1+0x2178] ;  /* 0x0021780001127983 */ /* 0x000f280000300a00 */
[----:B------:R-:W4:Y:S04]  /*1a1490*/  LDL.LU.64 R20, [R1+0x3530] ;  /* 0x0035300001147983 */ /* 0x000f280000300a00 */
[----:B------:R-:W4:Y:S04]  /*1a14a0*/  LDL.LU.64 R22, [R1+0x3528] ;  /* 0x0035280001167983 */ /* 0x000f280000300a00 */
[----:B------:R-:W4:Y:S01]  /*1a14b0*/  LDL.LU R40, [R1+0x1fc] ;  /* 0x0001fc0001287983 */ /* 0x000f220000300800 */
[----:B------:R-:W-:-:S02]  /*1a14c0*/  LOP3.LUT P3, RZ, R38, 0x20000000, RZ, 0xc0, !PT ;  /* 0x2000000026ff7812 */ /* 0x000fc4000786c0ff */
[C---:B------:R-:W-:Y:S02]  /*1a14d0*/  LOP3.LUT P2, RZ, R38.reuse, 0x40000000, RZ, 0xc0, !PT ;  /* 0x4000000026ff7812 */ /* 0x040fe4000784c0ff */
[----:B------:R-:W-:Y:S02]  /*1a14e0*/  LOP3.LUT P5, RZ, R37, 0x200, RZ, 0xc0, !PT ;  /* 0x0000020025ff7812 */ /* 0x000fe400078ac0ff */
[C---:B------:R-:W-:Y:S02]  /*1a14f0*/  LOP3.LUT P1, RZ, R38.reuse, 0x80000000, RZ, 0xc0, !PT ;  /* 0x8000000026ff7812 */ /* 0x040fe4000782c0ff */
[----:B------:R-:W-:-:S09]  /*1a1500*/  LOP3.LUT R38, R38, 0xf7ffffff, RZ, 0xc0, !PT ;  /* 0xf7ffffff26267812 */ /* 0x000fd200078ec0ff */
        /* <DEDUP_REMOVED lines=12> */
[----:B---3--:R-:W-:-:S05]  /*1a15d0*/  PRMT R39, R28, 0x7770, RZ ;  /* 0x000077701c277816 */ /* 0x008fca00000000ff */
[----:B------:R0:W-:Y:S02]  /*1a15e0*/  @P3 STG.E.U8 desc[UR4][R24.64], R39 ;  /* 0x0000002718003986 */ /* 0x0001e4000c101104 */
[----:B0-----:R-:W-:-:S05]  /*1a15f0*/  PRMT R39, R28, 0x7771, RZ ;  /* 0x000077711c277816 */ /* 0x001fca00000000ff */
[----:B--2---:R0:W-:Y:S04]  /*1a1600*/  @P2 STG.E.U8 desc[UR4][R26.64], R39 ;  /* 0x000000271a002986 */ /* 0x0041e8000c101104 */
[----:B0-----:R-:W2:Y:S04]  /*1a1610*/  LDL.LU.64 R26, [R1+0x3520] ;  /* 0x00352000011a7983 */ /* 0x001ea80000300a00 */
[----:B------:R-:W3:Y:S04]  /*1a1620*/  LDL.LU.64 R42, [R1+0x2180] ;  /* 0x00218000012a7983 */ /* 0x000ee80000300a00 */
[----:B------:R-:W3:Y:S04]  /*1a1630*/  LDL.LU R24, [R1+0x1e0] ;  /* 0x0001e00001187983 */ /* 0x000ee80000300800 */
[----:B------:R-:W3:Y:S01]  /*1a1640*/  LDL.LU.64 R44, [R1+0x3518] ;  /* 0x00351800012c7983 */ /* 0x000ee20000300a00 */
[----:B------:R-:W-:-:S02]  /*1a1650*/  @P5 LOP3.LUT R38, R38, 0x80000000, RZ, 0xfc, !PT ;  /* 0x8000000026265812 */ /* 0x000fc400078efcff */
[----:B------:R-:W-:Y:S01]  /*1a1660*/  LOP3.LUT P5, RZ, R37, 0x10, RZ, 0xc0, !PT ;  /* 0x0000001025ff7812 */ /* 0x000fe200078ac0ff */
[----:B------:R-:W3:Y:S01]  /*1a1670*/  LDL.LU.64 R46, [R1+0x3510] ;  /* 0x00351000012e7983 */ /* 0x000ee20000300a00 */
[----:B------:R-:W-:-:S03]  /*1a1680*/  LOP3.LUT R41, R41, 0xfffffffe, RZ, 0xc0, !PT ;  /* 0xfffffffe29297812 */ /* 0x000fc600078ec0ff */
[----:B------:R-:W3:Y:S04]  /*1a1690*/  LDL.LU.64 R48, [R1+0x3508] ;  /* 0x0035080001307983 */ /* 0x000ee80000300a00 */
[----:B------:R-:W3:Y:S04]  /*1a16a0*/  LDL.LU.64 R10, [R1+0x2188] ;  /* 0x00218800010a7983 */ /* 0x000ee80000300a00 */
[----:B------:R-:W-:Y:S02]  /*1a16b0*/  @P5 LOP3.LUT R41, R41, 0x1, RZ, 0xfc, !PT ;  /* 0x0000000129295812 */ /* 0x000fe400078efcff */
[----:B------:R-:W-:-:S02]  /*1a16c0*/  LOP3.LUT P5, RZ, R37, 0x8, RZ, 0xc0, !PT ;  /* 0x0000000825ff7812 */ /* 0x000fc400078ac0ff */
[----:B------:R-:W-:Y:S02]  /*1a16d0*/  LOP3.LUT R41, R41, 0xfffffffd, RZ, 0xc0, !PT ;  /* 0xfffffffd29297812 */ /* 0x000fe400078ec0ff */
[----:B------:R-:W-:-:S09]  /*1a16e0*/  LOP3.LUT P0, RZ, R37, 0x1, RZ, 0xc0, !PT ;  /* 0x0000000125ff7812 */ /* 0x000fd2000780c0ff */
[----:B------:R-:W-:Y:S02]  /*1a16f0*/  @P5 LOP3.LUT R41, R41, 0x2, RZ, 0xfc, !PT ;  /* 0x0000000229295812 */ /* 0x000fe400078efcff */
[----:B------:R-:W-:Y:S02]  /*1a1700*/  LOP3.LUT P5, RZ, R37, 0x4, RZ, 0xc0, !PT ;  /* 0x0000000425ff7812 */ /* 0x000fe400078ac0ff */
[----:B------:R-:W-:Y:S02]  /*1a1710*/  PRMT R39, R28, 0x7772, RZ ;  /* 0x000077721c277816 */ /* 0x000fe400000000ff */
[----:B------:R-:W-:-:S03]  /*1a1720*/  LOP3.LUT R41, R41, 0xfffffffb, RZ, 0xc0, !PT ;  /* 0xfffffffb29297812 */ /* 0x000fc600078ec0ff */
[----:B----4-:R0:W-:Y:S06]  /*1a1730*/  @P1 STG.E.U8 desc[UR4][R16.64], R39 ;  /* 0x0000002710001986 */ /* 0x0101ec000c101104 */
[----:B------:R-:W-:Y:S02]  /*1a1740*/  @P5 LOP3.LUT R41, R41, 0x4, RZ, 0xfc, !PT ;  /* 0x0000000429295812 */ /* 0x000fe400078efcff */
[----:B------:R-:W-:Y:S02]  /*1a1750*/  LOP3.LUT P5, RZ, R37, 0x2, RZ, 0xc0, !PT ;  /* 0x0000000225ff7812 */ /* 0x000fe400078ac0ff */
[----:B0-----:R-:W-:-:S02]  /*1a1760*/  PRMT R39, R28, 0x7773, RZ ;  /* 0x000077731c277816 */ /* 0x001fc400000000ff */
        /* <DEDUP_REMOVED lines=64> */
[----:B------:R-:W-:Y:S02]  /*1a1b70*/  LOP3.LUT R38, R38, 0xfff7ffff, RZ, 0xc0, !PT ;  /* 0xfff7ffff26267812 */ /* 0x000fe400078ec0ff */
[C---:B------:R-:W-:Y:S02]  /*1a1b80*/  LOP3.LUT P3, RZ, R37.reuse, 0x10000, RZ, 0xc0, !PT ;  /* 0x0001000025ff7812 */ /* 0x040fe4000786c0ff */
        /* <DEDUP_REMOVED lines=19> */
[----:B---3--:R2:W-:Y:S10]  /*1a1cc0*/  @P3 STG.E.U8 desc[UR4][R20.64], R39 ;  /* 0x0000002714003986 */ /* 0x0085f4000c101104 */
[----:B------:R-:W-:-:S02]  /*1a1cd0*/  @P5 LOP3.LUT R38, R38, 0x2000000, RZ, 0xfc, !PT ;  /* 0x0200000026265812 */ /* 0x000fc400078efcff */
[C---:B------:R-:W-:Y:S02]  /*1a1ce0*/  LOP3.LUT P5, RZ, R37.reuse, 0x200000, RZ, 0xc0, !PT ;  /* 0x0020000025ff7812 */ /* 0x040fe400078ac0ff */
[C---:B------:R-:W-:Y:S02]  /*1a1cf0*/  LOP3.LUT P1, RZ, R37.reuse, 0x40000, RZ, 0xc0, !PT ;  /* 0x0004000025ff7812 */ /* 0x040fe4000782c0ff */
[----:B------:R-:W-:Y:S02]  /*1a1d00*/  LOP3.LUT R38, R38, 0xfbffffff, RZ, 0xc0, !PT ;  /* 0xfbffffff26267812 */ /* 0x000fe400078ec0ff */
[C---:B------:R-:W-:Y:S02]  /*1a1d10*/  LOP3.LUT P0, RZ, R37.reuse, 0x80000, RZ, 0xc0, !PT ;  /* 0x0008000025ff7812 */ /* 0x040fe4000780c0ff */
[C---:B------:R-:W-:Y:S02]  /*1a1d20*/  LOP3.LUT P6, RZ, R37.reuse, 0x20000000, RZ, 0xc0, !PT ;  /* 0x2000000025ff7812 */ /* 0x040fe400078cc0ff */
[----:B------:R-:W-:-:S02]  /*1a1d30*/  LOP3.LUT P4, RZ, R37, 0x40000000, RZ, 0xc0, !PT ;  /* 0x4000000025ff7812 */ /* 0x000fc4000788c0ff */
[C---:B------:R-:W-:Y:S02]  /*1a1d40*/  LOP3.LUT P3, RZ, R37.reuse, 0x80000000, RZ, 0xc0, !PT ;  /* 0x8000000025ff7812 */ /* 0x040fe4000786c0ff */
        /* <DEDUP_REMOVED lines=31> */
[----:B------:R-:W-:-:S07]  /*1a1f40*/  LOP3.LUT P1, RZ, R36, 0x2, RZ, 0xc0, !PT ;  /* 0x0000000224ff7812 */ /* 0x000fce000782c0ff */
[----:B--2---:R0:W-:Y:S01]  /*1a1f50*/  @P5 STG.E.U8 desc[UR4][R26.64], R37 ;  /* 0x000000251a005986 */ /* 0x0041e2000c101104 */
[----:B------:R-:W-:Y:S02]  /*1a1f60*/  LOP3.LUT P5, RZ, R38, 0x1000000, RZ, 0xc0, !PT ;  /* 0x0100000026ff7812 */ /* 0x000fe400078ac0ff */
        /* <DEDUP_REMOVED lines=278> */
[----:B------:R-:W3:Y:S01]  /*1a30d0*/  LDL.LU.64 R46, [R1+0x35c8] ;  /* 0x0035c800012e7983 */ /* 0x000ee20000300a00 */
[----:B------:R-:W-:-:S03]  /*1a30e0*/  LOP3.LUT P1, RZ, R35, 0x800, RZ, 0xc0, !PT ;  /* 0x0000080023ff7812 */ /* 0x000fc6000782c0ff */
[----:B------:R-:W3:Y:S04]  /*1a30f0*/  LDL.LU.64 R48, [R1+0x2a50] ;  /* 0x002a500001307983 */ /* 0x000ee80000300a00 */
[----:B------:R-:W-:Y:S02]  /*1a3100*/  @P5 LOP3.LUT R38, R38, 0x1, RZ, 0xfc, !PT ;  /* 0x0000000126265812 */ /* 0x000fe400078efcff */
[C---:B------:R-:W-:Y:S02]  /*1a3110*/  LOP3.LUT P5, RZ, R35.reuse, 0x8000, RZ, 0xc0, !PT ;  /* 0x0000800023ff7812 */ /* 0x040fe400078ac0ff */
        /* <DEDUP_REMOVED lines=71> */
[----:B------:R-:W-:-:S02]  /*1a3590*/  LOP3.LUT P3, RZ, R35, 0x10000000, RZ, 0xc0, !PT ;  /* 0x1000000023ff7812 */ /* 0x000fc4000786c0ff */
[C---:B------:R-:W-:Y:S02]  /*1a35a0*/  LOP3.LUT P2, RZ, R35.reuse, 0x20000000, RZ, 0xc0, !PT ;  /* 0x2000000023ff7812 */ /* 0x040fe4000784c0ff */
[C---:B------:R-:W-:Y:S02]  /*1a35b0*/  LOP3.LUT P1, RZ, R35.reuse, 0x40000000, RZ, 0xc0, !PT ;  /* 0x4000000023ff7812 */ /* 0x040fe4000782c0ff */
[----:B------:R-:W-:Y:S02]  /*1a35c0*/  LOP3.LUT P0, RZ, R35, 0x80000000, RZ, 0xc0, !PT ;  /* 0x8000000023ff7812 */ /* 0x000fe4000780c0ff */
[----:B------:R-:W-:Y:S02]  /*1a35d0*/  PRMT R35, R23, 0x7773, RZ ;  /* 0x0000777317237816 */ /* 0x000fe400000000ff */
[----:B------:R-:W4:Y:S01]  /*1a35e0*/  LDL.LU.64 R22, [R1+0x3630] ;  /* 0x0036300001167983 */ /* 0x000f220000300a00 */
        /* <DEDUP_REMOVED lines=312> */
[----:B------:R-:W-:Y:S02]  /*1a4970*/  LOP3.LUT P2, RZ, R55, 0x400000, RZ, 0xc0, !PT ;  /* 0x0040000037ff7812 */ /* 0x000fe4000784c0ff */
        /* <DEDUP_REMOVED lines=105> */
[C---:B------:R-:W-:Y:S02]  /*1a5010*/  LOP3.LUT P3, RZ, R33.reuse, 0x100, RZ, 0xc0, !PT ;  /* 0x0000010021ff7812 */ /* 0x040fe4000786c0ff */
        /* <DEDUP_REMOVED lines=18> */
[C---:B------:R-:W-:Y:S01]  /*1a5140*/  LOP3.LUT P5, RZ, R33.reuse, 0x4000, RZ, 0xc0, !PT ;  /* 0x0000400021ff7812 */ /* 0x040fe200078ac0ff */
        /* <DEDUP_REMOVED lines=99> */
[----:B------:R-:W-:Y:S02]  /*1a5780*/  LOP3.LUT P5, RZ, R32, 0x2, RZ, 0xc0, !PT ;  /* 0x0000000220ff7812 */ /* 0x000fe400078ac0ff */
[C---:B------:R-:W-:Y:S01]  /*1a5790*/  LOP3.LUT P3, RZ, R33.reuse, 0x8000000, RZ, 0xc0, !PT ;  /* 0x0800000021ff7812 */ /* 0x040fe2000786c0ff */
        /* <DEDUP_REMOVED lines=27> */
[----:B------:R-:W2:Y:S04]  /*1a5950*/  LDL.LU R17, [R1+0x300] ;  /* 0x0003000001117983 */ /* 0x000ea80000300800 */
[----:B------:R-:W2:Y:S04]  /*1a5960*/  LDL.LU.64 R48, [R1+0x2b38] ;  /* 0x002b380001307983 */ /* 0x000ea80000300a00 */
[----:B------:R-:W2:Y:S04]  /*1a5970*/  LDL.LU.64 R10, [R1+0x39f8] ;  /* 0x0039f800010a7983 */ /* 0x000ea80000300a00 */
[----:B------:R0:W-:Y:S02]  /*1a5980*/  @P0 STG.E.U8 desc[UR4][R12.64], R33 ;  /* 0x000000210c000986 */ /* 0x0001e4000c101104 */
[----:B0-----:R-:W-:-:S02]  /*1a5990*/  PRMT R33, R22, 0x7772, RZ ;  /* 0x0000777216217816 */ /* 0x001fc400000000ff */
[----:B------:R-:W2:Y:S04]  /*1a59a0*/  LDL.LU.64 R12, [R1+0x3a20] ;  /* 0x003a2000010c7983 */ /* 0x000ea80000300a00 */
[----:B------:R0:W-:Y:S01]  /*1a59b0*/  @P5 STG.E.U8 desc[UR4][R14.64], R33 ;  /* 0x000000210e005986 */ /* 0x0001e2000c101104 */
[----:B------:R-:W-:Y:S02]  /*1a59c0*/  LOP3.LUT P5, RZ, R34, 0x40000, RZ, 0xc0, !PT ;  /* 0x0004000022ff7812 */ /* 0x000fe400078ac0ff */
        /* <DEDUP_REMOVED lines=261> */
[----:B------:R-:W-:-:S02]  /*1a6a20*/  LOP3.LUT P5, RZ, R30, 0x1, RZ, 0xc0, !PT ;  /* 0x000000011eff7812 */ /* 0x000fc400078ac0ff */
[----:B------:R-:W-:Y:S02]  /*1a6a30*/  LOP3.LUT R32, R32, 0xfff7ffff, RZ, 0xc0, !PT ;  /* 0xfff7ffff20207812 */ /* 0x000fe400078ec0ff */
[----:B------:R-:W-:Y:S01]  /*1a6a40*/  LOP3.LUT P3, RZ, R31, 0x100000, RZ, 0xc0, !PT ;  /* 0x001000001fff7812 */ /* 0x000fe2000786c0ff */
[----:B------:R-:W4:Y:S08]  /*1a6a50*/  LDL.LU R37, [R1+0x2e8] ;  /* 0x0002e80001257983 */ /* 0x000f300000300800 */
        /* <DEDUP_REMOVED lines=92> */
[----:B------:R-:W-:-:S09]  /*1a7020*/  PRMT R31, R22, 0x7770, RZ ;  /* 0x00007770161f7816 */ /* 0x000fd200000000ff */
[----:B------:R0:W-:Y:S02]  /*1a7030*/  @P1 STG.E.U8 desc[UR4][R18.64], R31 ;  /* 0x0000001f12001986 */ /* 0x0001e4000c101104 */
[----:B0-----:R-:W-:Y:S02]  /*1a7040*/  PRMT R31, R22, 0x7771, RZ ;  /* 0x00007771161f7816 */ /* 0x001fe400000000ff */
[----:B------:R-:W-:-:S03]  /*1a7050*/  LOP3.LUT P3, RZ, R30, 0x80, RZ, 0xc0, !PT ;  /* 0x000000801eff7812 */ /* 0x000fc6000786c0ff */
        /* <DEDUP_REMOVED lines=14> */
[----:B------:R-:W-:Y:S02]  /*1a7140*/  LOP3.LUT P5, RZ, R30, 0x40000, RZ, 0xc0, !PT ;  /* 0x000400001eff7812 */ /* 0x000fe400078ac0ff */
        /* <DEDUP_REMOVED lines=33> */
[----:B------:R-:W4:Y:S04]  /*1a7360*/  LDL.LU.64 R46, [R1+0x2bd0] ;  /* 0x002bd000012e7983 */ /* 0x000f280000300a00 */
[----:B------:R-:W4:Y:S01]  /*1a7370*/  LDL.LU R20, [R1+0x2d8] ;  /* 0x0002d80001147983 */ /* 0x000f220000300800 */
        /* <DEDUP_REMOVED lines=69> */
[----:B------:R-:W-:Y:S02]  /*1a77d0*/  LOP3.LUT P5, RZ, R29, 0x20, RZ, 0xc0, !PT ;  /* 0x000000201dff7812 */ /* 0x000fe400078ac0ff */
        /* <DEDUP_REMOVED lines=24> */
[----:B------:R-:W-:Y:S02]  /*1a7960*/  LOP3.LUT P1, RZ, R30, 0x10000000, RZ, 0xc0, !PT ;  /* 0x100000001eff7812 */ /* 0x000fe4000782c0ff */
[----:B------:R-:W-:Y:S02]  /*1a7970*/  @P5 LOP3.LUT R32, R32, 0x100, RZ, 0xfc, !PT ;  /* 0x0000010020205812 */ /* 0x000fe400078efcff */
[----:B------:R-:W-:Y:S01]  /*1a7980*/  LOP3.LUT P5, RZ, R29, 0x1, RZ, 0xc0, !PT ;  /* 0x000000011dff7812 */ /* 0x000fe200078ac0ff */
[----:B------:R-:W4:Y:S01]  /*1a7990*/  LDL.LU.64 R40, [R1+0x41f8] ;  /* 0x0041f80001287983 */ /* 0x000f220000300a00 */
[----:B------:R-:W-:-:S02]  /*1a79a0*/  LOP3.LUT P0, RZ, R30, 0x20000000, RZ, 0xc0, !PT ;  /* 0x200000001eff7812 */ /* 0x000fc4000780c0ff */
[----:B------:R-:W-:Y:S02]  /*1a79b0*/  LOP3.LUT R32, R32, 0xfffffdff, RZ, 0xc0, !PT ;  /* 0xfffffdff20207812 */ /* 0x000fe400078ec0ff */
[----:B------:R-:W-:Y:S01]  /*1a79c0*/  PRMT R31, R18, 0x7773, RZ ;  /* 0x00007773121f7816 */ /* 0x000fe200000000ff */
[----:B------:R-:W4:Y:S06]  /*1a79d0*/  LDL.LU.64 R42, [R1+0x4208] ;  /* 0x00420800012a7983 */ /* 0x000f2c0000300a00 */
        /* <DEDUP_REMOVED lines=8> */
[----:B------:R0:W-:Y:S02]  /*1a7a60*/  @P0 STG.E.U8 desc[UR4][R48.64], R31 ;  /* 0x0000001f30000986 */ /* 0x0001e4000c101104 */
[----:B0-----:R-:W-:Y:S02]  /*1a7a70*/  PRMT R31, R15, 0x7771, RZ ;  /* 0x000077710f1f7816 */ /* 0x001fe400000000ff */
[----:B------:R-:W2:Y:S04]  /*1a7a80*/  LDL.LU.64 R48, [R1+0x2bf8] ;  /* 0x002bf80001307983 */ /* 0x000ea80000300a00 */
[----:B------:R-:W2:Y:S04]  /*1a7a90*/  LDL.LU R18, [R1+0x330] ;  /* 0x0003300001127983 */ /* 0x000ea80000300800 */
        /* <DEDUP_REMOVED lines=8> */
[----:B------:R-:W2:Y:S06]  /*1a7b20*/  LDL.LU.64 R14, [R1+0x4228] ;  /* 0x00422800010e7983 */ /* 0x000eac0000300a00 */
        /* <DEDUP_REMOVED lines=70> */
[C---:B------:R-:W-:Y:S02]  /*1a7f90*/  LOP3.LUT P2, RZ, R29.reuse, 0x4000, RZ, 0xc0, !PT ;  /* 0x000040001dff7812 */ /* 0x040fe4000784c0ff */
        /* <DEDUP_REMOVED lines=10> */
[C---:B------:R-:W-:Y:S02]  /*1a8040*/  LOP3.LUT P5, RZ, R29.reuse, 0x20000, RZ, 0xc0, !PT ;  /* 0x000200001dff7812 */ /* 0x040fe400078ac0ff */
[C---:B------:R-:W-:Y:S02]  /*1a8050*/  LOP3.LUT P6, RZ, R29.reuse, 0x4000000, RZ, 0xc0, !PT ;  /* 0x040000001dff7812 */ /* 0x040fe400078cc0ff */
[C---:B------:R-:W-:Y:S01]  /*1a8060*/  LOP3.LUT P4, RZ, R29.reuse, 0x8000000, RZ, 0xc0, !PT ;  /* 0x080000001dff7812 */ /* 0x040fe2000788c0ff */
[----:B----4-:R0:W-:Y:S01]  /*1a8070*/  @P1 STG.E.U8 desc[UR4][R46.64], R31 ;  /* 0x0000001f2e001986 */ /* 0x0101e2000c101104 */
[C---:B------:R-:W-:Y:S02]  /*1a8080*/  LOP3.LUT P3, RZ, R29.reuse, 0x10000000, RZ, 0xc0, !PT ;  /* 0x100000001dff7812 */ /* 0x040fe4000786c0ff */
[----:B------:R-:W-:-:S02]  /*1a8090*/  LOP3.LUT P2, RZ, R29, 0x20000000, RZ, 0xc0, !PT ;  /* 0x200000001dff7812 */ /* 0x000fc4000784c0ff */
[----:B------:R-:W-:Y:S01]  /*1a80a0*/  LOP3.LUT P1, RZ, R29, 0x40000000, RZ, 0xc0, !PT ;  /* 0x400000001dff7812 */ /* 0x000fe2000782c0ff */
[----:B------:R-:W3:Y:S04]  /*1a80b0*/  LDL.LU R14, [R1+0x348] ;  /* 0x00034800010e7983 */ /* 0x000ee80000300800 */
[----:B------:R-:W4:Y:S04]  /*1a80c0*/  LDL.LU.64 R34, [R1+0x4270] ;  /* 0x0042700001227983 */ /* 0x000f280000300a00 */
[----:B------:R-:W4:Y:S04]  /*1a80d0*/  LDL.LU.64 R36, [R1+0x4278] ;  /* 0x0042780001247983 */ /* 0x000f280000300a00 */
[----:B------:R-:W4:Y:S04]  /*1a80e0*/  LDL.LU.64 R38, [R1+0x4280] ;  /* 0x0042800001267983 */ /* 0x000f280000300a00 */
[----:B------:R-:W4:Y:S01]  /*1a80f0*/  LDL.LU.64 R40, [R1+0x35d0] ;  /* 0x0035d00001287983 */ /* 0x000f220000300a00 */
[----:B0-----:R-:W-:-:S03]  /*1a8100*/  PRMT R31, R18, 0x7773, RZ ;  /* 0x00007773121f7816 */ /* 0x001fc600000000ff */
[----:B------:R-:W4:Y:S04]  /*1a8110*/  LDL.LU R18, [R1+0x338] ;  /* 0x0003380001127983 */ /* 0x000f280000300800 */
[----:B------:R0:W-:Y:S01]  /*1a8120*/  @P0 STG.E.U8 desc[UR4][R48.64], R31 ;  /* 0x0000001f30000986 */ /* 0x0001e2000c101104 */
[----:B------:R-:W-:Y:S02]  /*1a8130*/  LOP3.LUT P0, RZ, R29, 0x80000000, RZ, 0xc0, !PT ;  /* 0x800000001dff7812 */ /* 0x000fe4000780c0ff */
[----:B------:R-:W-:Y:S01]  /*1a8140*/  PRMT R29, R55, 0x7770, RZ ;  /* 0x00007770371d7816 */ /* 0x000fe200000000ff */
[----:B------:R-:W4:Y:S04]  /*1a8150*/  LDL.LU.64 R42, [R1+0x4290] ;  /* 0x00429000012a7983 */ /* 0x000f280000300a00 */
[----:B------:R-:W4:Y:S04]  /*1a8160*/  LDL.LU.64 R44, [R1+0x4298] ;  /* 0x00429800012c7983 */ /* 0x000f280000300a00 */
[----:B------:R1:W-:Y:S01]  /*1a8170*/  @P5 STG.E.U8 desc[UR4][R10.64], R29 ;  /* 0x0000001d0a005986 */ /* 0x0003e2000c101104 */
[----:B------:R-:W-:-:S03]  /*1a8180*/  LOP3.LUT P5, RZ, R32, 0x4, RZ, 0xc0, !PT ;  /* 0x0000000420ff7812 */ /* 0x000fc600078ac0ff */
[----:B------:R-:W4:Y:S04]  /*1a8190*/  LDL.LU.64 R46, [R1+0x42a0] ;  /* 0x0042a000012e7983 */ /* 0x000f280000300a00 */
[----:B------:R-:W4:Y:S04]  /*1a81a0*/  LDL.LU R15, [R1+0x34c] ;  /* 0x00034c00010f7983 */ /* 0x000f280000300800 */
[----:B0-----:R-:W4:Y:S01]  /*1a81b0*/  LDL.LU.64 R48, [R1+0x3600] ;  /* 0x0036000001307983 */ /* 0x001f220000300a00 */
[----:B-1----:R-:W-:-:S03]  /*1a81c0*/  PRMT R29, R55, 0x7771, RZ ;  /* 0x00007771371d7816 */ /* 0x002fc600000000ff */
[----:B------:R-:W4:Y:S04]  /*1a81d0*/  LDL.LU.64 R10, [R1+0x42a8] ;  /* 0x0042a800010a7983 */ /* 0x000f280000300a00 */
[----:B------:R0:W-:Y:S01]  /*1a81e0*/  @P5 STG.E.U8 desc[UR4][R12.64], R29 ;  /* 0x0000001d0c005986 */ /* 0x0001e2000c101104 */
[C---:B------:R-:W-:Y:S02]  /*1a81f0*/  LOP3.LUT P5, RZ, R32.reuse, 0x2, RZ, 0xc0, !PT ;  /* 0x0000000220ff7812 */ /* 0x040fe400078ac0ff */
[----:B0-----:R-:W-:Y:S01]  /*1a8200*/  PRMT R29, R55, 0x7772, RZ ;  /* 0x00007772371d7816 */ /* 0x001fe200000000ff */
[----:B------:R-:W4:Y:S10]  /*1a8210*/  LDL.LU.64 R12, [R1+0x42b8] ;  /* 0x0042b800010c7983 */ /* 0x000f340000300a00 */
[----:B--2---:R0:W-:Y:S01]  /*1a8220*/  @P5 STG.E.U8 desc[UR4][R16.64], R29 ;  /* 0x0000001d10005986 */ /* 0x0041e2000c101104 */
[----:B------:R-:W-:-:S03]  /*1a8230*/  LOP3.LUT P5, RZ, R32, 0x1, RZ, 0xc0, !PT ;  /* 0x0000000120ff7812 */ /* 0x000fc600078ac0ff */
[----:B0-----:R-:W2:Y:S04]  /*1a8240*/  LDL.LU.64 R16, [R1+0x42c0] ;  /* 0x0042c00001107983 */ /* 0x001ea80000300a00 */
[----:B------:R-:W3:Y:S01]  /*1a8250*/  LDL.LU.64 R32, [R1+0x35a8] ;  /* 0x0035a80001207983 */ /* 0x000ee20000300a00 */
[----:B------:R-:W-:-:S05]  /*1a8260*/  PRMT R29, R55, 0x7773, RZ ;  /* 0x00007773371d7816 */ /* 0x000fca00000000ff */
        /* <DEDUP_REMOVED lines=149> */
[----:B------:R-:W-:Y:S01]  /*1a8bc0*/  LOP3.LUT R30, R30, 0xfffff7ff, RZ, 0xc0, !PT ;  /* 0xfffff7ff1e1e7812 */ /* 0x000fe200078ec0ff */
[----:B------:R-:W4:Y:S04]  /*1a8bd0*/  LDL.LU.64 R32, [R1+0x4380] ;  /* 0x0043800001207983 */ /* 0x000f280000300a00 */
[----:B------:R-:W4:Y:S04]  /*1a8be0*/  LDL.LU.64 R34, [R1+0x4388] ;  /* 0x0043880001227983 */ /* 0x000f280000300a00 */
[----:B------:R-:W4:Y:S04]  /*1a8bf0*/  LDL.LU.64 R36, [R1+0x3760] ;  /* 0x0037600001247983 */ /* 0x000f280000300a00 */
[----:B------:R-:W4:Y:S04]  /*1a8c00*/  LDL.LU R17, [R1+0x32c] ;  /* 0x00032c0001117983 */ /* 0x000f280000300800 */
[----:B------:R-:W4:Y:S01]  /*1a8c10*/  LDL.LU.64 R38, [R1+0x4398] ;  /* 0x0043980001267983 */ /* 0x000f220000300a00 */
[----:B------:R-:W-:-:S03]  /*1a8c20*/  LOP3.LUT P1, RZ, R28, 0x200000, RZ, 0xc0, !PT ;  /* 0x002000001cff7812 */ /* 0x000fc6000782c0ff */
[----:B------:R-:W4:Y:S01]  /*1a8c30*/  LDL.LU.64 R40, [R1+0x43a0] ;  /* 0x0043a00001287983 */ /* 0x000f220000300a00 */
[----:B------:R-:W-:-:S03]  /*1a8c40*/  LOP3.LUT P0, RZ, R28, 0x400000, RZ, 0xc0, !PT ;  /* 0x004000001cff7812 */ /* 0x000fc6000780c0ff */
[----:B------:R-:W4:Y:S04]  /*1a8c50*/  LDL.LU.64 R42, [R1+0x43a8] ;  /* 0x0043a800012a7983 */ /* 0x000f280000300a00 */
[----:B------:R-:W4:Y:S04]  /*1a8c60*/  LDL.LU.64 R44, [R1+0x3788] ;  /* 0x00378800012c7983 */ /* 0x000f280000300a00 */
[----:B------:R-:W4:Y:S01]  /*1a8c70*/  LDL.LU R18, [R1+0x31c] ;  /* 0x00031c0001127983 */ /* 0x000f220000300800 */
[----:B------:R-:W-:Y:S02]  /*1a8c80*/  @P5 LOP3.LUT R30, R30, 0x800, RZ, 0xfc, !PT ;  /* 0x000008001e1e5812 */ /* 0x000fe400078efcff */
[----:B------:R-:W-:-:S02]  /*1a8c90*/  LOP3.LUT P5, RZ, R28, 0x40000000, RZ, 0xc0, !PT ;  /* 0x400000001cff7812 */ /* 0x000fc400078ac0ff */
        /* <DEDUP_REMOVED lines=19> */
[----:B--2---:R-:W-:-:S09]  /*1a8dd0*/  PRMT R29, R16, 0x7770, RZ ;  /* 0x00007770101d7816 */ /* 0x004fd200000000ff */
[----:B------:R-:W-:Y:S02]  /*1a8de0*/  @P5 LOP3.LUT R30, R30, 0x40000, RZ, 0xfc, !PT ;  /* 0x000400001e1e5812 */ /* 0x000fe400078efcff */
[----:B------:R-:W-:Y:S01]  /*1a8df0*/  LOP3.LUT P5, RZ, R28, 0x800000, RZ, 0xc0, !PT ;  /* 0x008000001cff7812 */ /* 0x000fe200078ac0ff */
[----:B------:R0:W-:Y:S02]  /*1a8e00*/  @P1 STG.E.U8 desc[UR4][R46.64], R29 ;  /* 0x0000001d2e001986 */ /* 0x0001e4000c101104 */
[C---:B0-----:R-:W-:Y:S02]  /*1a8e10*/  PRMT R29, R16.reuse, 0x7771, RZ ;  /* 0x00007771101d7816 */ /* 0x041fe400000000ff */
        /* <DEDUP_REMOVED lines=41> */
[----:B--2---:R0:W-:Y:S01]  /*1a90b0*/  @P4 STG.E.U8 desc[UR4][R46.64], R29 ;  /* 0x0000001d2e004986 */ /* 0x0041e2000c101104 */
[----:B------:R-:W-:Y:S02]  /*1a90c0*/  LOP3.LUT P0, RZ, R27, 0x20, RZ, 0xc0, !PT ;  /* 0x000000201bff7812 */ /* 0x000fe4000780c0ff */
        /* <DEDUP_REMOVED lines=8> */
[----:B0-----:R-:W2:Y:S01]  /*1a9150*/  LDL.LU.64 R14, [R1+0x43d8] ;  /* 0x0043d800010e7983 */ /* 0x001ea20000300a00 */
[----:B------:R-:W-:-:S03]  /*1a9160*/  IMAD.MOV.U32 R17, RZ, RZ, R19 ;  /* 0x000000ffff117224 */ /* 0x000fc600078e0013 */
        /* <DEDUP_REMOVED lines=26> */
[----:B0-----:R-:W2:Y:S01]  /*1a9310*/  LDL.LU.64 R14, [R1+0x3808] ;  /* 0x00380800010e7983 */ /* 0x001ea20000300a00 */
[----:B------:R-:W-:-:S03]  /*1a9320*/  PRMT R29, R16, 0x7772, RZ ;  /* 0x00007772101d7816 */ /* 0x000fc600000000ff */
[----:B------:R-:W2:Y:S04]  /*1a9330*/  LDL.LU R44, [R1+0x3a4] ;  /* 0x0003a400012c7983 */ /* 0x000ea80000300800 */
[----:B---3--:R0:W-:Y:S04]  /*1a9340*/  @P2 STG.E.U8 desc[UR4][R18.64], R29 ;  /* 0x0000001d12002986 */ /* 0x0081e8000c101104 */
[----:B0-----:R-:W3:Y:S04]  /*1a9350*/  LDL.LU.64 R18, [R1+0x4408] ;  /* 0x0044080001127983 */ /* 0x001ee80000300a00 */
[----:B------:R-:W3:Y:S04]  /*1a9360*/  LDL.LU.64 R32, [R1+0x4418] ;  /* 0x0044180001207983 */ /* 0x000ee80000300a00 */
[----:B------:R-:W3:Y:S01]  /*1a9370*/  LDL.LU.64 R34, [R1+0x4420] ;  /* 0x0044200001227983 */ /* 0x000ee20000300a00 */
[----:B------:R-:W-:-:S03]  /*1a9380*/  LOP3.LUT R30, R30, 0xfffffeff, RZ, 0xc0, !PT ;  /* 0xfffffeff1e1e7812 */ /* 0x000fc600078ec0ff */
[----:B------:R-:W3:Y:S04]  /*1a9390*/  LDL.LU R45, [R1+0x394] ;  /* 0x00039400012d7983 */ /* 0x000ee80000300800 */
[----:B------:R-:W3:Y:S01]  /*1a93a0*/  LDL.LU.64 R36, [R1+0x3838] ;  /* 0x0038380001247983 */ /* 0x000ee20000300a00 */
[C---:B------:R-:W-:Y:S02]  /*1a93b0*/  LOP3.LUT P1, RZ, R27.reuse, 0x100, RZ, 0xc0, !PT ;  /* 0x000001001bff7812 */ /* 0x040fe4000782c0ff */
[----:B------:R-:W-:Y:S02]  /*1a93c0*/  @P5 LOP3.LUT R30, R30, 0x100, RZ, 0xfc, !PT ;  /* 0x000001001e1e5812 */ /* 0x000fe400078efcff */
[C---:B------:R-:W-:Y:S01]  /*1a93d0*/  LOP3.LUT P5, RZ, R27.reuse, 0x1000, RZ, 0xc0, !PT ;  /* 0x000010001bff7812 */ /* 0x040fe200078ac0ff */
[----:B------:R-:W3:Y:S01]  /*1a93e0*/  LDL.LU.64 R38, [R1+0x4428] ;  /* 0x0044280001267983 */ /* 0x000ee20000300a00 */
[----:B------:R-:W-:-:S02]  /*1a93f0*/  LOP3.LUT P0, RZ, R27, 0x200, RZ, 0xc0, !PT ;  /* 0x000002001bff7812 */ /* 0x000fc4000780c0ff */
[----:B------:R-:W-:Y:S02]  /*1a9400*/  LOP3.LUT R30, R30, 0xfffffdff, RZ, 0xc0, !PT ;  /* 0xfffffdff1e1e7812 */ /* 0x000fe400078ec0ff */
[----:B------:R-:W-:Y:S01]  /*1a9410*/  PRMT R29, R16, 0x7773, RZ ;  /* 0x00007773101d7816 */ /* 0x000fe200000000ff */
[----:B------:R-:W3:Y:S04]  /*1a9420*/  LDL.LU.64 R40, [R1+0x4430] ;  /* 0x0044300001287983 */ /* 0x000ee80000300a00 */
[----:B------:R-:W3:Y:S02]  /*1a9430*/  LDL.LU.64 R42, [R1+0x4438] ;  /* 0x00443800012a7983 */ /* 0x000ee40000300a00 */
[----:B------:R-:W-:Y:S02]  /*1a9440*/  @P5 LOP3.LUT R30, R30, 0x200, RZ, 0xfc, !PT ;  /* 0x000002001e1e5812 */ /* 0x000fe400078efcff */
[----:B------:R-:W-:-:S02]  /*1a9450*/  LOP3.LUT P5, RZ, R27, 0x800, RZ, 0xc0, !PT ;  /* 0x000008001bff7812 */ /* 0x000fc400078ac0ff */
[----:B------:R-:W-:Y:S01]  /*1a9460*/  LOP3.LUT R30, R30, 0xfffffbff, RZ, 0xc0, !PT ;  /* 0xfffffbff1e1e7812 */ /* 0x000fe200078ec0ff */
[----:B----4-:R0:W-:Y:S10]  /*1a9470*/  @P1 STG.E.U8 desc[UR4][R46.64], R29 ;  /* 0x0000001d2e001986 */ /* 0x0101f4000c101104 */
[----:B------:R-:W-:-:S02]  /*1a9480*/  @P5 LOP3.LUT R30, R30, 0x400, RZ, 0xfc, !PT ;  /* 0x000004001e1e5812 */ /* 0x000fc400078efcff */
[----:B------:R-:W-:Y:S02]  /*1a9490*/  LOP3.LUT P5, RZ, R27, 0x400, RZ, 0xc0, !PT ;  /* 0x000004001bff7812 */ /* 0x000fe400078ac0ff */
[C---:B0-----:R-:W-:Y:S01]  /*1a94a0*/  PRMT R29, R55.reuse, 0x7770, RZ ;  /* 0x00007770371d7816 */ /* 0x041fe200000000ff */
        /* <DEDUP_REMOVED lines=28> */
[----:B------:R-:W3:Y:S01]  /*1a9670*/  LDL.LU.64 R18, [R1+0x6968] ;  /* 0x0069680001127983 */ /* 0x000ee20000300a00 */
        /* <DEDUP_REMOVED lines=22> */
[----:B--2---:R0:W-:Y:S04]  /*1a97e0*/  @P0 STG.E.U8 desc[UR4][R14.64], R29 ;  /* 0x0000001d0e000986 */ /* 0x0041e8000c101104 */
[----:B0-----:R-:W2:Y:S04]  /*1a97f0*/  LDL.LU.64 R14, [R1+0x4468] ;  /* 0x00446800010e7983 */ /* 0x001ea80000300a00 */
[----:B------:R-:W4:Y:S04]  /*1a9800*/  LDL.LU.64 R12, [R1+0x4470] ;  /* 0x00447000010c7983 */ /* 0x000f280000300a00 */
[----:B------:R-:W3:Y:S04]  /*1a9810*/  LDL.LU.64 R44, [R1+0x4478] ;  /* 0x00447800012c7983 */ /* 0x000ee80000300a00 */
[----:B------:R-:W2:Y:S01]  /*1a9820*/  LDL.LU R16, [R1+0x398] ;  /* 0x0003980001107983 */ /* 0x000ea20000300800 */
[----:B------:R-:W-:-:S02]  /*1a9830*/  LOP3.LUT P5, RZ, R26, 0x20, RZ, 0xc0, !PT ;  /* 0x000000201aff7812 */ /* 0x000fc400078ac0ff */
[----:B------:R-:W-:Y:S02]  /*1a9840*/  LOP3.LUT R28, R28, 0xf7ffffff, RZ, 0xc0, !PT ;  /* 0xf7ffffff1c1c7812 */ /* 0x000fe400078ec0ff */
[----:B------:R-:W-:Y:S01]  /*1a9850*/  LOP3.LUT R30, R30, 0xfffffffe, RZ, 0xc0, !PT ;  /* 0xfffffffe1e1e7812 */ /* 0x000fe200078ec0ff */
[----:B------:R-:W3:Y:S04]  /*1a9860*/  LDL.LU.64 R46, [R1+0x38c0] ;  /* 0x0038c000012e7983 */ /* 0x000ee80000300a00 */
[----:B------:R-:W3:Y:S04]  /*1a9870*/  LDL.LU.64 R48, [R1+0x4480] ;  /* 0x0044800001307983 */ /* 0x000ee80000300a00 */
[----:B------:R-:W3:Y:S04]  /*1a9880*/  LDL.LU.64 R10, [R1+0x4488] ;  /* 0x00448800010a7983 */ /* 0x000ee80000300a00 */
[----:B------:R-:W3:Y:S01]  /*1a9890*/  LDL.LU R55, [R1+0x3ac] ;  /* 0x0003ac0001377983 */ /* 0x000ee20000300800 */
        /* <DEDUP_REMOVED lines=26> */
[----:B--2---:R-:W-:-:S05]  /*1a9a40*/  PRMT R27, R16, 0x7770, RZ ;  /* 0x00007770101b7816 */ /* 0x004fca00000000ff */
[----:B------:R0:W-:Y:S04]  /*1a9a50*/  @P3 STG.E.U8 desc[UR4][R14.64], R27 ;  /* 0x0000001b0e003986 */ /* 0x0001e8000c101104 */
[----:B0-----:R-:W2:Y:S01]  /*1a9a60*/  LDL.LU.64 R14, [R1+0x4498] ;  /* 0x00449800010e7983 */ /* 0x001ea20000300a00 */
[----:B------:R-:W-:-:S05]  /*1a9a70*/  PRMT R27, R16, 0x7771, RZ ;  /* 0x00007771101b7816 */ /* 0x000fca00000000ff */
[----:B----4-:R0:W-:Y:S02]  /*1a9a80*/  @P2 STG.E.U8 desc[UR4][R12.64], R27 ;  /* 0x0000001b0c002986 */ /* 0x0101e4000c101104 */
[C---:B0-----:R-:W-:Y:S02]  /*1a9a90*/  PRMT R27, R16.reuse, 0x7772, RZ ;  /* 0x00007772101b7816 */ /* 0x041fe400000000ff */
[----:B------:R-:W4:Y:S04]  /*1a9aa0*/  LDL.LU R12, [R1+0x39c] ;  /* 0x00039c00010c7983 */ /* 0x000f280000300800 */
[----:B------:R-:W4:Y:S04]  /*1a9ab0*/  LDL.LU.64 R32, [R1+0x44a0] ;  /* 0x0044a00001207983 */ /* 0x000f280000300a00 */
[----:B------:R-:W4:Y:S04]  /*1a9ac0*/  LDL.LU.64 R34, [R1+0x44a8] ;  /* 0x0044a80001227983 */ /* 0x000f280000300a00 */
[----:B------:R-:W4:Y:S04]  /*1a9ad0*/  LDL.LU.64 R36, [R1+0x44b0] ;  /* 0x0044b00001247983 */ /* 0x000f280000300a00 */
[----:B---3--:R0:W-:Y:S04]  /*1a9ae0*/  @P1 STG.E.U8 desc[UR4][R44.64], R27 ;  /* 0x0000001b2c001986 */ /* 0x0081e8000c101104 */
[----:B------:R-:W3:Y:S01]  /*1a9af0*/  LDL.LU.64 R38, [R1+0x39a0] ;  /* 0x0039a00001267983 */ /* 0x000ee20000300a00 */
[----:B0-----:R-:W-:-:S03]  /*1a9b00*/  PRMT R27, R16, 0x7773, RZ ;  /* 0x00007773101b7816 */ /* 0x001fc600000000ff */
[----:B------:R-:W3:Y:S04]  /*1a9b10*/  LDL.LU R16, [R1+0x380] ;  /* 0x0003800001107983 */ /* 0x000ee80000300800 */
[----:B------:R0:W-:Y:S04]  /*1a9b20*/  @P0 STG.E.U8 desc[UR4][R46.64], R27 ;  /* 0x0000001b2e000986 */ /* 0x0001e8000c101104 */
[----:B------:R-:W3:Y:S04]  /*1a9b30*/  LDL.LU.64 R40, [R1+0x44c0] ;  /* 0x0044c00001287983 */ /* 0x000ee80000300a00 */
[----:B------:R-:W3:Y:S04]  /*1a9b40*/  LDL.LU.64 R42, [R1+0x44c8] ;  /* 0x0044c800012a7983 */ /* 0x000ee80000300a00 */
[----:B------:R-:W3:Y:S04]  /*1a9b50*/  LDL.LU.64 R44, [R1+0x44d0] ;  /* 0x0044d000012c7983 */ /* 0x000ee80000300a00 */
[----:B------:R-:W3:Y:S01]  /*1a9b60*/  LDL.LU R13, [R1+0x370] ;  /* 0x00037000010d7983 */ /* 0x000ee20000300800 */
[----:B0-----:R-:W-:-:S03]  /*1a9b70*/  PRMT R27, R55, 0x7770, RZ ;  /* 0x00007770371b7816 */ /* 0x001fc600000000ff */
[----:B------:R-:W3:Y:S04]  /*1a9b80*/  LDL.LU.64 R46, [R1+0x3aa0] ;  /* 0x003aa000012e7983 */ /* 0x000ee80000300a00 */
[----:B------:R0:W-:Y:S01]  /*1a9b90*/  @P5 STG.E.U8 desc[UR4][R48.64], R27 ;  /* 0x0000001b30005986 */ /* 0x0001e2000c101104 */
[C---:B------:R-:W-:Y:S02]  /*1a9ba0*/  LOP3.LUT P5, RZ, R30.reuse, 0x4, RZ, 0xc0, !PT ;  /* 0x000000041eff7812 */ /* 0x040fe400078ac0ff */
[----:B0-----:R-:W-:Y:S01]  /*1a9bb0*/  PRMT R27, R55, 0x7771, RZ ;  /* 0x00007771371b7816 */ /* 0x001fe200000000ff */
[----:B------:R-:W3:Y:S10]  /*1a9bc0*/  LDL.LU.64 R48, [R1+0x44d8] ;  /* 0x0044d80001307983 */ /* 0x000ef40000300a00 */
[----:B------:R0:W-:Y:S01]  /*1a9bd0*/  @P5 STG.E.U8 desc[UR4][R10.64], R27 ;  /* 0x0000001b0a005986 */ /* 0x0001e2000c101104 */
[----:B------:R-:W-:-:S02]  /*1a9be0*/  LOP3.LUT P5, RZ, R30, 0x2, RZ, 0xc0, !PT ;  /* 0x000000021eff7812 */ /* 0x000fc400078ac0ff */
[----:B0-----:R-:W-:Y:S01]  /*1a9bf0*/  PRMT R27, R55, 0x7772, RZ ;  /* 0x00007772371b7816 */ /* 0x001fe200000000ff */
[----:B------:R-:W3:Y:S10]  /*1a9c00*/  LDL.LU.64 R10, [R1+0x44e0] ;  /* 0x0044e000010a7983 */ /* 0x000ef40000300a00 */
[----:B--2---:R0:W-:Y:S01]  /*1a9c10*/  @P5 STG.E.U8 desc[UR4][R14.64], R27 ;  /* 0x0000001b0e005986 */ /* 0x0041e2000c101104 */
[----:B------:R-:W-:-:S03]  /*1a9c20*/  LOP3.LUT P5, RZ, R30, 0x1, RZ, 0xc0, !PT ;  /* 0x000000011eff7812 */ /* 0x000fc600078ac0ff */
[----:B0-----:R-:W2:Y:S04]  /*1a9c30*/  LDL.LU.64 R14, [R1+0x44f0] ;  /* 0x0044f000010e7983 */ /* 0x001ea80000300a00 */
[----:B------:R-:W4:Y:S01]  /*1a9c40*/  LDL.LU.64 R30, [R1+0x38f8] ;  /* 0x0038f800011e7983 */ /* 0x000f220000300a00 */
[----:B------:R-:W-:Y:S02]  /*1a9c50*/  PRMT R27, R55, 0x7773, RZ ;  /* 0x00007773371b7816 */ /* 0x000fe400000000ff */
[C---:B------:R-:W-:Y:S02]  /*1a9c60*/  LOP3.LUT P6, RZ, R26.reuse, 0x40, RZ, 0xc0, !PT ;  /* 0x000000401aff7812 */ /* 0x040fe400078cc0ff */
[C---:B------:R-:W-:Y:S02]  /*1a9c70*/  LOP3.LUT P4, RZ, R26.reuse, 0x80, RZ, 0xc0, !PT ;  /* 0x000000801aff7812 */ /* 0x040fe4000788c0ff */
[----:B------:R-:W-:-:S02]  /*1a9c80*/  LOP3.LUT P3, RZ, R26, 0x100, RZ, 0xc0, !PT ;  /* 0x000001001aff7812 */ /* 0x000fc4000786c0ff */
[C---:B------:R-:W-:Y:S02]  /*1a9c90*/  LOP3.LUT P2, RZ, R26.reuse, 0x200, RZ, 0xc0, !PT ;  /* 0x000002001aff7812 */ /* 0x040fe4000784c0ff */
[C---:B------:R-:W-:Y:S02]  /*1a9ca0*/  LOP3.LUT P1, RZ, R26.reuse, 0x400, RZ, 0xc0, !PT ;  /* 0x000004001aff7812 */ /* 0x040fe4000782c0ff */
[----:B------:R-:W-:Y:S01]  /*1a9cb0*/  LOP3.LUT P0, RZ, R26, 0x800, RZ, 0xc0, !PT ;  /* 0x000008001aff7812 */ /* 0x000fe2000780c0ff */
        /* <DEDUP_REMOVED lines=12> */
[----:B---3--:R0:W-:Y:S01]  /*1a9d80*/  @P5 STG.E.U8 desc[UR4][R38.64], R27 ;  /* 0x0000001b26005986 */ /* 0x0081e2000c101104 */
        /* <DEDUP_REMOVED lines=120> */
[----:B------:R-:W-:Y:S02]  /*1aa510*/  LOP3.LUT P3, RZ, R26, 0x80000000, RZ, 0xc0, !PT ;  /* 0x800000001aff7812 */ /* 0x000fe4000786c0ff */
[----:B------:R-:W-:Y:S01]  /*1aa520*/  PRMT R26, R16, 0x7771, RZ ;  /* 0x00007771101a7816 */ /* 0x000fe200000000ff */
[----:B------:R-:W4:Y:S04]  /*1aa530*/  LDL.LU.64 R44, [R1+0x4588] ;  /* 0x00458800012c7983 */ /* 0x000f280000300a00 */
[----:B------:R-:W4:Y:S04]  /*1aa540*/  LDL.LU.64 R46, [R1+0x4590] ;  /* 0x00459000012e7983 */ /* 0x000f280000300a00 */
[----:B------:R-:W4:Y:S01]  /*1aa550*/  LDL.LU.64 R48, [R1+0x4598] ;  /* 0x0045980001307983 */ /* 0x000f220000300a00 */
[----:B------:R-:W-:-:S03]  /*1aa560*/  LOP3.LUT P2, RZ, R25, 0x1, RZ, 0xc0, !PT ;  /* 0x0000000119ff7812 */ /* 0x000fc6000784c0ff */
        /* <DEDUP_REMOVED lines=9> */
[C---:B------:R-:W-:Y:S02]  /*1aa600*/  LOP3.LUT P5, RZ, R25.reuse, 0x800, RZ, 0xc0, !PT ;  /* 0x0000080019ff7812 */ /* 0x040fe400078ac0ff */
        /* <DEDUP_REMOVED lines=10> */
[----:B------:R-:W4:Y:S04]  /*1aa6b0*/  LDL.LU R16, [R1+0x364] ;  /* 0x0003640001107983 */ /* 0x000f280000300800 */
[----:B------:R-:W4:Y:S01]  /*1aa6c0*/  LDL.LU.64 R42, [R1+0x40f8] ;  /* 0x0040f800012a7983 */ /* 0x000f220000300a00 */
        /* <DEDUP_REMOVED lines=186> */
[----:B------:R-:W3:Y:S04]  /*1ab270*/  LDL.LU.64 R40, [R1+0x46a8] ;  /* 0x0046a80001287983 */ /* 0x000ee80000300a00 */
[----:B------:R-:W4:Y:S04]  /*1ab280*/  LDL.LU R12, [R1+0x3f0] ;  /* 0x0003f000010c7983 */ /* 0x000f280000300800 */
[----:B------:R-:W3:Y:S04]  /*1ab290*/  LDL.LU.64 R42, [R1+0x4230] ;  /* 0x00423000012a7983 */ /* 0x000ee80000300a00 */
[----:B------:R-:W3:Y:S04]  /*1ab2a0*/  LDL.LU.64 R44, [R1+0x46b0] ;  /* 0x0046b000012c7983 */ /* 0x000ee80000300a00 */
[----:B------:R-:W3:Y:S04]  /*1ab2b0*/  LDL.LU.64 R46, [R1+0x46b8] ;  /* 0x0046b800012e7983 */ /* 0x000ee80000300a00 */
[----:B------:R-:W3:Y:S01]  /*1ab2c0*/  LDL.LU R55, [R1+0x3e0] ;  /* 0x0003e00001377983 */ /* 0x000ee20000300800 */
        /* <DEDUP_REMOVED lines=17> */
[----:B----4-:R-:W-:-:S05]  /*1ab3e0*/  PRMT R26, R12, 0x7770, RZ ;  /* 0x000077700c1a7816 */ /* 0x010fca00000000ff */
[----:B------:R0:W-:Y:S04]  /*1ab3f0*/  @P3 STG.E.U8 desc[UR4][R10.64], R26 ;  /* 0x0000001a0a003986 */ /* 0x0001e8000c101104 */
[----:B0-----:R-:W4:Y:S01]  /*1ab400*/  LDL.LU.64 R10, [R1+0x46c0] ;  /* 0x0046c000010a7983 */ /* 0x001f220000300a00 */
        /* <DEDUP_REMOVED lines=10> */
[----:B--2---:R0:W-:Y:S01]  /*1ab4b0*/  @P2 STG.E.U8 desc[UR4][R14.64], R26 ;  /* 0x0000001a0e002986 */ /* 0x0041e2000c101104 */
[----:B------:R-:W-:Y:S02]  /*1ab4c0*/  LOP3.LUT R28, R28, 0xfffffffb, RZ, 0xc0, !PT ;  /* 0xfffffffb1c1c7812 */ /* 0x000fe400078ec0ff */
[----:B0-----:R-:W-:-:S07]  /*1ab4d0*/  PRMT R26, R12, 0x7772, RZ ;  /* 0x000077720c1a7816 */ /* 0x001fce00000000ff */
[----:B------:R-:W-:Y:S02]  /*1ab4e0*/  @P5 LOP3.LUT R28, R28, 0x4, RZ, 0xfc, !PT ;  /* 0x000000041c1c5812 */ /* 0x000fe400078efcff */
[----:B------:R-:W-:Y:S01]  /*1ab4f0*/  LOP3.LUT P5, RZ, R24, 0x200, RZ, 0xc0, !PT ;  /* 0x0000020018ff7812 */ /* 0x000fe200078ac0ff */
[----:B------:R-:W2:Y:S04]  /*1ab500*/  LDL.LU.64 R14, [R1+0x4258] ;  /* 0x00425800010e7983 */ /* 0x000ea80000300a00 */
[----:B---3--:R0:W-:Y:S04]  /*1ab510*/  @P1 STG.E.U8 desc[UR4][R40.64], R26 ;  /* 0x0000001a28001986 */ /* 0x0081e8000c101104 */
[----:B------:R-:W3:Y:S04]  /*1ab520*/  LDL.LU R48, [R1+0x3f4] ;  /* 0x0003f40001307983 */ /* 0x000ee80000300800 */
[----:B------:R-:W3:Y:S04]  /*1ab530*/  LDL.LU.64 R30, [R1+0x46d8] ;  /* 0x0046d800011e7983 */ /* 0x000ee80000300a00 */
[----:B------:R-:W3:Y:S04]  /*1ab540*/  LDL.LU.64 R32, [R1+0x46e0] ;  /* 0x0046e00001207983 */ /* 0x000ee80000300a00 */
        /* <DEDUP_REMOVED lines=18> */
[----:B----4-:R0:W-:Y:S01]  /*1ab670*/  @P5 STG.E.U8 desc[UR4][R10.64], R26 ;  /* 0x0000001a0a005986 */ /* 0x0101e2000c101104 */
[----:B------:R-:W-:-:S03]  /*1ab680*/  LOP3.LUT P5, RZ, R28, 0x1, RZ, 0xc0, !PT ;  /* 0x000000011cff7812 */ /* 0x000fc600078ac0ff */
[----:B0-----:R-:W4:Y:S04]  /*1ab690*/  LDL.LU.64 R10, [R1+0x4720] ;  /* 0x00472000010a7983 */ /* 0x001f280000300a00 */
[----:B------:R-:W4:Y:S01]  /*1ab6a0*/  LDL.LU.64 R28, [R1+0x46d0] ;  /* 0x0046d000011c7983 */ /* 0x000f220000300a00 */
[----:B------:R-:W-:-:S05]  /*1ab6b0*/  PRMT R26, R55, 0x7773, RZ ;  /* 0x00007773371a7816 */ /* 0x000fca00000000ff */
[----:B--2---:R3:W-:Y:S01]  /*1ab6c0*/  @P5 STG.E.U8 desc[UR4][R14.64], R26 ;  /* 0x0000001a0e005986 */ /* 0x0047e2000c101104 */
[----:B------:R-:W-:Y:S02]  /*1ab6d0*/  LOP3.LUT P5, RZ, R25, 0x80000000, RZ, 0xc0, !PT ;  /* 0x8000000019ff7812 */ /* 0x000fe400078ac0ff */
[----:B---3--:R-:W-:Y:S02]  /*1ab6e0*/  PRMT R26, R48, 0x7770, RZ ;  /* 0x00007770301a7816 */ /* 0x008fe400000000ff */
[C---:B------:R-:W-:Y:S02]  /*1ab6f0*/  LOP3.LUT P6, RZ, R24.reuse, 0x40000, RZ, 0xc0, !PT ;  /* 0x0004000018ff7812 */ /* 0x040fe400078cc0ff */
[C---:B------:R-:W-:Y:S02]  /*1ab700*/  LOP3.LUT P4, RZ, R24.reuse, 0x80000, RZ, 0xc0, !PT ;  /* 0x0008000018ff7812 */ /* 0x040fe4000788c0ff */
[C---:B------:R-:W-:Y:S02]  /*1ab710*/  LOP3.LUT P3, RZ, R24.reuse, 0x100000, RZ, 0xc0, !PT ;  /* 0x0010000018ff7812 */ /* 0x040fe4000786c0ff */
[----:B------:R-:W-:-:S02]  /*1ab720*/  LOP3.LUT P2, RZ, R24, 0x200000, RZ, 0xc0, !PT ;  /* 0x0020000018ff7812 */ /* 0x000fc4000784c0ff */
[C---:B------:R-:W-:Y:S02]  /*1ab730*/  LOP3.LUT P1, RZ, R24.reuse, 0x400000, RZ, 0xc0, !PT ;  /* 0x0040000018ff7812 */ /* 0x040fe4000782c0ff */
[----:B------:R-:W-:Y:S01]  /*1ab740*/  LOP3.LUT P0, RZ, R24, 0x800000, RZ, 0xc0, !PT ;  /* 0x0080000018ff7812 */ /* 0x000fe2000780c0ff */
[----:B------:R-:W2:Y:S04]  /*1ab750*/  LDL.LU.64 R14, [R1+0x6958] ;  /* 0x00695800010e7983 */ /* 0x000ea80000300a00 */
        /* <DEDUP_REMOVED lines=25> */
[----:B------:R0:W-:Y:S04]  /*1ab8f0*/  @P0 STG.E.U8 desc[UR4][R10.64], R26 ;  /* 0x0000001a0a000986 */ /* 0x0001e8000c101104 */
[----:B0-----:R-:W4:Y:S04]  /*1ab900*/  LDL.LU.64 R10, [R1+0x4738] ;  /* 0x00473800010a7983 */ /* 0x001f280000300a00 */
[----:B------:R-:W2:Y:S04]  /*1ab910*/  LDL.LU.64 R40, [R1+0x4740] ;  /* 0x0047400001287983 */ /* 0x000ea80000300a00 */
[----:B------:R-:W2:Y:S04]  /*1ab920*/  LDL.LU.64 R42, [R1+0x4748] ;  /* 0x00474800012a7983 */ /* 0x000ea80000300a00 */
[----:B------:R-:W4:Y:S01]  /*1ab930*/  LDL.LU R12, [R1+0x3e8] ;  /* 0x0003e800010c7983 */ /* 0x000f220000300800 */
[----:B------:R-:W-:-:S02]  /*1ab940*/  LOP3.LUT P5, RZ, R23, 0x10, RZ, 0xc0, !PT ;  /* 0x0000001017ff7812 */ /* 0x000fc400078ac0ff */
[----:B------:R-:W-:Y:S01]  /*1ab950*/  LOP3.LUT R25, R25, 0xfff7ffff, RZ, 0xc0, !PT ;  /* 0xfff7ffff19197812 */ /* 0x000fe200078ec0ff */
[----:B------:R-:W2:Y:S01]  /*1ab960*/  LDL.LU.64 R46, [R1+0x4308] ;  /* 0x00430800012e7983 */ /* 0x000ea20000300a00 */
[----:B------:R-:W-:-:S03]  /*1ab970*/  LOP3.LUT P3, RZ, R24, 0x1000000, RZ, 0xc0, !PT ;  /* 0x0100000018ff7812 */ /* 0x000fc6000786c0ff */
[----:B------:R-:W2:Y:S06]  /*1ab980*/  LDL.LU R55, [R1+0x3fc] ;  /* 0x0003fc0001377983 */ /* 0x000eac0000300800 */
        /* <DEDUP_REMOVED lines=27> */
[----:B------:R-:W2:Y:S04]  /*1abb40*/  LDL.LU.64 R48, [R1+0x4768] ;  /* 0x0047680001307983 */ /* 0x000ea80000300a00 */
[----:B---3--:R4:W-:Y:S02]  /*1abb50*/  @P3 STG.E.U8 desc[UR4][R44.64], R24 ;  /* 0x000000182c003986 */ /* 0x0089e4000c101104 */
[----:B----4-:R-:W-:-:S05]  /*1abb60*/  PRMT R24, R12, 0x7770, RZ ;  /* 0x000077700c187816 */ /* 0x010fca00000000ff */
[----:B------:R0:W-:Y:S04]  /*1abb70*/  @P2 STG.E.U8 desc[UR4][R10.64], R24 ;  /* 0x000000180a002986 */ /* 0x0001e8000c101104 */
[----:B0-----:R-:W3:Y:S04]  /*1abb80*/  LDL.LU.64 R10, [R1+0x4778] ;  /* 0x00477800010a7983 */ /* 0x001ee80000300a00 */
[----:B------:R-:W4:Y:S04]  /*1abb90*/  LDL.LU.64 R26, [R1+0x4788] ;  /* 0x00478800011a7983 */ /* 0x000f280000300a00 */
[----:B------:R-:W4:Y:S04]  /*1abba0*/  LDL.LU R44, [R1+0x3ec] ;  /* 0x0003ec00012c7983 */ /* 0x000f280000300800 */
[----:B------:R-:W4:Y:S04]  /*1abbb0*/  LDL.LU.64 R28, [R1+0x4338] ;  /* 0x00433800011c7983 */ /* 0x000f280000300a00 */
[----:B------:R-:W4:Y:S04]  /*1abbc0*/  LDL.LU.64 R30, [R1+0x4790] ;  /* 0x00479000011e7983 */ /* 0x000f280000300a00 */
[----:B------:R-:W4:Y:S04]  /*1abbd0*/  LDL.LU.64 R32, [R1+0x47a8] ;  /* 0x0047a80001207983 */ /* 0x000f280000300a00 */
[----:B------:R-:W4:Y:S04]  /*1abbe0*/  LDL.LU R45, [R1+0x3d0] ;  /* 0x0003d000012d7983 */ /* 0x000f280000300800 */
[----:B------:R-:W4:Y:S01]  /*1abbf0*/  LDL.LU.64 R34, [R1+0x47b8] ;  /* 0x0047b80001227983 */ /* 0x000f220000300a00 */
[----:B------:R-:W-:-:S03]  /*1abc00*/  PRMT R24, R12, 0x7771, RZ ;  /* 0x000077710c187816 */ /* 0x000fc600000000ff */
[----:B------:R-:W4:Y:S04]  /*1abc10*/  LDL.LU.64 R36, [R1+0x4360] ;  /* 0x0043600001247983 */ /* 0x000f280000300a00 */
[----:B------:R-:W4:Y:S04]  /*1abc20*/  LDL.LU.64 R38, [R1+0x47d0] ;  /* 0x0047d00001267983 */ /* 0x000f280000300a00 */
[----:B--2---:R0:W-:Y:S02]  /*1abc30*/  @P1 STG.E.U8 desc[UR4][R40.64], R24 ;  /* 0x0000001828001986 */ /* 0x0041e4000c101104 */
[----:B0-----:R-:W-:-:S02]  /*1abc40*/  PRMT R24, R12, 0x7772, RZ ;  /* 0x000077720c187816 */ /* 0x001fc400000000ff */
[----:B------:R-:W2:Y:S04]  /*1abc50*/  LDL.LU.64 R40, [R1+0x47d8] ;  /* 0x0047d80001287983 */ /* 0x000ea80000300a00 */
[----:B------:R0:W-:Y:S02]  /*1abc60*/  @P0 STG.E.U8 desc[UR4][R42.64], R24 ;  /* 0x000000182a000986 */ /* 0x0001e4000c101104 */
[----:B0-----:R-:W-:Y:S02]  /*1abc70*/  PRMT R24, R12, 0x7773, RZ ;  /* 0x000077730c187816 */ /* 0x001fe400000000ff */
[----:B------:R-:W2:Y:S04]  /*1abc80*/  LDL.LU R12, [R1+0x3c0] ;  /* 0x0003c000010c7983 */ /* 0x000ea80000300800 */
[----:B------:R0:W-:Y:S01]  /*1abc90*/  @P5 STG.E.U8 desc[UR4][R46.64], R24 ;  /* 0x000000182e005986 */ /* 0x0001e2000c101104 */
[----:B------:R-:W-:-:S03]  /*1abca0*/  LOP3.LUT P5, RZ, R25, 0x4000000, RZ, 0xc0, !PT ;  /* 0x0400000019ff7812 */ /* 0x000fc600078ac0ff */
[----:B------:R-:W2:Y:S01]  /*1abcb0*/  LDL.LU.64 R42, [R1+0x47e0] ;  /* 0x0047e000012a7983 */ /* 0x000ea20000300a00 */
[----:B0-----:R-:W-:-:S03]  /*1abcc0*/  PRMT R24, R55, 0x7770, RZ ;  /* 0x0000777037187816 */ /* 0x001fc600000000ff */
[----:B------:R-:W2:Y:S06]  /*1abcd0*/  LDL.LU.64 R46, [R1+0x4390] ;  /* 0x00439000012e7983 */ /* 0x000eac0000300a00 */
        /* <DEDUP_REMOVED lines=47> */
[----:B------:R-:W4:Y:S01]  /*1abfd0*/  LDL.LU R46, [R1+0x3d4] ;  /* 0x0003d400012e7983 */ /* 0x000f220000300800 */
[----:B------:R-:W-:-:S02]  /*1abfe0*/  LOP3.LUT P5, RZ, R23, 0x800000, RZ, 0xc0, !PT ;  /* 0x0080000017ff7812 */ /* 0x000fc400078ac0ff */
[----:B------:R-:W-:Y:S01]  /*1abff0*/  LOP3.LUT P3, RZ, R23, 0x800, RZ, 0xc0, !PT ;  /* 0x0000080017ff7812 */ /* 0x000fe2000786c0ff */
[----:B------:R-:W4:Y:S01]  /*1ac000*/  LDL.LU.64 R44, [R1+0x43e8] ;  /* 0x0043e800012c7983 */ /* 0x000f220000300a00 */
[----:B------:R-:W-:Y:S02]  /*1ac010*/  LOP3.LUT R25, R25, 0xfffff7ff, RZ, 0xc0, !PT ;  /* 0xfffff7ff19197812 */ /* 0x000fe400078ec0ff */
[----:B------:R-:W-:Y:S01]  /*1ac020*/  PRMT R24, R12, 0x7772, RZ ;  /* 0x000077720c187816 */ /* 0x000fe200000000ff */
[----:B------:R-:W4:Y:S01]  /*1ac030*/  LDL.LU R55, [R1+0x3c4] ;  /* 0x0003c40001377983 */ /* 0x000f220000300800 */
[----:B------:R-:W-:-:S05]  /*1ac040*/  LOP3.LUT P2, RZ, R23, 0x1000, RZ, 0xc0, !PT ;  /* 0x0000100017ff7812 */ /* 0x000fca000784c0ff */
        /* <DEDUP_REMOVED lines=25> */
[----:B---3--:R0:W-:Y:S04]  /*1ac1e0*/  @P3 STG.E.U8 desc[UR4][R48.64], R24 ;  /* 0x0000001830003986 */ /* 0x0081e8000c101104 */
[----:B0-----:R-:W3:Y:S01]  /*1ac1f0*/  LDL.LU.64 R48, [R1+0x4868] ;  /* 0x0048680001307983 */ /* 0x001ee20000300a00 */
[----:B------:R-:W-:-:S05]  /*1ac200*/  PRMT R24, R12, 0x7773, RZ ;  /* 0x000077730c187816 */ /* 0x000fca00000000ff */
[----:B--2---:R0:W-:Y:S02]  /*1ac210*/  @P2 STG.E.U8 desc[UR4][R10.64], R24 ;  /* 0x000000180a002986 */ /* 0x0041e4000c101104 */
[----:B0-----:R-:W-:Y:S02]  /*1ac220*/  IMAD.MOV.U32 R11, RZ, RZ, R13 ;  /* 0x000000ffff0b7224 */ /* 0x001fe400078e000d */
[----:B------:R-:W2:Y:S04]  /*1ac230*/  LDL.LU.64 R12, [R1+0x4870] ;  /* 0x00487000010c7983 */ /* 0x000ea80000300a00 */
[----:B------:R-:W2:Y:S04]  /*1ac240*/  LDL.LU.64 R26, [R1+0x4878] ;  /* 0x00487800011a7983 */ /* 0x000ea80000300a00 */
[----:B------:R-:W2:Y:S04]  /*1ac250*/  LDL.LU.64 R28, [R1+0x4410] ;  /* 0x00441000011c7983 */ /* 0x000ea80000300a00 */
[----:B------:R-:W2:Y:S04]  /*1ac260*/  LDL.LU R47, [R1+0x3d8] ;  /* 0x0003d800012f7983 */ /* 0x000ea80000300800 */
[----:B------:R-:W2:Y:S04]  /*1ac270*/  LDL.LU.64 R30, [R1+0x4898] ;  /* 0x00489800011e7983 */ /* 0x000ea80000300a00 */
[----:B------:R-:W2:Y:S04]  /*1ac280*/  LDL.LU.64 R32, [R1+0x48a8] ;  /* 0x0048a80001207983 */ /* 0x000ea80000300a00 */
[----:B------:R-:W2:Y:S01]  /*1ac290*/  LDL.LU.64 R34, [R1+0x48b8] ;  /* 0x0048b80001227983 */ /* 0x000ea20000300a00 */
[----:B----4-:R-:W-:-:S03]  /*1ac2a0*/  PRMT R24, R46, 0x7770, RZ ;  /* 0x000077702e187816 */ /* 0x010fc600000000ff */
[----:B------:R-:W4:Y:S04]  /*1ac2b0*/  LDL.LU.64 R36, [R1+0x4440] ;  /* 0x0044400001247983 */ /* 0x000f280000300a00 */
[----:B------:R-:W4:Y:S04]  /*1ac2c0*/  LDL.LU R10, [R1+0x3c8] ;  /* 0x0003c800010a7983 */ /* 0x000f280000300800 */
[----:B------:R0:W-:Y:S02]  /*1ac2d0*/  @P1 STG.E.U8 desc[UR4][R38.64], R24 ;  /* 0x0000001826001986 */ /* 0x0001e4000c101104 */
[----:B0-----:R-:W-:-:S02]  /*1ac2e0*/  PRMT R24, R46, 0x7771, RZ ;  /* 0x000077712e187816 */ /* 0x001fc400000000ff */
[----:B------:R-:W4:Y:S04]  /*1ac2f0*/  LDL.LU.64 R38, [R1+0x48d0] ;  /* 0x0048d00001267983 */ /* 0x000f280000300a00 */
[----:B------:R0:W-:Y:S02]  /*1ac300*/  @P0 STG.E.U8 desc[UR4][R40.64], R24 ;  /* 0x0000001828000986 */ /* 0x0001e4000c101104 */
[----:B0-----:R-:W-:Y:S02]  /*1ac310*/  PRMT R24, R46, 0x7772, RZ ;  /* 0x000077722e187816 */ /* 0x001fe400000000ff */
        /* <DEDUP_REMOVED lines=8> */
[----:B------:R-:W4:Y:S04]  /*1ac3a0*/  LDL.LU.64 R44, [R1+0x4460] ;  /* 0x00446000012c7983 */ /* 0x000f280000300a00 */
[----:B------:R-:W4:Y:S01]  /*1ac3b0*/  LDL.LU R46, [R1+0x3dc] ;  /* 0x0003dc00012e7983 */ /* 0x000f220000300800 */
[C---:B------:R-:W-:Y:S02]  /*1ac3c0*/  LOP3.LUT P6, RZ, R23.reuse, 0x1000000, RZ, 0xc0, !PT ;  /* 0x0100000017ff7812 */ /* 0x040fe400078cc0ff */
[----:B------:R-:W-:-:S02]  /*1ac3d0*/  LOP3.LUT P4, RZ, R23, 0x2000000, RZ, 0xc0, !PT ;  /* 0x0200000017ff7812 */ /* 0x000fc4000788c0ff */
[C---:B------:R-:W-:Y:S02]  /*1ac3e0*/  LOP3.LUT P3, RZ, R23.reuse, 0x4000000, RZ, 0xc0, !PT ;  /* 0x0400000017ff7812 */ /* 0x040fe4000786c0ff */
[----:B------:R-:W-:Y:S01]  /*1ac3f0*/  LOP3.LUT P2, RZ, R23, 0x8000000, RZ, 0xc0, !PT ;  /* 0x0800000017ff7812 */ /* 0x000fe2000784c0ff */
[----:B---3--:R0:W-:Y:S01]  /*1ac400*/  @P5 STG.E.U8 desc[UR4][R48.64], R24 ;  /* 0x0000001830005986 */ /* 0x0081e2000c101104 */
[----:B------:R-:W-:Y:S02]  /*1ac410*/  LOP3.LUT P5, RZ, R25, 0x10000, RZ, 0xc0, !PT ;  /* 0x0001000019ff7812 */ /* 0x000fe400078ac0ff */
[----:B0-----:R-:W-:Y:S01]  /*1ac420*/  PRMT R24, R55, 0x7771, RZ ;  /* 0x0000777137187816 */ /* 0x001fe200000000ff */
[----:B------:R-:W3:Y:S10]  /*1ac430*/  LDL.LU.64 R48, [R1+0x4900] ;  /* 0x0049000001307983 */ /* 0x000ef40000300a00 */
[----:B--2---:R0:W-:Y:S01]  /*1ac440*/  @P5 STG.E.U8 desc[UR4][R12.64], R24 ;  /* 0x000000180c005986 */ /* 0x0041e2000c101104 */
[----:B------:R-:W-:-:S02]  /*1ac450*/  LOP3.LUT P5, RZ, R25, 0x8000, RZ, 0xc0, !PT ;  /* 0x0000800019ff7812 */ /* 0x000fc400078ac0ff */
        /* <DEDUP_REMOVED lines=16> */
[----:B----4-:R0:W-:Y:S02]  /*1ac560*/  @P6 STG.E.U8 desc[UR4][R36.64], R24 ;  /* 0x0000001824006986 */ /* 0x0101e4000c101104 */
[----:B0-----:R-:W-:-:S05]  /*1ac570*/  PRMT R24, R10, 0x7770, RZ ;  /* 0x000077700a187816 */ /* 0x001fca00000000ff */
[----:B------:R0:W-:Y:S02]  /*1ac580*/  @P4 STG.E.U8 desc[UR4][R38.64], R24 ;  /* 0x0000001826004986 */ /* 0x0001e4000c101104 */
[----:B0-----:R-:W-:-:S05]  /*1ac590*/  PRMT R24, R10, 0x7771, RZ ;  /* 0x000077710a187816 */ /* 0x001fca00000000ff */
[----:B------:R0:W-:Y:S01]  /*1ac5a0*/  @P3 STG.E.U8 desc[UR4][R40.64], R24 ;  /* 0x0000001828003986 */ /* 0x0001e2000c101104 */
[----:B------:R-:W-:Y:S01]  /*1ac5b0*/  IMAD.MOV.U32 R47, RZ, RZ, R11 ;  /* 0x000000ffff2f7224 */ /* 0x000fe200078e000b */
[----:B0-----:R-:W-:-:S05]  /*1ac5c0*/  PRMT R24, R10, 0x7772, RZ ;  /* 0x000077720a187816 */ /* 0x001fca00000000ff */
[----:B------:R0:W-:Y:S02]  /*1ac5d0*/  @P2 STG.E.U8 desc[UR4][R42.64], R24 ;  /* 0x000000182a002986 */ /* 0x0001e4000c101104 */
[----:B0-----:R-:W-:Y:S02]  /*1ac5e0*/  PRMT R24, R10, 0x7773, RZ ;  /* 0x000077730a187816 */ /* 0x001fe400000000ff */
[----:B------:R-:W4:Y:S01]  /*1ac5f0*/  LDL.LU.64 R10, [R1+0x4908] ;  /* 0x00490800010a7983 */ /* 0x000f220000300a00 */
[C---:B------:R-:W-:Y:S02]  /*1ac600*/  LOP3.LUT P1, RZ, R23.reuse, 0x10000000, RZ, 0xc0, !PT ;  /* 0x1000000017ff7812 */ /* 0x040fe4000782c0ff */
[----:B------:R-:W-:Y:S01]  /*1ac610*/  LOP3.LUT P0, RZ, R23, 0x20000000, RZ, 0xc0, !PT ;  /* 0x2000000017ff7812 */ /* 0x000fe2000780c0ff */
[----:B------:R-:W2:Y:S10]  /*1ac620*/  LDL.LU.64 R38, [R1+0x4920] ;  /* 0x0049200001267983 */ /* 0x000eb40000300a00 */
[----:B------:R0:W-:Y:S02]  /*1ac630*/  @P1 STG.E.U8 desc[UR4][R44.64], R24 ;  /* 0x000000182c001986 */ /* 0x0001e4000c101104 */
[----:B0-----:R-:W-:-:S02]  /*1ac640*/  PRMT R24, R46, 0x7770, RZ ;  /* 0x000077702e187816 */ /* 0x001fc400000000ff */
[----:B------:R-:W-:-:S03]  /*1ac650*/  LOP3.LUT P3, RZ, R23, 0x40000000, RZ, 0xc0, !PT ;  /* 0x4000000017ff7812 */ /* 0x000fc6000786c0ff */
[----:B---3--:R0:W-:Y:S04]  /*1ac660*/  @P0 STG.E.U8 desc[UR4][R48.64], R24 ;  /* 0x0000001830000986 */ /* 0x0081e8000c101104 */
[----:B0-----:R-:W3:Y:S04]  /*1ac670*/  LDL.LU.64 R48, [R1+0x4490] ;  /* 0x0044900001307983 */ /* 0x001ee80000300a00 */
[----:B------:R-:W3:Y:S04]  /*1ac680*/  LDL.LU.64 R40, [R1+0x4938] ;  /* 0x0049380001287983 */ /* 0x000ee80000300a00 */
[----:B------:R-:W3:Y:S04]  /*1ac690*/  LDL.LU.64 R42, [R1+0x4940] ;  /* 0x00494000012a7983 */ /* 0x000ee80000300a00 */
[----:B------:R-:W3:Y:S01]  /*1ac6a0*/  LDL.LU.64 R44, [R1+0x4950] ;  /* 0x00495000012c7983 */ /* 0x000ee20000300a00 */
[----:B------:R-:W-:-:S02]  /*1ac6b0*/  PRMT R24, R46, 0x7771, RZ ;  /* 0x000077712e187816 */ /* 0x000fc400000000ff */
[----:B------:R-:W-:-:S03]  /*1ac6c0*/  LOP3.LUT P5, RZ, R22, 0x400, RZ, 0xc0, !PT ;  /* 0x0000040016ff7812 */ /* 0x000fc600078ac0ff */
[----:B----4-:R0:W-:Y:S04]  /*1ac6d0*/  @P3 STG.E.U8 desc[UR4][R10.64], R24 ;  /* 0x000000180a003986 */ /* 0x0101e8000c101104 */
[----:B0-----:R-:W4:Y:S01]  /*1ac6e0*/  LDL.LU.64 R10, [R1+0x44b8] ;  /* 0x0044b800010a7983 */ /* 0x001f220000300a00 */
[----:B------:R-:W-:-:S03]  /*1ac6f0*/  LOP3.LUT R25, R25, 0xfffffff7, RZ, 0xc0, !PT ;  /* 0xfffffff719197812 */ /* 0x000fc600078ec0ff */
[----:B------:R-:W4:Y:S04]  /*1ac700*/  LDL.LU R55, [R1+0x430] ;  /* 0x0004300001377983 */ /* 0x000f280000300800 */
[----:B------:R-:W4:Y:S04]  /*1ac710*/  LDL.LU.64 R26, [R1+0x4968] ;  /* 0x00496800011a7983 */ /* 0x000f280000300a00 */
[----:B------:R-:W4:Y:S01]  /*1ac720*/  LDL.LU.64 R28, [R1+0x4978] ;  /* 0x00497800011c7983 */ /* 0x000f220000300a00 */
[----:B------:R-:W-:Y:S02]  /*1ac730*/  @P5 LOP3.LUT R25, R25, 0x8, RZ, 0xfc, !PT ;  /* 0x0000000819195812 */ /* 0x000fe400078efcff */
[----:B------:R-:W-:Y:S01]  /*1ac740*/  LOP3.LUT P5, RZ, R22, 0x200, RZ, 0xc0, !PT ;  /* 0x0000020016ff7812 */ /* 0x000fe200078ac0ff */
[----:B------:R-:W4:Y:S01]  /*1ac750*/  LDL.LU.64 R30, [R1+0x4988] ;  /* 0x00498800011e7983 */ /* 0x000f220000300a00 */
[----:B------:R-:W-:-:S02]  /*1ac760*/  LOP3.LUT P2, RZ, R23, 0x80000000, RZ, 0xc0, !PT ;  /* 0x8000000017ff7812 */ /* 0x000fc4000784c0ff */
[----:B------:R-:W-:Y:S02]  /*1ac770*/  LOP3.LUT R25, R25, 0xffffffef, RZ, 0xc0, !PT ;  /* 0xffffffef19197812 */ /* 0x000fe400078ec0ff */
[----:B------:R-:W-:Y:S02]  /*1ac780*/  LOP3.LUT P1, RZ, R22, 0x1, RZ, 0xc0, !PT ;  /* 0x0000000116ff7812 */ /* 0x000fe4000782c0ff */
[----:B------:R-:W-:Y:S01]  /*1ac790*/  PRMT R24, R46, 0x7772, RZ ;  /* 0x000077722e187816 */ /* 0x000fe200000000ff */
[----:B------:R-:W4:Y:S04]  /*1ac7a0*/  LDL.LU.64 R32, [R1+0x44e8] ;  /* 0x0044e80001207983 */ /* 0x000f280000300a00 */
        /* <DEDUP_REMOVED lines=12> */
[----:B--2---:R0:W-:Y:S10]  /*1ac870*/  @P2 STG.E.U8 desc[UR4][R38.64], R24 ;  /* 0x0000001826002986 */ /* 0x0041f4000c101104 */
[----:B------:R-:W-:-:S02]  /*1ac880*/  @P5 LOP3.LUT R25, R25, 0x100, RZ, 0xfc, !PT ;  /* 0x0000010019195812 */ /* 0x000fc400078efcff */
[----:B------:R-:W-:Y:S02]  /*1ac890*/  LOP3.LUT P5, RZ, R22, 0x10, RZ, 0xc0, !PT ;  /* 0x0000001016ff7812 */ /* 0x000fe400078ac0ff */
[----:B0-----:R-:W-:Y:S02]  /*1ac8a0*/  PRMT R24, R46, 0x7773, RZ ;  /* 0x000077732e187816 */ /* 0x001fe400000000ff */
[----:B------:R-:W-:Y:S02]  /*1ac8b0*/  LOP3.LUT R25, R25, 0xfffffdff, RZ, 0xc0, !PT ;  /* 0xfffffdff19197812 */ /* 0x000fe400078ec0ff */
[----:B------:R-:W-:-:S07]  /*1ac8c0*/  LOP3.LUT P0, RZ, R22, 0x2, RZ, 0xc0, !PT ;  /* 0x0000000216ff7812 */ /* 0x000fce000780c0ff */
[----:B------:R-:W-:Y:S02]  /*1ac8d0*/  @P5 LOP3.LUT R25, R25, 0x200, RZ, 0xfc, !PT ;  /* 0x0000020019195812 */ /* 0x000fe400078efcff */
[----:B------:R-:W-:Y:S02]  /*1ac8e0*/  LOP3.LUT P5, RZ, R22, 0x8, RZ, 0xc0, !PT ;  /* 0x0000000816ff7812 */ /* 0x000fe400078ac0ff */
[----:B------:R-:W-:-:S11]  /*1ac8f0*/  LOP3.LUT R25, R25, 0xfffffbff, RZ, 0xc0, !PT ;  /* 0xfffffbff19197812 */ /* 0x000fd600078ec0ff */
[----:B------:R-:W-:Y:S02]  /*1ac900*/  @P5 LOP3.LUT R25, R25, 0x400, RZ, 0xfc, !PT ;  /* 0x0000040019195812 */ /* 0x000fe400078efcff */
[----:B------:R-:W-:Y:S01]  /*1ac910*/  LOP3.LUT P5, RZ, R22, 0x4, RZ, 0xc0, !PT ;  /* 0x0000000416ff7812 */ /* 0x000fe200078ac0ff */
[----:B---3--:R0:W-:Y:S04]  /*1ac920*/  @P1 STG.E.U8 desc[UR4][R48.64], R24 ;  /* 0x0000001830001986 */ /* 0x0081e8000c101104 */
[----:B0-----:R-:W2:Y:S04]  /*1ac930*/  LDL.LU R48, [R1+0x420] ;  /* 0x0004200001307983 */ /* 0x001ea80000300800 */
[----:B------:R-:W3:Y:S01]  /*1ac940*/  LDL.LU.64 R34, [R1+0x4998] ;  /* 0x0049980001227983 */ /* 0x000ee20000300a00 */
[----:B------:R-:W-:-:S03]  /*1ac950*/  PRMT R24, R47, 0x7770, RZ ;  /* 0x000077702f187816 */ /* 0x000fc600000000ff */
[----:B------:R-:W3:Y:S04]  /*1ac960*/  LDL.LU.64 R36, [R1+0x49a0] ;  /* 0x0049a00001247983 */ /* 0x000ee80000300a00 */
[----:B------:R-:W3:Y:S04]  /*1ac970*/  LDL.LU R49, [R1+0x434] ;  /* 0x0004340001317983 */ /* 0x000ee80000300800 */
[----:B------:R0:W-:Y:S04]  /*1ac980*/  @P0 STG.E.U8 desc[UR4][R40.64], R24 ;  /* 0x0000001828000986 */ /* 0x0001e8000c101104 */
[----:B------:R-:W3:Y:S01]  /*1ac990*/  LDL.LU.64 R38, [R1+0x49a8] ;  /* 0x0049a80001267983 */ /* 0x000ee20000300a00 */
[----:B0-----:R-:W-:-:S03]  /*1ac9a0*/  PRMT R24, R47, 0x7771, RZ ;  /* 0x000077712f187816 */ /* 0x001fc600000000ff */
[----:B------:R-:W3:Y:S04]  /*1ac9b0*/  LDL.LU.64 R40, [R1+0x4510] ;  /* 0x0045100001287983 */ /* 0x000ee80000300a00 */
[----:B------:R0:W-:Y:S01]  /*1ac9c0*/  @P5 STG.E.U8 desc[UR4][R42.64], R24 ;  /* 0x000000182a005986 */ /* 0x0001e2000c101104 */
[----:B------:R-:W-:Y:S02]  /*1ac9d0*/  LOP3.LUT P5, RZ, R25, 0x400, RZ, 0xc0, !PT ;  /* 0x0000040019ff7812 */ /* 0x000fe400078ac0ff */
[----:B0-----:R-:W-:Y:S01]  /*1ac9e0*/  PRMT R24, R47, 0x7772, RZ ;  /* 0x000077722f187816 */ /* 0x001fe200000000ff */
[----:B------:R-:W3:Y:S10]  /*1ac9f0*/  LDL.LU.64 R42, [R1+0x49b0] ;  /* 0x0049b000012a7983 */ /* 0x000ef40000300a00 */
[----:B------:R0:W-:Y:S01]  /*1aca00*/  @P5 STG.E.U8 desc[UR4][R44.64], R24 ;  /* 0x000000182c005986 */ /* 0x0001e2000c101104 */
[----:B------:R-:W-:-:S03]  /*1aca10*/  LOP3.LUT P5, RZ, R25, 0x200, RZ, 0xc0, !PT ;  /* 0x0000020019ff7812 */ /* 0x000fc600078ac0ff */
[----:B0-----:R-:W3:Y:S01]  /*1aca20*/  LDL.LU.64 R44, [R1+0x49b8] ;  /* 0x0049b800012c7983 */ /* 0x001ee20000300a00 */
[----:B------:R-:W-:-:S03]  /*1aca30*/  IMAD.MOV.U32 R24, RZ, RZ, R47 ;  /* 0x000000ffff187224 */ /* 0x000fc600078e002f */
[----:B------:R-:W3:Y:S02]  /*1aca40*/  LDL.LU.64 R46, [R1+0x49c0] ;  /* 0x0049c000012e7983 */ /* 0x000ee40000300a00 */
[----:B------:R-:W-:-:S05]  /*1aca50*/  PRMT R24, R24, 0x7773, RZ ;  /* 0x0000777318187816 */ /* 0x000fca00000000ff */
[----:B----4-:R0:W-:Y:S04]  /*1aca60*/  @P5 STG.E.U8 desc[UR4][R10.64], R24 ;  /* 0x000000180a005986 */ /* 0x0101e8000c101104 */
[----:B0-----:R-:W4:Y:S01]  /*1aca70*/  LDL.LU.64 R10, [R1+0x4540] ;  /* 0x00454000010a7983 */ /* 0x001f220000300a00 */
        /* <DEDUP_REMOVED lines=15> */
[C---:B------:R-:W-:Y:S02]  /*1acb70*/  LOP3.LUT P3, RZ, R22.reuse, 0x2000, RZ, 0xc0, !PT ;  /* 0x0000200016ff7812 */ /* 0x040fe4000786c0ff */
[C---:B------:R-:W-:Y:S02]  /*1acb80*/  LOP3.LUT P2, RZ, R22.reuse, 0x4000, RZ, 0xc0, !PT ;  /* 0x0000400016ff7812 */ /* 0x040fe4000784c0ff */
[----:B------:R-:W-:-:S02]  /*1acb90*/  LOP3.LUT P1, RZ, R22, 0x8000, RZ, 0xc0, !PT ;  /* 0x0000800016ff7812 */ /* 0x000fc4000782c0ff */
[----:B------:R-:W-:Y:S02]  /*1acba0*/  LOP3.LUT P0, RZ, R22, 0x10000, RZ, 0xc0, !PT ;  /* 0x0001000016ff7812 */ /* 0x000fe4000780c0ff */
[----:B--2---:R-:W-:-:S05]  /*1acbb0*/  PRMT R24, R48, 0x7770, RZ ;  /* 0x0000777030187816 */ /* 0x004fca00000000ff */
        /* <DEDUP_REMOVED lines=15> */
[----:B----4-:R0:W-:Y:S04]  /*1accb0*/  @P0 STG.E.U8 desc[UR4][R10.64], R24 ;  /* 0x000000180a000986 */ /* 0x0101e8000c101104 */
[----:B0-----:R-:W2:Y:S04]  /*1accc0*/  LDL.LU.64 R10, [R1+0x49d0] ;  /* 0x0049d000010a7983 */ /* 0x001ea80000300a00 */
[----:B------:R-:W3:Y:S04]  /*1accd0*/  LDL.LU.64 R38, [R1+0x49d8] ;  /* 0x0049d80001267983 */ /* 0x000ee80000300a00 */
[----:B------:R-:W4:Y:S04]  /*1acce0*/  LDL.LU.64 R40, [R1+0x49e0] ;  /* 0x0049e00001287983 */ /* 0x000f280000300a00 */
[----:B------:R-:W2:Y:S01]  /*1accf0*/  LDL.LU R42, [R1+0x424] ;  /* 0x00042400012a7983 */ /* 0x000ea20000300800 */
[----:B------:R-:W-:-:S03]  /*1acd00*/  LOP3.LUT P3, RZ, R22, 0x20000, RZ, 0xc0, !PT ;  /* 0x0002000016ff7812 */ /* 0x000fc6000786c0ff */
[----:B------:R-:W4:Y:S04]  /*1acd10*/  LDL.LU.64 R46, [R1+0x4570] ;  /* 0x00457000012e7983 */ /* 0x000f280000300a00 */
[----:B------:R-:W4:Y:S04]  /*1acd20*/  LDL.LU.64 R44, [R1+0x49f0] ;  /* 0x0049f000012c7983 */ /* 0x000f280000300a00 */
        /* <DEDUP_REMOVED lines=17> */
[----:B0-----:R-:W2:Y:S04]  /*1ace40*/  LDL.LU.64 R10, [R1+0x4a00] ;  /* 0x004a0000010a7983 */ /* 0x001ea80000300a00 */
[----:B------:R-:W2:Y:S04]  /*1ace50*/  LDL.LU R24, [R1+0x438] ;  /* 0x0004380001187983 */ /* 0x000ea80000300800 */
[----:B------:R-:W2:Y:S01]  /*1ace60*/  LDL.LU.64 R26, [R1+0x45a0] ;  /* 0x0045a000011a7983 */ /* 0x000ea20000300a00 */
[----:B------:R-:W-:-:S02]  /*1ace70*/  @P5 LOP3.LUT R23, R23, 0x80000000, RZ, 0xfc, !PT ;  /* 0x8000000017175812 */ /* 0x000fc400078efcff */
[----:B------:R-:W-:Y:S01]  /*1ace80*/  LOP3.LUT P5, RZ, R22, 0x1000000, RZ, 0xc0, !PT ;  /* 0x0100000016ff7812 */ /* 0x000fe200078ac0ff */
[----:B------:R-:W2:Y:S04]  /*1ace90*/  LDL.LU.64 R28, [R1+0x4a08] ;  /* 0x004a0800011c7983 */ /* 0x000ea80000300a00 */
[----:B------:R-:W2:Y:S01]  /*1acea0*/  LDL.LU R55, [R1+0x428] ;  /* 0x0004280001377983 */ /* 0x000ea20000300800 */
[----:B------:R-:W-:-:S03]  /*1aceb0*/  LOP3.LUT R25, R25, 0xfffffffe, RZ, 0xc0, !PT ;  /* 0xfffffffe19197812 */ /* 0x000fc600078ec0ff */
[----:B------:R-:W2:Y:S01]  /*1acec0*/  LDL.LU.64 R30, [R1+0x4a10] ;  /* 0x004a1000011e7983 */ /* 0x000ea20000300a00 */
[----:B------:R-:W-:-:S03]  /*1aced0*/  LOP3.LUT P2, RZ, R22, 0x40000, RZ, 0xc0, !PT ;  /* 0x0004000016ff7812 */ /* 0x000fc6000784c0ff */
[----:B------:R-:W2:Y:S01]  /*1acee0*/  LDL.LU.64 R32, [R1+0x4a20] ;  /* 0x004a200001207983 */ /* 0x000ea20000300a00 */
[C---:B------:R-:W-:Y:S02]  /*1acef0*/  LOP3.LUT P1, RZ, R22.reuse, 0x80000, RZ, 0xc0, !PT ;  /* 0x0008000016ff7812 */ /* 0x040fe4000782c0ff */
[C---:B------:R-:W-:Y:S02]  /*1acf00*/  LOP3.LUT P0, RZ, R22.reuse, 0x100000, RZ, 0xc0, !PT ;  /* 0x0010000016ff7812 */ /* 0x040fe4000780c0ff */
[C---:B------:R-:W-:Y:S02]  /*1acf10*/  LOP3.LUT P6, RZ, R22.reuse, 0x40000000, RZ, 0xc0, !PT ;  /* 0x4000000016ff7812 */ /* 0x040fe400078cc0ff */
[C---:B------:R-:W-:Y:S01]  /*1acf20*/  LOP3.LUT P4, RZ, R22.reuse, 0x80000000, RZ, 0xc0, !PT ;  /* 0x8000000016ff7812 */ /* 0x040fe2000788c0ff */
[----:B------:R-:W2:Y:S01]  /*1acf30*/  LDL.LU.64 R34, [R1+0x45c8] ;  /* 0x0045c80001227983 */ /* 0x000ea20000300a00 */
        /* <DEDUP_REMOVED lines=8> */
[----:B------:R-:W-:-:S05]  /*1acfc0*/  PRMT R22, R42, 0x7771, RZ ;  /* 0x000077712a167816 */ /* 0x000fca00000000ff */
[----:B---3--:R0:W-:Y:S02]  /*1acfd0*/  @P2 STG.E.U8 desc[UR4][R38.64], R22 ;  /* 0x0000001626002986 */ /* 0x0081e4000c101104 */
[----:B0-----:R-:W-:-:S05]  /*1acfe0*/  PRMT R22, R42, 0x7772, RZ ;  /* 0x000077722a167816 */ /* 0x001fca00000000ff */
[----:B----4-:R0:W-:Y:S02]  /*1acff0*/  @P1 STG.E.U8 desc[UR4][R40.64], R22 ;  /* 0x0000001628001986 */ /* 0x0101e4000c101104 */
[----:B0-----:R-:W-:-:S05]  /*1ad000*/  PRMT R22, R42, 0x7773, RZ ;  /* 0x000077732a167816 */ /* 0x001fca00000000ff */
[----:B------:R0:W-:Y:S04]  /*1ad010*/  @P0 STG.E.U8 desc[UR4][R46.64], R22 ;  /* 0x000000162e000986 */ /* 0x0001e8000c101104 */
[----:B0-----:R-:W3:Y:S04]  /*1ad020*/  LDL.LU R46, [R1+0x43c] ;  /* 0x00043c00012e7983 */ /* 0x001ee80000300800 */
[----:B------:R-:W4:Y:S04]  /*1ad030*/  LDL.LU.64 R36, [R1+0x4a28] ;  /* 0x004a280001247983 */ /* 0x000f280000300a00 */
[----:B------:R-:W4:Y:S04]  /*1ad040*/  LDL.LU.64 R38, [R1+0x4a30] ;  /* 0x004a300001267983 */ /* 0x000f280000300a00 */
[----:B------:R-:W4:Y:S04]  /*1ad050*/  LDL.LU.64 R40, [R1+0x4a38] ;  /* 0x004a380001287983 */ /* 0x000f280000300a00 */
[----:B------:R-:W4:Y:S04]  /*1ad060*/  LDL.LU.64 R42, [R1+0x45f8] ;  /* 0x0045f800012a7983 */ /* 0x000f280000300a00 */
[----:B------:R-:W4:Y:S01]  /*1ad070*/  LDL.LU R47, [R1+0x42c] ;  /* 0x00042c00012f7983 */ /* 0x000f220000300800 */
[----:B--2---:R-:W-:-:S05]  /*1ad080*/  PRMT R22, R24, 0x7770, RZ ;  /* 0x0000777018167816 */ /* 0x004fca00000000ff */
        /* <DEDUP_REMOVED lines=8> */
[----:B------:R0:W-:Y:S04]  /*1ad110*/  @P5 STG.E.U8 desc[UR4][R10.64], R22 ;  /* 0x000000160a005986 */ /* 0x0001e8000c101104 */
        /* <DEDUP_REMOVED lines=18> */
[----:B---3--:R-:W-:-:S09]  /*1ad240*/  PRMT R22, R46, 0x7770, RZ ;  /* 0x000077702e167816 */ /* 0x008fd200000000ff */
[----:B----4-:R0:W-:Y:S01]  /*1ad250*/  @P5 STG.E.U8 desc[UR4][R36.64], R22 ;  /* 0x0000001624005986 */ /* 0x0101e2000c101104 */
        /* <DEDUP_REMOVED lines=10> */
[----:B--2---:R0:W-:Y:S02]  /*1ad300*/  @P2 STG.E.U8 desc[UR4][R44.64], R22 ;  /* 0x000000162c002986 */ /* 0x0041e4000c101104 */
[----:B0-----:R-:W-:-:S05]  /*1ad310*/  PRMT R22, R47, 0x7771, RZ ;  /* 0x000077712f167816 */ /* 0x001fca00000000ff */
[----:B------:R0:W-:Y:S02]  /*1ad320*/  @P1 STG.E.U8 desc[UR4][R48.64], R22 ;  /* 0x0000001630001986 */ /* 0x0001e4000c101104 */
[----:B0-----:R-:W-:-:S05]  /*1ad330*/  PRMT R22, R47, 0x7772, RZ ;  /* 0x000077722f167816 */ /* 0x001fca00000000ff */
[----:B------:R0:W-:Y:S04]  /*1ad340*/  @P0 STG.E.U8 desc[UR4][R10.64], R22 ;  /* 0x000000160a000986 */ /* 0x0001e8000c101104 */
[----:B0-----:R-:W2:Y:S04]  /*1ad350*/  LDL.LU.64 R10, [R1+0x4620] ;  /* 0x00462000010a7983 */ /* 0x001ea80000300a00 */
[----:B------:R-:W3:Y:S04]  /*1ad360*/  LDL.LU.64 R38, [R1+0x4a60] ;  /* 0x004a600001267983 */ /* 0x000ee80000300a00 */
[----:B------:R-:W4:Y:S04]  /*1ad370*/  LDL.LU.64 R40, [R1+0x4a68] ;  /* 0x004a680001287983 */ /* 0x000f280000300a00 */
[----:B------:R-:W4:Y:S04]  /*1ad380*/  LDL.LU.64 R42, [R1+0x4a78] ;  /* 0x004a7800012a7983 */ /* 0x000f280000300a00 */
[----:B------:R-:W3:Y:S04]  /*1ad390*/  LDL.LU R49, [R1+0x410] ;  /* 0x0004100001317983 */ /* 0x000ee80000300800 */
[----:B------:R-:W4:Y:S04]  /*1ad3a0*/  LDL.LU.64 R44, [R1+0x4650] ;  /* 0x00465000012c7983 */ /* 0x000f280000300a00 */
[----:B------:R-:W4:Y:S01]  /*1ad3b0*/  LDL.LU R27, [R1+0x400] ;  /* 0x00040000011b7983 */ /* 0x000f220000300800 */
[----:B------:R-:W-:-:S02]  /*1ad3c0*/  PRMT R22, R47, 0x7773, RZ ;  /* 0x000077732f167816 */ /* 0x000fc400000000ff */
[C---:B------:R-:W-:Y:S01]  /*1ad3d0*/  LOP3.LUT P3, RZ, R21.reuse, 0x10, RZ, 0xc0, !PT ;  /* 0x0000001015ff7812 */ /* 0x040fe2000786c0ff */
[----:B------:R-:W4:Y:S01]  /*1ad3e0*/  LDL.LU.64 R46, [R1+0x4a80] ;  /* 0x004a8000012e7983 */ /* 0x000f220000300a00 */
        /* <DEDUP_REMOVED lines=19> */
[----:B------:R-:W2:Y:S04]  /*1ad520*/  LDL.LU.64 R24, [R1+0x4a90] ;  /* 0x004a900001187983 */ /* 0x000ea80000300a00 */
[----:B------:R-:W2:Y:S04]  /*1ad530*/  LDL.LU.64 R28, [R1+0x4678] ;  /* 0x00467800011c7983 */ /* 0x000ea80000300a00 */
[----:B------:R-:W2:Y:S04]  /*1ad540*/  LDL.LU R55, [R1+0x414] ;  /* 0x0004140001377983 */ /* 0x000ea80000300800 */
[----:B------:R-:W2:Y:S04]  /*1ad550*/  LDL.LU.64 R30, [R1+0x4aa0] ;  /* 0x004aa000011e7983 */ /* 0x000ea80000300a00 */
[----:B------:R-:W2:Y:S04]  /*1ad560*/  LDL.LU.64 R32, [R1+0x4aa8] ;  /* 0x004aa80001207983 */ /* 0x000ea80000300a00 */
[----:B------:R-:W2:Y:S04]  /*1ad570*/  LDL.LU.64 R34, [R1+0x4ab0] ;  /* 0x004ab00001227983 */ /* 0x000ea80000300a00 */
[----:B------:R-:W2:Y:S01]  /*1ad580*/  LDL.LU R48, [R1+0x404] ;  /* 0x0004040001307983 */ /* 0x000ea20000300800 */
[----:B---3--:R-:W-:-:S03]  /*1ad590*/  PRMT R22, R49, 0x7770, RZ ;  /* 0x0000777031167816 */ /* 0x008fc600000000ff */
[----:B------:R-:W3:Y:S04]  /*1ad5a0*/  LDL.LU.64 R36, [R1+0x46a0] ;  /* 0x0046a00001247983 */ /* 0x000ee80000300a00 */
[----:B------:R0:W-:Y:S04]  /*1ad5b0*/  @P2 STG.E.U8 desc[UR4][R38.64], R22 ;  /* 0x0000001626002986 */ /* 0x0001e8000c101104 */
[----:B0-----:R-:W3:Y:S01]  /*1ad5c0*/  LDL.LU.64 R38, [R1+0x4ab8] ;  /* 0x004ab80001267983 */ /* 0x001ee20000300a00 */
[----:B------:R-:W-:-:S04]  /*1ad5d0*/  LOP3.LUT R23, R23, 0xfeffffff, RZ, 0xc0, !PT ;  /* 0xfeffffff17177812 */ /* 0x000fc800078ec0ff */
[----:B------:R-:W-:Y:S02]  /*1ad5e0*/  @P5 LOP3.LUT R23, R23, 0x1000000, RZ, 0xfc, !PT ;  /* 0x0100000017175812 */ /* 0x000fe400078efcff */
[----:B------:R-:W-:Y:S02]  /*1ad5f0*/  LOP3.LUT P5, RZ, R21, 0x400, RZ, 0xc0, !PT ;  /* 0x0000040015ff7812 */ /* 0x000fe400078ac0ff */
[----:B------:R-:W-:Y:S02]  /*1ad600*/  LOP3.LUT R23, R23, 0xfdffffff, RZ, 0xc0, !PT ;  /* 0xfdffffff17177812 */ /* 0x000fe400078ec0ff */
[----:B------:R-:W-:-:S09]  /*1ad610*/  LOP3.LUT P1, RZ, R21, 0x40, RZ, 0xc0, !PT ;  /* 0x0000004015ff7812 */ /* 0x000fd2000782c0ff */
[----:B------:R-:W-:Y:S02]  /*1ad620*/  @P5 LOP3.LUT R23, R23, 0x2000000, RZ, 0xfc, !PT ;  /* 0x0200000017175812 */ /* 0x000fe400078efcff */
[C---:B------:R-:W-:Y:S02]  /*1ad630*/  LOP3.LUT P5, RZ, R21.reuse, 0x200, RZ, 0xc0, !PT ;  /* 0x0000020015ff7812 */ /* 0x040fe400078ac0ff */
[----:B------:R-:W-:Y:S02]  /*1ad640*/  LOP3.LUT P0, RZ, R21, 0x80, RZ, 0xc0, !PT ;  /* 0x0000008015ff7812 */ /* 0x000fe4000780c0ff */
[----:B------:R-:W-:Y:S02]  /*1ad650*/  PRMT R22, R49, 0x7771, RZ ;  /* 0x0000777131167816 */ /* 0x000fe400000000ff */
[----:B------:R-:W-:-:S03]  /*1ad660*/  LOP3.LUT R23, R23, 0xfbffffff, RZ, 0xc0, !PT ;  /* 0xfbffffff17177812 */ /* 0x000fc600078ec0ff */
[----:B----4-:R0:W-:Y:S04]  /*1ad670*/  @P1 STG.E.U8 desc[UR4][R40.64], R22 ;  /* 0x0000001628001986 */ /* 0x0101e8000c101104 */
[----:B------:R-:W-:Y:S02]  /*1ad680*/  @P5 LOP3.LUT R23, R23, 0x4000000, RZ, 0xfc, !PT ;  /* 0x0400000017175812 */ /* 0x000fe400078efcff */
[----:B------:R-:W-:Y:S02]  /*1ad690*/  LOP3.LUT P5, RZ, R21, 0x100, RZ, 0xc0, !PT ;  /* 0x0000010015ff7812 */ /* 0x000fe400078ac0ff */
[C---:B0-----:R-:W-:Y:S01]  /*1ad6a0*/  PRMT R22, R49.reuse, 0x7772, RZ ;  /* 0x0000777231167816 */ /* 0x041fe200000000ff */
        /* <DEDUP_REMOVED lines=12> */
[----:B------:R-:W-:Y:S02]  /*1ad770*/  PRMT R22, R27, 0x7771, RZ ;  /* 0x000077711b167816 */ /* 0x000fe400000000ff */
[----:B------:R-:W-:-:S07]  /*1ad780*/  LOP3.LUT P6, RZ, R21, 0x20000, RZ, 0xc0, !PT ;  /* 0x0002000015ff7812 */ /* 0x000fce00078cc0ff */
[----:B--2---:R0:W-:Y:S01]  /*1ad790*/  @P5 STG.E.U8 desc[UR4][R10.64], R22 ;  /* 0x000000160a005986 */ /* 0x0041e2000c101104 */
[----:B------:R-:W-:-:S03]  /*1ad7a0*/  LOP3.LUT P5, RZ, R23, 0x1000000, RZ, 0xc0, !PT ;  /* 0x0100000017ff7812 */ /* 0x000fc600078ac0ff */
[----:B0-----:R-:W2:Y:S01]  /*1ad7b0*/  LDL.LU.64 R10, [R1+0x4ae0] ;  /* 0x004ae000010a7983 */ /* 0x001ea20000300a00 */
[----:B------:R-:W-:-:S09]  /*1ad7c0*/  PRMT R22, R27, 0x7772, RZ ;  /* 0x000077721b167816 */ /* 0x000fd200000000ff */
        /* <DEDUP_REMOVED lines=15> */
[----:B---3--:R0:W-:Y:S02]  /*1ad8c0*/  @P5 STG.E.U8 desc[UR4][R36.64], R22 ;  /* 0x0000001624005986 */ /* 0x0081e4000c101104 */
[----:B0-----:R-:W-:-:S05]  /*1ad8d0*/  PRMT R22, R48, 0x7770, RZ ;  /* 0x0000777030167816 */ /* 0x001fca00000000ff */
[----:B------:R0:W-:Y:S04]  /*1ad8e0*/  @P6 STG.E.U8 desc[UR4][R38.64], R22 ;  /* 0x0000001626006986 */ /* 0x0001e8000c101104 */
[----:B0-----:R-:W3:Y:S01]  /*1ad8f0*/  LDL.LU.64 R38, [R1+0x4ae8] ;  /* 0x004ae80001267983 */ /* 0x001ee20000300a00 */
[C---:B------:R-:W-:Y:S02]  /*1ad900*/  LOP3.LUT P4, RZ, R21.reuse, 0x40000, RZ, 0xc0, !PT ;  /* 0x0004000015ff7812 */ /* 0x040fe4000788c0ff */
[C---:B------:R-:W-:Y:S02]  /*1ad910*/  LOP3.LUT P3, RZ, R21.reuse, 0x80000, RZ, 0xc0, !PT ;  /* 0x0008000015ff7812 */ /* 0x040fe4000786c0ff */
[----:B------:R-:W-:Y:S02]  /*1ad920*/  PRMT R22, R48, 0x7771, RZ ;  /* 0x0000777130167816 */ /* 0x000fe400000000ff */
[----:B------:R-:W-:-:S02]  /*1ad930*/  LOP3.LUT P2, RZ, R21, 0x100000, RZ, 0xc0, !PT ;  /* 0x0010000015ff7812 */ /* 0x000fc4000784c0ff */
[----:B------:R-:W-:Y:S02]  /*1ad940*/  LOP3.LUT P1, RZ, R21, 0x200000, RZ, 0xc0, !PT ;  /* 0x0020000015ff7812 */ /* 0x000fe4000782c0ff */
[----:B------:R-:W-:-:S03]  /*1ad950*/  LOP3.LUT P5, RZ, R20, 0x8, RZ, 0xc0, !PT ;  /* 0x0000000814ff7812 */ /* 0x000fc600078ac0ff */
[----:B----4-:R0:W-:Y:S01]  /*1ad960*/  @P4 STG.E.U8 desc[UR4][R40.64], R22 ;  /* 0x0000001628004986 */ /* 0x0101e2000c101104 */
[----:B------:R-:W-:Y:S02]  /*1ad970*/  LOP3.LUT P0, RZ, R21, 0x400000, RZ, 0xc0, !PT ;  /* 0x0040000015ff7812 */ /* 0x000fe4000780c0ff */
[----:B0-----:R-:W-:-:S05]  /*1ad980*/  PRMT R22, R48, 0x7772, RZ ;  /* 0x0000777230167816 */ /* 0x001fca00000000ff */
[----:B------:R0:W-:Y:S01]  /*1ad990*/  @P3 STG.E.U8 desc[UR4][R42.64], R22 ;  /* 0x000000162a003986 */ /* 0x0001e2000c101104 */
[----:B------:R-:W-:Y:S02]  /*1ad9a0*/  LOP3.LUT R23, R23, 0xfffff7ff, RZ, 0xc0, !PT ;  /* 0xfffff7ff17177812 */ /* 0x000fe400078ec0ff */
[----:B0-----:R-:W-:-:S05]  /*1ad9b0*/  PRMT R22, R48, 0x7773, RZ ;  /* 0x0000777330167816 */ /* 0x001fca00000000ff */
[----:B------:R0:W-:Y:S01]  /*1ad9c0*/  @P2 STG.E.U8 desc[UR4][R44.64], R22 ;  /* 0x000000162c002986 */ /* 0x0001e2000c101104 */
[----:B------:R-:W-:Y:S02]  /*1ad9d0*/  @P5 LOP3.LUT R23, R23, 0x800, RZ, 0xfc, !PT ;  /* 0x0000080017175812 */ /* 0x000fe400078efcff */
[----:B------:R-:W-:Y:S02]  /*1ad9e0*/  LOP3.LUT P5, RZ, R20, 0x4, RZ, 0xc0, !PT ;  /* 0x0000000414ff7812 */ /* 0x000fe400078ac0ff */
[----:B0-----:R-:W-:-:S05]  /*1ad9f0*/  PRMT R22, R49, 0x7770, RZ ;  /* 0x0000777031167816 */ /* 0x001fca00000000ff */
[----:B------:R0:W-:Y:S01]  /*1ada00*/  @P1 STG.E.U8 desc[UR4][R46.64], R22 ;  /* 0x000000162e001986 */ /* 0x0001e2000c101104 */
[----:B------:R-:W-:Y:S02]  /*1ada10*/  LOP3.LUT R23, R23, 0xffffefff, RZ, 0xc0, !PT ;  /* 0xffffefff17177812 */ /* 0x000fe400078ec0ff */
[----:B0-----:R-:W-:-:S03]  /*1ada20*/  PRMT R22, R49, 0x7771, RZ ;  /* 0x0000777131167816 */ /* 0x001fc600000000ff */
        /* <DEDUP_REMOVED lines=13> */
[----:B------:R-:W4:Y:S04]  /*1adb00*/  LDL.LU.64 R44, [R1+0x4af8] ;  /* 0x004af800012c7983 */ /* 0x000f280000300a00 */
[----:B------:R-:W4:Y:S04]  /*1adb10*/  LDL.LU.64 R36, [R1+0x4b00] ;  /* 0x004b000001247983 */ /* 0x000f280000300a00 */
[----:B------:R-:W4:Y:S04]  /*1adb20*/  LDL.LU.64 R40, [R1+0x4b08] ;  /* 0x004b080001287983 */ /* 0x000f280000300a00 */
[----:B------:R-:W4:Y:S01]  /*1adb30*/  LDL.LU R42, [R1+0x408] ;  /* 0x00040800012a7983 */ /* 0x000f220000300800 */
[----:B------:R-:W-:-:S02]  /*1adb40*/  LOP3.LUT R23, R23, 0xfffeffff, RZ, 0xc0, !PT ;  /* 0xfffeffff17177812 */ /* 0x000fc400078ec0ff */
[----:B------:R-:W-:Y:S01]  /*1adb50*/  LOP3.LUT P3, RZ, R21, 0x800000, RZ, 0xc0, !PT ;  /* 0x0080000015ff7812 */ /* 0x000fe2000786c0ff */
[----:B------:R-:W4:Y:S01]  /*1adb60*/  LDL.LU.64 R46, [R1+0x4730] ;  /* 0x00473000012e7983 */ /* 0x000f220000300a00 */
[----:B------:R-:W-:Y:S02]  /*1adb70*/  @P5 LOP3.LUT R23, R23, 0x10000, RZ, 0xfc, !PT ;  /* 0x0001000017175812 */ /* 0x000fe400078efcff */
[----:B------:R-:W-:Y:S02]  /*1adb80*/  LOP3.LUT P5, RZ, R21, 0x20000000, RZ, 0xc0, !PT ;  /* 0x2000000015ff7812 */ /* 0x000fe400078ac0ff */
[----:B------:R-:W-:-:S11]  /*1adb90*/  LOP3.LUT R23, R23, 0xfffdffff, RZ, 0xc0, !PT ;  /* 0xfffdffff17177812 */ /* 0x000fd600078ec0ff */
[----:B------:R-:W-:Y:S02]  /*1adba0*/  @P5 LOP3.LUT R23, R23, 0x20000, RZ, 0xfc, !PT ;  /* 0x0002000017175812 */ /* 0x000fe400078efcff */
[----:B------:R-:W-:Y:S02]  /*1adbb0*/  LOP3.LUT P5, RZ, R21, 0x10000000, RZ, 0xc0, !PT ;  /* 0x1000000015ff7812 */ /* 0x000fe400078ac0ff */
[----:B------:R-:W-:Y:S02]  /*1adbc0*/  LOP3.LUT R23, R23, 0xfffbffff, RZ, 0xc0, !PT ;  /* 0xfffbffff17177812 */ /* 0x000fe400078ec0ff */
[C---:B------:R-:W-:Y:S02]  /*1adbd0*/  LOP3.LUT P2, RZ, R21.reuse, 0x1000000, RZ, 0xc0, !PT ;  /* 0x0100000015ff7812 */ /* 0x040fe4000784c0ff */
[C---:B------:R-:W-:Y:S02]  /*1adbe0*/  LOP3.LUT P1, RZ, R21.reuse, 0x2000000, RZ, 0xc0, !PT ;  /* 0x0200000015ff7812 */ /* 0x040fe4000782c0ff */
[----:B------:R-:W-:-:S05]  /*1adbf0*/  LOP3.LUT P0, RZ, R21, 0x4000000, RZ, 0xc0, !PT ;  /* 0x0400000015ff7812 */ /* 0x000fca000780c0ff */
[----:B------:R-:W-:Y:S02]  /*1adc00*/  @P5 LOP3.LUT R23, R23, 0x40000, RZ, 0xfc, !PT ;  /* 0x0004000017175812 */ /* 0x000fe400078efcff */
[----:B------:R-:W-:Y:S02]  /*1adc10*/  LOP3.LUT P5, RZ, R21, 0x8000000, RZ, 0xc0, !PT ;  /* 0x0800000015ff7812 */ /* 0x000fe400078ac0ff */
[----:B------:R-:W-:-:S05]  /*1adc20*/  PRMT R21, R49, 0x7772, RZ ;  /* 0x0000777231157816 */ /* 0x000fca00000000ff */
[----:B---3--:R0:W-:Y:S04]  /*1adc30*/  @P3 STG.E.U8 desc[UR4][R38.64], R21 ;  /* 0x0000001526003986 */ /* 0x0081e8000c101104 */
[----:B0-----:R-:W3:Y:S01]  /*1adc40*/  LDL.LU R38, [R1+0x41c] ;  /* 0x00041c0001267983 */ /* 0x001ee20000300800 */
[----:B------:R-:W-:-:S03]  /*1adc50*/  PRMT R21, R49, 0x7773, RZ ;  /* 0x0000777331157816 */ /* 0x000fc600000000ff */
[----:B------:R-:W3:Y:S04]  /*1adc60*/  LDL.LU.64 R48, [R1+0x4b10] ;  /* 0x004b100001307983 */ /* 0x000ee80000300a00 */
[----:B--2---:R0:W-:Y:S04]  /*1adc70*/  @P2 STG.E.U8 desc[UR4][R10.64], R21 ;  /* 0x000000150a002986 */ /* 0x0041e8000c101104 */
[----:B0-----:R-:W2:Y:S04]  /*1adc80*/  LDL.LU.64 R10, [R1+0x4b18] ;  /* 0x004b1800010a7983 */ /* 0x001ea80000300a00 */
[----:B------:R-:W2:Y:S04]  /*1adc90*/  LDL.LU.64 R24, [R1+0x4b28] ;  /* 0x004b280001187983 */ /* 0x000ea80000300a00 */
[----:B------:R-:W2:Y:S01]  /*1adca0*/  LDL.LU.64 R26, [R1+0x4780] ;  /* 0x00478000011a7983 */ /* 0x000ea20000300a00 */
[----:B----4-:R-:W-:-:S05]  /*1adcb0*/  PRMT R21, R42, 0x7770, RZ ;  /* 0x000077702a157816 */ /* 0x010fca00000000ff */
[----:B------:R0:W-:Y:S04]  /*1adcc0*/  @P1 STG.E.U8 desc[UR4][R44.64], R21 ;  /* 0x000000152c001986 */ /* 0x0001e8000c101104 */
[----:B0-----:R-:W4:Y:S04]  /*1adcd0*/  LDL.LU R44, [R1+0x40c] ;  /* 0x00040c00012c7983 */ /* 0x001f280000300800 */
[----:B------:R-:W4:Y:S04]  /*1adce0*/  LDL.LU.64 R28, [R1+0x4b30] ;  /* 0x004b3000011c7983 */ /* 0x000f280000300a00 */
[----:B------:R-:W4:Y:S01]  /*1adcf0*/  LDL.LU.64 R30, [R1+0x4b38] ;  /* 0x004b3800011e7983 */ /* 0x000f220000300a00 */
[----:B------:R-:W-:-:S03]  /*1add00*/  PRMT R21, R42, 0x7771, RZ ;  /* 0x000077712a157816 */ /* 0x000fc600000000ff */
[----:B------:R-:W4:Y:S04]  /*1add10*/  LDL.LU R45, [R1+0x490] ;  /* 0x00049000012d7983 */ /* 0x000f280000300800 */
[----:B------:R-:W4:Y:S04]  /*1add20*/  LDL.LU.64 R32, [R1+0x4b40] ;  /* 0x004b400001207983 */ /* 0x000f280000300a00 */
[----:B------:R-:W4:Y:S04]  /*1add30*/  LDL.LU.64 R34, [R1+0x47c8] ;  /* 0x0047c80001227983 */ /* 0x000f280000300a00 */
[----:B------:R0:W-:Y:S02]  /*1add40*/  @P0 STG.E.U8 desc[UR4][R36.64], R21 ;  /* 0x0000001524000986 */ /* 0x0001e4000c101104 */
[----:B0-----:R-:W-:-:S02]  /*1add50*/  PRMT R21, R42, 0x7772, RZ ;  /* 0x000077722a157816 */ /* 0x001fc400000000ff */
[----:B------:R-:W4:Y:S04]  /*1add60*/  LDL.LU.64 R36, [R1+0x4b50] ;  /* 0x004b500001247983 */ /* 0x000f280000300a00 */
[----:B------:R0:W-:Y:S01]  /*1add70*/  @P5 STG.E.U8 desc[UR4][R40.64], R21 ;  /* 0x0000001528005986 */ /* 0x0001e2000c101104 */
[C---:B------:R-:W-:Y:S02]  /*1add80*/  LOP3.LUT P5, RZ, R23.reuse, 0x40000, RZ, 0xc0, !PT ;  /* 0x0004000017ff7812 */ /* 0x040fe400078ac0ff */
[----:B0-----:R-:W-:Y:S01]  /*1add90*/  PRMT R21, R42, 0x7773, RZ ;  /* 0x000077732a157816 */ /* 0x001fe200000000ff */
[----:B------:R-:W4:Y:S04]  /*1adda0*/  LDL.LU.64 R40, [R1+0x4b58] ;  /* 0x004b580001287983 */ /* 0x000f280000300a00 */
[----:B------:R-:W4:Y:S06]  /*1addb0*/  LDL.LU.64 R42, [R1+0x4b60] ;  /* 0x004b6000012a7983 */ /* 0x000f2c0000300a00 */
[----:B------:R0:W-:Y:S01]  /*1addc0*/  @P5 STG.E.U8 desc[UR4][R46.64], R21 ;  /* 0x000000152e005986 */ /* 0x0001e2000c101104 */
[----:B------:R-:W-:-:S03]  /*1addd0*/  LOP3.LUT P5, RZ, R23, 0x20000, RZ, 0xc0, !PT ;  /* 0x0002000017ff7812 */ /* 0x000fc600078ac0ff */
[----:B0-----:R-:W4:Y:S04]  /*1adde0*/  LDL.LU.64 R46, [R1+0x4818] ;  /* 0x00481800012e7983 */ /* 0x001f280000300a00 */
[----:B------:R-:W4:Y:S01]  /*1addf0*/  LDL.LU R39, [R1+0x480] ;  /* 0x0004800001277983 */ /* 0x000f220000300800 */
[----:B---3--:R-:W-:-:S05]  /*1ade00*/  PRMT R21, R38, 0x7770, RZ ;  /* 0x0000777026157816 */ /* 0x008fca00000000ff */
[----:B------:R0:W-:Y:S04]  /*1ade10*/  @P5 STG.E.U8 desc[UR4][R48.64], R21 ;  /* 0x0000001530005986 */ /* 0x0001e8000c101104 */
[----:B0-----:R-:W3:Y:S01]  /*1ade20*/  LDL.LU.64 R48, [R1+0x4b68] ;  /* 0x004b680001307983 */ /* 0x001ee20000300a00 */
[----:B------:R-:W-:Y:S02]  /*1ade30*/  LOP3.LUT P5, RZ, R23, 0x10000, RZ, 0xc0, !PT ;  /* 0x0001000017ff7812 */ /* 0x000fe400078ac0ff */
[----:B------:R-:W-:Y:S02]  /*1ade40*/  PRMT R21, R38, 0x7771, RZ ;  /* 0x0000777126157816 */ /* 0x000fe400000000ff */
[C---:B------:R-:W-:Y:S02]  /*1ade50*/  LOP3.LUT P6, RZ, R20.reuse, 0x10, RZ, 0xc0, !PT ;  /* 0x0000001014ff7812 */ /* 0x040fe400078cc0ff */
[----:B------:R-:W-:-:S02]  /*1ade60*/  LOP3.LUT P4, RZ, R20, 0x20, RZ, 0xc0, !PT ;  /* 0x0000002014ff7812 */ /* 0x000fc4000788c0ff */
[C---:B------:R-:W-:Y:S02]  /*1ade70*/  LOP3.LUT P3, RZ, R20.reuse, 0x40, RZ, 0xc0, !PT ;  /* 0x0000004014ff7812 */ /* 0x040fe4000786c0ff */
[C---:B------:R-:W-:Y:S02]  /*1ade80*/  LOP3.LUT P2, RZ, R20.reuse, 0x80, RZ, 0xc0, !PT ;  /* 0x0000008014ff7812 */ /* 0x040fe4000784c0ff */
[C---:B------:R-:W-:Y:S02]  /*1ade90*/  LOP3.LUT P1, RZ, R20.reuse, 0x100, RZ, 0xc0, !PT ;  /* 0x0000010014ff7812 */ /* 0x040fe4000782c0ff */
        /* <DEDUP_REMOVED lines=30> */
[----:B0-----:R-:W3:Y:S04]  /*1ae080*/  LDL.LU.64 R48, [R1+0x4b70] ;  /* 0x004b700001307983 */ /* 0x001ee80000300a00 */
[----:B------:R-:W4:Y:S04]  /*1ae090*/  LDL.LU.64 R36, [R1+0x4b80] ;  /* 0x004b800001247983 */ /* 0x000f280000300a00 */
[----:B------:R-:W2:Y:S04]  /*1ae0a0*/  LDL.LU.64 R46, [R1+0x4860] ;  /* 0x00486000012e7983 */ /* 0x000ea80000300a00 */
[----:B------:R-:W2:Y:S04]  /*1ae0b0*/  LDL.LU.64 R40, [R1+0x4b88] ;  /* 0x004b880001287983 */ /* 0x000ea80000300a00 */
[----:B------:R-:W2:Y:S04]  /*1ae0c0*/  LDL.LU.64 R42, [R1+0x4b90] ;  /* 0x004b9000012a7983 */ /* 0x000ea80000300a00 */
[----:B------:R-:W2:Y:S04]  /*1ae0d0*/  LDL.LU.64 R44, [R1+0x4b98] ;  /* 0x004b9800012c7983 */ /* 0x000ea80000300a00 */
[----:B------:R-:W2:Y:S01]  /*1ae0e0*/  LDL.LU R22, [R1+0x494] ;  /* 0x0004940001167983 */ /* 0x000ea20000300800 */
[----:B------:R-:W-:-:S02]  /*1ae0f0*/  LOP3.LUT P5, RZ, R20, 0x400000, RZ, 0xc0, !PT ;  /* 0x0040000014ff7812 */ /* 0x000fc400078ac0ff */
[----:B------:R-:W-:Y:S02]  /*1ae100*/  LOP3.LUT R23, R23, 0xfffffff7, RZ, 0xc0, !PT ;  /* 0xfffffff717177812 */ /* 0x000fe400078ec0ff */
[----:B------:R-:W-:Y:S02]  /*1ae110*/  LOP3.LUT P3, RZ, R20, 0x400, RZ, 0xc0, !PT ;  /* 0x0000040014ff7812 */ /* 0x000fe4000786c0ff */
[----:B------:R-:W-:-:S07]  /*1ae120*/  PRMT R21, R39, 0x7771, RZ ;  /* 0x0000777127157816 */ /* 0x000fce00000000ff */
        /* <DEDUP_REMOVED lines=25> */
[----:B------:R-:W-:Y:S01]  /*1ae2c0*/  LOP3.LUT P5, RZ, R20, 0x4000, RZ, 0xc0, !PT ;  /* 0x0000400014ff7812 */ /* 0x000fe200078ac0ff */
[----:B---3--:R0:W-:Y:S04]  /*1ae2d0*/  @P3 STG.E.U8 desc[UR4][R48.64], R21 ;  /* 0x0000001530003986 */ /* 0x0081e8000c101104 */
[----:B0-----:R-:W3:Y:S04]  /*1ae2e0*/  LDL.LU.64 R48, [R1+0x48b0] ;  /* 0x0048b00001307983 */ /* 0x001ee80000300a00 */
[----:B------:R-:W3:Y:S04]  /*1ae2f0*/  LDL.LU R55, [R1+0x484] ;  /* 0x0004840001377983 */ /* 0x000ee80000300800 */
[----:B------:R-:W3:Y:S04]  /*1ae300*/  LDL.LU.64 R24, [R1+0x4ba8] ;  /* 0x004ba80001187983 */ /* 0x000ee80000300a00 */
[----:B------:R-:W3:Y:S04]  /*1ae310*/  LDL.LU.64 R26, [R1+0x4bb0] ;  /* 0x004bb000011a7983 */ /* 0x000ee80000300a00 */
[----:B------:R-:W3:Y:S01]  /*1ae320*/  LDL.LU.64 R28, [R1+0x4bb8] ;  /* 0x004bb800011c7983 */ /* 0x000ee20000300a00 */
[----:B------:R-:W-:-:S03]  /*1ae330*/  PRMT R21, R39, 0x7772, RZ ;  /* 0x0000777227157816 */ /* 0x000fc600000000ff */
[----:B------:R-:W3:Y:S04]  /*1ae340*/  LDL.LU.64 R30, [R1+0x48f8] ;  /* 0x0048f800011e7983 */ /* 0x000ee80000300a00 */
[----:B----4-:R0:W-:Y:S02]  /*1ae350*/  @P2 STG.E.U8 desc[UR4][R36.64], R21 ;  /* 0x0000001524002986 */ /* 0x0101e4000c101104 */
[----:B0-----:R-:W-:-:S05]  /*1ae360*/  PRMT R21, R39, 0x7773, RZ ;  /* 0x0000777327157816 */ /* 0x001fca00000000ff */
[----:B--2---:R0:W-:Y:S04]  /*1ae370*/  @P1 STG.E.U8 desc[UR4][R46.64], R21 ;  /* 0x000000152e001986 */ /* 0x0041e8000c101104 */
[----:B0-----:R-:W2:Y:S04]  /*1ae380*/  LDL.LU R46, [R1+0x498] ;  /* 0x00049800012e7983 */ /* 0x001ea80000300800 */
        /* <DEDUP_REMOVED lines=12> */
[----:B------:R-:W4:Y:S10]  /*1ae450*/  LDL.LU.64 R42, [R1+0x4be8] ;  /* 0x004be800012a7983 */ /* 0x000f340000300a00 */
        /* <DEDUP_REMOVED lines=9> */
[----:B---3--:R0:W-:Y:S01]  /*1ae4f0*/  @P5 STG.E.U8 desc[UR4][R48.64], R21 ;  /* 0x0000001530005986 */ /* 0x0081e2000c101104 */
[----:B------:R-:W-:-:S02]  /*1ae500*/  LOP3.LUT P5, RZ, R23, 0x100, RZ, 0xc0, !PT ;  /* 0x0000010017ff7812 */ /* 0x000fc400078ac0ff */
[----:B0-----:R-:W-:Y:S01]  /*1ae510*/  PRMT R21, R55, 0x7770, RZ ;  /* 0x0000777037157816 */ /* 0x001fe200000000ff */
[----:B------:R-:W3:Y:S10]  /*1ae520*/  LDL.LU.64 R48, [R1+0x4990] ;  /* 0x0049900001307983 */ /* 0x000ef40000300a00 */
        /* <DEDUP_REMOVED lines=11> */
[----:B--2---:R-:W-:-:S11]  /*1ae5e0*/  PRMT R21, R46, 0x7770, RZ ;  /* 0x000077702e157816 */ /* 0x004fd600000000ff */
[----:B----4-:R0:W-:Y:S01]  /*1ae5f0*/  @P5 STG.E.U8 desc[UR4][R32.64], R21 ;  /* 0x0000001520005986 */ /* 0x0101e2000c101104 */
        /* <DEDUP_REMOVED lines=13> */
[----:B0-----:R-:W-:Y:S02]  /*1ae6d0*/  PRMT R21, R47, 0x7773, RZ ;  /* 0x000077732f157816 */ /* 0x001fe400000000ff */
[----:B------:R-:W2:Y:S04]  /*1ae6e0*/  LDL.LU.64 R46, [R1+0x4c00] ;  /* 0x004c0000012e7983 */ /* 0x000ea80000300a00 */
[----:B------:R-:W4:Y:S04]  /*1ae6f0*/  LDL.LU.64 R36, [R1+0x4c08] ;  /* 0x004c080001247983 */ /* 0x000f280000300a00 */
[----:B------:R-:W4:Y:S04]  /*1ae700*/  LDL.LU.64 R38, [R1+0x4c10] ;  /* 0x004c100001267983 */ /* 0x000f280000300a00 */
[----:B------:R-:W2:Y:S01]  /*1ae710*/  LDL.LU R40, [R1+0x49c] ;  /* 0x00049c0001287983 */ /* 0x000ea20000300800 */
[----:B------:R-:W-:-:S02]  /*1ae720*/  LOP3.LUT P0, RZ, R20, 0x10000000, RZ, 0xc0, !PT ;  /* 0x1000000014ff7812 */ /* 0x000fc4000780c0ff */
[----:B------:R-:W-:-:S11]  /*1ae730*/  LOP3.LUT P3, RZ, R20, 0x20000000, RZ, 0xc0, !PT ;  /* 0x2000000014ff7812 */ /* 0x000fd6000786c0ff */
[----:B---3--:R0:W-:Y:S04]  /*1ae740*/  @P0 STG.E.U8 desc[UR4][R48.64], R21 ;  /* 0x0000001530000986 */ /* 0x0081e8000c101104 */
[----:B0-----:R-:W3:Y:S04]  /*1ae750*/  LDL.LU.64 R48, [R1+0x49c8] ;  /* 0x0049c80001307983 */ /* 0x001ee80000300a00 */
[----:B------:R-:W3:Y:S04]  /*1ae760*/  LDL.LU.64 R42, [R1+0x4c18] ;  /* 0x004c1800012a7983 */ /* 0x000ee80000300a00 */
[----:B------:R-:W3:Y:S04]  /*1ae770*/  LDL.LU.64 R44, [R1+0x4c28] ;  /* 0x004c2800012c7983 */ /* 0x000ee80000300a00 */
[----:B------:R-:W3:Y:S01]  /*1ae780*/  LDL.LU R22, [R1+0x48c] ;  /* 0x00048c0001167983 */ /* 0x000ee20000300800 */
[----:B------:R-:W-:-:S02]  /*1ae790*/  LOP3.LUT P5, RZ, R19, 0x200, RZ, 0xc0, !PT ;  /* 0x0000020013ff7812 */ /* 0x000fc400078ac0ff */
[C---:B------:R-:W-:Y:S02]  /*1ae7a0*/  LOP3.LUT P2, RZ, R20.reuse, 0x40000000, RZ, 0xc0, !PT ;  /* 0x4000000014ff7812 */ /* 0x040fe4000784c0ff */
[C---:B------:R-:W-:Y:S02]  /*1ae7b0*/  LOP3.LUT P1, RZ, R20.reuse, 0x80000000, RZ, 0xc0, !PT ;  /* 0x8000000014ff7812 */ /* 0x040fe4000782c0ff */
[----:B------:R-:W-:Y:S02]  /*1ae7c0*/  LOP3.LUT R20, R20, 0xf7ffffff, RZ, 0xc0, !PT ;  /* 0xf7ffffff14147812 */ /* 0x000fe400078ec0ff */
[----:B--2---:R-:W-:-:S05]  /*1ae7d0*/  PRMT R21, R40, 0x7770, RZ ;  /* 0x0000777028157816 */ /* 0x004fca00000000ff */
[----:B------:R0:W-:Y:S04]  /*1ae7e0*/  @P3 STG.E.U8 desc[UR4][R46.64], R21 ;  /* 0x000000152e003986 */ /* 0x0001e8000c101104 */
[----:B0-----:R-:W2:Y:S01]  /*1ae7f0*/  LDL.LU.64 R46, [R1+0x4c30] ;  /* 0x004c3000012e7983 */ /* 0x001ea20000300a00 */
[----:B------:R-:W-:Y:S02]  /*1ae800*/  @P5 LOP3.LUT R20, R20, 0x8000000, RZ, 0xfc, !PT ;  /* 0x0800000014145812 */ /* 0x000fe400078efcff */
[----:B------:R-:W-:Y:S01]  /*1ae810*/  LOP3.LUT P5, RZ, R19, 0x100, RZ, 0xc0, !PT ;  /* 0x0000010013ff7812 */ /* 0x000fe200078ac0ff */
[----:B------:R-:W2:Y:S04]  /*1ae820*/  LDL.LU.64 R24, [R1+0x49e8] ;  /* 0x0049e80001187983 */ /* 0x000ea80000300a00 */
[----:B------:R-:W2:Y:S01]  /*1ae830*/  LDL.LU.64 R26, [R1+0x4c38] ;  /* 0x004c3800011a7983 */ /* 0x000ea20000300a00 */
[----:B------:R-:W-:-:S03]  /*1ae840*/  LOP3.LUT R20, R20, 0xefffffff, RZ, 0xc0, !PT ;  /* 0xefffffff14147812 */ /* 0x000fc600078ec0ff */
[----:B------:R-:W2:Y:S04]  /*1ae850*/  LDL.LU R55, [R1+0x470] ;  /* 0x0004700001377983 */ /* 0x000ea80000300800 */
[----:B------:R-:W2:Y:S01]  /*1ae860*/  LDL.LU.64 R28, [R1+0x4c40] ;  /* 0x004c4000011c7983 */ /* 0x000ea20000300a00 */
[----:B------:R-:W-:-:S03]  /*1ae870*/  LOP3.LUT R23, R23, 0xfffffffe, RZ, 0xc0, !PT ;  /* 0xfffffffe17177812 */ /* 0x000fc600078ec0ff */
[----:B------:R-:W2:Y:S01]  /*1ae880*/  LDL.LU.64 R30, [R1+0x4c48] ;  /* 0x004c4800011e7983 */ /* 0x000ea20000300a00 */
[----:B------:R-:W-:Y:S02]  /*1ae890*/  PRMT R21, R40, 0x7771, RZ ;  /* 0x0000777128157816 */ /* 0x000fe400000000ff */
[C---:B------:R-:W-:Y:S01]  /*1ae8a0*/  LOP3.LUT P0, RZ, R19.reuse, 0x1, RZ, 0xc0, !PT ;  /* 0x0000000113ff7812 */ /* 0x040fe2000780c0ff */
[----:B------:R-:W2:Y:S01]  /*1ae8b0*/  LDL.LU.64 R32, [R1+0x4a18] ;  /* 0x004a180001207983 */ /* 0x000ea20000300a00 */
        /* <DEDUP_REMOVED lines=13> */
[----:B------:R-:W-:Y:S01]  /*1ae990*/  LOP3.LUT R23, R23, 0xfffffffd, RZ, 0xc0, !PT ;  /* 0xfffffffd17177812 */ /* 0x000fe200078ec0ff */
[----:B----4-:R0:W-:Y:S10]  /*1ae9a0*/  @P2 STG.E.U8 desc[UR4][R36.64], R21 ;  /* 0x0000001524002986 */ /* 0x0101f4000c101104 */
[----:B------:R-:W-:-:S02]  /*1ae9b0*/  @P5 LOP3.LUT R23, R23, 0x2, RZ, 0xfc, !PT ;  /* 0x0000000217175812 */ /* 0x000fc400078efcff */
[----:B------:R-:W-:Y:S02]  /*1ae9c0*/  LOP3.LUT P5, RZ, R19, 0x4, RZ, 0xc0, !PT ;  /* 0x0000000413ff7812 */ /* 0x000fe400078ac0ff */
[----:B0-----:R-:W-:Y:S02]  /*1ae9d0*/  PRMT R21, R40, 0x7772, RZ ;  /* 0x0000777228157816 */ /* 0x001fe400000000ff */
[----:B------:R-:W-:-:S03]  /*1ae9e0*/  LOP3.LUT R23, R23, 0xfffffffb, RZ, 0xc0, !PT ;  /* 0xfffffffb17177812 */ /* 0x000fc600078ec0ff */
[----:B------:R0:W-:Y:S06]  /*1ae9f0*/  @P1 STG.E.U8 desc[UR4][R38.64], R21 ;  /* 0x0000001526001986 */ /* 0x0001ec000c101104 */
[----:B------:R-:W-:Y:S02]  /*1aea00*/  @P5 LOP3.LUT R23, R23, 0x4, RZ, 0xfc, !PT ;  /* 0x0000000417175812 */ /* 0x000fe400078efcff */
[----:B------:R-:W-:Y:S02]  /*1aea10*/  LOP3.LUT P5, RZ, R19, 0x2, RZ, 0xc0, !PT ;  /* 0x0000000213ff7812 */ /* 0x000fe400078ac0ff */
[----:B0-----:R-:W-:-:S05]  /*1aea20*/  PRMT R21, R40, 0x7773, RZ ;  /* 0x0000777328157816 */ /* 0x001fca00000000ff */
[----:B---3--:R0:W-:Y:S04]  /*1aea30*/  @P0 STG.E.U8 desc[UR4][R48.64], R21 ;  /* 0x0000001530000986 */ /* 0x0081e8000c101104 */
[----:B0-----:R-:W3:Y:S04]  /*1aea40*/  LDL.LU R49, [R1+0x460] ;  /* 0x0004600001317983 */ /* 0x001ee80000300800 */
[----:B------:R-:W4:Y:S01]  /*1aea50*/  LDL.LU.64 R34, [R1+0x4c58] ;  /* 0x004c580001227983 */ /* 0x000f220000300a00 */
[----:B------:R-:W-:-:S03]  /*1aea60*/  PRMT R21, R22, 0x7770, RZ ;  /* 0x0000777016157816 */ /* 0x000fc600000000ff */
[----:B------:R-:W4:Y:S04]  /*1aea70*/  LDL.LU.64 R36, [R1+0x4c60] ;  /* 0x004c600001247983 */ /* 0x000f280000300a00 */
[----:B------:R-:W4:Y:S04]  /*1aea80*/  LDL.LU.64 R38, [R1+0x4c68] ;  /* 0x004c680001267983 */ /* 0x000f280000300a00 */
[----:B------:R0:W-:Y:S01]  /*1aea90*/  @P5 STG.E.U8 desc[UR4][R42.64], R21 ;  /* 0x000000152a005986 */ /* 0x0001e2000c101104 */
[----:B------:R-:W-:-:S03]  /*1aeaa0*/  LOP3.LUT P5, RZ, R23, 0x4, RZ, 0xc0, !PT ;  /* 0x0000000417ff7812 */ /* 0x000fc600078ac0ff */
[----:B------:R-:W4:Y:S04]  /*1aeab0*/  LDL.LU.64 R40, [R1+0x4a40] ;  /* 0x004a400001287983 */ /* 0x000f280000300a00 */
[----:B------:R-:W4:Y:S01]  /*1aeac0*/  LDL.LU R48, [R1+0x474] ;  /* 0x0004740001307983 */ /* 0x000f220000300800 */
[----:B0-----:R-:W-:-:S03]  /*1aead0*/  PRMT R21, R22, 0x7771, RZ ;  /* 0x0000777116157816 */ /* 0x001fc600000000ff */
[----:B------:R-:W4:Y:S04]  /*1aeae0*/  LDL.LU.64 R42, [R1+0x4c70] ;  /* 0x004c7000012a7983 */ /* 0x000f280000300a00 */
        /* <DEDUP_REMOVED lines=27> */
[----:B---3--:R-:W-:-:S05]  /*1aeca0*/  PRMT R21, R49, 0x7770, RZ ;  /* 0x0000777031157816 */ /* 0x008fca00000000ff */
[----:B----4-:R0:W-:Y:S02]  /*1aecb0*/  @P5 STG.E.U8 desc[UR4][R34.64], R21 ;  /* 0x0000001522005986 */ /* 0x0101e4000c101104 */
[----:B0-----:R-:W-:-:S05]  /*1aecc0*/  PRMT R21, R49, 0x7771, RZ ;  /* 0x0000777131157816 */ /* 0x001fca00000000ff */
[----:B------:R0:W-:Y:S02]  /*1aecd0*/  @P6 STG.E.U8 desc[UR4][R36.64], R21 ;  /* 0x0000001524006986 */ /* 0x0001e4000c101104 */
        /* <DEDUP_REMOVED lines=12> */
[----:B------:R-:W3:Y:S04]  /*1aeda0*/  LDL.LU.64 R36, [R1+0x4c90] ;  /* 0x004c900001247983 */ /* 0x000ee80000300a00 */
[----:B------:R-:W4:Y:S04]  /*1aedb0*/  LDL.LU.64 R38, [R1+0x4c98] ;  /* 0x004c980001267983 */ /* 0x000f280000300a00 */
[----:B------:R-:W4:Y:S04]  /*1aedc0*/  LDL.LU.64 R40, [R1+0x4ca0] ;  /* 0x004ca00001287983 */ /* 0x000f280000300a00 */
[----:B------:R-:W3:Y:S04]  /*1aedd0*/  LDL.LU R49, [R1+0x464] ;  /* 0x0004640001317983 */ /* 0x000ee80000300800 */
[----:B------:R-:W4:Y:S01]  /*1aede0*/  LDL.LU.64 R42, [R1+0x4a98] ;  /* 0x004a9800012a7983 */ /* 0x000f220000300a00 */
[----:B------:R-:W-:-:S03]  /*1aedf0*/  LOP3.LUT P5, RZ, R19, 0x10000000, RZ, 0xc0, !PT ;  /* 0x1000000013ff7812 */ /* 0x000fc600078ac0ff */
[----:B------:R-:W4:Y:S01]  /*1aee00*/  LDL.LU R24, [R1+0x478] ;  /* 0x0004780001187983 */ /* 0x000f220000300800 */
[----:B------:R-:W-:Y:S02]  /*1aee10*/  LOP3.LUT P3, RZ, R19, 0x10000, RZ, 0xc0, !PT ;  /* 0x0001000013ff7812 */ /* 0x000fe4000786c0ff */
[----:B------:R-:W-:Y:S01]  /*1aee20*/  LOP3.LUT R20, R20, 0xfff7ffff, RZ, 0xc0, !PT ;  /* 0xfff7ffff14147812 */ /* 0x000fe200078ec0ff */
[----:B------:R-:W4:Y:S01]  /*1aee30*/  LDL.LU.64 R44, [R1+0x4cb0] ;  /* 0x004cb000012c7983 */ /* 0x000f220000300a00 */
[----:B------:R-:W-:-:S05]  /*1aee40*/  PRMT R21, R48, 0x7773, RZ ;  /* 0x0000777330157816 */ /* 0x000fca00000000ff */
        /* <DEDUP_REMOVED lines=21> */
[C---:B------:R-:W-:Y:S02]  /*1aefa0*/  LOP3.LUT P5, RZ, R19.reuse, 0x200000, RZ, 0xc0, !PT ;  /* 0x0020000013ff7812 */ /* 0x040fe400078ac0ff */
[----:B------:R-:W-:Y:S02]  /*1aefb0*/  LOP3.LUT R20, R20, 0xfbffffff, RZ, 0xc0, !PT ;  /* 0xfbffffff14147812 */ /* 0x000fe400078ec0ff */
[C---:B------:R-:W-:Y:S02]  /*1aefc0*/  LOP3.LUT P0, RZ, R19.reuse, 0x80000, RZ, 0xc0, !PT ;  /* 0x0008000013ff7812 */ /* 0x040fe4000780c0ff */
[C---:B------:R-:W-:Y:S02]  /*1aefd0*/  LOP3.LUT P6, RZ, R19.reuse, 0x20000000, RZ, 0xc0, !PT ;  /* 0x2000000013ff7812 */ /* 0x040fe400078cc0ff */
[----:B------:R-:W-:-:S05]  /*1aefe0*/  LOP3.LUT P4, RZ, R19, 0x40000000, RZ, 0xc0, !PT ;  /* 0x4000000013ff7812 */ /* 0x000fca000788c0ff */
        /* <DEDUP_REMOVED lines=12> */
[----:B------:R-:W3:Y:S01]  /*1af0b0*/  LDL.LU.64 R34, [R1+0x4af0] ;  /* 0x004af00001227983 */ /* 0x000ee20000300a00 */
[----:B------:R-:W-:Y:S02]  /*1af0c0*/  LOP3.LUT P3, RZ, R19, 0x80000000, RZ, 0xc0, !PT ;  /* 0x8000000013ff7812 */ /* 0x000fe4000786c0ff */
[C---:B------:R-:W-:Y:S01]  /*1af0d0*/  PRMT R19, R49.reuse, 0x7771, RZ ;  /* 0x0000777131137816 */ /* 0x040fe200000000ff */
[----:B------:R0:W-:Y:S04]  /*1af0e0*/  @P2 STG.E.U8 desc[UR4][R36.64], R21 ;  /* 0x0000001524002986 */ /* 0x0001e8000c101104 */
[----:B----4-:R1:W-:Y:S04]  /*1af0f0*/  @P1 STG.E.U8 desc[UR4][R38.64], R19 ;  /* 0x0000001326001986 */ /* 0x0103e8000c101104 */
[----:B0-----:R-:W4:Y:S04]  /*1af100*/  LDL.LU.64 R36, [R1+0x4ce8] ;  /* 0x004ce80001247983 */ /* 0x001f280000300a00 */
[----:B-1----:R-:W4:Y:S01]  /*1af110*/  LDL.LU.64 R38, [R1+0x4cf0] ;  /* 0x004cf00001267983 */ /* 0x002f220000300a00 */
[----:B------:R-:W-:-:S05]  /*1af120*/  PRMT R19, R49, 0x7772, RZ ;  /* 0x0000777231137816 */ /* 0x000fca00000000ff */
[----:B------:R0:W-:Y:S02]  /*1af130*/  @P0 STG.E.U8 desc[UR4][R40.64], R19 ;  /* 0x0000001328000986 */ /* 0x0001e4000c101104 */
[----:B0-----:R-:W-:Y:S02]  /*1af140*/  PRMT R19, R49, 0x7773, RZ ;  /* 0x0000777331137816 */ /* 0x001fe400000000ff */
[----:B------:R-:W4:Y:S04]  /*1af150*/  LDL.LU.64 R40, [R1+0x4cf8] ;  /* 0x004cf80001287983 */ /* 0x000f280000300a00 */
[----:B------:R-:W4:Y:S04]  /*1af160*/  LDL.LU R49, [R1+0x46c] ;  /* 0x00046c0001317983 */ /* 0x000f280000300800 */
[----:B------:R0:W-:Y:S01]  /*1af170*/  @P5 STG.E.U8 desc[UR4][R42.64], R19 ;  /* 0x000000132a005986 */ /* 0x0001e2000c101104 */
[----:B------:R-:W-:-:S02]  /*1af180*/  LOP3.LUT P5, RZ, R20, 0x4000000, RZ, 0xc0, !PT ;  /* 0x0400000014ff7812 */ /* 0x000fc400078ac0ff */
[----:B0-----:R-:W-:Y:S01]  /*1af190*/  PRMT R19, R24, 0x7770, RZ ;  /* 0x0000777018137816 */ /* 0x001fe200000000ff */
[----:B------:R-:W4:Y:S10]  /*1af1a0*/  LDL.LU.64 R42, [R1+0x4b20] ;  /* 0x004b2000012a7983 */ /* 0x000f340000300a00 */
[----:B------:R0:W-:Y:S01]  /*1af1b0*/  @P5 STG.E.U8 desc[UR4][R44.64], R19 ;  /* 0x000000132c005986 */ /* 0x0001e2000c101104 */
[----:B------:R-:W-:-:S02]  /*1af1c0*/  LOP3.LUT P5, RZ, R20, 0x2000000, RZ, 0xc0, !PT ;  /* 0x0200000014ff7812 */ /* 0x000fc400078ac0ff */
[----:B0-----:R-:W-:Y:S01]  /*1af1d0*/  PRMT R19, R24, 0x7771, RZ ;  /* 0x0000777118137816 */ /* 0x001fe200000000ff */
[----:B------:R-:W4:Y:S10]  /*1af1e0*/  LDL.LU.64 R44, [R1+0x4d08] ;  /* 0x004d0800012c7983 */ /* 0x000f340000300a00 */
        /* <DEDUP_REMOVED lines=21> */
[----:B----4-:R0:W-:Y:S02]  /*1af340*/  @P6 STG.E.U8 desc[UR4][R36.64], R19 ;  /* 0x0000001324006986 */ /* 0x0101e4000c101104 */
[----:B0-----:R-:W-:-:S05]  /*1af350*/  PRMT R19, R48, 0x7771, RZ ;  /* 0x0000777130137816 */ /* 0x001fca00000000ff */
[----:B------:R0:W-:Y:S04]  /*1af360*/  @P4 STG.E.U8 desc[UR4][R38.64], R19 ;  /* 0x0000001326004986 */ /* 0x0001e8000c101104 */
[----:B0-----:R-:W3:Y:S01]  /*1af370*/  LDL.LU.64 R38, [R1+0x4d18] ;  /* 0x004d180001267983 */ /* 0x001ee20000300a00 */
[----:B------:R-:W-:Y:S02]  /*1af380*/  LOP3.LUT P2, RZ, R18, 0x1, RZ, 0xc0, !PT ;  /* 0x0000000112ff7812 */ /* 0x000fe4000784c0ff */
[----:B------:R-:W-:Y:S02]  /*1af390*/  PRMT R19, R48, 0x7772, RZ ;  /* 0x0000777230137816 */ /* 0x000fe400000000ff */
[----:B------:R-:W-:Y:S01]  /*1af3a0*/  LOP3.LUT P1, RZ, R18, 0x2, RZ, 0xc0, !PT ;  /* 0x0000000212ff7812 */ /* 0x000fe2000782c0ff */
[----:B------:R-:W4:Y:S04]  /*1af3b0*/  LDL.LU.64 R34, [R1+0x4b48] ;  /* 0x004b480001227983 */ /* 0x000f280000300a00 */
[----:B------:R0:W-:Y:S02]  /*1af3c0*/  @P3 STG.E.U8 desc[UR4][R40.64], R19 ;  /* 0x0000001328003986 */ /* 0x0001e4000c101104 */
[----:B0-----:R-:W-:-:S05]  /*1af3d0*/  PRMT R19, R48, 0x7773, RZ ;  /* 0x0000777330137816 */ /* 0x001fca00000000ff */
[----:B------:R0:W-:Y:S02]  /*1af3e0*/  @P2 STG.E.U8 desc[UR4][R42.64], R19 ;  /* 0x000000132a002986 */ /* 0x0001e4000c101104 */
[----:B0-----:R-:W-:-:S05]  /*1af3f0*/  PRMT R19, R49, 0x7770, RZ ;  /* 0x0000777031137816 */ /* 0x001fca00000000ff */
[----:B------:R0:W-:Y:S04]  /*1af400*/  @P1 STG.E.U8 desc[UR4][R44.64], R19 ;  /* 0x000000132c001986 */ /* 0x0001e8000c101104 */
[----:B0-----:R-:W4:Y:S04]  /*1af410*/  LDL.LU.64 R44, [R1+0x4d20] ;  /* 0x004d2000012c7983 */ /* 0x001f280000300a00 */
[----:B------:R-:W4:Y:S04]  /*1af420*/  LDL.LU.64 R36, [R1+0x4d28] ;  /* 0x004d280001247983 */ /* 0x000f280000300a00 */
[----:B------:R-:W4:Y:S04]  /*1af430*/  LDL.LU.64 R40, [R1+0x4d38] ;  /* 0x004d380001287983 */ /* 0x000f280000300a00 */
[----:B------:R-:W4:Y:S01]  /*1af440*/  LDL.LU R42, [R1+0x450] ;  /* 0x00045000012a7983 */ /* 0x000f220000300800 */
[----:B------:R-:W-:-:S02]  /*1af450*/  LOP3.LUT P0, RZ, R18, 0x4, RZ, 0xc0, !PT ;  /* 0x0000000412ff7812 */ /* 0x000fc4000780c0ff */
[----:B------:R-:W-:Y:S02]  /*1af460*/  PRMT R19, R49, 0x7771, RZ ;  /* 0x0000777131137816 */ /* 0x000fe400000000ff */
[----:B------:R-:W-:-:S09]  /*1af470*/  LOP3.LUT P3, RZ, R18, 0x8, RZ, 0xc0, !PT ;  /* 0x0000000812ff7812 */ /* 0x000fd2000786c0ff */
[----:B--2---:R0:W-:Y:S04]  /*1af480*/  @P0 STG.E.U8 desc[UR4][R46.64], R19 ;  /* 0x000000132e000986 */ /* 0x0041e8000c101104 */
[----:B0-----:R-:W2:Y:S01]  /*1af490*/  LDL.LU.64 R46, [R1+0x4b78] ;  /* 0x004b7800012e7983 */ /* 0x001ea20000300a00 */
[----:B------:R-:W-:-:S05]  /*1af4a0*/  PRMT R19, R49, 0x7772, RZ ;  /* 0x0000777231137816 */ /* 0x000fca00000000ff */
[----:B---3--:R0:W-:Y:S04]  /*1af4b0*/  @P3 STG.E.U8 desc[UR4][R38.64], R19 ;  /* 0x0000001326003986 */ /* 0x0081e8000c101104 */
[----:B0-----:R-:W3:Y:S01]  /*1af4c0*/  LDL.LU R38, [R1+0x440] ;  /* 0x0004400001267983 */ /* 0x001ee20000300800 */
[----:B------:R-:W-:-:S03]  /*1af4d0*/  PRMT R19, R49, 0x7773, RZ ;  /* 0x0000777331137816 */ /* 0x000fc600000000ff */
[----:B------:R-:W3:Y:S01]  /*1af4e0*/  LDL.LU.64 R48, [R1+0x4d40] ;  /* 0x004d400001307983 */ /* 0x000ee20000300a00 */
[----:B------:R-:W-:Y:S02]  /*1af4f0*/  LOP3.LUT P5, RZ, R18, 0x8000, RZ, 0xc0, !PT ;  /* 0x0000800012ff7812 */ /* 0x000fe400078ac0ff */
[----:B------:R-:W-:Y:S01]  /*1af500*/  LOP3.LUT R20, R20, 0xfffff7ff, RZ, 0xc0, !PT ;  /* 0xfffff7ff14147812 */ /* 0x000fe200078ec0ff */
[----:B------:R-:W3:Y:S04]  /*1af510*/  LDL.LU.64 R22, [R1+0x4d48] ;  /* 0x004d480001167983 */ /* 0x000ee80000300a00 */
[----:B------:R-:W3:Y:S01]  /*1af520*/  LDL.LU.64 R24, [R1+0x4d50] ;  /* 0x004d500001187983 */ /* 0x000ee20000300a00 */
[C---:B------:R-:W-:Y:S02]  /*1af530*/  LOP3.LUT P2, RZ, R18.reuse, 0x10, RZ, 0xc0, !PT ;  /* 0x0000001012ff7812 */ /* 0x040fe4000784c0ff */
[----:B------:R-:W-:Y:S01]  /*1af540*/  LOP3.LUT P1, RZ, R18, 0x20, RZ, 0xc0, !PT ;  /* 0x0000002012ff7812 */ /* 0x000fe2000782c0ff */
[----:B------:R-:W3:Y:S02]  /*1af550*/  LDL.LU.64 R26, [R1+0x4ba0] ;  /* 0x004ba000011a7983 */ /* 0x000ee40000300a00 */
        /* <DEDUP_REMOVED lines=19> */
[----:B------:R-:W-:Y:S01]  /*1af690*/  LOP3.LUT P5, RZ, R18, 0x200, RZ, 0xc0, !PT ;  /* 0x0000020012ff7812 */ /* 0x000fe200078ac0ff */
[----:B0-----:R-:W4:Y:S04]  /*1af6a0*/  LDL.LU R44, [R1+0x454] ;  /* 0x00045400012c7983 */ /* 0x001f280000300800 */
[----:B------:R-:W4:Y:S01]  /*1af6b0*/  LDL.LU.64 R28, [R1+0x4d60] ;  /* 0x004d6000011c7983 */ /* 0x000f220000300a00 */
[----:B------:R-:W-:-:S03]  /*1af6c0*/  LOP3.LUT R20, R20, 0xfffdffff, RZ, 0xc0, !PT ;  /* 0xfffdffff14147812 */ /* 0x000fc600078ec0ff */
[----:B------:R-:W4:Y:S01]  /*1af6d0*/  LDL.LU.64 R30, [R1+0x4d68] ;  /* 0x004d6800011e7983 */ /* 0x000f220000300a00 */
[----:B------:R-:W-:Y:S02]  /*1af6e0*/  LOP3.LUT P0, RZ, R18, 0x40, RZ, 0xc0, !PT ;  /* 0x0000004012ff7812 */ /* 0x000fe4000780c0ff */
[----:B------:R-:W-:Y:S01]  /*1af6f0*/  PRMT R19, R42, 0x7771, RZ ;  /* 0x000077712a137816 */ /* 0x000fe200000000ff */
[----:B------:R-:W4:Y:S04]  /*1af700*/  LDL.LU R45, [R1+0x444] ;  /* 0x00044400012d7983 */ /* 0x000f280000300800 */
[----:B------:R-:W4:Y:S01]  /*1af710*/  LDL.LU.64 R32, [R1+0x4d70] ;  /* 0x004d700001207983 */ /* 0x000f220000300a00 */
[----:B------:R-:W-:Y:S02]  /*1af720*/  @P5 LOP3.LUT R20, R20, 0x20000, RZ, 0xfc, !PT ;  /* 0x0002000014145812 */ /* 0x000fe400078efcff */
[----:B------:R-:W-:Y:S01]  /*1af730*/  LOP3.LUT P5, RZ, R18, 0x100, RZ, 0xc0, !PT ;  /* 0x0000010012ff7812 */ /* 0x000fe200078ac0ff */
[----:B------:R-:W4:Y:S01]  /*1af740*/  LDL.LU.64 R34, [R1+0x4bd0] ;  /* 0x004bd00001227983 */ /* 0x000f220000300a00 */
[----:B------:R-:W-:-:S11]  /*1af750*/  LOP3.LUT R20, R20, 0xfffbffff, RZ, 0xc0, !PT ;  /* 0xfffbffff14147812 */ /* 0x000fd600078ec0ff */
[----:B------:R-:W-:Y:S02]  /*1af760*/  @P5 LOP3.LUT R20, R20, 0x40000, RZ, 0xfc, !PT ;  /* 0x0004000014145812 */ /* 0x000fe400078efcff */
[----:B------:R-:W-:Y:S01]  /*1af770*/  LOP3.LUT P5, RZ, R18, 0x80, RZ, 0xc0, !PT ;  /* 0x0000008012ff7812 */ /* 0x000fe200078ac0ff */
[----:B------:R0:W-:Y:S02]  /*1af780*/  @P0 STG.E.U8 desc[UR4][R36.64], R19 ;  /* 0x0000001324000986 */ /* 0x0001e4000c101104 */
[----:B0-----:R-:W-:Y:S02]  /*1af790*/  PRMT R19, R42, 0x7772, RZ ;  /* 0x000077722a137816 */ /* 0x001fe400000000ff */
[----:B------:R-:W4:Y:S08]  /*1af7a0*/  LDL.LU.64 R36, [R1+0x4d78] ;  /* 0x004d780001247983 */ /* 0x000f300000300a00 */
[----:B------:R0:W-:Y:S01]  /*1af7b0*/  @P5 STG.E.U8 desc[UR4][R40.64], R19 ;  /* 0x0000001328005986 */ /* 0x0001e2000c101104 */
[----:B------:R-:W-:-:S02]  /*1af7c0*/  LOP3.LUT P5, RZ, R20, 0x40000, RZ, 0xc0, !PT ;  /* 0x0004000014ff7812 */ /* 0x000fc400078ac0ff */
[----:B0-----:R-:W-:Y:S01]  /*1af7d0*/  PRMT R19, R42, 0x7773, RZ ;  /* 0x000077732a137816 */ /* 0x001fe200000000ff */
[----:B------:R-:W4:Y:S04]  /*1af7e0*/  LDL.LU.64 R40, [R1+0x4d80] ;  /* 0x004d800001287983 */ /* 0x000f280000300a00 */
[----:B------:R-:W4:Y:S06]  /*1af7f0*/  LDL.LU.64 R42, [R1+0x4d90] ;  /* 0x004d9000012a7983 */ /* 0x000f2c0000300a00 */
[----:B--2---:R0:W-:Y:S01]  /*1af800*/  @P5 STG.E.U8 desc[UR4][R46.64], R19 ;  /* 0x000000132e005986 */ /* 0x0041e2000c101104 */
[----:B------:R-:W-:-:S03]  /*1af810*/  LOP3.LUT P5, RZ, R20, 0x20000, RZ, 0xc0, !PT ;  /* 0x0002000014ff7812 */ /* 0x000fc600078ac0ff */
[----:B0-----:R-:W2:Y:S04]  /*1af820*/  LDL.LU.64 R46, [R1+0x4bf8] ;  /* 0x004bf800012e7983 */ /* 0x001ea80000300a00 */
[----:B------:R-:W2:Y:S01]  /*1af830*/  LDL.LU R39, [R1+0x458] ;  /* 0x0004580001277983 */ /* 0x000ea20000300800 */
[----:B---3--:R-:W-:-:S05]  /*1af840*/  PRMT R19, R38, 0x7770, RZ ;  /* 0x0000777026137816 */ /* 0x008fca00000000ff */
[----:B------:R0:W-:Y:S04]  /*1af850*/  @P5 STG.E.U8 desc[UR4][R48.64], R19 ;  /* 0x0000001330005986 */ /* 0x0001e8000c101104 */
[----:B0-----:R-:W3:Y:S01]  /*1af860*/  LDL.LU.64 R48, [R1+0x4d98] ;  /* 0x004d980001307983 */ /* 0x001ee20000300a00 */
        /* <DEDUP_REMOVED lines=33> */
[----:B--2---:R0:W-:Y:S02]  /*1afa80*/  @P1 STG.E.U8 desc[UR4][R46.64], R19 ;  /* 0x000000132e001986 */ /* 0x0041e4000c101104 */
        /* <DEDUP_REMOVED lines=45> */
[----:B------:R-:W-:-:S03]  /*1afd60*/  PRMT R19, R39, 0x7772, RZ ;  /* 0x0000777227137816 */ /* 0x000fc600000000ff */
[----:B------:R-:W2:Y:S04]  /*1afd70*/  LDL.LU.64 R30, [R1+0x4c78] ;  /* 0x004c7800011e7983 */ /* 0x000ea80000300a00 */
[----:B---3--:R0:W-:Y:S02]  /*1afd80*/  @P2 STG.E.U8 desc[UR4][R36.64], R19 ;  /* 0x0000001324002986 */ /* 0x0081e4000c101104 */
[----:B0-----:R-:W-:-:S05]  /*1afd90*/  PRMT R19, R39, 0x7773, RZ ;  /* 0x0000777327137816 */ /* 0x001fca00000000ff */
[----:B----4-:R0:W-:Y:S04]  /*1afda0*/  @P1 STG.E.U8 desc[UR4][R46.64], R19 ;  /* 0x000000132e001986 */ /* 0x0101e8000c101104 */
[----:B0-----:R-:W3:Y:S04]  /*1afdb0*/  LDL.LU R46, [R1+0x44c] ;  /* 0x00044c00012e7983 */ /* 0x001ee80000300800 */
        /* <DEDUP_REMOVED lines=37> */
[----:B---3--:R-:W-:-:S11]  /*1b0010*/  PRMT R19, R46, 0x7770, RZ ;  /* 0x000077702e137816 */ /* 0x008fd600000000ff */
        /* <DEDUP_REMOVED lines=16> */
[----:B------:R-:W4:Y:S04]  /*1b0120*/  LDL.LU.64 R36, [R1+0x4e38] ;  /* 0x004e380001247983 */ /* 0x000f280000300a00 */
[----:B------:R-:W4:Y:S04]  /*1b0130*/  LDL.LU.64 R38, [R1+0x4e40] ;  /* 0x004e400001267983 */ /* 0x000f280000300a00 */
[----:B------:R-:W3:Y:S01]  /*1b0140*/  LDL.LU R40, [R1+0x4d0] ;  /* 0x0004d00001287983 */ /* 0x000ee20000300800 */
[----:B------:R-:W-:-:S02]  /*1b0150*/  LOP3.LUT P0, RZ, R17, 0x100, RZ, 0xc0, !PT ;  /* 0x0000010011ff7812 */ /* 0x000fc4000780c0ff */
[----:B------:R-:W-:-:S11]  /*1b0160*/  LOP3.LUT P3, RZ, R17, 0x200, RZ, 0xc0, !PT ;  /* 0x0000020011ff7812 */ /* 0x000fd6000786c0ff */
[----:B--2---:R0:W-:Y:S04]  /*1b0170*/  @P0 STG.E.U8 desc[UR4][R48.64], R19 ;  /* 0x0000001330000986 */ /* 0x0041e8000c101104 */
[----:B0-----:R-:W2:Y:S04]  /*1b0180*/  LDL.LU.64 R48, [R1+0x4d00] ;  /* 0x004d000001307983 */ /* 0x001ea80000300a00 */
[----:B------:R-:W2:Y:S04]  /*1b0190*/  LDL.LU.64 R42, [R1+0x4e48] ;  /* 0x004e4800012a7983 */ /* 0x000ea80000300a00 */
[----:B------:R-:W2:Y:S04]  /*1b01a0*/  LDL.LU.64 R44, [R1+0x4e50] ;  /* 0x004e5000012c7983 */ /* 0x000ea80000300a00 */
[----:B------:R-:W2:Y:S01]  /*1b01b0*/  LDL.LU R22, [R1+0x4e4] ;  /* 0x0004e40001167983 */ /* 0x000ea20000300800 */
[----:B------:R-:W-:-:S02]  /*1b01c0*/  LOP3.LUT P5, RZ, R17, 0x200000, RZ, 0xc0, !PT ;  /* 0x0020000011ff7812 */ /* 0x000fc400078ac0ff */
[----:B------:R-:W-:Y:S02]  /*1b01d0*/  LOP3.LUT R18, R18, 0xf7ffffff, RZ, 0xc0, !PT ;  /* 0xf7ffffff12127812 */ /* 0x000fe400078ec0ff */
[----:B---3--:R-:W-:-:S05]  /*1b01e0*/  PRMT R19, R40, 0x7770, RZ ;  /* 0x0000777028137816 */ /* 0x008fca00000000ff */
[----:B------:R0:W-:Y:S04]  /*1b01f0*/  @P3 STG.E.U8 desc[UR4][R46.64], R19 ;  /* 0x000000132e003986 */ /* 0x0001e8000c101104 */
[----:B0-----:R-:W3:Y:S01]  /*1b0200*/  LDL.LU.64 R46, [R1+0x4e58] ;  /* 0x004e5800012e7983 */ /* 0x001ee20000300a00 */
[----:B------:R-:W-:Y:S02]  /*1b0210*/  @P5 LOP3.LUT R18, R18, 0x8000000, RZ, 0xfc, !PT ;  /* 0x0800000012125812 */ /* 0x000fe400078efcff */
[----:B------:R-:W-:Y:S01]  /*1b0220*/  LOP3.LUT P5, RZ, R17, 0x100000, RZ, 0xc0, !PT ;  /* 0x0010000011ff7812 */ /* 0x000fe200078ac0ff */
[----:B------:R-:W3:Y:S04]  /*1b0230*/  LDL.LU.64 R24, [R1+0x4d30] ;  /* 0x004d300001187983 */ /* 0x000ee80000300a00 */
[----:B------:R-:W3:Y:S01]  /*1b0240*/  LDL.LU.64 R26, [R1+0x4e68] ;  /* 0x004e6800011a7983 */ /* 0x000ee20000300a00 */
[----:B------:R-:W-:-:S03]  /*1b0250*/  LOP3.LUT R18, R18, 0xefffffff, RZ, 0xc0, !PT ;  /* 0xefffffff12127812 */ /* 0x000fc600078ec0ff */
[----:B------:R-:W3:Y:S04]  /*1b0260*/  LDL.LU R55, [R1+0x4d4] ;  /* 0x0004d40001377983 */ /* 0x000ee80000300800 */
[----:B------:R-:W3:Y:S01]  /*1b0270*/  LDL.LU.64 R28, [R1+0x4e70] ;  /* 0x004e7000011c7983 */ /* 0x000ee20000300a00 */
[----:B------:R-:W-:Y:S02]  /*1b0280*/  LOP3.LUT R20, R20, 0xfffffffe, RZ, 0xc0, !PT ;  /* 0xfffffffe14147812 */ /* 0x000fe400078ec0ff */
[C---:B------:R-:W-:Y:S01]  /*1b0290*/  LOP3.LUT P2, RZ, R17.reuse, 0x400, RZ, 0xc0, !PT ;  /* 0x0000040011ff7812 */ /* 0x040fe2000784c0ff */
[----:B------:R-:W3:Y:S01]  /*1b02a0*/  LDL.LU.64 R30, [R1+0x4e78] ;  /* 0x004e7800011e7983 */ /* 0x000ee20000300a00 */
[----:B------:R-:W-:Y:S02]  /*1b02b0*/  LOP3.LUT P1, RZ, R17, 0x800, RZ, 0xc0, !PT ;  /* 0x0000080011ff7812 */ /* 0x000fe4000782c0ff */
[----:B------:R-:W-:-:S02]  /*1b02c0*/  PRMT R19, R40, 0x7771, RZ ;  /* 0x0000777128137816 */ /* 0x000fc400000000ff */
[C---:B------:R-:W-:Y:S01]  /*1b02d0*/  LOP3.LUT P0, RZ, R17.reuse, 0x1000, RZ, 0xc0, !PT ;  /* 0x0000100011ff7812 */ /* 0x040fe2000780c0ff */
[----:B------:R-:W3:Y:S01]  /*1b02e0*/  LDL.LU.64 R32, [R1+0x4d58] ;  /* 0x004d580001207983 */ /* 0x000ee20000300a00 */
        /* <DEDUP_REMOVED lines=23> */
[----:B--2---:R0:W-:Y:S04]  /*1b0460*/  @P0 STG.E.U8 desc[UR4][R48.64], R19 ;  /* 0x0000001330000986 */ /* 0x0041e8000c101104 */
[----:B0-----:R-:W2:Y:S04]  /*1b0470*/  LDL.LU R49, [R1+0x4e8] ;  /* 0x0004e80001317983 */ /* 0x001ea80000300800 */
        /* <DEDUP_REMOVED lines=14> */
[----:B---3--:R0:W-:Y:S04]  /*1b0560*/  @P5 STG.E.U8 desc[UR4][R46.64], R19 ;  /* 0x000000132e005986 */ /* 0x0081e8000c101104 */
        /* <DEDUP_REMOVED lines=22> */
[----:B--2---:R-:W-:-:S05]  /*1b06d0*/  PRMT R19, R49, 0x7770, RZ ;  /* 0x0000777031137816 */ /* 0x004fca00000000ff */
        /* <DEDUP_REMOVED lines=18> */
[----:B------:R-:W3:Y:S04]  /*1b0800*/  LDL.LU R49, [R1+0x4ec] ;  /* 0x0004ec0001317983 */ /* 0x000ee80000300800 */
[----:B------:R-:W4:Y:S04]  /*1b0810*/  LDL.LU.64 R42, [R1+0x4de0] ;  /* 0x004de000012a7983 */ /* 0x000f280000300a00 */
[----:B------:R-:W4:Y:S01]  /*1b0820*/  LDL.LU R24, [R1+0x4dc] ;  /* 0x0004dc0001187983 */ /* 0x000f220000300800 */
[----:B------:R-:W-:-:S03]  /*1b0830*/  LOP3.LUT P3, RZ, R17, 0x10000000, RZ, 0xc0, !PT ;  /* 0x1000000011ff7812 */ /* 0x000fc6000786c0ff */
[----:B------:R-:W4:Y:S01]  /*1b0840*/  LDL.LU.64 R44, [R1+0x4ed8] ;  /* 0x004ed800012c7983 */ /* 0x000f220000300a00 */
[C---:B------:R-:W-:Y:S02]  /*1b0850*/  LOP3.LUT P2, RZ, R17.reuse, 0x20000000, RZ, 0xc0, !PT ;  /* 0x2000000011ff7812 */ /* 0x040fe4000784c0ff */
[C---:B------:R-:W-:Y:S02]  /*1b0860*/  LOP3.LUT P1, RZ, R17.reuse, 0x40000000, RZ, 0xc0, !PT ;  /* 0x4000000011ff7812 */ /* 0x040fe4000782c0ff */
[----:B------:R-:W-:Y:S02]  /*1b0870*/  LOP3.LUT P0, RZ, R17, 0x80000000, RZ, 0xc0, !PT ;  /* 0x8000000011ff7812 */ /* 0x000fe4000780c0ff */
        /* <DEDUP_REMOVED lines=15> */
[----:B------:R-:W-:Y:S01]  /*1b0970*/  @P5 LOP3.LUT R18, R18, 0x800000, RZ, 0xfc, !PT ;  /* 0x0080000012125812 */ /* 0x000fe200078efcff */
        /* <DEDUP_REMOVED lines=11> */
[----:B------:R0:W-:Y:S02]  /*1b0a30*/  @P2 STG.E.U8 desc[UR4][R36.64], R17 ;  /* 0x0000001124002986 */ /* 0x0001e4000c101104 */
[----:B0-----:R-:W-:Y:S02]  /*1b0a40*/  PRMT R17, R49, 0x7771, RZ ;  /* 0x0000777131117816 */ /* 0x001fe400000000ff */
[----:B------:R-:W3:Y:S04]  /*1b0a50*/  LDL.LU.64 R36, [R1+0x4f18] ;  /* 0x004f180001247983 */ /* 0x000ee80000300a00 */
[----:B----4-:R0:W-:Y:S04]  /*1b0a60*/  @P1 STG.E.U8 desc[UR4][R38.64], R17 ;  /* 0x0000001126001986 */ /* 0x0101e8000c101104 */
[----:B0-----:R-:W4:Y:S01]  /*1b0a70*/  LDL.LU.64 R38, [R1+0x4f20] ;  /* 0x004f200001267983 */ /* 0x001f220000300a00 */
[----:B------:R-:W-:-:S02]  /*1b0a80*/  LOP3.LUT P5, RZ, R16, 0x8, RZ, 0xc0, !PT ;  /* 0x0000000810ff7812 */ /* 0x000fc400078ac0ff */
[----:B------:R-:W-:-:S11]  /*1b0a90*/  LOP3.LUT R18, R18, 0xfeffffff, RZ, 0xc0, !PT ;  /* 0xfeffffff12127812 */ /* 0x000fd600078ec0ff */
[----:B------:R-:W-:Y:S02]  /*1b0aa0*/  @P5 LOP3.LUT R18, R18, 0x1000000, RZ, 0xfc, !PT ;  /* 0x0100000012125812 */ /* 0x000fe400078efcff */
[----:B------:R-:W-:Y:S02]  /*1b0ab0*/  LOP3.LUT P5, RZ, R16, 0x4, RZ, 0xc0, !PT ;  /* 0x0000000410ff7812 */ /* 0x000fe400078ac0ff */
[----:B------:R-:W-:-:S11]  /*1b0ac0*/  LOP3.LUT R18, R18, 0xfdffffff, RZ, 0xc0, !PT ;  /* 0xfdffffff12127812 */ /* 0x000fd600078ec0ff */
[----:B------:R-:W-:Y:S02]  /*1b0ad0*/  @P5 LOP3.LUT R18, R18, 0x2000000, RZ, 0xfc, !PT ;  /* 0x0200000012125812 */ /* 0x000fe400078efcff */
[----:B------:R-:W-:Y:S02]  /*1b0ae0*/  LOP3.LUT P5, RZ, R16, 0x2, RZ, 0xc0, !PT ;  /* 0x0000000210ff7812 */ /* 0x000fe400078ac0ff */
[----:B------:R-:W-:Y:S02]  /*1b0af0*/  LOP3.LUT R18, R18, 0xfbffffff, RZ, 0xc0, !PT ;  /* 0xfbffffff12127812 */ /* 0x000fe400078ec0ff */
[----:B------:R-:W-:-:S09]  /*1b0b00*/  PRMT R17, R49, 0x7772, RZ ;  /* 0x0000777231117816 */ /* 0x000fd200000000ff */
[----:B------:R-:W-:Y:S02]  /*1b0b10*/  @P5 LOP3.LUT R18, R18, 0x4000000, RZ, 0xfc, !PT ;  /* 0x0400000012125812 */ /* 0x000fe400078efcff */
[----:B------:R-:W-:Y:S01]  /*1b0b20*/  LOP3.LUT P5, RZ, R16, 0x1, RZ, 0xc0, !PT ;  /* 0x0000000110ff7812 */ /* 0x000fe200078ac0ff */
        /* <DEDUP_REMOVED lines=11> */
[----:B------:R-:W4:Y:S01]  /*1b0be0*/  LDL.LU.64 R44, [R1+0x4f30] ;  /* 0x004f3000012c7983 */ /* 0x000f220000300a00 */
[C---:B------:R-:W-:Y:S02]  /*1b0bf0*/  LOP3.LUT P6, RZ, R16.reuse, 0x200, RZ, 0xc0, !PT ;  /* 0x0000020010ff7812 */ /* 0x040fe400078cc0ff */
[----:B------:R-:W-:-:S07]  /*1b0c00*/  LOP3.LUT P4, RZ, R16, 0x400, RZ, 0xc0, !PT ;  /* 0x0000040010ff7812 */ /* 0x000fce000788c0ff */
[----:B--2---:R0:W-:Y:S01]  /*1b0c10*/  @P5 STG.E.U8 desc[UR4][R46.64], R17 ;  /* 0x000000112e005986 */ /* 0x0041e2000c101104 */
[----:B------:R-:W-:Y:S02]  /*1b0c20*/  LOP3.LUT P5, RZ, R18, 0x1000000, RZ, 0xc0, !PT ;  /* 0x0100000012ff7812 */ /* 0x000fe400078ac0ff */
        /* <DEDUP_REMOVED lines=19> */
[----:B------:R0:W-:Y:S02]  /*1b0d60*/  @P6 STG.E.U8 desc[UR4][R36.64], R17 ;  /* 0x0000001124006986 */ /* 0x0001e4000c101104 */
[----:B0-----:R-:W-:-:S05]  /*1b0d70*/  PRMT R17, R48, 0x7771, RZ ;  /* 0x0000777130117816 */ /* 0x001fca00000000ff */
[----:B----4-:R0:W-:Y:S04]  /*1b0d80*/  @P4 STG.E.U8 desc[UR4][R38.64], R17 ;  /* 0x0000001126004986 */ /* 0x0101e8000c101104 */
[----:B0-----:R-:W3:Y:S01]  /*1b0d90*/  LDL.LU.64 R38, [R1+0x4f48] ;  /* 0x004f480001267983 */ /* 0x001ee20000300a00 */
[C---:B------:R-:W-:Y:S02]  /*1b0da0*/  LOP3.LUT P3, RZ, R16.reuse, 0x800, RZ, 0xc0, !PT ;  /* 0x0000080010ff7812 */ /* 0x040fe4000786c0ff */
[----:B------:R-:W-:Y:S02]  /*1b0db0*/  LOP3.LUT P2, RZ, R16, 0x1000, RZ, 0xc0, !PT ;  /* 0x0000100010ff7812 */ /* 0x000fe4000784c0ff */
[----:B------:R-:W-:Y:S02]  /*1b0dc0*/  PRMT R17, R48, 0x7772, RZ ;  /* 0x0000777230117816 */ /* 0x000fe400000000ff */
[----:B------:R-:W-:Y:S01]  /*1b0dd0*/  LOP3.LUT P1, RZ, R16, 0x2000, RZ, 0xc0, !PT ;  /* 0x0000200010ff7812 */ /* 0x000fe2000782c0ff */
[----:B------:R-:W4:Y:S06]  /*1b0de0*/  LDL.LU.64 R34, [R1+0x4e88] ;  /* 0x004e880001227983 */ /* 0x000f2c0000300a00 */
        /* <DEDUP_REMOVED lines=240> */
[----:B------:R-:W2:Y:S04]  /*1b1cf0*/  LDL.LU.64 R42, [R1+0x5078] ;  /* 0x00507800012a7983 */ /* 0x000ea80000300a00 */
[----:B------:R-:W2:Y:S04]  /*1b1d00*/  LDL.LU.64 R44, [R1+0x5080] ;  /* 0x00508000012c7983 */ /* 0x000ea80000300a00 */
[----:B------:R-:W2:Y:S01]  /*1b1d10*/  LDL.LU R22, [R1+0x528] ;  /* 0x0005280001167983 */ /* 0x000ea20000300800 */
[----:B------:R-:W-:-:S02]  /*1b1d20*/  @P5 LOP3.LUT R18, R18, 0x2, RZ, 0xfc, !PT ;  /* 0x0000000212125812 */ /* 0x000fc400078efcff */
[C---:B------:R-:W-:Y:S02]  /*1b1d30*/  LOP3.LUT P5, RZ, R15.reuse, 0x4000000, RZ, 0xc0, !PT ;  /* 0x040000000fff7812 */ /* 0x040fe400078ac0ff */
[C---:B------:R-:W-:Y:S02]  /*1b1d40*/  LOP3.LUT P3, RZ, R15.reuse, 0x200000, RZ, 0xc0, !PT ;  /* 0x002000000fff7812 */ /* 0x040fe4000786c0ff */
[----:B------:R-:W-:Y:S02]  /*1b1d50*/  LOP3.LUT R18, R18, 0xfffffffb, RZ, 0xc0, !PT ;  /* 0xfffffffb12127812 */ /* 0x000fe400078ec0ff */
[C---:B------:R-:W-:Y:S02]  /*1b1d60*/  LOP3.LUT P2, RZ, R15.reuse, 0x400000, RZ, 0xc0, !PT ;  /* 0x004000000fff7812 */ /* 0x040fe4000784c0ff */
[C---:B------:R-:W-:Y:S02]  /*1b1d70*/  LOP3.LUT P1, RZ, R15.reuse, 0x800000, RZ, 0xc0, !PT ;  /* 0x008000000fff7812 */ /* 0x040fe4000782c0ff */
[----:B------:R-:W-:-:S03]  /*1b1d80*/  LOP3.LUT P0, RZ, R15, 0x1000000, RZ, 0xc0, !PT ;  /* 0x010000000fff7812 */ /* 0x000fc6000780c0ff */
[----:B------:R-:W-:Y:S02]  /*1b1d90*/  @P5 LOP3.LUT R18, R18, 0x4, RZ, 0xfc, !PT ;  /* 0x0000000412125812 */ /* 0x000fe400078efcff */
[----:B------:R-:W-:Y:S02]  /*1b1da0*/  LOP3.LUT P5, RZ, R15, 0x2000000, RZ, 0xc0, !PT ;  /* 0x020000000fff7812 */ /* 0x000fe400078ac0ff */
[----:B---3--:R-:W-:-:S05]  /*1b1db0*/  PRMT R15, R40, 0x7770, RZ ;  /* 0x00007770280f7816 */ /* 0x008fca00000000ff */
[----:B------:R0:W-:Y:S04]  /*1b1dc0*/  @P3 STG.E.U8 desc[UR4][R46.64], R15 ;  /* 0x0000000f2e003986 */ /* 0x0001e8000c101104 */
[----:B0-----:R-:W3:Y:S04]  /*1b1dd0*/  LDL.LU.64 R46, [R1+0x5088] ;  /* 0x00508800012e7983 */ /* 0x001ee80000300a00 */
        /* <DEDUP_REMOVED lines=8> */
[----:B0-----:R-:W-:-:S05]  /*1b1e60*/  PRMT R15, R40, 0x7772, RZ ;  /* 0x00007772280f7816 */ /* 0x001fca00000000ff */
[----:B------:R0:W-:Y:S02]  /*1b1e70*/  @P1 STG.E.U8 desc[UR4][R38.64], R15 ;  /* 0x0000000f26001986 */ /* 0x0001e4000c101104 */
        /* <DEDUP_REMOVED lines=38> */
[----:B------:R-:W-:Y:S02]  /*1b20e0*/  LOP3.LUT P2, RZ, R14, 0x20, RZ, 0xc0, !PT ;  /* 0x000000200eff7812 */ /* 0x000fe4000784c0ff */
[----:B--2---:R-:W-:-:S05]  /*1b20f0*/  PRMT R15, R49, 0x7770, RZ ;  /* 0x00007770310f7816 */ /* 0x004fca00000000ff */
[----:B----4-:R0:W-:Y:S02]  /*1b2100*/  @P5 STG.E.U8 desc[UR4][R34.64], R15 ;  /* 0x0000000f22005986 */ /* 0x0101e4000c101104 */
        /* <DEDUP_REMOVED lines=23> */
[----:B------:R-:W-:Y:S02]  /*1b2280*/  PRMT R15, R48, 0x7773, RZ ;  /* 0x00007773300f7816 */ /* 0x000fe400000000ff */
[C---:B------:R-:W-:Y:S02]  /*1b2290*/  LOP3.LUT P2, RZ, R14.reuse, 0x200, RZ, 0xc0, !PT ;  /* 0x000002000eff7812 */ /* 0x040fe4000784c0ff */
        /* <DEDUP_REMOVED lines=33> */
[----:B------:R-:W-:-:S04]  /*1b24b0*/  LOP3.LUT R16, R16, 0xfeffffff, RZ, 0xc0, !PT ;  /* 0xfeffffff10107812 */ /* 0x000fc800078ec0ff */
        /* <DEDUP_REMOVED lines=49> */
[----:B------:R-:W-:Y:S02]  /*1b27d0*/  LOP3.LUT P5, RZ, R13, 0x80, RZ, 0xc0, !PT ;  /* 0x000000800dff7812 */ /* 0x000fe400078ac0ff */
[----:B------:R-:W-:Y:S02]  /*1b27e0*/  LOP3.LUT R16, R16, 0xfffff7ff, RZ, 0xc0, !PT ;  /* 0xfffff7ff10107812 */ /* 0x000fe400078ec0ff */
[C---:B------:R-:W-:Y:S02]  /*1b27f0*/  LOP3.LUT P3, RZ, R14.reuse, 0x800000, RZ, 0xc0, !PT ;  /* 0x008000000eff7812 */ /* 0x040fe4000786c0ff */
[----:B------:R-:W-:-:S02]  /*1b2800*/  LOP3.LUT P2, RZ, R14, 0x1000000, RZ, 0xc0, !PT ;  /* 0x010000000eff7812 */ /* 0x000fc4000784c0ff */
[----:B------:R-:W-:Y:S02]  /*1b2810*/  PRMT R15, R48, 0x7772, RZ ;  /* 0x00007772300f7816 */ /* 0x000fe400000000ff */
[----:B------:R-:W-:Y:S01]  /*1b2820*/  LOP3.LUT P1, RZ, R14, 0x2000000, RZ, 0xc0, !PT ;  /* 0x020000000eff7812 */ /* 0x000fe2000782c0ff */
[----:B------:R-:W4:Y:S02]  /*1b2830*/  LDL.LU.64 R34, [R1+0x3a80] ;  /* 0x003a800001227983 */ /* 0x000f240000300a00 */
[----:B------:R-:W-:Y:S02]  /*1b2840*/  @P5 LOP3.LUT R16, R16, 0x800, RZ, 0xfc, !PT ;  /* 0x0000080010105812 */ /* 0x000fe400078efcff */
[----:B------:R-:W-:Y:S02]  /*1b2850*/  LOP3.LUT P5, RZ, R13, 0x40, RZ, 0xc0, !PT ;  /* 0x000000400dff7812 */ /* 0x000fe400078ac0ff */
[----:B------:R-:W-:Y:S01]  /*1b2860*/  LOP3.LUT R16, R16, 0xffffefff, RZ, 0xc0, !PT ;  /* 0xffffefff10107812 */ /* 0x000fe200078ec0ff */
[----:B------:R0:W-:Y:S10]  /*1b2870*/  @P3 STG.E.U8 desc[UR4][R40.64], R15 ;  /* 0x0000000f28003986 */ /* 0x0001f4000c101104 */
        /* <DEDUP_REMOVED lines=8> */
[----:B------:R0:W-:Y:S01]  /*1b2900*/  @P1 STG.E.U8 desc[UR4][R44.64], R15 ;  /* 0x0000000f2c001986 */ /* 0x0001e2000c101104 */
[----:B------:R-:W-:-:S03]  /*1b2910*/  LOP3.LUT R16, R16, 0xffffbfff, RZ, 0xc0, !PT ;  /* 0xffffbfff10107812 */ /* 0x000fc600078ec0ff */
[----:B0-----:R-:W4:Y:S04]  /*1b2920*/  LDL.LU.64 R44, [R1+0x3a50] ;  /* 0x003a5000012c7983 */ /* 0x001f280000300a00 */
        /* <DEDUP_REMOVED lines=12> */
[----:B------:R-:W-:Y:S02]  /*1b29f0*/  LOP3.LUT P0, RZ, R14, 0x4000000, RZ, 0xc0, !PT ;  /* 0x040000000eff7812 */ /* 0x000fe4000780c0ff */
[----:B------:R-:W-:-:S07]  /*1b2a00*/  PRMT R15, R49, 0x7771, RZ ;  /* 0x00007771310f7816 */ /* 0x000fce00000000ff */
[----:B------:R-:W-:Y:S02]  /*1b2a10*/  @P5 LOP3.LUT R16, R16, 0x20000, RZ, 0xfc, !PT ;  /* 0x0002000010105812 */ /* 0x000fe400078efcff */
[----:B------:R-:W-:Y:S02]  /*1b2a20*/  LOP3.LUT P5, RZ, R13, 0x1, RZ, 0xc0, !PT ;  /* 0x000000010dff7812 */ /* 0x000fe400078ac0ff */
[----:B------:R-:W-:Y:S02]  /*1b2a30*/  LOP3.LUT P3, RZ, R14, 0x8000000, RZ, 0xc0, !PT ;  /* 0x080000000eff7812 */ /* 0x000fe4000786c0ff */
[----:B------:R-:W-:Y:S02]  /*1b2a40*/  LOP3.LUT R16, R16, 0xfffbffff, RZ, 0xc0, !PT ;  /* 0xfffbffff10107812 */ /* 0x000fe400078ec0ff */
[C---:B------:R-:W-:Y:S02]  /*1b2a50*/  LOP3.LUT P2, RZ, R14.reuse, 0x10000000, RZ, 0xc0, !PT ;  /* 0x100000000eff7812 */ /* 0x040fe4000784c0ff */
[----:B------:R-:W-:-:S05]  /*1b2a60*/  LOP3.LUT P1, RZ, R14, 0x20000000, RZ, 0xc0, !PT ;  /* 0x200000000eff7812 */ /* 0x000fca000782c0ff */
[----:B------:R-:W-:Y:S02]  /*1b2a70*/  @P5 LOP3.LUT R16, R16, 0x40000, RZ, 0xfc, !PT ;  /* 0x0004000010105812 */ /* 0x000fe400078efcff */
[C---:B------:R-:W-:Y:S01]  /*1b2a80*/  LOP3.LUT P5, RZ, R14.reuse, 0x80000000, RZ, 0xc0, !PT ;  /* 0x800000000eff7812 */ /* 0x040fe200078ac0ff */
[----:B--2---:R0:W-:Y:S01]  /*1b2a90*/  @P0 STG.E.U8 desc[UR4][R46.64], R15 ;  /* 0x0000000f2e000986 */ /* 0x0041e2000c101104 */
[----:B------:R-:W-:Y:S02]  /*1b2aa0*/  LOP3.LUT P0, RZ, R14, 0x40000000, RZ, 0xc0, !PT ;  /* 0x400000000eff7812 */ /* 0x000fe4000780c0ff */
[C---:B------:R-:W-:Y:S01]  /*1b2ab0*/  PRMT R14, R49.reuse, 0x7772, RZ ;  /* 0x00007772310e7816 */ /* 0x040fe200000000ff */
[----:B0-----:R-:W2:Y:S04]  /*1b2ac0*/  LDL.LU.64 R46, [R1+0x3ad0] ;  /* 0x003ad000012e7983 */ /* 0x001ea80000300a00 */
[----:B---3--:R0:W-:Y:S04]  /*1b2ad0*/  @P3 STG.E.U8 desc[UR4][R38.64], R14 ;  /* 0x0000000e26003986 */ /* 0x0081e8000c101104 */
[----:B0-----:R-:W3:Y:S01]  /*1b2ae0*/  LDL.LU R38, [R1+0x50c] ;  /* 0x00050c0001267983 */ /* 0x001ee20000300800 */
[----:B------:R-:W-:-:S03]  /*1b2af0*/  PRMT R14, R49, 0x7773, RZ ;  /* 0x00007773310e7816 */ /* 0x000fc600000000ff */
[----:B------:R-:W3:Y:S04]  /*1b2b00*/  LDL.LU.64 R48, [R1+0x3a90] ;  /* 0x003a900001307983 */ /* 0x000ee80000300a00 */
[----:B------:R-:W3:Y:S04]  /*1b2b10*/  LDL.LU.64 R22, [R1+0x3ac8] ;  /* 0x003ac80001167983 */ /* 0x000ee80000300a00 */
[----:B------:R-:W3:Y:S04]  /*1b2b20*/  LDL.LU.64 R24, [R1+0x3af0] ;  /* 0x003af00001187983 */ /* 0x000ee80000300a00 */
[----:B------:R-:W3:Y:S04]  /*1b2b30*/  LDL.LU.64 R26, [R1+0x3b18] ;  /* 0x003b1800011a7983 */ /* 0x000ee80000300a00 */
[----:B----4-:R0:W-:Y:S02]  /*1b2b40*/  @P2 STG.E.U8 desc[UR4][R34.64], R14 ;  /* 0x0000000e22002986 */ /* 0x0101e4000c101104 */
[----:B0-----:R-:W-:-:S05]  /*1b2b50*/  PRMT R14, R42, 0x7770, RZ ;  /* 0x000077702a0e7816 */ /* 0x001fca00000000ff */
        /* <DEDUP_REMOVED lines=272> */
[----:B------:R-:W3:Y:S01]  /*1b3c60*/  LDL.LU R49, [R1+0x588] ;  /* 0x0005880001317983 */ /* 0x000ee20000300800 */
[----:B------:R-:W-:-:S02]  /*1b3c70*/  LOP3.LUT P5, RZ, R11, 0x1, RZ, 0xc0, !PT ;  /* 0x000000010bff7812 */ /* 0x000fc400078ac0ff */
[----:B------:R-:W-:Y:S01]  /*1b3c80*/  LOP3.LUT R13, R13, 0xfff7ffff, RZ, 0xc0, !PT ;  /* 0xfff7ffff0d0d7812 */ /* 0x000fe200078ec0ff */
[----:B------:R-:W4:Y:S04]  /*1b3c90*/  LDL.LU.64 R42, [R1+0x3fb0] ;  /* 0x003fb000012a7983 */ /* 0x000f280000300a00 */
[----:B------:R-:W4:Y:S01]  /*1b3ca0*/  LDL.LU R24, [R1+0x578] ;  /* 0x0005780001187983 */ /* 0x000f220000300800 */
[----:B------:R-:W-:-:S03]  /*1b3cb0*/  LOP3.LUT P3, RZ, R12, 0x100000, RZ, 0xc0, !PT ;  /* 0x001000000cff7812 */ /* 0x000fc6000786c0ff */
[----:B------:R-:W4:Y:S02]  /*1b3cc0*/  LDL.LU.64 R44, [R1+0x3f80] ;  /* 0x003f8000012c7983 */ /* 0x000f240000300a00 */
        /* <DEDUP_REMOVED lines=26> */
[----:B------:R-:W-:-:S05]  /*1b3e70*/  PRMT R12, R48, 0x7773, RZ ;  /* 0x00007773300c7816 */ /* 0x000fca00000000ff */
        /* <DEDUP_REMOVED lines=12> */
[C---:B0-----:R-:W-:Y:S02]  /*1b3f40*/  PRMT R12, R49.reuse, 0x7771, RZ ;  /* 0x00007771310c7816 */ /* 0x041fe400000000ff */
[----:B------:R-:W3:Y:S04]  /*1b3f50*/  LDL.LU.64 R36, [R1+0x4020] ;  /* 0x0040200001247983 */ /* 0x000ee80000300a00 */
[----:B----4-:R0:W-:Y:S04]  /*1b3f60*/  @P1 STG.E.U8 desc[UR4][R38.64], R12 ;  /* 0x0000000c26001986 */ /* 0x0101e8000c101104 */
[----:B0-----:R-:W4:Y:S01]  /*1b3f70*/  LDL.LU.64 R38, [R1+0x4050] ;  /* 0x0040500001267983 */ /* 0x001f220000300a00 */
        /* <DEDUP_REMOVED lines=41> */
[C---:B------:R-:W-:Y:S02]  /*1b4210*/  LOP3.LUT P2, RZ, R11.reuse, 0x10, RZ, 0xc0, !PT ;  /* 0x000000100bff7812 */ /* 0x040fe4000784c0ff */
[C---:B------:R-:W-:Y:S02]  /*1b4220*/  PRMT R12, R48.reuse, 0x7772, RZ ;  /* 0x00007772300c7816 */ /* 0x040fe400000000ff */
        /* <DEDUP_REMOVED lines=268> */
[----:B--2---:R0:W-:Y:S01]  /*1b52f0*/  @P0 STG.E.U8 desc[UR4][R48.64], R12 ;  /* 0x0000000c30000986 */ /* 0x0041e2000c101104 */
[C---:B------:R-:W-:Y:S02]  /*1b5300*/  LOP3.LUT P6, RZ, R10.reuse, 0x4000000, RZ, 0xc0, !PT ;  /* 0x040000000aff7812 */ /* 0x040fe400078cc0ff */
[C---:B------:R-:W-:Y:S02]  /*1b5310*/  LOP3.LUT P4, RZ, R10.reuse, 0x8000000, RZ, 0xc0, !PT ;  /* 0x080000000aff7812 */ /* 0x040fe4000788c0ff */
[C---:B------:R-:W-:Y:S02]  /*1b5320*/  LOP3.LUT P3, RZ, R10.reuse, 0x10000000, RZ, 0xc0, !PT ;  /* 0x100000000aff7812 */ /* 0x040fe4000786c0ff */
[C---:B------:R-:W-:Y:S02]  /*1b5330*/  LOP3.LUT P2, RZ, R10.reuse, 0x20000000, RZ, 0xc0, !PT ;  /* 0x200000000aff7812 */ /* 0x040fe4000784c0ff */
[C---:B------:R-:W-:Y:S02]  /*1b5340*/  LOP3.LUT P1, RZ, R10.reuse, 0x40000000, RZ, 0xc0, !PT ;  /* 0x400000000aff7812 */ /* 0x040fe4000782c0ff */
[----:B------:R-:W-:Y:S01]  /*1b5350*/  LOP3.LUT P0, RZ, R10, 0x80000000, RZ, 0xc0, !PT ;  /* 0x800000000aff7812 */ /* 0x000fe2000780c0ff */
        /* <DEDUP_REMOVED lines=53> */
[----:B------:R-:W4:Y:S04]  /*1b56b0*/  LDL.LU.64 R44, [R1+0x3cb0] ;  /* 0x003cb000012c7983 */ /* 0x000f280000300a00 */
[----:B------:R-:W4:Y:S01]  /*1b56c0*/  LDL.LU R55, [R1+0x810] ;  /* 0x0008100001377983 */ /* 0x000f220000300800 */
[----:B------:R-:W-:-:S02]  /*1b56d0*/  LOP3.LUT P3, RZ, R9, 0x1, RZ, 0xc0, !PT ;  /* 0x0000000109ff7812 */ /* 0x000fc4000786c0ff */
[----:B------:R-:W-:Y:S02]  /*1b56e0*/  PRMT R10, R48, 0x7773, RZ ;  /* 0x00007773300a7816 */ /* 0x000fe400000000ff */
[C---:B------:R-:W-:Y:S02]  /*1b56f0*/  LOP3.LUT P2, RZ, R9.reuse, 0x2, RZ, 0xc0, !PT ;  /* 0x0000000209ff7812 */ /* 0x040fe4000784c0ff */
        /* <DEDUP_REMOVED lines=24> */
[----:B------:R-:W2:Y:S01]  /*1b5880*/  LDL.LU.64 R32, [R1+0x3d70] ;  /* 0x003d700001207983 */ /* 0x000ea20000300a00 */
[----:B---3--:R-:W-:-:S03]  /*1b5890*/  PRMT R10, R49, 0x7770, RZ ;  /* 0x00007770310a7816 */ /* 0x008fc600000000ff */
[----:B------:R-:W3:Y:S04]  /*1b58a0*/  LDL.LU.64 R34, [R1+0x3d90] ;  /* 0x003d900001227983 */ /* 0x000ee80000300a00 */
[----:B------:R0:W-:Y:S02]  /*1b58b0*/  @P2 STG.E.U8 desc[UR4][R36.64], R10 ;  /* 0x0000000a24002986 */ /* 0x0001e4000c101104 */
[C---:B0-----:R-:W-:Y:S02]  /*1b58c0*/  PRMT R10, R49.reuse, 0x7771, RZ ;  /* 0x00007771310a7816 */ /* 0x041fe400000000ff */
[----:B------:R-:W3:Y:S04]  /*1b58d0*/  LDL.LU.64 R36, [R1+0x3d68] ;  /* 0x003d680001247983 */ /* 0x000ee80000300a00 */
[----:B----4-:R0:W-:Y:S02]  /*1b58e0*/  @P1 STG.E.U8 desc[UR4][R38.64], R10 ;  /* 0x0000000a26001986 */ /* 0x0101e4000c101104 */
[----:B0-----:R-:W-:-:S02]  /*1b58f0*/  PRMT R10, R49, 0x7772, RZ ;  /* 0x00007772310a7816 */ /* 0x001fc400000000ff */
[----:B------:R-:W4:Y:S04]  /*1b5900*/  LDL.LU.64 R38, [R1+0x3d88] ;  /* 0x003d880001267983 */ /* 0x000f280000300a00 */
[----:B------:R0:W-:Y:S04]  /*1b5910*/  @P0 STG.E.U8 desc[UR4][R40.64], R10 ;  /* 0x0000000a28000986 */ /* 0x0001e8000c101104 */
[----:B0-----:R-:W4:Y:S01]  /*1b5920*/  LDL.LU.64 R40, [R1+0x3db0] ;  /* 0x003db00001287983 */ /* 0x001f220000300a00 */
        /* <DEDUP_REMOVED lines=8> */
[----:B------:R-:W-:Y:S02]  /*1b59b0*/  PRMT R10, R49, 0x7773, RZ ;  /* 0x00007773310a7816 */ /* 0x000fe400000000ff */
[----:B------:R-:W4:Y:S07]  /*1b59c0*/  LDL.LU R49, [R1+0x804] ;  /* 0x0008040001317983 */ /* 0x000f2e0000300800 */
[----:B------:R-:W-:-:S02]  /*1b59d0*/  @P5 LOP3.LUT R11, R11, 0x4000000, RZ, 0xfc, !PT ;  /* 0x040000000b0b5812 */ /* 0x000fc400078efcff */
[----:B------:R-:W-:-:S13]  /*1b59e0*/  LOP3.LUT P5, RZ, R9, 0x10, RZ, 0xc0, !PT ;  /* 0x0000001009ff7812 */ /* 0x000fda00078ac0ff */
[----:B------:R0:W-:Y:S01]  /*1b59f0*/  @P5 STG.E.U8 desc[UR4][R42.64], R10 ;  /* 0x0000000a2a005986 */ /* 0x0001e2000c101104 */
[----:B------:R-:W-:Y:S02]  /*1b5a00*/  LOP3.LUT P5, RZ, R11, 0x4000000, RZ, 0xc0, !PT ;  /* 0x040000000bff7812 */ /* 0x000fe400078ac0ff */
[----:B0-----:R-:W-:Y:S01]  /*1b5a10*/  PRMT R10, R55, 0x7770, RZ ;  /* 0x00007770370a7816 */ /* 0x001fe200000000ff */
[----:B------:R-:W4:Y:S10]  /*1b5a20*/  LDL.LU.64 R42, [R1+0x3de0] ;  /* 0x003de000012a7983 */ /* 0x000f340000300a00 */
[----:B------:R0:W-:Y:S01]  /*1b5a30*/  @P5 STG.E.U8 desc[UR4][R44.64], R10 ;  /* 0x0000000a2c005986 */ /* 0x0001e2000c101104 */
[----:B------:R-:W-:-:S02]  /*1b5a40*/  LOP3.LUT P5, RZ, R11, 0x2000000, RZ, 0xc0, !PT ;  /* 0x020000000bff7812 */ /* 0x000fc400078ac0ff */
[----:B0-----:R-:W-:Y:S01]  /*1b5a50*/  PRMT R10, R55, 0x7771, RZ ;  /* 0x00007771370a7816 */ /* 0x001fe200000000ff */
[----:B------:R-:W4:Y:S01]  /*1b5a60*/  LDL.LU.64 R44, [R1+0x3da8] ;  /* 0x003da800012c7983 */ /* 0x000f220000300a00 */
[C---:B------:R-:W-:Y:S02]  /*1b5a70*/  LOP3.LUT P6, RZ, R9.reuse, 0x2000, RZ, 0xc0, !PT ;  /* 0x0000200009ff7812 */ /* 0x040fe400078cc0ff */
[C---:B------:R-:W-:Y:S02]  /*1b5a80*/  LOP3.LUT P4, RZ, R9.reuse, 0x4000, RZ, 0xc0, !PT ;  /* 0x0000400009ff7812 */ /* 0x040fe4000788c0ff */
[----:B------:R-:W-:-:S05]  /*1b5a90*/  LOP3.LUT P3, RZ, R9, 0x8000, RZ, 0xc0, !PT ;  /* 0x0000800009ff7812 */ /* 0x000fca000786c0ff */
        /* <DEDUP_REMOVED lines=23> */
[----:B----4-:R0:W-:Y:S02]  /*1b5c10*/  @P4 STG.E.U8 desc[UR4][R38.64], R10 ;  /* 0x0000000a26004986 */ /* 0x0101e4000c101104 */
[----:B0-----:R-:W-:-:S05]  /*1b5c20*/  PRMT R10, R8, 0x7772, RZ ;  /* 0x00007772080a7816 */ /* 0x001fca00000000ff */
[----:B------:R0:W-:Y:S02]  /*1b5c30*/  @P3 STG.E.U8 desc[UR4][R40.64], R10 ;  /* 0x0000000a28003986 */ /* 0x0001e4000c101104 */
[----:B0-----:R-:W-:Y:S02]  /*1b5c40*/  PRMT R10, R8, 0x7773, RZ ;  /* 0x00007773080a7816 */ /* 0x001fe400000000ff */
[----:B------:R-:W3:Y:S04]  /*1b5c50*/  LDL.LU R8, [R1+0x6944] ;  /* 0x0069440001087983 */ /* 0x000ee80000300800 */
[----:B------:R-:W4:Y:S01]  /*1b5c60*/  LDL.LU.64 R38, [R1+0x3e10] ;  /* 0x003e100001267983 */ /* 0x000f220000300a00 */
[C---:B------:R-:W-:Y:S02]  /*1b5c70*/  LOP3.LUT P2, RZ, R9.reuse, 0x10000, RZ, 0xc0, !PT ;  /* 0x0001000009ff7812 */ /* 0x040fe4000784c0ff */
[----:B------:R-:W-:Y:S01]  /*1b5c80*/  LOP3.LUT P1, RZ, R9, 0x20000, RZ, 0xc0, !PT ;  /* 0x0002000009ff7812 */ /* 0x000fe2000782c0ff */
[----:B------:R-:W3:Y:S10]  /*1b5c90*/  LDL.LU.64 R34, [R1+0x3e30] ;  /* 0x003e300001227983 */ /* 0x000ef40000300a00 */
[----:B------:R0:W-:Y:S02]  /*1b5ca0*/  @P2 STG.E.U8 desc[UR4][R42.64], R10 ;  /* 0x0000000a2a002986 */ /* 0x0001e4000c101104 */
[----:B0-----:R-:W-:-:S05]  /*1b5cb0*/  PRMT R10, R49, 0x7770, RZ ;  /* 0x00007770310a7816 */ /* 0x001fca00000000ff */
[----:B------:R0:W-:Y:S04]  /*1b5cc0*/  @P1 STG.E.U8 desc[UR4][R44.64], R10 ;  /* 0x0000000a2c001986 */ /* 0x0001e8000c101104 */
[----:B0-----:R-:W3:Y:S04]  /*1b5cd0*/  LDL.LU.64 R44, [R1+0x3e08] ;  /* 0x003e0800012c7983 */ /* 0x001ee80000300a00 */
[----:B------:R-:W3:Y:S04]  /*1b5ce0*/  LDL.LU.64 R36, [R1+0x3e28] ;  /* 0x003e280001247983 */ /* 0x000ee80000300a00 */
[----:B------:R-:W3:Y:S04]  /*1b5cf0*/  LDL.LU.64 R40, [R1+0x3e68] ;  /* 0x003e680001287983 */ /* 0x000ee80000300a00 */
[----:B------:R-:W3:Y:S01]  /*1b5d00*/  LDL.LU R42, [R1+0x818] ;  /* 0x00081800012a7983 */ /* 0x000ee20000300800 */
[----:B------:R-:W-:-:S02]  /*1b5d10*/  LOP3.LUT P0, RZ, R9, 0x40000, RZ, 0xc0, !PT ;  /* 0x0004000009ff7812 */ /* 0x000fc4000780c0ff */
[----:B------:R-:W-:Y:S02]  /*1b5d20*/  PRMT R10, R49, 0x7771, RZ ;  /* 0x00007771310a7816 */ /* 0x000fe400000000ff */
[----:B------:R-:W-:-:S09]  /*1b5d30*/  LOP3.LUT P3, RZ, R9, 0x80000, RZ, 0xc0, !PT ;  /* 0x0008000009ff7812 */ /* 0x000fd2000786c0ff */
[----:B--2---:R0:W-:Y:S04]  /*1b5d40*/  @P0 STG.E.U8 desc[UR4][R46.64], R10 ;  /* 0x0000000a2e000986 */ /* 0x0041e8000c101104 */
[----:B0-----:R-:W2:Y:S01]  /*1b5d50*/  LDL.LU.64 R46, [R1+0x3e90] ;  /* 0x003e9000012e7983 */ /* 0x001ea20000300a00 */
[----:B------:R-:W-:-:S05]  /*1b5d60*/  PRMT R10, R49, 0x7772, RZ ;  /* 0x00007772310a7816 */ /* 0x000fca00000000ff */
[----:B----4-:R0:W-:Y:S04]  /*1b5d70*/  @P3 STG.E.U8 desc[UR4][R38.64], R10 ;  /* 0x0000000a26003986 */ /* 0x0101e8000c101104 */
[----:B0-----:R-:W4:Y:S01]  /*1b5d80*/  LDL.LU R38, [R1+0x808] ;  /* 0x0008080001267983 */ /* 0x001f220000300800 */
[----:B------:R-:W-:-:S03]  /*1b5d90*/  PRMT R10, R49, 0x7773, RZ ;  /* 0x00007773310a7816 */ /* 0x000fc600000000ff */
[----:B------:R-:W4:Y:S01]  /*1b5da0*/  LDL.LU.64 R48, [R1+0x3e60] ;  /* 0x003e600001307983 */ /* 0x000f220000300a00 */
[----:B------:R-:W-:Y:S02]  /*1b5db0*/  LOP3.LUT P5, RZ, R9, 0x80000000, RZ, 0xc0, !PT ;  /* 0x8000000009ff7812 */ /* 0x000fe400078ac0ff */
[----:B------:R-:W-:Y:S01]  /*1b5dc0*/  LOP3.LUT R11, R11, 0xfffff7ff, RZ, 0xc0, !PT ;  /* 0xfffff7ff0b0b7812 */ /* 0x000fe200078ec0ff */
[----:B------:R-:W4:Y:S04]  /*1b5dd0*/  LDL.LU.64 R22, [R1+0x3e88] ;  /* 0x003e880001167983 */ /* 0x000f280000300a00 */
[----:B------:R-:W4:Y:S01]  /*1b5de0*/  LDL.LU.64 R24, [R1+0x3eb8] ;  /* 0x003eb80001187983 */ /* 0x000f220000300a00 */
[C---:B------:R-:W-:Y:S02]  /*1b5df0*/  LOP3.LUT P2, RZ, R9.reuse, 0x100000, RZ, 0xc0, !PT ;  /* 0x0010000009ff7812 */ /* 0x040fe4000784c0ff */
[----:B------:R-:W-:Y:S01]  /*1b5e00*/  LOP3.LUT P1, RZ, R9, 0x200000, RZ, 0xc0, !PT ;  /* 0x0020000009ff7812 */ /* 0x000fe2000782c0ff */
[----:B------:R-:W4:Y:S02]  /*1b5e10*/  LDL.LU.64 R26, [R1+0x3ee8] ;  /* 0x003ee800011a7983 */ /* 0x000f240000300a00 */
        /* <DEDUP_REMOVED lines=14> */
[----:B------:R-:W-:Y:S02]  /*1b5f00*/  LOP3.LUT P5, RZ, R9, 0x4000000, RZ, 0xc0, !PT ;  /* 0x0400000009ff7812 */ /* 0x000fe400078ac0ff */
[----:B0-----:R-:W-:Y:S02]  /*1b5f10*/  PRMT R10, R42, 0x7770, RZ ;  /* 0x000077702a0a7816 */ /* 0x001fe400000000ff */
[----:B------:R-:W-:-:S03]  /*1b5f20*/  LOP3.LUT R11, R11, 0xfffeffff, RZ, 0xc0, !PT ;  /* 0xfffeffff0b0b7812 */ /* 0x000fc600078ec0ff */
[----:B------:R0:W-:Y:S06]  /*1b5f30*/  @P1 STG.E.U8 desc[UR4][R44.64], R10 ;  /* 0x0000000a2c001986 */ /* 0x0001ec000c101104 */
[----:B------:R-:W-:Y:S02]  /*1b5f40*/  @P5 LOP3.LUT R11, R11, 0x10000, RZ, 0xfc, !PT ;  /* 0x000100000b0b5812 */ /* 0x000fe400078efcff */
[----:B------:R-:W-:Y:S01]  /*1b5f50*/  LOP3.LUT P5, RZ, R9, 0x2000000, RZ, 0xc0, !PT ;  /* 0x0200000009ff7812 */ /* 0x000fe200078ac0ff */
[----:B0-----:R-:W3:Y:S04]  /*1b5f60*/  LDL.LU R44, [R1+0x81c] ;  /* 0x00081c00012c7983 */ /* 0x001ee80000300800 */
[----:B------:R-:W3:Y:S01]  /*1b5f70*/  LDL.LU.64 R28, [R1+0x3eb0] ;  /* 0x003eb000011c7983 */ /* 0x000ee20000300a00 */
[----:B------:R-:W-:-:S03]  /*1b5f80*/  LOP3.LUT R11, R11, 0xfffdffff, RZ, 0xc0, !PT ;  /* 0xfffdffff0b0b7812 */ /* 0x000fc600078ec0ff */
[----:B------:R-:W3:Y:S01]  /*1b5f90*/  LDL.LU.64 R30, [R1+0x3ee0] ;  /* 0x003ee000011e7983 */ /* 0x000ee20000300a00 */
[----:B------:R-:W-:Y:S02]  /*1b5fa0*/  LOP3.LUT P0, RZ, R9, 0x400000, RZ, 0xc0, !PT ;  /* 0x0040000009ff7812 */ /* 0x000fe4000780c0ff */
[----:B------:R-:W-:Y:S01]  /*1b5fb0*/  PRMT R10, R42, 0x7771, RZ ;  /* 0x000077712a0a7816 */ /* 0x000fe200000000ff */
[----:B------:R-:W3:Y:S04]  /*1b5fc0*/  LDL.LU R45, [R1+0x80c] ;  /* 0x00080c00012d7983 */ /* 0x000ee80000300800 */
[----:B------:R-:W3:Y:S01]  /*1b5fd0*/  LDL.LU.64 R32, [R1+0x3f10] ;  /* 0x003f100001207983 */ /* 0x000ee20000300a00 */
[----:B------:R-:W-:Y:S02]  /*1b5fe0*/  @P5 LOP3.LUT R11, R11, 0x20000, RZ, 0xfc, !PT ;  /* 0x000200000b0b5812 */ /* 0x000fe400078efcff */
[----:B------:R-:W-:Y:S01]  /*1b5ff0*/  LOP3.LUT P5, RZ, R9, 0x1000000, RZ, 0xc0, !PT ;  /* 0x0100000009ff7812 */ /* 0x000fe200078ac0ff */
[----:B------:R-:W3:Y:S01]  /*1b6000*/  LDL.LU.64 R34, [R1+0x3f38] ;  /* 0x003f380001227983 */ /* 0x000ee20000300a00 */
[----:B------:R-:W-:-:S11]  /*1b6010*/  LOP3.LUT R11, R11, 0xfffbffff, RZ, 0xc0, !PT ;  /* 0xfffbffff0b0b7812 */ /* 0x000fd600078ec0ff */
[----:B------:R-:W-:Y:S02]  /*1b6020*/  @P5 LOP3.LUT R11, R11, 0x40000, RZ, 0xfc, !PT ;  /* 0x000400000b0b5812 */ /* 0x000fe400078efcff */
[----:B------:R-:W-:Y:S01]  /*1b6030*/  LOP3.LUT P5, RZ, R9, 0x800000, RZ, 0xc0, !PT ;  /* 0x0080000009ff7812 */ /* 0x000fe200078ac0ff */
[----:B------:R0:W-:Y:S02]  /*1b6040*/  @P0 STG.E.U8 desc[UR4][R36.64], R10 ;  /* 0x0000000a24000986 */ /* 0x0001e4000c101104 */
[----:B0-----:R-:W-:Y:S02]  /*1b6050*/  PRMT R10, R42, 0x7772, RZ ;  /* 0x000077722a0a7816 */ /* 0x001fe400000000ff */
[----:B------:R-:W3:Y:S08]  /*1b6060*/  LDL.LU.64 R36, [R1+0x3f08] ;  /* 0x003f080001247983 */ /* 0x000ef00000300a00 */
[----:B------:R0:W-:Y:S01]  /*1b6070*/  @P5 STG.E.U8 desc[UR4][R40.64], R10 ;  /* 0x0000000a28005986 */ /* 0x0001e2000c101104 */
[----:B------:R-:W-:-:S02]  /*1b6080*/  LOP3.LUT P5, RZ, R11, 0x40000, RZ, 0xc0, !PT ;  /* 0x000400000bff7812 */ /* 0x000fc400078ac0ff */
[----:B0-----:R-:W-:Y:S01]  /*1b6090*/  PRMT R10, R42, 0x7773, RZ ;  /* 0x000077732a0a7816 */ /* 0x001fe200000000ff */
[----:B------:R-:W3:Y:S04]  /*1b60a0*/  LDL.LU.64 R40, [R1+0x3f30] ;  /* 0x003f300001287983 */ /* 0x000ee80000300a00 */
[----:B------:R-:W3:Y:S06]  /*1b60b0*/  LDL.LU.64 R42, [R1+0x3f78] ;  /* 0x003f7800012a7983 */ /* 0x000eec0000300a00 */
[----:B--2---:R0:W-:Y:S01]  /*1b60c0*/  @P5 STG.E.U8 desc[UR4][R46.64], R10 ;  /* 0x0000000a2e005986 */ /* 0x0041e2000c101104 */
[----:B------:R-:W-:-:S03]  /*1b60d0*/  LOP3.LUT P5, RZ, R11, 0x20000, RZ, 0xc0, !PT ;  /* 0x000200000bff7812 */ /* 0x000fc600078ac0ff */
[----:B0-----:R-:W2:Y:S04]  /*1b60e0*/  LDL.LU.64 R46, [R1+0x3fa0] ;  /* 0x003fa000012e7983 */ /* 0x001ea80000300a00 */
[----:B------:R-:W2:Y:S01]  /*1b60f0*/  LDL.LU R39, [R1+0x7f0] ;  /* 0x0007f00001277983 */ /* 0x000ea20000300800 */
[----:B----4-:R-:W-:-:S05]  /*1b6100*/  PRMT R10, R38, 0x7770, RZ ;  /* 0x00007770260a7816 */ /* 0x010fca00000000ff */
[----:B------:R0:W-:Y:S04]  /*1b6110*/  @P5 STG.E.U8 desc[UR4][R48.64], R10 ;  /* 0x0000000a30005986 */ /* 0x0001e8000c101104 */
        /* <DEDUP_REMOVED lines=36> */
[----:B----4-:R0:W-:Y:S04]  /*1b6360*/  @P0 STG.E.U8 desc[UR4][R48.64], R10 ;  /* 0x0000000a30000986 */ /* 0x0101e8000c101104 */
[----:B0-----:R-:W2:Y:S04]  /*1b6370*/  LDL.LU.64 R48, [R1+0x3f98] ;  /* 0x003f980001307983 */ /* 0x001ea80000300a00 */
[----:B------:R-:W3:Y:S04]  /*1b6380*/  LDL.LU.64 R36, [R1+0x3fc0] ;  /* 0x003fc00001247983 */ /* 0x000ee80000300a00 */
[----:B------:R-:W4:Y:S04]  /*1b6390*/  LDL.LU.64 R40, [R1+0x3ff0] ;  /* 0x003ff00001287983 */ /* 0x000f280000300a00 */
[----:B------:R-:W4:Y:S04]  /*1b63a0*/  LDL.LU.64 R42, [R1+0x3fb8] ;  /* 0x003fb800012a7983 */ /* 0x000f280000300a00 */
[----:B------:R-:W4:Y:S04]  /*1b63b0*/  LDL.LU.64 R44, [R1+0x3fe8] ;  /* 0x003fe800012c7983 */ /* 0x000f280000300a00 */
[----:B------:R-:W4:Y:S01]  /*1b63c0*/  LDL.LU.64 R46, [R1+0x4018] ;  /* 0x00401800012e7983 */ /* 0x000f220000300a00 */
        /* <DEDUP_REMOVED lines=21> */
[C---:B------:R-:W-:Y:S02]  /*1b6520*/  LOP3.LUT P2, RZ, R8.reuse, 0x80, RZ, 0xc0, !PT ;  /* 0x0000008008ff7812 */ /* 0x040fe4000784c0ff */
[----:B------:R-:W-:Y:S02]  /*1b6530*/  LOP3.LUT R11, R11, 0xfffffdff, RZ, 0xc0, !PT ;  /* 0xfffffdff0b0b7812 */ /* 0x000fe400078ec0ff */
[----:B------:R-:W-:-:S07]  /*1b6540*/  LOP3.LUT P1, RZ, R8, 0x100, RZ, 0xc0, !PT ;  /* 0x0000010008ff7812 */ /* 0x000fce000782c0ff */
[----:B------:R-:W-:Y:S02]  /*1b6550*/  @P5 LOP3.LUT R11, R11, 0x200, RZ, 0xfc, !PT ;  /* 0x000002000b0b5812 */ /* 0x000fe400078efcff */
[C---:B------:R-:W-:Y:S02]  /*1b6560*/  LOP3.LUT P5, RZ, R8.reuse, 0x800, RZ, 0xc0, !PT ;  /* 0x0000080008ff7812 */ /* 0x040fe400078ac0ff */
[----:B------:R-:W-:Y:S02]  /*1b6570*/  LOP3.LUT P0, RZ, R8, 0x400, RZ, 0xc0, !PT ;  /* 0x0000040008ff7812 */ /* 0x000fe4000780c0ff */
[----:B------:R-:W-:-:S09]  /*1b6580*/  LOP3.LUT R11, R11, 0xfffffbff, RZ, 0xc0, !PT ;  /* 0xfffffbff0b0b7812 */ /* 0x000fd200078ec0ff */
[----:B------:R-:W-:Y:S02]  /*1b6590*/  @P5 LOP3.LUT R11, R11, 0x400, RZ, 0xfc, !PT ;  /* 0x000004000b0b5812 */ /* 0x000fe400078efcff */
[----:B------:R-:W-:Y:S01]  /*1b65a0*/  LOP3.LUT P5, RZ, R8, 0x200, RZ, 0xc0, !PT ;  /* 0x0000020008ff7812 */ /* 0x000fe200078ac0ff */
[----:B--2---:R0:W-:Y:S04]  /*1b65b0*/  @P3 STG.E.U8 desc[UR4][R48.64], R10 ;  /* 0x0000000a30003986 */ /* 0x0041e8000c101104 */
[----:B0-----:R-:W2:Y:S04]  /*1b65c0*/  LDL.LU.64 R48, [R1+0x4038] ;  /* 0x0040380001307983 */ /* 0x001ea80000300a00 */
[----:B------:R-:W2:Y:S04]  /*1b65d0*/  LDL.LU R38, [R1+0x7f4] ;  /* 0x0007f40001267983 */ /* 0x000ea80000300800 */
[----:B------:R-:W2:Y:S04]  /*1b65e0*/  LDL.LU.64 R24, [R1+0x4980] ;  /* 0x0049800001187983 */ /* 0x000ea80000300a00 */
[----:B------:R-:W2:Y:S04]  /*1b65f0*/  LDL.LU.64 R26, [R1+0x4970] ;  /* 0x00497000011a7983 */ /* 0x000ea80000300a00 */
[----:B------:R-:W2:Y:S04]  /*1b6600*/  LDL.LU.64 R28, [R1+0x4960] ;  /* 0x00496000011c7983 */ /* 0x000ea80000300a00 */
[----:B------:R-:W2:Y:S01]  /*1b6610*/  LDL.LU.64 R30, [R1+0x4958] ;  /* 0x00495800011e7983 */ /* 0x000ea20000300a00 */
[----:B------:R-:W-:-:S05]  /*1b6620*/  PRMT R10, R39, 0x7772, RZ ;  /* 0x00007772270a7816 */ /* 0x000fca00000000ff */
[----:B---3--:R0:W-:Y:S02]  /*1b6630*/  @P2 STG.E.U8 desc[UR4][R36.64], R10 ;  /* 0x0000000a24002986 */ /* 0x0081e4000c101104 */
[----:B0-----:R-:W-:Y:S02]  /*1b6640*/  PRMT R10, R39, 0x7773, RZ ;  /* 0x00007773270a7816 */ /* 0x001fe400000000ff */
[----:B------:R-:W3:Y:S04]  /*1b6650*/  LDL.LU R39, [R1+0x7e4] ;  /* 0x0007e40001277983 */ /* 0x000ee80000300800 */
[----:B----4-:R0:W-:Y:S04]  /*1b6660*/  @P1 STG.E.U8 desc[UR4][R40.64], R10 ;  /* 0x0000000a28001986 */ /* 0x0101e8000c101104 */
[----:B------:R-:W4:Y:S04]  /*1b6670*/  LDL.LU.64 R32, [R1+0x4930] ;  /* 0x0049300001207983 */ /* 0x000f280000300a00 */
[----:B------:R-:W4:Y:S04]  /*1b6680*/  LDL.LU.64 R34, [R1+0x4928] ;  /* 0x0049280001227983 */ /* 0x000f280000300a00 */
[----:B------:R-:W4:Y:S01]  /*1b6690*/  LDL.LU.64 R36, [R1+0x4918] ;  /* 0x0049180001247983 */ /* 0x000f220000300a00 */
[----:B0-----:R-:W-:-:S03]  /*1b66a0*/  PRMT R10, R56, 0x7770, RZ ;  /* 0x00007770380a7816 */ /* 0x001fc600000000ff */
[----:B------:R-:W4:Y:S04]  /*1b66b0*/  LDL.LU.64 R40, [R1+0x4910] ;  /* 0x0049100001287983 */ /* 0x000f280000300a00 */
[----:B------:R0:W-:Y:S02]  /*1b66c0*/  @P0 STG.E.U8 desc[UR4][R42.64], R10 ;  /* 0x0000000a2a000986 */ /* 0x0001e4000c101104 */
[----:B0-----:R-:W-:Y:S02]  /*1b66d0*/  PRMT R10, R56, 0x7771, RZ ;  /* 0x00007771380a7816 */ /* 0x001fe400000000ff */
[----:B------:R-:W4:Y:S04]  /*1b66e0*/  LDL.LU.64 R42, [R1+0x48e8] ;  /* 0x0048e800012a7983 */ /* 0x000f280000300a00 */
[----:B------:R0:W-:Y:S01]  /*1b66f0*/  @P5 STG.E.U8 desc[UR4][R44.64], R10 ;  /* 0x0000000a2c005986 */ /* 0x0001e2000c101104 */
[----:B------:R-:W-:-:S02]  /*1b6700*/  LOP3.LUT P5, RZ, R11, 0x400, RZ, 0xc0, !PT ;  /* 0x000004000bff7812 */ /* 0x000fc400078ac0ff */
[C---:B0-----:R-:W-:Y:S01]  /*1b6710*/  PRMT R10, R56.reuse, 0x7772, RZ ;  /* 0x00007772380a7816 */ /* 0x041fe200000000ff */
[----:B------:R-:W4:Y:S10]  /*1b6720*/  LDL.LU.64 R44, [R1+0x48d8] ;  /* 0x0048d800012c7983 */ /* 0x000f340000300a00 */
[----:B------:R0:W-:Y:S04]  /*1b6730*/  @P5 STG.E.U8 desc[UR4][R46.64], R10 ;  /* 0x0000000a2e005986 */ /* 0x0001e8000c101104 */
[----:B0-----:R-:W4:Y:S01]  /*1b6740*/  LDL.LU.64 R46, [R1+0x48c8] ;  /* 0x0048c800012e7983 */ /* 0x001f220000300a00 */
[----:B------:R-:W-:-:S03]  /*1b6750*/  PRMT R10, R56, 0x7773, RZ ;  /* 0x00007773380a7816 */ /* 0x000fc600000000ff */
[----:B------:R-:W4:Y:S01]  /*1b6760*/  LDL.LU R56, [R1+0x6940] ;  /* 0x0069400001387983 */ /* 0x000f220000300800 */
[----:B------:R-:W-:Y:S02]  /*1b6770*/  LOP3.LUT P5, RZ, R11, 0x200, RZ, 0xc0, !PT ;  /* 0x000002000bff7812 */ /* 0x000fe400078ac0ff */
[C---:B------:R-:W-:Y:S02]  /*1b6780*/  LOP3.LUT P6, RZ, R8.reuse, 0x80000, RZ, 0xc0, !PT ;  /* 0x0008000008ff7812 */ /* 0x040fe400078cc0ff */
[C---:B------:R-:W-:Y:S02]  /*1b6790*/  LOP3.LUT P4, RZ, R8.reuse, 0x100000, RZ, 0xc0, !PT ;  /* 0x0010000008ff7812 */ /* 0x040fe4000788c0ff */
[C---:B------:R-:W-:Y:S02]  /*1b67a0*/  LOP3.LUT P3, RZ, R8.reuse, 0x200000, RZ, 0xc0, !PT ;  /* 0x0020000008ff7812 */ /* 0x040fe4000786c0ff */
[C---:B------:R-:W-:Y:S02]  /*1b67b0*/  LOP3.LUT P2, RZ, R8.reuse, 0x400000, RZ, 0xc0, !PT ;  /* 0x0040000008ff7812 */ /* 0x040fe4000784c0ff */
[----:B------:R-:W-:-:S03]  /*1b67c0*/  LOP3.LUT P1, RZ, R8, 0x800000, RZ, 0xc0, !PT ;  /* 0x0080000008ff7812 */ /* 0x000fc6000782c0ff */
        /* <DEDUP_REMOVED lines=31> */
[----:B------:R-:W3:Y:S01]  /*1b69c0*/  LDL.LU R56, [R1+0x693c] ;  /* 0x00693c0001387983 */ /* 0x000ee20000300800 */
[----:B------:R-:W-:-:S13]  /*1b69d0*/  LOP3.LUT P0, RZ, R8, 0x1000000, RZ, 0xc0, !PT ;  /* 0x0100000008ff7812 */ /* 0x000fda000780c0ff */
[----:B--2---:R0:W-:Y:S04]  /*1b69e0*/  @P0 STG.E.U8 desc[UR4][R48.64], R10 ;  /* 0x0000000a30000986 */ /* 0x0041e8000c101104 */
[----:B0-----:R-:W2:Y:S04]  /*1b69f0*/  LDL.LU.64 R48, [R1+0x48a0] ;  /* 0x0048a00001307983 */ /* 0x001ea80000300a00 */
[----:B------:R-:W4:Y:S04]  /*1b6a00*/  LDL.LU.64 R34, [R1+0x4890] ;  /* 0x0048900001227983 */ /* 0x000f280000300a00 */
[----:B------:R-:W4:Y:S04]  /*1b6a10*/  LDL.LU.64 R36, [R1+0x4888] ;  /* 0x0048880001247983 */ /* 0x000f280000300a00 */
[----:B------:R-:W2:Y:S01]  /*1b6a20*/  LDL.LU R39, [R1+0x7e8] ;  /* 0x0007e80001277983 */ /* 0x000ea20000300800 */
[----:B------:R-:W-:-:S02]  /*1b6a30*/  LOP3.LUT R9, R9, 0xf7ffffff, RZ, 0xc0, !PT ;  /* 0xf7ffffff09097812 */ /* 0x000fc400078ec0ff */
[----:B------:R-:W-:Y:S01]  /*1b6a40*/  LOP3.LUT R11, R11, 0xfffffffe, RZ, 0xc0, !PT ;  /* 0xfffffffe0b0b7812 */ /* 0x000fe200078ec0ff */
[----:B------:R-:W4:Y:S04]  /*1b6a50*/  LDL.LU.64 R42, [R1+0x4880] ;  /* 0x00488000012a7983 */ /* 0x000f280000300a00 */
[----:B------:R-:W4:Y:S04]  /*1b6a60*/  LDL.LU.64 R44, [R1+0x4858] ;  /* 0x00485800012c7983 */ /* 0x000f280000300a00 */
[----:B------:R-:W4:Y:S04]  /*1b6a70*/  LDL.LU.64 R46, [R1+0x4848] ;  /* 0x00484800012e7983 */ /* 0x000f280000300a00 */
[----:B------:R-:W4:Y:S01]  /*1b6a80*/  LDL.LU R55, [R1+0x7fc] ;  /* 0x0007fc0001377983 */ /* 0x000f220000300800 */
[----:B------:R-:W-:-:S02]  /*1b6a90*/  LOP3.LUT P3, RZ, R8, 0x2000000, RZ, 0xc0, !PT ;  /* 0x0200000008ff7812 */ /* 0x000fc4000786c0ff */
[C---:B------:R-:W-:Y:S02]  /*1b6aa0*/  LOP3.LUT P2, RZ, R8.reuse, 0x4000000, RZ, 0xc0, !PT ;  /* 0x0400000008ff7812 */ /* 0x040fe4000784c0ff */
[C---:B------:R-:W-:Y:S02]  /*1b6ab0*/  LOP3.LUT P1, RZ, R8.reuse, 0x8000000, RZ, 0xc0, !PT ;  /* 0x0800000008ff7812 */ /* 0x040fe4000782c0ff */
[----:B------:R-:W-:Y:S02]  /*1b6ac0*/  LOP3.LUT P0, RZ, R8, 0x10000000, RZ, 0xc0, !PT ;  /* 0x1000000008ff7812 */ /* 0x000fe4000780c0ff */
[----:B---3--:R-:W-:-:S13]  /*1b6ad0*/  LOP3.LUT P5, RZ, R56, 0x20, RZ, 0xc0, !PT ;  /* 0x0000002038ff7812 */ /* 0x008fda00078ac0ff */
        /* <DEDUP_REMOVED lines=33> */
[----:B----4-:R0:W-:Y:S02]  /*1b6cf0*/  @P2 STG.E.U8 desc[UR4][R34.64], R8 ;  /* 0x0000000822002986 */ /* 0x0101e4000c101104 */
[----:B0-----:R-:W-:-:S02]  /*1b6d00*/  PRMT R8, R39, 0x7772, RZ ;  /* 0x0000777227087816 */ /* 0x001fc400000000ff */
[----:B------:R-:W4:Y:S04]  /*1b6d10*/  LDL.LU.64 R34, [R1+0x47c0] ;  /* 0x0047c00001227983 */ /* 0x000f280000300a00 */
[----:B------:R0:W-:Y:S02]  /*1b6d20*/  @P1 STG.E.U8 desc[UR4][R36.64], R8 ;  /* 0x0000000824001986 */ /* 0x0001e4000c101104 */
[----:B0-----:R-:W-:Y:S02]  /*1b6d30*/  PRMT R8, R39, 0x7773, RZ ;  /* 0x0000777327087816 */ /* 0x001fe400000000ff */
        /* <DEDUP_REMOVED lines=34> */
[----:B----4-:R0:W-:Y:S01]  /*1b6f60*/  @P5 STG.E.U8 desc[UR4][R34.64], R8 ;  /* 0x0000000822005986 */ /* 0x0101e2000c101104 */
        /* <DEDUP_REMOVED lines=25> */
[----:B------:R-:W4:Y:S04]  /*1b7100*/  LDL.LU R7, [R1+0x6938] ;  /* 0x0069380001077983 */ /* 0x000f280000300800 */
        /* <DEDUP_REMOVED lines=22> */
[----:B------:R-:W2:Y:S01]  /*1b7270*/  LDL.LU.64 R28, [R1+0x28e0] ;  /* 0x0028e000011c7983 */ /* 0x000ea20000300a00 */
[----:B------:R-:W-:-:S03]  /*1b7280*/  LOP3.LUT R9, R9, 0xfeffffff, RZ, 0xc0, !PT ;  /* 0xfeffffff09097812 */ /* 0x000fc600078ec0ff */
[----:B------:R-:W2:Y:S01]  /*1b7290*/  LDL.LU.64 R30, [R1+0x28d0] ;  /* 0x0028d000011e7983 */ /* 0x000ea20000300a00 */
[C---:B------:R-:W-:Y:S02]  /*1b72a0*/  LOP3.LUT P2, RZ, R56.reuse, 0x2000, RZ, 0xc0, !PT ;  /* 0x0000200038ff7812 */ /* 0x040fe4000784c0ff */
[C---:B------:R-:W-:Y:S02]  /*1b72b0*/  LOP3.LUT P1, RZ, R56.reuse, 0x4000, RZ, 0xc0, !PT ;  /* 0x0000400038ff7812 */ /* 0x040fe4000782c0ff */
[----:B------:R-:W-:Y:S02]  /*1b72c0*/  @P5 LOP3.LUT R9, R9, 0x1000000, RZ, 0xfc, !PT ;  /* 0x0100000009095812 */ /* 0x000fe400078efcff */
[----:B------:R-:W-:Y:S02]  /*1b72d0*/  LOP3.LUT P5, RZ, R56, 0x40000, RZ, 0xc0, !PT ;  /* 0x0004000038ff7812 */ /* 0x000fe400078ac0ff */
[----:B---3--:R-:W-:Y:S01]  /*1b72e0*/  PRMT R8, R44, 0x7770, RZ ;  /* 0x000077702c087816 */ /* 0x008fe200000000ff */
[----:B------:R-:W3:Y:S01]  /*1b72f0*/  LDL.LU.64 R32, [R1+0x28c0] ;  /* 0x0028c00001207983 */ /* 0x000ee20000300a00 */
[----:B------:R-:W-:-:S02]  /*1b7300*/  LOP3.LUT R9, R9, 0xfdffffff, RZ, 0xc0, !PT ;  /* 0xfdffffff09097812 */ /* 0x000fc400078ec0ff */
[C---:B------:R-:W-:Y:S01]  /*1b7310*/  LOP3.LUT P0, RZ, R56.reuse, 0x8000, RZ, 0xc0, !PT ;  /* 0x0000800038ff7812 */ /* 0x040fe2000780c0ff */
[----:B------:R-:W3:Y:S04]  /*1b7320*/  LDL.LU R45, [R1+0x7c8] ;  /* 0x0007c800012d7983 */ /* 0x000ee80000300800 */
[----:B------:R-:W3:Y:S02]  /*1b7330*/  LDL.LU.64 R34, [R1+0x28b0] ;  /* 0x0028b00001227983 */ /* 0x000ee40000300a00 */
[----:B------:R-:W-:Y:S02]  /*1b7340*/  @P5 LOP3.LUT R9, R9, 0x2000000, RZ, 0xfc, !PT ;  /* 0x0200000009095812 */ /* 0x000fe400078efcff */
[----:B------:R-:W-:Y:S01]  /*1b7350*/  LOP3.LUT P5, RZ, R56, 0x20000, RZ, 0xc0, !PT ;  /* 0x0002000038ff7812 */ /* 0x000fe200078ac0ff */
[----:B------:R0:W-:Y:S01]  /*1b7360*/  @P2 STG.E.U8 desc[UR4][R36.64], R8 ;  /* 0x0000000824002986 */ /* 0x0001e2000c101104 */
[----:B------:R-:W-:-:S02]  /*1b7370*/  LOP3.LUT R9, R9, 0xfbffffff, RZ, 0xc0, !PT ;  /* 0xfbffffff09097812 */ /* 0x000fc400078ec0ff */
[----:B0-----:R-:W-:-:S09]  /*1b7380*/  PRMT R8, R44, 0x7771, RZ ;  /* 0x000077712c087816 */ /* 0x001fd200000000ff */
        /* <DEDUP_REMOVED lines=60> */
[----:B------:R-:W4:Y:S04]  /*1b7750*/  LDL.LU.64 R42, [R1+0x2820] ;  /* 0x00282000012a7983 */ /* 0x000f280000300a00 */
[----:B------:R-:W4:Y:S01]  /*1b7760*/  LDL.LU R45, [R1+0x7cc] ;  /* 0x0007cc00012d7983 */ /* 0x000f220000300800 */
[----:B------:R-:W-:-:S03]  /*1b7770*/  LOP3.LUT P3, RZ, R7, 0x2, RZ, 0xc0, !PT ;  /* 0x0000000207ff7812 */ /* 0x000fc6000786c0ff */
[----:B------:R-:W4:Y:S01]  /*1b7780*/  LDL.LU.64 R46, [R1+0x2810] ;  /* 0x00281000012e7983 */ /* 0x000f220000300a00 */
[----:B------:R-:W-:-:S03]  /*1b7790*/  PRMT R8, R44, 0x7772, RZ ;  /* 0x000077722c087816 */ /* 0x000fc600000000ff */
[----:B------:R-:W4:Y:S01]  /*1b77a0*/  LDL.LU R55, [R1+0x7b0] ;  /* 0x0007b00001377983 */ /* 0x000f220000300800 */
        /* <DEDUP_REMOVED lines=20> */
[----:B------:R-:W2:Y:S01]  /*1b78f0*/  LDL.LU.64 R26, [R1+0x27e0] ;  /* 0x0027e000011a7983 */ /* 0x000ea20000300a00 */
[----:B------:R-:W-:-:S05]  /*1b7900*/  PRMT R8, R44, 0x7773, RZ ;  /* 0x000077732c087816 */ /* 0x000fca00000000ff */
[----:B---3--:R0:W-:Y:S01]  /*1b7910*/  @P2 STG.E.U8 desc[UR4][R38.64], R8 ;  /* 0x0000000826002986 */ /* 0x0081e2000c101104 */
[----:B------:R-:W-:-:S03]  /*1b7920*/  LOP3.LUT R9, R9, 0xfffeffff, RZ, 0xc0, !PT ;  /* 0xfffeffff09097812 */ /* 0x000fc600078ec0ff */
[----:B0-----:R-:W3:Y:S04]  /*1b7930*/  LDL.LU R38, [R1+0x7a0] ;  /* 0x0007a00001267983 */ /* 0x001ee80000300800 */
[----:B------:R-:W3:Y:S01]  /*1b7940*/  LDL.LU.64 R28, [R1+0x27d0] ;  /* 0x0027d000011c7983 */ /* 0x000ee20000300a00 */
[----:B------:R-:W-:Y:S02]  /*1b7950*/  @P5 LOP3.LUT R9, R9, 0x10000, RZ, 0xfc, !PT ;  /* 0x0001000009095812 */ /* 0x000fe400078efcff */
[C---:B------:R-:W-:Y:S01]  /*1b7960*/  LOP3.LUT P5, RZ, R7.reuse, 0x80, RZ, 0xc0, !PT ;  /* 0x0000008007ff7812 */ /* 0x040fe200078ac0ff */
[----:B------:R-:W3:Y:S01]  /*1b7970*/  LDL.LU.64 R30, [R1+0x23e8] ;  /* 0x0023e800011e7983 */ /* 0x000ee20000300a00 */
[----:B------:R-:W-:Y:S02]  /*1b7980*/  LOP3.LUT P1, RZ, R7, 0x8, RZ, 0xc0, !PT ;  /* 0x0000000807ff7812 */ /* 0x000fe4000782c0ff */
[----:B------:R-:W-:Y:S01]  /*1b7990*/  LOP3.LUT R9, R9, 0xfffdffff, RZ, 0xc0, !PT ;  /* 0xfffdffff09097812 */ /* 0x000fe200078ec0ff */
[----:B------:R-:W3:Y:S01]  /*1b79a0*/  LDL.LU.64 R32, [R1+0x23e0] ;  /* 0x0023e00001207983 */ /* 0x000ee20000300a00 */
[----:B------:R-:W-:-:S02]  /*1b79b0*/  LOP3.LUT P0, RZ, R7, 0x10, RZ, 0xc0, !PT ;  /* 0x0000001007ff7812 */ /* 0x000fc4000780c0ff */
[----:B----4-:R-:W-:Y:S01]  /*1b79c0*/  PRMT R8, R45, 0x7770, RZ ;  /* 0x000077702d087816 */ /* 0x010fe200000000ff */
[----:B------:R-:W4:Y:S04]  /*1b79d0*/  LDL.LU.64 R34, [R1+0x23d8] ;  /* 0x0023d80001227983 */ /* 0x000f280000300a00 */
[----:B------:R-:W-:Y:S02]  /*1b79e0*/  @P5 LOP3.LUT R9, R9, 0x20000, RZ, 0xfc, !PT ;  /* 0x0002000009095812 */ /* 0x000fe400078efcff */
[----:B------:R-:W-:Y:S02]  /*1b79f0*/  LOP3.LUT P5, RZ, R7, 0x40, RZ, 0xc0, !PT ;  /* 0x0000004007ff7812 */ /* 0x000fe400078ac0ff */
[----:B------:R-:W-:Y:S01]  /*1b7a00*/  LOP3.LUT R9, R9, 0xfffbffff, RZ, 0xc0, !PT ;  /* 0xfffbffff09097812 */ /* 0x000fe200078ec0ff */
[----:B------:R0:W-:Y:S10]  /*1b7a10*/  @P1 STG.E.U8 desc[UR4][R36.64], R8 ;  /* 0x0000000824001986 */ /* 0x0001f4000c101104 */
[----:B------:R-:W-:-:S02]  /*1b7a20*/  @P5 LOP3.LUT R9, R9, 0x40000, RZ, 0xfc, !PT ;  /* 0x0004000009095812 */ /* 0x000fc400078efcff */
[----:B------:R-:W-:Y:S02]  /*1b7a30*/  LOP3.LUT P5, RZ, R7, 0x20, RZ, 0xc0, !PT ;  /* 0x0000002007ff7812 */ /* 0x000fe400078ac0ff */
[C---:B0-----:R-:W-:Y:S01]  /*1b7a40*/  PRMT R8, R45.reuse, 0x7771, RZ ;  /* 0x000077712d087816 */ /* 0x041fe200000000ff */
[----:B------:R-:W4:Y:S04]  /*1b7a50*/  LDL.LU.64 R36, [R1+0x23d0] ;  /* 0x0023d00001247983 */ /* 0x000f280000300a00 */
[----:B------:R0:W-:Y:S02]  /*1b7a60*/  @P0 STG.E.U8 desc[UR4][R40.64], R8 ;  /* 0x0000000828000986 */ /* 0x0001e4000c101104 */
[----:B0-----:R-:W-:Y:S02]  /*1b7a70*/  PRMT R8, R45, 0x7772, RZ ;  /* 0x000077722d087816 */ /* 0x001fe400000000ff */
[----:B------:R-:W4:Y:S04]  /*1b7a80*/  LDL.LU.64 R40, [R1+0x23c8] ;  /* 0x0023c80001287983 */ /* 0x000f280000300a00 */
[----:B------:R0:W-:Y:S01]  /*1b7a90*/  @P5 STG.E.U8 desc[UR4][R42.64], R8 ;  /* 0x000000082a005986 */ /* 0x0001e2000c101104 */
[----:B------:R-:W-:-:S02]  /*1b7aa0*/  LOP3.LUT P5, RZ, R9, 0x40000, RZ, 0xc0, !PT ;  /* 0x0004000009ff7812 */ /* 0x000fc400078ac0ff */
[----:B0-----:R-:W-:Y:S01]  /*1b7ab0*/  PRMT R8, R45, 0x7773, RZ ;  /* 0x000077732d087816 */ /* 0x001fe200000000ff */
[----:B------:R-:W4:Y:S04]  /*1b7ac0*/  LDL.LU.64 R42, [R1+0x23c0] ;  /* 0x0023c000012a7983 */ /* 0x000f280000300a00 */
[----:B------:R-:W4:Y:S06]  /*1b7ad0*/  LDL.LU.64 R44, [R1+0x23b8] ;  /* 0x0023b800012c7983 */ /* 0x000f2c0000300a00 */
[----:B------:R0:W-:Y:S01]  /*1b7ae0*/  @P5 STG.E.U8 desc[UR4][R46.64], R8 ;  /* 0x000000082e005986 */ /* 0x0001e2000c101104 */
[----:B------:R-:W-:-:S03]  /*1b7af0*/  LOP3.LUT P5, RZ, R9, 0x20000, RZ, 0xc0, !PT ;  /* 0x0002000009ff7812 */ /* 0x000fc600078ac0ff */
[----:B0-----:R-:W4:Y:S01]  /*1b7b00*/  LDL.LU.64 R46, [R1+0x23b0] ;  /* 0x0023b000012e7983 */ /* 0x001f220000300a00 */
[----:B------:R-:W-:-:S03]  /*1b7b10*/  PRMT R8, R55, 0x7770, RZ ;  /* 0x0000777037087816 */ /* 0x000fc600000000ff */
[----:B------:R-:W4:Y:S06]  /*1b7b20*/  LDL.LU R39, [R1+0x7a4] ;  /* 0x0007a40001277983 */ /* 0x000f2c0000300800 */
        /* <DEDUP_REMOVED lines=34> */
[----:B0-----:R-:W-:Y:S02]  /*1b7d50*/  PRMT R8, R6, 0x7773, RZ ;  /* 0x0000777306087816 */ /* 0x001fe400000000ff */
[----:B------:R-:W3:Y:S04]  /*1b7d60*/  LDL.LU R6, [R1+0x6934] ;  /* 0x0069340001067983 */ /* 0x000ee80000300800 */
[----:B------:R0:W-:Y:S02]  /*1b7d70*/  @P1 STG.E.U8 desc[UR4][R46.64], R8 ;  /* 0x000000082e001986 */ /* 0x0001e4000c101104 */
[----:B0-----:R-:W-:-:S05]  /*1b7d80*/  PRMT R8, R39, 0x7770, RZ ;  /* 0x0000777027087816 */ /* 0x001fca00000000ff */
[----:B--2---:R0:W-:Y:S04]  /*1b7d90*/  @P0 STG.E.U8 desc[UR4][R48.64], R8 ;  /* 0x0000000830000986 */ /* 0x0041e8000c101104 */
[----:B0-----:R-:W2:Y:S04]  /*1b7da0*/  LDL.LU.64 R48, [R1+0x23a0] ;  /* 0x0023a00001307983 */ /* 0x001ea80000300a00 */
[----:B------:R-:W4:Y:S04]  /*1b7db0*/  LDL.LU.64 R36, [R1+0x2398] ;  /* 0x0023980001247983 */ /* 0x000f280000300a00 */
[----:B------:R-:W4:Y:S04]  /*1b7dc0*/  LDL.LU.64 R46, [R1+0x2390] ;  /* 0x00239000012e7983 */ /* 0x000f280000300a00 */
[----:B------:R-:W4:Y:S04]  /*1b7dd0*/  LDL.LU.64 R40, [R1+0x2388] ;  /* 0x0023880001287983 */ /* 0x000f280000300a00 */
[----:B------:R-:W4:Y:S04]  /*1b7de0*/  LDL.LU.64 R42, [R1+0x2380] ;  /* 0x00238000012a7983 */ /* 0x000f280000300a00 */
[----:B------:R-:W4:Y:S04]  /*1b7df0*/  LDL.LU.64 R44, [R1+0x2378] ;  /* 0x00237800012c7983 */ /* 0x000f280000300a00 */
[----:B------:R-:W4:Y:S01]  /*1b7e00*/  LDL.LU R22, [R1+0x7b8] ;  /* 0x0007b80001167983 */ /* 0x000f220000300800 */
[----:B------:R-:W-:-:S02]  /*1b7e10*/  LOP3.LUT P3, RZ, R7, 0x100000, RZ, 0xc0, !PT ;  /* 0x0010000007ff7812 */ /* 0x000fc4000786c0ff */
[----:B------:R-:W-:Y:S02]  /*1b7e20*/  PRMT R8, R39, 0x7771, RZ ;  /* 0x0000777127087816 */ /* 0x000fe400000000ff */
[----:B------:R-:W-:Y:S02]  /*1b7e30*/  LOP3.LUT R9, R9, 0xfffffff7, RZ, 0xc0, !PT ;  /* 0xfffffff709097812 */ /* 0x000fe400078ec0ff */
[C---:B------:R-:W-:Y:S02]  /*1b7e40*/  LOP3.LUT P2, RZ, R7.reuse, 0x200000, RZ, 0xc0, !PT ;  /* 0x0020000007ff7812 */ /* 0x040fe4000784c0ff */
[C---:B------:R-:W-:Y:S02]  /*1b7e50*/  LOP3.LUT P1, RZ, R7.reuse, 0x400000, RZ, 0xc0, !PT ;  /* 0x0040000007ff7812 */ /* 0x040fe4000782c0ff */
[----:B------:R-:W-:-:S03]  /*1b7e60*/  LOP3.LUT P0, RZ, R7, 0x800000, RZ, 0xc0, !PT ;  /* 0x0080000007ff7812 */ /* 0x000fc6000780c0ff */
[----:B--2---:R0:W-:Y:S04]  /*1b7e70*/  @P3 STG.E.U8 desc[UR4][R48.64], R8 ;  /* 0x0000000830003986 */ /* 0x0041e8000c101104 */
[----:B0-----:R-:W2:Y:S01]  /*1b7e80*/  LDL.LU.64 R48, [R1+0x2370] ;  /* 0x0023700001307983 */ /* 0x001ea20000300a00 */
[----:B---3--:R-:W-:-:S03]  /*1b7e90*/  LOP3.LUT P5, RZ, R6, 0x1, RZ, 0xc0, !PT ;  /* 0x0000000106ff7812 */ /* 0x008fc600078ac0ff */
[----:B------:R-:W3:Y:S04]  /*1b7ea0*/  LDL.LU R55, [R1+0x7a8] ;  /* 0x0007a80001377983 */ /* 0x000ee80000300800 */
[----:B------:R-:W3:Y:S04]  /*1b7eb0*/  LDL.LU.64 R24, [R1+0x2368] ;  /* 0x0023680001187983 */ /* 0x000ee80000300a00 */
[----:B------:R-:W3:Y:S04]  /*1b7ec0*/  LDL.LU.64 R26, [R1+0x2360] ;  /* 0x00236000011a7983 */ /* 0x000ee80000300a00 */
[----:B------:R-:W3:Y:S01]  /*1b7ed0*/  LDL.LU.64 R28, [R1+0x2358] ;  /* 0x00235800011c7983 */ /* 0x000ee20000300a00 */
[----:B------:R-:W-:-:S03]  /*1b7ee0*/  PRMT R8, R39, 0x7772, RZ ;  /* 0x0000777227087816 */ /* 0x000fc600000000ff */
        /* <DEDUP_REMOVED lines=26> */
[----:B------:R-:W-:-:S02]  /*1b8090*/  LOP3.LUT R9, R9, 0xfffffbff, RZ, 0xc0, !PT ;  /* 0xfffffbff09097812 */ /* 0x000fc400078ec0ff */
[----:B------:R-:W-:Y:S01]  /*1b80a0*/  PRMT R8, R22, 0x7770, RZ ;  /* 0x0000777016087816 */ /* 0x000fe200000000ff */
[----:B------:R-:W4:Y:S04]  /*1b80b0*/  LDL.LU.64 R34, [R1+0x2340] ;  /* 0x0023400001227983 */ /* 0x000f280000300a00 */
[----:B------:R-:W4:Y:S04]  /*1b80c0*/  LDL.LU R47, [R1+0x7ac] ;  /* 0x0007ac00012f7983 */ /* 0x000f280000300800 */
[----:B------:R-:W4:Y:S04]  /*1b80d0*/  LDL.LU.64 R36, [R1+0x2338] ;  /* 0x0023380001247983 */ /* 0x000f280000300a00 */
[----:B------:R-:W4:Y:S01]  /*1b80e0*/  LDL.LU.64 R38, [R1+0x2330] ;  /* 0x0023300001267983 */ /* 0x000f220000300a00 */
[----:B------:R-:W-:-:S02]  /*1b80f0*/  @P5 LOP3.LUT R9, R9, 0x400, RZ, 0xfc, !PT ;  /* 0x0000040009095812 */ /* 0x000fc400078efcff */
[----:B------:R-:W-:Y:S01]  /*1b8100*/  LOP3.LUT P5, RZ, R7, 0x1000000, RZ, 0xc0, !PT ;  /* 0x0100000007ff7812 */ /* 0x000fe200078ac0ff */
[----:B------:R0:W-:Y:S02]  /*1b8110*/  @P0 STG.E.U8 desc[UR4][R40.64], R8 ;  /* 0x0000000828000986 */ /* 0x0001e4000c101104 */
[----:B0-----:R-:W-:Y:S02]  /*1b8120*/  PRMT R8, R22, 0x7771, RZ ;  /* 0x0000777116087816 */ /* 0x001fe400000000ff */
[----:B------:R-:W4:Y:S08]  /*1b8130*/  LDL.LU.64 R40, [R1+0x2328] ;  /* 0x0023280001287983 */ /* 0x000f300000300a00 */
[----:B------:R0:W-:Y:S01]  /*1b8140*/  @P5 STG.E.U8 desc[UR4][R42.64], R8 ;  /* 0x000000082a005986 */ /* 0x0001e2000c101104 */
[----:B------:R-:W-:-:S02]  /*1b8150*/  LOP3.LUT P5, RZ, R9, 0x400, RZ, 0xc0, !PT ;  /* 0x0000040009ff7812 */ /* 0x000fc400078ac0ff */
        /* <DEDUP_REMOVED lines=9> */
[----:B---3--:R-:W-:-:S11]  /*1b81f0*/  PRMT R8, R55, 0x7770, RZ ;  /* 0x0000777037087816 */ /* 0x008fd600000000ff */
        /* <DEDUP_REMOVED lines=15> */
[----:B------:R-:W-:Y:S02]  /*1b82f0*/  LOP3.LUT P5, RZ, R9, 0x8, RZ, 0xc0, !PT ;  /* 0x0000000809ff7812 */ /* 0x000fe400078ac0ff */
[----:B------:R-:W-:Y:S02]  /*1b8300*/  LOP3.LUT P3, RZ, R6, 0x8, RZ, 0xc0, !PT ;  /* 0x0000000806ff7812 */ /* 0x000fe4000786c0ff */
[----:B0-----:R-:W-:-:S09]  /*1b8310*/  PRMT R8, R46, 0x7771, RZ ;  /* 0x000077712e087816 */ /* 0x001fd200000000ff */
        /* <DEDUP_REMOVED lines=18> */
[----:B--2---:R0:W-:Y:S04]  /*1b8440*/  @P0 STG.E.U8 desc[UR4][R48.64], R8 ;  /* 0x0000000830000986 */ /* 0x0041e8000c101104 */
[----:B0-----:R-:W2:Y:S04]  /*1b8450*/  LDL.LU R48, [R1+0x790] ;  /* 0x0007900001307983 */ /* 0x001ea80000300800 */
[----:B------:R-:W4:Y:S04]  /*1b8460*/  LDL.LU.64 R40, [R1+0x22c0] ;  /* 0x0022c00001287983 */ /* 0x000f280000300a00 */
[----:B------:R-:W4:Y:S04]  /*1b8470*/  LDL.LU.64 R42, [R1+0x22b8] ;  /* 0x0022b800012a7983 */ /* 0x000f280000300a00 */
[----:B------:R-:W4:Y:S04]  /*1b8480*/  LDL.LU.64 R44, [R1+0x22b0] ;  /* 0x0022b000012c7983 */ /* 0x000f280000300a00 */
[----:B------:R-:W4:Y:S01]  /*1b8490*/  LDL.LU R55, [R1+0x780] ;  /* 0x0007800001377983 */ /* 0x000f220000300800 */
[----:B------:R-:W-:-:S02]  /*1b84a0*/  LOP3.LUT P3, RZ, R6, 0x80, RZ, 0xc0, !PT ;  /* 0x0000008006ff7812 */ /* 0x000fc4000786c0ff */
        /* <DEDUP_REMOVED lines=19> */
[----:B---3--:R0:W-:Y:S04]  /*1b85e0*/  @P3 STG.E.U8 desc[UR4][R46.64], R8 ;  /* 0x000000082e003986 */ /* 0x0081e8000c101104 */
[----:B0-----:R-:W2:Y:S04]  /*1b85f0*/  LDL.LU.64 R46, [R1+0x22a8] ;  /* 0x0022a800012e7983 */ /* 0x001ea80000300a00 */
[----:B------:R-:W3:Y:S04]  /*1b8600*/  LDL.LU R49, [R1+0x794] ;  /* 0x0007940001317983 */ /* 0x000ee80000300800 */
[----:B------:R-:W3:Y:S04]  /*1b8610*/  LDL.LU.64 R24, [R1+0x22a0] ;  /* 0x0022a00001187983 */ /* 0x000ee80000300a00 */
[----:B------:R-:W3:Y:S04]  /*1b8620*/  LDL.LU.64 R26, [R1+0x2298] ;  /* 0x00229800011a7983 */ /* 0x000ee80000300a00 */
[----:B------:R-:W3:Y:S04]  /*1b8630*/  LDL.LU.64 R28, [R1+0x2290] ;  /* 0x00229000011c7983 */ /* 0x000ee80000300a00 */
[----:B------:R-:W3:Y:S04]  /*1b8640*/  LDL.LU.64 R30, [R1+0x2288] ;  /* 0x00228800011e7983 */ /* 0x000ee80000300a00 */
[----:B------:R-:W3:Y:S01]  /*1b8650*/  LDL.LU.64 R32, [R1+0x2280] ;  /* 0x0022800001207983 */ /* 0x000ee20000300a00 */
[----:B------:R-:W-:-:S03]  /*1b8660*/  PRMT R8, R48, 0x7771, RZ ;  /* 0x0000777130087816 */ /* 0x000fc600000000ff */
[----:B------:R-:W3:Y:S04]  /*1b8670*/  LDL.LU.64 R34, [R1+0x2278] ;  /* 0x0022780001227983 */ /* 0x000ee80000300a00 */
[----:B----4-:R0:W-:Y:S02]  /*1b8680*/  @P2 STG.E.U8 desc[UR4][R36.64], R8 ;  /* 0x0000000824002986 */ /* 0x0101e4000c101104 */
[----:B0-----:R-:W-:Y:S02]  /*1b8690*/  PRMT R8, R48, 0x7772, RZ ;  /* 0x0000777230087816 */ /* 0x001fe400000000ff */
[----:B------:R-:W4:Y:S04]  /*1b86a0*/  LDL.LU.64 R36, [R1+0x2270] ;  /* 0x0022700001247983 */ /* 0x000f280000300a00 */
[----:B------:R0:W-:Y:S04]  /*1b86b0*/  @P1 STG.E.U8 desc[UR4][R38.64], R8 ;  /* 0x0000000826001986 */ /* 0x0001e8000c101104 */
[----:B0-----:R-:W4:Y:S01]  /*1b86c0*/  LDL.LU.64 R38, [R1+0x2268] ;  /* 0x0022680001267983 */ /* 0x001f220000300a00 */
[----:B------:R-:W-:-:S04]  /*1b86d0*/  LOP3.LUT R9, R9, 0xfffffffe, RZ, 0xc0, !PT ;  /* 0xfffffffe09097812 */ /* 0x000fc800078ec0ff */
        /* <DEDUP_REMOVED lines=19> */
[----:B------:R-:W-:-:S03]  /*1b8810*/  LOP3.LUT P5, RZ, R9, 0x2, RZ, 0xc0, !PT ;  /* 0x0000000209ff7812 */ /* 0x000fc600078ac0ff */
[----:B0-----:R-:W4:Y:S01]  /*1b8820*/  LDL.LU.64 R44, [R1+0x2250] ;  /* 0x00225000012c7983 */ /* 0x001f220000300a00 */
[----:B------:R-:W-:Y:S02]  /*1b8830*/  PRMT R8, R55, 0x7772, RZ ;  /* 0x0000777237087816 */ /* 0x000fe400000000ff */
[C---:B------:R-:W-:Y:S02]  /*1b8840*/  LOP3.LUT P6, RZ, R6.reuse, 0x100000, RZ, 0xc0, !PT ;  /* 0x0010000006ff7812 */ /* 0x040fe400078cc0ff */
[----:B------:R-:W-:-:S05]  /*1b8850*/  LOP3.LUT P4, RZ, R6, 0x200000, RZ, 0xc0, !PT ;  /* 0x0020000006ff7812 */ /* 0x000fca000788c0ff */
        /* <DEDUP_REMOVED lines=24> */
[----:B0-----:R-:W-:Y:S02]  /*1b89e0*/  PRMT R8, R5, 0x7773, RZ ;  /* 0x0000777305087816 */ /* 0x001fe400000000ff */
[----:B------:R-:W3:Y:S01]  /*1b89f0*/  LDL.LU R5, [R1+0x6930] ;  /* 0x0069300001057983 */ /* 0x000ee20000300800 */
[C---:B------:R-:W-:Y:S02]  /*1b8a00*/  LOP3.LUT P3, RZ, R6.reuse, 0x400000, RZ, 0xc0, !PT ;  /* 0x0040000006ff7812 */ /* 0x040fe4000786c0ff */
[C---:B------:R-:W-:Y:S02]  /*1b8a10*/  LOP3.LUT P2, RZ, R6.reuse, 0x800000, RZ, 0xc0, !PT ;  /* 0x0080000006ff7812 */ /* 0x040fe4000784c0ff */
[C---:B------:R-:W-:Y:S02]  /*1b8a20*/  LOP3.LUT P1, RZ, R6.reuse, 0x1000000, RZ, 0xc0, !PT ;  /* 0x0100000006ff7812 */ /* 0x040fe4000782c0ff */
[----:B------:R-:W-:-:S07]  /*1b8a30*/  LOP3.LUT P0, RZ, R6, 0x2000000, RZ, 0xc0, !PT ;  /* 0x0200000006ff7812 */ /* 0x000fce000780c0ff */
[----:B------:R0:W-:Y:S02]  /*1b8a40*/  @P3 STG.E.U8 desc[UR4][R40.64], R8 ;  /* 0x0000000828003986 */ /* 0x0001e4000c101104 */
[----:B0-----:R-:W-:-:S05]  /*1b8a50*/  PRMT R8, R48, 0x7770, RZ ;  /* 0x0000777030087816 */ /* 0x001fca00000000ff */
[----:B------:R0:W-:Y:S02]  /*1b8a60*/  @P2 STG.E.U8 desc[UR4][R42.64], R8 ;  /* 0x000000082a002986 */ /* 0x0001e4000c101104 */
[----:B0-----:R-:W-:-:S05]  /*1b8a70*/  PRMT R8, R48, 0x7771, RZ ;  /* 0x0000777130087816 */ /* 0x001fca00000000ff */
[----:B------:R0:W-:Y:S02]  /*1b8a80*/  @P1 STG.E.U8 desc[UR4][R44.64], R8 ;  /* 0x000000082c001986 */ /* 0x0001e4000c101104 */
[----:B0-----:R-:W-:-:S05]  /*1b8a90*/  PRMT R8, R48, 0x7772, RZ ;  /* 0x0000777230087816 */ /* 0x001fca00000000ff */
[----:B--2---:R0:W-:Y:S04]  /*1b8aa0*/  @P0 STG.E.U8 desc[UR4][R46.64], R8 ;  /* 0x000000082e000986 */ /* 0x0041e8000c101104 */
[----:B0-----:R-:W2:Y:S01]  /*1b8ab0*/  LDL.LU.64 R46, [R1+0x2240] ;  /* 0x00224000012e7983 */ /* 0x001ea20000300a00 */
[----:B------:R-:W-:-:S03]  /*1b8ac0*/  LOP3.LUT R7, R7, 0xfff7ffff, RZ, 0xc0, !PT ;  /* 0xfff7ffff07077812 */ /* 0x000fc600078ec0ff */
[----:B------:R-:W4:Y:S04]  /*1b8ad0*/  LDL.LU.64 R36, [R1+0x2238] ;  /* 0x0022380001247983 */ /* 0x000f280000300a00 */
[----:B------:R-:W4:Y:S04]  /*1b8ae0*/  LDL.LU.64 R38, [R1+0x2230] ;  /* 0x0022300001267983 */ /* 0x000f280000300a00 */
[----:B------:R-:W4:Y:S04]  /*1b8af0*/  LDL.LU.64 R40, [R1+0x2228] ;  /* 0x0022280001287983 */ /* 0x000f280000300a00 */
[----:B------:R-:W4:Y:S04]  /*1b8b00*/  LDL.LU R49, [R1+0x788] ;  /* 0x0007880001317983 */ /* 0x000f280000300800 */
[----:B------:R-:W4:Y:S04]  /*1b8b10*/  LDL.LU.64 R42, [R1+0x2220] ;  /* 0x00222000012a7983 */ /* 0x000f280000300a00 */
[----:B------:R-:W4:Y:S01]  /*1b8b20*/  LDL.LU R24, [R1+0x79c] ;  /* 0x00079c0001187983 */ /* 0x000f220000300800 */
[----:B------:R-:W-:-:S03]  /*1b8b30*/  LOP3.LUT P3, RZ, R6, 0x4000000, RZ, 0xc0, !PT ;  /* 0x0400000006ff7812 */ /* 0x000fc6000786c0ff */
[----:B------:R-:W4:Y:S01]  /*1b8b40*/  LDL.LU.64 R44, [R1+0x2218] ;  /* 0x00221800012c7983 */ /* 0x000f220000300a00 */
        /* <DEDUP_REMOVED lines=27> */
[----:B------:R-:W-:-:S05]  /*1b8d00*/  PRMT R6, R48, 0x7773, RZ ;  /* 0x0000777330067816 */ /* 0x000fca00000000ff */
[----:B--2---:R0:W-:Y:S04]  /*1b8d10*/  @P3 STG.E.U8 desc[UR4][R46.64], R6 ;  /* 0x000000062e003986 */ /* 0x0041e8000c101104 */
[----:B0-----:R-:W2:Y:S04]  /*1b8d20*/  LDL.LU.64 R46, [R1+0x2210] ;  /* 0x00221000012e7983 */ /* 0x001ea80000300a00 */
[----:B------:R-:W3:Y:S04]  /*1b8d30*/  LDL.LU.64 R22, [R1+0x2208] ;  /* 0x0022080001167983 */ /* 0x000ee80000300a00 */
[----:B------:R-:W3:Y:S04]  /*1b8d40*/  LDL.LU.64 R26, [R1+0x2200] ;  /* 0x00220000011a7983 */ /* 0x000ee80000300a00 */
[----:B------:R-:W3:Y:S04]  /*1b8d50*/  LDL.LU R55, [R1+0x78c] ;  /* 0x00078c0001377983 */ /* 0x000ee80000300800 */
[----:B------:R-:W3:Y:S04]  /*1b8d60*/  LDL.LU.64 R28, [R1+0x21f8] ;  /* 0x0021f800011c7983 */ /* 0x000ee80000300a00 */
[----:B------:R-:W3:Y:S04]  /*1b8d70*/  LDL.LU.64 R30, [R1+0x21f0] ;  /* 0x0021f000011e7983 */ /* 0x000ee80000300a00 */
[----:B------:R-:W3:Y:S04]  /*1b8d80*/  LDL.LU.64 R32, [R1+0x21e8] ;  /* 0x0021e80001207983 */ /* 0x000ee80000300a00 */
[----:B------:R-:W3:Y:S04]  /*1b8d90*/  LDL.LU R48, [R1+0x770] ;  /* 0x0007700001307983 */ /* 0x000ee80000300800 */
[----:B------:R-:W3:Y:S01]  /*1b8da0*/  LDL.LU.64 R34, [R1+0x21e0] ;  /* 0x0021e00001227983 */ /* 0x000ee20000300a00 */
[----:B----4-:R-:W-:-:S05]  /*1b8db0*/  PRMT R6, R49, 0x7770, RZ ;  /* 0x0000777031067816 */ /* 0x010fca00000000ff */
[----:B------:R0:W-:Y:S02]  /*1b8dc0*/  @P2 STG.E.U8 desc[UR4][R36.64], R6 ;  /* 0x0000000624002986 */ /* 0x0001e4000c101104 */
[C---:B0-----:R-:W-:Y:S02]  /*1b8dd0*/  PRMT R6, R49.reuse, 0x7771, RZ ;  /* 0x0000777131067816 */ /* 0x041fe400000000ff */
[----:B------:R-:W4:Y:S04]  /*1b8de0*/  LDL.LU.64 R36, [R1+0x2148] ;  /* 0x0021480001247983 */ /* 0x000f280000300a00 */
[----:B------:R0:W-:Y:S02]  /*1b8df0*/  @P1 STG.E.U8 desc[UR4][R38.64], R6 ;  /* 0x0000000626001986 */ /* 0x0001e4000c101104 */
[----:B0-----:R-:W-:-:S02]  /*1b8e00*/  PRMT R6, R49, 0x7772, RZ ;  /* 0x0000777231067816 */ /* 0x001fc400000000ff */
[----:B------:R-:W4:Y:S04]  /*1b8e10*/  LDL.LU.64 R38, [R1+0x2140] ;  /* 0x0021400001267983 */ /* 0x000f280000300a00 */
        /* <DEDUP_REMOVED lines=31> */
[----:B------:R0:W-:Y:S04]  /*1b9010*/  @P5 STG.E.U8 desc[UR4][R34.64], R6 ;  /* 0x0000000622005986 */ /* 0x0001e8000c101104 */
[----:B0-----:R-:W3:Y:S01]  /*1b9020*/  LDL.LU.64 R34, [R1+0x1c80] ;  /* 0x001c800001227983 */ /* 0x001ee20000300a00 */
[C---:B------:R-:W-:Y:S02]  /*1b9030*/  LOP3.LUT P6, RZ, R5.reuse, 0x80, RZ, 0xc0, !PT ;  /* 0x0000008005ff7812 */ /* 0x040fe400078cc0ff */
[C---:B------:R-:W-:Y:S02]  /*1b9040*/  LOP3.LUT P4, RZ, R5.reuse, 0x100, RZ, 0xc0, !PT ;  /* 0x0000010005ff7812 */ /* 0x040fe4000788c0ff */
[----:B------:R-:W-:Y:S02]  /*1b9050*/  PRMT R6, R48, 0x7770, RZ ;  /* 0x0000777030067816 */ /* 0x000fe400000000ff */
[----:B------:R-:W-:-:S02]  /*1b9060*/  LOP3.LUT P3, RZ, R5, 0x200, RZ, 0xc0, !PT ;  /* 0x0000020005ff7812 */ /* 0x000fc4000786c0ff */
[----:B------:R-:W-:-:S05]  /*1b9070*/  LOP3.LUT P2, RZ, R5, 0x400, RZ, 0xc0, !PT ;  /* 0x0000040005ff7812 */ /* 0x000fca000784c0ff */
[----:B----4-:R0:W-:Y:S01]  /*1b9080*/  @P6 STG.E.U8 desc[UR4][R36.64], R6 ;  /* 0x0000000624006986 */ /* 0x0101e2000c101104 */
[----:B------:R-:W-:Y:S02]  /*1b9090*/  LOP3.LUT P1, RZ, R5, 0x800, RZ, 0xc0, !PT ;  /* 0x0000080005ff7812 */ /* 0x000fe4000782c0ff */
[C---:B0-----:R-:W-:Y:S01]  /*1b90a0*/  PRMT R6, R48.reuse, 0x7771, RZ ;  /* 0x0000777130067816 */ /* 0x041fe200000000ff */
[----:B------:R-:W4:Y:S04]  /*1b90b0*/  LDL.LU.64 R36, [R1+0x1c70] ;  /* 0x001c700001247983 */ /* 0x000f280000300a00 */
[----:B------:R0:W-:Y:S02]  /*1b90c0*/  @P4 STG.E.U8 desc[UR4][R38.64], R6 ;  /* 0x0000000626004986 */ /* 0x0001e4000c101104 */
[----:B0-----:R-:W-:-:S05]  /*1b90d0*/  PRMT R6, R48, 0x7772, RZ ;  /* 0x0000777230067816 */ /* 0x001fca00000000ff */
        /* <DEDUP_REMOVED lines=15> */
[----:B---3--:R0:W-:Y:S02]  /*1b91d0*/  @P3 STG.E.U8 desc[UR4][R34.64], R6 ;  /* 0x0000000622003986 */ /* 0x0081e4000c101104 */
[----:B0-----:R-:W-:Y:S02]  /*1b91e0*/  PRMT R6, R49, 0x7773, RZ ;  /* 0x0000777331067816 */ /* 0x001fe400000000ff */
[----:B------:R-:W3:Y:S01]  /*1b91f0*/  LDL.LU.64 R48, [R1+0x1c20] ;  /* 0x001c200001307983 */ /* 0x000ee20000300a00 */
[----:B------:R-:W-:Y:S02]  /*1b9200*/  LOP3.LUT P5, RZ, R5, 0x2000000, RZ, 0xc0, !PT ;  /* 0x0200000005ff7812 */ /* 0x000fe400078ac0ff */
[----:B------:R-:W-:Y:S01]  /*1b9210*/  LOP3.LUT R7, R7, 0xfffff7ff, RZ, 0xc0, !PT ;  /* 0xfffff7ff07077812 */ /* 0x000fe200078ec0ff */
[----:B------:R-:W3:Y:S04]  /*1b9220*/  LDL.LU.64 R22, [R1+0x1c10] ;  /* 0x001c100001167983 */ /* 0x000ee80000300a00 */
[----:B------:R-:W3:Y:S01]  /*1b9230*/  LDL.LU.64 R24, [R1+0x1c00] ;  /* 0x001c000001187983 */ /* 0x000ee20000300a00 */
[----:B------:R-:W-:-:S02]  /*1b9240*/  LOP3.LUT P2, RZ, R5, 0x4000, RZ, 0xc0, !PT ;  /* 0x0000400005ff7812 */ /* 0x000fc4000784c0ff */
[----:B------:R-:W-:Y:S01]  /*1b9250*/  LOP3.LUT P1, RZ, R5, 0x8000, RZ, 0xc0, !PT ;  /* 0x0000800005ff7812 */ /* 0x000fe2000782c0ff */
[----:B------:R-:W3:Y:S02]  /*1b9260*/  LDL.LU.64 R26, [R1+0x1bf0] ;  /* 0x001bf000011a7983 */ /* 0x000ee40000300a00 */
        /* <DEDUP_REMOVED lines=15> */
[----:B------:R-:W-:Y:S02]  /*1b9360*/  LOP3.LUT R7, R7, 0xfffeffff, RZ, 0xc0, !PT ;  /* 0xfffeffff07077812 */ /* 0x000fe400078ec0ff */
[----:B0-----:R-:W-:-:S09]  /*1b9370*/  PRMT R6, R42, 0x7770, RZ ;  /* 0x000077702a067816 */ /* 0x001fd200000000ff */
[----:B------:R-:W-:Y:S02]  /*1b9380*/  @P5 LOP3.LUT R7, R7, 0x10000, RZ, 0xfc, !PT ;  /* 0x0001000007075812 */ /* 0x000fe400078efcff */
[----:B------:R-:W-:Y:S01]  /*1b9390*/  LOP3.LUT P5, RZ, R5, 0x80000, RZ, 0xc0, !PT ;  /* 0x0008000005ff7812 */ /* 0x000fe200078ac0ff */
[----:B------:R0:W-:Y:S01]  /*1b93a0*/  @P1 STG.E.U8 desc[UR4][R44.64], R6 ;  /* 0x000000062c001986 */ /* 0x0001e2000c101104 */
[----:B------:R-:W-:-:S03]  /*1b93b0*/  LOP3.LUT R7, R7, 0xfffdffff, RZ, 0xc0, !PT ;  /* 0xfffdffff07077812 */ /* 0x000fc600078ec0ff */
[----:B0-----:R-:W4:Y:S04]  /*1b93c0*/  LDL.LU R44, [R1+0x778] ;  /* 0x00077800012c7983 */ /* 0x001f280000300800 */
[----:B------:R-:W4:Y:S04]  /*1b93d0*/  LDL.LU.64 R28, [R1+0x1be0] ;  /* 0x001be000011c7983 */ /* 0x000f280000300a00 */
[----:B------:R-:W-:Y:S02]  /*1b93e0*/  @P5 LOP3.LUT R7, R7, 0x20000, RZ, 0xfc, !PT ;  /* 0x0002000007075812 */ /* 0x000fe400078efcff */
[C---:B------:R-:W-:Y:S01]  /*1b93f0*/  LOP3.LUT P5, RZ, R5.reuse, 0x40000, RZ, 0xc0, !PT ;  /* 0x0004000005ff7812 */ /* 0x040fe200078ac0ff */
[----:B------:R-:W4:Y:S01]  /*1b9400*/  LDL.LU.64 R30, [R1+0x1bd0] ;  /* 0x001bd000011e7983 */ /* 0x000f220000300a00 */
[----:B------:R-:W-:-:S02]  /*1b9410*/  LOP3.LUT P0, RZ, R5, 0x10000, RZ, 0xc0, !PT ;  /* 0x0001000005ff7812 */ /* 0x000fc4000780c0ff */
[----:B------:R-:W-:Y:S02]  /*1b9420*/  LOP3.LUT R7, R7, 0xfffbffff, RZ, 0xc0, !PT ;  /* 0xfffbffff07077812 */ /* 0x000fe400078ec0ff */
[----:B------:R-:W-:Y:S01]  /*1b9430*/  PRMT R6, R42, 0x7771, RZ ;  /* 0x000077712a067816 */ /* 0x000fe200000000ff */
[----:B------:R-:W4:Y:S04]  /*1b9440*/  LDL.LU R45, [R1+0x768] ;  /* 0x00076800012d7983 */ /* 0x000f280000300800 */
[----:B------:R-:W4:Y:S04]  /*1b9450*/  LDL.LU.64 R32, [R1+0x1bc0] ;  /* 0x001bc00001207983 */ /* 0x000f280000300a00 */
[----:B------:R-:W4:Y:S04]  /*1b9460*/  LDL.LU.64 R34, [R1+0x1bb0] ;  /* 0x001bb00001227983 */ /* 0x000f280000300a00 */
[----:B------:R-:W4:Y:S01]  /*1b9470*/  LDL.LU.64 R36, [R1+0x1ba0] ;  /* 0x001ba00001247983 */ /* 0x000f220000300a00 */
[----:B------:R-:W-:-:S02]  /*1b9480*/  @P5 LOP3.LUT R7, R7, 0x40000, RZ, 0xfc, !PT ;  /* 0x0004000007075812 */ /* 0x000fc400078efcff */
[----:B------:R-:W-:Y:S01]  /*1b9490*/  LOP3.LUT P5, RZ, R5, 0x20000, RZ, 0xc0, !PT ;  /* 0x0002000005ff7812 */ /* 0x000fe200078ac0ff */
[----:B------:R0:W-:Y:S02]  /*1b94a0*/  @P0 STG.E.U8 desc[UR4][R38.64], R6 ;  /* 0x0000000626000986 */ /* 0x0001e4000c101104 */
[----:B0-----:R-:W-:-:S10]  /*1b94b0*/  PRMT R6, R42, 0x7772, RZ ;  /* 0x000077722a067816 */ /* 0x001fd400000000ff */
[----:B------:R0:W-:Y:S01]  /*1b94c0*/  @P5 STG.E.U8 desc[UR4][R40.64], R6 ;  /* 0x0000000628005986 */ /* 0x0001e2000c101104 */
[C---:B------:R-:W-:Y:S02]  /*1b94d0*/  LOP3.LUT P5, RZ, R7.reuse, 0x40000, RZ, 0xc0, !PT ;  /* 0x0004000007ff7812 */ /* 0x040fe400078ac0ff */
[----:B0-----:R-:W-:Y:S01]  /*1b94e0*/  PRMT R6, R42, 0x7773, RZ ;  /* 0x000077732a067816 */ /* 0x001fe200000000ff */
[----:B------:R-:W4:Y:S04]  /*1b94f0*/  LDL.LU.64 R40, [R1+0x1b90] ;  /* 0x001b900001287983 */ /* 0x000f280000300a00 */
[----:B------:R-:W4:Y:S06]  /*1b9500*/  LDL.LU.64 R42, [R1+0x1b80] ;  /* 0x001b8000012a7983 */ /* 0x000f2c0000300a00 */
[----:B--2---:R0:W-:Y:S01]  /*1b9510*/  @P5 STG.E.U8 desc[UR4][R46.64], R6 ;  /* 0x000000062e005986 */ /* 0x0041e2000c101104 */
        /* <DEDUP_REMOVED lines=8> */
[----:B------:R0:W-:Y:S01]  /*1b95a0*/  @P5 STG.E.U8 desc[UR4][R22.64], R6 ;  /* 0x0000000616005986 */ /* 0x0001e2000c101104 */
[----:B------:R-:W-:Y:S02]  /*1b95b0*/  LOP3.LUT P5, RZ, R7, 0x8000, RZ, 0xc0, !PT ;  /* 0x0000800007ff7812 */ /* 0x000fe400078ac0ff */
[----:B0-----:R-:W-:-:S11]  /*1b95c0*/  PRMT R6, R4, 0x7772, RZ ;  /* 0x0000777204067816 */ /* 0x001fd600000000ff */
[----:B------:R0:W-:Y:S01]  /*1b95d0*/  @P5 STG.E.U8 desc[UR4][R24.64], R6 ;  /* 0x0000000618005986 */ /* 0x0001e2000c101104 */
        /* <DEDUP_REMOVED lines=10> */
[----:B------:R-:W3:Y:S01]  /*1b9680*/  LDL.LU R4, [R1+0x692c] ;  /* 0x00692c0001047983 */ /* 0x000ee20000300800 */
[----:B----4-:R-:W-:-:S07]  /*1b9690*/  PRMT R6, R44, 0x7770, RZ ;  /* 0x000077702c067816 */ /* 0x010fce00000000ff */
        /* <DEDUP_REMOVED lines=26> */
[----:B------:R-:W-:-:S02]  /*1b9840*/  PRMT R6, R39, 0x7771, RZ ;  /* 0x0000777127067816 */ /* 0x000fc400000000ff */
        /* <DEDUP_REMOVED lines=15> */
[----:B------:R-:W2:Y:S04]  /*1b9940*/  LDL.LU R38, [R1+0x750] ;  /* 0x0007500001267983 */ /* 0x000ea80000300800 */
[----:B------:R-:W2:Y:S01]  /*1b9950*/  LDL.LU.64 R24, [R1+0x1ae0] ;  /* 0x001ae00001187983 */ /* 0x000ea20000300a00 */
[----:B------:R-:W-:-:S03]  /*1b9960*/  LOP3.LUT P5, RZ, R4, 0x100, RZ, 0xc0, !PT ;  /* 0x0000010004ff7812 */ /* 0x000fc600078ac0ff */
[----:B------:R-:W2:Y:S01]  /*1b9970*/  LDL.LU.64 R26, [R1+0x1ad0] ;  /* 0x001ad000011a7983 */ /* 0x000ea20000300a00 */
[----:B------:R-:W-:-:S03]  /*1b9980*/  LOP3.LUT R7, R7, 0xffffff7f, RZ, 0xc0, !PT ;  /* 0xffffff7f07077812 */ /* 0x000fc600078ec0ff */
[----:B------:R-:W2:Y:S01]  /*1b9990*/  LDL.LU.64 R28, [R1+0x1ac0] ;  /* 0x001ac000011c7983 */ /* 0x000ea20000300a00 */
[----:B------:R-:W-:-:S03]  /*1b99a0*/  LOP3.LUT P2, RZ, R4, 0x2, RZ, 0xc0, !PT ;  /* 0x0000000204ff7812 */ /* 0x000fc6000784c0ff */
[----:B------:R-:W2:Y:S02]  /*1b99b0*/  LDL.LU.64 R30, [R1+0x1ab0] ;  /* 0x001ab000011e7983 */ /* 0x000ea40000300a00 */
[----:B------:R-:W-:Y:S02]  /*1b99c0*/  @P5 LOP3.LUT R7, R7, 0x80, RZ, 0xfc, !PT ;  /* 0x0000008007075812 */ /* 0x000fe400078efcff */
[----:B------:R-:W-:Y:S02]  /*1b99d0*/  LOP3.LUT P5, RZ, R4, 0x80, RZ, 0xc0, !PT ;  /* 0x0000008004ff7812 */ /* 0x000fe400078ac0ff */
[----:B------:R-:W-:Y:S02]  /*1b99e0*/  LOP3.LUT R7, R7, 0xfffffeff, RZ, 0xc0, !PT ;  /* 0xfffffeff07077812 */ /* 0x000fe400078ec0ff */
[----:B------:R-:W-:-:S09]  /*1b99f0*/  PRMT R6, R39, 0x7772, RZ ;  /* 0x0000777227067816 */ /* 0x000fd200000000ff */
[----:B------:R-:W-:Y:S02]  /*1b9a00*/  @P5 LOP3.LUT R7, R7, 0x100, RZ, 0xfc, !PT ;  /* 0x0000010007075812 */ /* 0x000fe400078efcff */
[C---:B------:R-:W-:Y:S02]  /*1b9a10*/  LOP3.LUT P5, RZ, R4.reuse, 0x40, RZ, 0xc0, !PT ;  /* 0x0000004004ff7812 */ /* 0x040fe400078ac0ff */
[----:B------:R-:W-:Y:S01]  /*1b9a20*/  LOP3.LUT R7, R7, 0xfffffdff, RZ, 0xc0, !PT ;  /* 0xfffffdff07077812 */ /* 0x000fe200078ec0ff */
[----:B---3--:R0:W-:Y:S01]  /*1b9a30*/  @P2 STG.E.U8 desc[UR4][R36.64], R6 ;  /* 0x0000000624002986 */ /* 0x0081e2000c101104 */
[----:B------:R-:W-:-:S09]  /*1b9a40*/  LOP3.LUT P1, RZ, R4, 0x4, RZ, 0xc0, !PT ;  /* 0x0000000404ff7812 */ /* 0x000fd2000782c0ff */
[----:B------:R-:W-:Y:S02]  /*1b9a50*/  @P5 LOP3.LUT R7, R7, 0x200, RZ, 0xfc, !PT ;  /* 0x0000020007075812 */ /* 0x000fe400078efcff */
[C---:B------:R-:W-:Y:S02]  /*1b9a60*/  LOP3.LUT P5, RZ, R4.reuse, 0x20, RZ, 0xc0, !PT ;  /* 0x0000002004ff7812 */ /* 0x040fe400078ac0ff */
[----:B0-----:R-:W-:Y:S02]  /*1b9a70*/  PRMT R6, R39, 0x7773, RZ ;  /* 0x0000777327067816 */ /* 0x001fe400000000ff */
[----:B------:R-:W3:Y:S04]  /*1b9a80*/  LDL.LU R39, [R1+0x740] ;  /* 0x0007400001277983 */ /* 0x000ee80000300800 */
[----:B------:R-:W3:Y:S01]  /*1b9a90*/  LDL.LU.64 R32, [R1+0x1aa0] ;  /* 0x001aa00001207983 */ /* 0x000ee20000300a00 */
[----:B------:R-:W-:-:S02]  /*1b9aa0*/  LOP3.LUT P0, RZ, R4, 0x8, RZ, 0xc0, !PT ;  /* 0x0000000804ff7812 */ /* 0x000fc4000780c0ff */
[----:B------:R-:W-:Y:S01]  /*1b9ab0*/  LOP3.LUT R7, R7, 0xfffffbff, RZ, 0xc0, !PT ;  /* 0xfffffbff07077812 */ /* 0x000fe200078ec0ff */
[----:B----4-:R0:W-:Y:S04]  /*1b9ac0*/  @P1 STG.E.U8 desc[UR4][R40.64], R6 ;  /* 0x0000000628001986 */ /* 0x0101e8000c101104 */
[----:B------:R-:W4:Y:S04]  /*1b9ad0*/  LDL.LU.64 R34, [R1+0x1a90] ;  /* 0x001a900001227983 */ /* 0x000f280000300a00 */
[----:B------:R-:W4:Y:S01]  /*1b9ae0*/  LDL.LU.64 R36, [R1+0x1a80] ;  /* 0x001a800001247983 */ /* 0x000f220000300a00 */
        /* <DEDUP_REMOVED lines=52> */
[----:B------:R-:W3:Y:S04]  /*1b9e30*/  LDL.LU R3, [R1+0x6928] ;  /* 0x0069280001037983 */ /* 0x000ee80000300800 */
[----:B--2---:R0:W-:Y:S04]  /*1b9e40*/  @P0 STG.E.U8 desc[UR4][R48.64], R6 ;  /* 0x0000000630000986 */ /* 0x0041e8000c101104 */
[----:B0-----:R-:W2:Y:S04]  /*1b9e50*/  LDL.LU.64 R48, [R1+0x1a40] ;  /* 0x001a400001307983 */ /* 0x001ea80000300a00 */
[----:B------:R-:W4:Y:S04]  /*1b9e60*/  LDL.LU.64 R36, [R1+0x1a30] ;  /* 0x001a300001247983 */ /* 0x000f280000300a00 */
[----:B------:R-:W3:Y:S04]  /*1b9e70*/  LDL.LU.64 R38, [R1+0x1a20] ;  /* 0x001a200001267983 */ /* 0x000ee80000300a00 */
[----:B------:R-:W2:Y:S04]  /*1b9e80*/  LDL.LU R40, [R1+0x744] ;  /* 0x0007440001287983 */ /* 0x000ea80000300800 */
        /* <DEDUP_REMOVED lines=24> */
[----:B------:R-:W2:Y:S04]  /*1ba010*/  LDL.LU.64 R24, [R1+0x19d0] ;  /* 0x0019d00001187983 */ /* 0x000ea80000300a00 */
[----:B------:R-:W2:Y:S04]  /*1ba020*/  LDL.LU.64 R26, [R1+0x19c0] ;  /* 0x0019c000011a7983 */ /* 0x000ea80000300a00 */
[----:B------:R-:W2:Y:S04]  /*1ba030*/  LDL.LU R55, [R1+0x748] ;  /* 0x0007480001377983 */ /* 0x000ea80000300800 */
[----:B------:R-:W2:Y:S01]  /*1ba040*/  LDL.LU.64 R28, [R1+0x19b0] ;  /* 0x0019b000011c7983 */ /* 0x000ea20000300a00 */
[----:B------:R-:W-:-:S02]  /*1ba050*/  LOP3.LUT R7, R7, 0xfffffffe, RZ, 0xc0, !PT ;  /* 0xfffffffe07077812 */ /* 0x000fc400078ec0ff */
[C---:B------:R-:W-:Y:S01]  /*1ba060*/  LOP3.LUT P2, RZ, R4.reuse, 0x100000, RZ, 0xc0, !PT ;  /* 0x0010000004ff7812 */ /* 0x040fe2000784c0ff */
[----:B------:R-:W2:Y:S01]  /*1ba070*/  LDL.LU.64 R30, [R1+0x19a0] ;  /* 0x0019a000011e7983 */ /* 0x000ea20000300a00 */
[C---:B------:R-:W-:Y:S02]  /*1ba080*/  LOP3.LUT P1, RZ, R4.reuse, 0x200000, RZ, 0xc0, !PT ;  /* 0x0020000004ff7812 */ /* 0x040fe4000782c0ff */
[----:B------:R-:W-:Y:S02]  /*1ba090*/  @P5 LOP3.LUT R7, R7, 0x1, RZ, 0xfc, !PT ;  /* 0x0000000107075812 */ /* 0x000fe400078efcff */
[----:B------:R-:W-:Y:S02]  /*1ba0a0*/  LOP3.LUT P5, RZ, R4, 0x2000000, RZ, 0xc0, !PT ;  /* 0x0200000004ff7812 */ /* 0x000fe400078ac0ff */
[----:B------:R-:W-:Y:S02]  /*1ba0b0*/  PRMT R6, R40, 0x7771, RZ ;  /* 0x0000777128067816 */ /* 0x000fe400000000ff */
[----:B------:R-:W-:-:S02]  /*1ba0c0*/  LOP3.LUT P0, RZ, R4, 0x400000, RZ, 0xc0, !PT ;  /* 0x0040000004ff7812 */ /* 0x000fc4000780c0ff */
[----:B------:R-:W-:Y:S01]  /*1ba0d0*/  LOP3.LUT R7, R7, 0xfffffffd, RZ, 0xc0, !PT ;  /* 0xfffffffd07077812 */ /* 0x000fe200078ec0ff */
[----:B------:R-:W2:Y:S04]  /*1ba0e0*/  LDL.LU.64 R32, [R1+0x1990] ;  /* 0x0019900001207983 */ /* 0x000ea80000300a00 */
[----:B----4-:R0:W-:Y:S02]  /*1ba0f0*/  @P2 STG.E.U8 desc[UR4][R36.64], R6 ;  /* 0x0000000624002986 */ /* 0x0101e4000c101104 */
[----:B------:R-:W-:Y:S02]  /*1ba100*/  @P5 LOP3.LUT R7, R7, 0x2, RZ, 0xfc, !PT ;  /* 0x0000000207075812 */ /* 0x000fe400078efcff */
[----:B------:R-:W-:Y:S02]  /*1ba110*/  LOP3.LUT P5, RZ, R4, 0x1000000, RZ, 0xc0, !PT ;  /* 0x0100000004ff7812 */ /* 0x000fe400078ac0ff */
[----:B0-----:R-:W-:-:S02]  /*1ba120*/  PRMT R6, R40, 0x7772, RZ ;  /* 0x0000777228067816 */ /* 0x001fc400000000ff */
[----:B------:R-:W-:-:S03]  /*1ba130*/  LOP3.LUT R7, R7, 0xfffffffb, RZ, 0xc0, !PT ;  /* 0xfffffffb07077812 */ /* 0x000fc600078ec0ff */
[----:B---3--:R0:W-:Y:S06]  /*1ba140*/  @P1 STG.E.U8 desc[UR4][R38.64], R6 ;  /* 0x0000000626001986 */ /* 0x0081ec000c101104 */
[----:B------:R-:W-:Y:S02]  /*1ba150*/  @P5 LOP3.LUT R7, R7, 0x4, RZ, 0xfc, !PT ;  /* 0x0000000407075812 */ /* 0x000fe400078efcff */
[----:B------:R-:W-:Y:S02]  /*1ba160*/  LOP3.LUT P5, RZ, R4, 0x800000, RZ, 0xc0, !PT ;  /* 0x0080000004ff7812 */ /* 0x000fe400078ac0ff */
[----:B0-----:R-:W-:-:S05]  /*1ba170*/  PRMT R6, R40, 0x7773, RZ ;  /* 0x0000777328067816 */ /* 0x001fca00000000ff */
[----:B------:R0:W-:Y:S04]  /*1ba180*/  @P0 STG.E.U8 desc[UR4][R42.64], R6 ;  /* 0x000000062a000986 */ /* 0x0001e8000c101104 */
        /* <DEDUP_REMOVED lines=35> */
[----:B---3--:R-:W-:-:S07]  /*1ba3c0*/  PRMT R6, R43, 0x7770, RZ ;  /* 0x000077702b067816 */ /* 0x008fce00000000ff */
        /* <DEDUP_REMOVED lines=52> */
[----:B------:R-:W-:Y:S02]  /*1ba710*/  LOP3.LUT P1, RZ, R3, 0x100, RZ, 0xc0, !PT ;  /* 0x0000010003ff7812 */ /* 0x000fe4000782c0ff */
[----:B------:R-:W-:Y:S02]  /*1ba720*/  @P5 LOP3.LUT R5, R5, 0x1000000, RZ, 0xfc, !PT ;  /* 0x0100000005055812 */ /* 0x000fe400078efcff */
[----:B------:R-:W-:Y:S02]  /*1ba730*/  LOP3.LUT P5, RZ, R3, 0x1000, RZ, 0xc0, !PT ;  /* 0x0000100003ff7812 */ /* 0x000fe400078ac0ff */
[----:B---3--:R-:W-:Y:S01]  /*1ba740*/  PRMT R6, R43, 0x7770, RZ ;  /* 0x000077702b067816 */ /* 0x008fe200000000ff */
[----:B------:R-:W3:Y:S01]  /*1ba750*/  LDL.LU.64 R32, [R1+0x1860] ;  /* 0x0018600001207983 */ /* 0x000ee20000300a00 */
[----:B------:R-:W-:-:S02]  /*1ba760*/  LOP3.LUT R5, R5, 0xfdffffff, RZ, 0xc0, !PT ;  /* 0xfdffffff05057812 */ /* 0x000fc400078ec0ff */
[----:B------:R-:W-:Y:S01]  /*1ba770*/  LOP3.LUT P0, RZ, R3, 0x200, RZ, 0xc0, !PT ;  /* 0x0000020003ff7812 */ /* 0x000fe2000780c0ff */
[----:B------:R-:W3:Y:S06]  /*1ba780*/  LDL.LU.64 R34, [R1+0x1850] ;  /* 0x0018500001227983 */ /* 0x000eec0000300a00 */
        /* <DEDUP_REMOVED lines=55> */
[----:B0-----:R-:W-:Y:S02]  /*1bab00*/  PRMT R6, R2, 0x7773, RZ ;  /* 0x0000777302067816 */ /* 0x001fe400000000ff */
[----:B------:R-:W3:Y:S04]  /*1bab10*/  LDL.LU R2, [R1+0x6924] ;  /* 0x0069240001027983 */ /* 0x000ee80000300800 */
[----:B------:R0:W-:Y:S02]  /*1bab20*/  @P2 STG.E.U8 desc[UR4][R44.64], R6 ;  /* 0x000000062c002986 */ /* 0x0001e4000c101104 */
[----:B0-----:R-:W-:-:S05]  /*1bab30*/  PRMT R6, R43, 0x7770, RZ ;  /* 0x000077702b067816 */ /* 0x001fca00000000ff */
        /* <DEDUP_REMOVED lines=13> */
[----:B------:R-:W-:Y:S02]  /*1bac10*/  LOP3.LUT R5, R5, 0xfffff7ff, RZ, 0xc0, !PT ;  /* 0xfffff7ff05057812 */ /* 0x000fe400078ec0ff */
[C---:B------:R-:W-:Y:S02]  /*1bac20*/  LOP3.LUT P2, RZ, R3.reuse, 0x4000000, RZ, 0xc0, !PT ;  /* 0x0400000003ff7812 */ /* 0x040fe4000784c0ff */
[C---:B------:R-:W-:Y:S02]  /*1bac30*/  LOP3.LUT P1, RZ, R3.reuse, 0x8000000, RZ, 0xc0, !PT ;  /* 0x0800000003ff7812 */ /* 0x040fe4000782c0ff */
[----:B------:R-:W-:Y:S02]  /*1bac40*/  LOP3.LUT P0, RZ, R3, 0x10000000, RZ, 0xc0, !PT ;  /* 0x1000000003ff7812 */ /* 0x000fe4000780c0ff */
[----:B---3--:R-:W-:Y:S01]  /*1bac50*/  LOP3.LUT P5, RZ, R2, 0x20, RZ, 0xc0, !PT ;  /* 0x0000002002ff7812 */ /* 0x008fe200078ac0ff */
[----:B--2---:R0:W-:Y:S04]  /*1bac60*/  @P3 STG.E.U8 desc[UR4][R48.64], R6 ;  /* 0x0000000630003986 */ /* 0x0041e8000c101104 */
[----:B0-----:R-:W2:Y:S08]  /*1bac70*/  LDL.LU.64 R48, [R1+0x1798] ;  /* 0x0017980001307983 */ /* 0x001eb00000300a00 */
[----:B------:R-:W-:-:S02]  /*1bac80*/  @P5 LOP3.LUT R5, R5, 0x800, RZ, 0xfc, !PT ;  /* 0x0000080005055812 */ /* 0x000fc400078efcff */
[----:B------:R-:W-:Y:S01]  /*1bac90*/  LOP3.LUT P5, RZ, R2, 0x10, RZ, 0xc0, !PT ;  /* 0x0000001002ff7812 */ /* 0x000fe200078ac0ff */
[----:B------:R-:W3:Y:S04]  /*1baca0*/  LDL.LU.64 R24, [R1+0x1790] ;  /* 0x0017900001187983 */ /* 0x000ee80000300a00 */
[----:B------:R-:W3:Y:S01]  /*1bacb0*/  LDL.LU.64 R26, [R1+0x1788] ;  /* 0x00178800011a7983 */ /* 0x000ee20000300a00 */
        /* <DEDUP_REMOVED lines=13> */
[----:B----4-:R0:W-:Y:S01]  /*1bad90*/  @P2 STG.E.U8 desc[UR4][R44.64], R6 ;  /* 0x000000062c002986 */ /* 0x0101e2000c101104 */
[----:B------:R-:W-:-:S03]  /*1bada0*/  LOP3.LUT R5, R5, 0xfffeffff, RZ, 0xc0, !PT ;  /* 0xfffeffff05057812 */ /* 0x000fc600078ec0ff */
[----:B0-----:R-:W4:Y:S04]  /*1badb0*/  LDL.LU R44, [R1+0x72c] ;  /* 0x00072c00012c7983 */ /* 0x001f280000300800 */
[----:B------:R-:W4:Y:S04]  /*1badc0*/  LDL.LU.64 R28, [R1+0x1780] ;  /* 0x00178000011c7983 */ /* 0x000f280000300a00 */
[----:B------:R-:W-:Y:S02]  /*1badd0*/  @P5 LOP3.LUT R5, R5, 0x10000, RZ, 0xfc, !PT ;  /* 0x0001000005055812 */ /* 0x000fe400078efcff */
[----:B------:R-:W-:Y:S01]  /*1bade0*/  LOP3.LUT P5, RZ, R3, 0x80000000, RZ, 0xc0, !PT ;  /* 0x8000000003ff7812 */ /* 0x000fe200078ac0ff */
[----:B------:R-:W4:Y:S04]  /*1badf0*/  LDL.LU.64 R30, [R1+0x1778] ;  /* 0x00177800011e7983 */ /* 0x000f280000300a00 */
[----:B------:R-:W4:Y:S01]  /*1bae00*/  LDL.LU.64 R32, [R1+0x1770] ;  /* 0x0017700001207983 */ /* 0x000f220000300a00 */
[----:B------:R-:W-:-:S02]  /*1bae10*/  LOP3.LUT R5, R5, 0xfffdffff, RZ, 0xc0, !PT ;  /* 0xfffdffff05057812 */ /* 0x000fc400078ec0ff */
[----:B------:R-:W-:Y:S01]  /*1bae20*/  PRMT R6, R42, 0x7770, RZ ;  /* 0x000077702a067816 */ /* 0x000fe200000000ff */
[----:B------:R-:W4:Y:S04]  /*1bae30*/  LDL.LU.64 R34, [R1+0x1768] ;  /* 0x0017680001227983 */ /* 0x000f280000300a00 */
[----:B------:R-:W4:Y:S01]  /*1bae40*/  LDL.LU R45, [R1+0x710] ;  /* 0x00071000012d7983 */ /* 0x000f220000300800 */
        /* <DEDUP_REMOVED lines=89> */
[----:B------:R-:W-:-:S05]  /*1bb3e0*/  PRMT R6, R0, 0x7772, RZ ;  /* 0x0000777200067816 */ /* 0x000fca00000000ff */
[----:B---3--:R0:W-:Y:S01]  /*1bb3f0*/  @P2 STG.E.U8 desc[UR4][R36.64], R6 ;  /* 0x0000000624002986 */ /* 0x0081e2000c101104 */
[----:B------:R-:W-:Y:S02]  /*1bb400*/  LOP3.LUT R5, R5, 0xfffffeff, RZ, 0xc0, !PT ;  /* 0xfffffeff05057812 */ /* 0x000fe400078ec0ff */
[----:B0-----:R-:W-:Y:S02]  /*1bb410*/  PRMT R6, R0, 0x7773, RZ ;  /* 0x0000777300067816 */ /* 0x001fe400000000ff */
[----:B------:R-:W3:Y:S04]  /*1bb420*/  LDL.LU R0, [R1+0x6920] ;  /* 0x0069200001007983 */ /* 0x000ee80000300800 */
[----:B------:R-:W3:Y:S01]  /*1bb430*/  LDL.LU.64 R28, [R1+0x1708] ;  /* 0x00170800011c7983 */ /* 0x000ee20000300a00 */
[----:B------:R-:W-:-:S02]  /*1bb440*/  @P5 LOP3.LUT R5, R5, 0x100, RZ, 0xfc, !PT ;  /* 0x0000010005055812 */ /* 0x000fc400078efcff */
[C---:B------:R-:W-:Y:S01]  /*1bb450*/  LOP3.LUT P5, RZ, R2.reuse, 0x40000, RZ, 0xc0, !PT ;  /* 0x0004000002ff7812 */ /* 0x040fe200078ac0ff */
[----:B------:R-:W3:Y:S01]  /*1bb460*/  LDL.LU.64 R30, [R1+0x1700] ;  /* 0x00170000011e7983 */ /* 0x000ee20000300a00 */
[C---:B------:R-:W-:Y:S02]  /*1bb470*/  LOP3.LUT P1, RZ, R2.reuse, 0x4000, RZ, 0xc0, !PT ;  /* 0x0000400002ff7812 */ /* 0x040fe4000782c0ff */
[----:B------:R-:W-:Y:S01]  /*1bb480*/  LOP3.LUT R5, R5, 0xfffffdff, RZ, 0xc0, !PT ;  /* 0xfffffdff05057812 */ /* 0x000fe200078ec0ff */
[----:B------:R-:W3:Y:S01]  /*1bb490*/  LDL.LU.64 R32, [R1+0x16f8] ;  /* 0x0016f80001207983 */ /* 0x000ee20000300a00 */
[----:B------:R-:W-:-:S03]  /*1bb4a0*/  LOP3.LUT P0, RZ, R2, 0x8000, RZ, 0xc0, !PT ;  /* 0x0000800002ff7812 */ /* 0x000fc6000780c0ff */
[----:B------:R-:W3:Y:S04]  /*1bb4b0*/  LDL.LU.64 R34, [R1+0x16f0] ;  /* 0x0016f00001227983 */ /* 0x000ee80000300a00 */
[----:B------:R-:W3:Y:S04]  /*1bb4c0*/  LDL.LU R47, [R1+0x708] ;  /* 0x00070800012f7983 */ /* 0x000ee80000300800 */
[----:B------:R-:W3:Y:S01]  /*1bb4d0*/  LDL.LU.64 R36, [R1+0x16e8] ;  /* 0x0016e80001247983 */ /* 0x000ee20000300a00 */
        /* <DEDUP_REMOVED lines=46> */
[----:B0-----:R-:W-:Y:S02]  /*1bb7c0*/  PRMT R6, R0, 0x7773, RZ ;  /* 0x0000777300067816 */ /* 0x001fe400000000ff */
[----:B------:R-:W-:Y:S01]  /*1bb7d0*/  LOP3.LUT P0, RZ, R2, 0x40000000, RZ, 0xc0, !PT ;  /* 0x4000000002ff7812 */ /* 0x000fe2000780c0ff */
[----:B------:R-:W3:Y:S04]  /*1bb7e0*/  LDL.LU R0, [R1+0x691c] ;  /* 0x00691c0001007983 */ /* 0x000ee80000300800 */
        /* <DEDUP_REMOVED lines=14> */
[----:B------:R-:W4:Y:S04]  /*1bb8d0*/  LDL.LU.64 R42, [R1+0x1698] ;  /* 0x00169800012a7983 */ /* 0x000f280000300a00 */
[----:B------:R-:W4:Y:S04]  /*1bb8e0*/  LDL.LU.64 R44, [R1+0x1690] ;  /* 0x00169000012c7983 */ /* 0x000f280000300a00 */
[----:B------:R-:W4:Y:S01]  /*1bb8f0*/  LDL.LU R22, [R1+0x70c] ;  /* 0x00070c0001167983 */ /* 0x000f220000300800 */
[----:B------:R-:W-:-:S02]  /*1bb900*/  LOP3.LUT P3, RZ, R2, 0x80000000, RZ, 0xc0, !PT ;  /* 0x8000000002ff7812 */ /* 0x000fc4000786c0ff */
[----:B------:R-:W-:Y:S02]  /*1bb910*/  LOP3.LUT R2, R2, 0xf7ffffff, RZ, 0xc0, !PT ;  /* 0xf7ffffff02027812 */ /* 0x000fe400078ec0ff */
[----:B------:R-:W-:Y:S02]  /*1bb920*/  LOP3.LUT R5, R5, 0xfffffffe, RZ, 0xc0, !PT ;  /* 0xfffffffe05057812 */ /* 0x000fe400078ec0ff */
[----:B---3--:R-:W-:-:S13]  /*1bb930*/  LOP3.LUT P5, RZ, R0, 0x800, RZ, 0xc0, !PT ;  /* 0x0000080000ff7812 */ /* 0x008fda00078ac0ff */
[----:B------:R-:W-:Y:S02]  /*1bb940*/  @P5 LOP3.LUT R2, R2, 0x8000000, RZ, 0xfc, !PT ;  /* 0x0800000002025812 */ /* 0x000fe400078efcff */
[----:B------:R-:W-:Y:S02]  /*1bb950*/  LOP3.LUT P5, RZ, R0, 0x400, RZ, 0xc0, !PT ;  /* 0x0000040000ff7812 */ /* 0x000fe400078ac0ff */
[----:B--2---:R-:W-:-:S05]  /*1bb960*/  PRMT R6, R40, 0x7770, RZ ;  /* 0x0000777028067816 */ /* 0x004fca00000000ff */
[----:B------:R0:W-:Y:S04]  /*1bb970*/  @P3 STG.E.U8 desc[UR4][R48.64], R6 ;  /* 0x0000000630003986 */ /* 0x0001e8000c101104 */
[----:B0-----:R-:W2:Y:S01]  /*1bb980*/  LDL.LU.64 R48, [R1+0x1688] ;  /* 0x0016880001307983 */ /* 0x001ea20000300a00 */
[----:B------:R-:W-:-:S03]  /*1bb990*/  LOP3.LUT R2, R2, 0xefffffff, RZ, 0xc0, !PT ;  /* 0xefffffff02027812 */ /* 0x000fc600078ec0ff */
[----:B------:R-:W3:Y:S04]  /*1bb9a0*/  LDL.LU.64 R24, [R1+0x1680] ;  /* 0x0016800001187983 */ /* 0x000ee80000300a00 */
[----:B------:R-:W3:Y:S04]  /*1bb9b0*/  LDL.LU.64 R26, [R1+0x1678] ;  /* 0x00167800011a7983 */ /* 0x000ee80000300a00 */
[----:B------:R-:W3:Y:S01]  /*1bb9c0*/  LDL.LU R55, [R1+0x6f0] ;  /* 0x0006f00001377983 */ /* 0x000ee20000300800 */
[----:B------:R-:W-:Y:S02]  /*1bb9d0*/  @P5 LOP3.LUT R2, R2, 0x10000000, RZ, 0xfc, !PT ;  /* 0x1000000002025812 */ /* 0x000fe400078efcff */
[C---:B------:R-:W-:Y:S01]  /*1bb9e0*/  LOP3.LUT P5, RZ, R0.reuse, 0x200, RZ, 0xc0, !PT ;  /* 0x0000020000ff7812 */ /* 0x040fe200078ac0ff */
[----:B------:R-:W3:Y:S01]  /*1bb9f0*/  LDL.LU.64 R28, [R1+0x1670] ;  /* 0x00167000011c7983 */ /* 0x000ee20000300a00 */
[----:B------:R-:W-:-:S02]  /*1bba00*/  LOP3.LUT P2, RZ, R0, 0x1, RZ, 0xc0, !PT ;  /* 0x0000000100ff7812 */ /* 0x000fc4000784c0ff */
[----:B------:R-:W-:Y:S01]  /*1bba10*/  LOP3.LUT R2, R2, 0xdfffffff, RZ, 0xc0, !PT ;  /* 0xdfffffff02027812 */ /* 0x000fe200078ec0ff */
[----:B------:R-:W3:Y:S01]  /*1bba20*/  LDL.LU.64 R30, [R1+0x1668] ;  /* 0x00166800011e7983 */ /* 0x000ee20000300a00 */
[----:B------:R-:W-:Y:S02]  /*1bba30*/  LOP3.LUT P1, RZ, R0, 0x2, RZ, 0xc0, !PT ;  /* 0x0000000200ff7812 */ /* 0x000fe4000782c0ff */
[----:B------:R-:W-:Y:S02]  /*1bba40*/  PRMT R6, R40, 0x7771, RZ ;  /* 0x0000777128067816 */ /* 0x000fe400000000ff */
[----:B------:R-:W-:Y:S01]  /*1bba50*/  LOP3.LUT P0, RZ, R0, 0x4, RZ, 0xc0, !PT ;  /* 0x0000000400ff7812 */ /* 0x000fe2000780c0ff */
[----:B------:R-:W3:Y:S02]  /*1bba60*/  LDL.LU.64 R32, [R1+0x1660] ;  /* 0x0016600001207983 */ /* 0x000ee40000300a00 */
[----:B------:R-:W-:Y:S02]  /*1bba70*/  @P5 LOP3.LUT R2, R2, 0x20000000, RZ, 0xfc, !PT ;  /* 0x2000000002025812 */ /* 0x000fe400078efcff */
[----:B------:R-:W-:-:S02]  /*1bba80*/  LOP3.LUT P5, RZ, R0, 0x100, RZ, 0xc0, !PT ;  /* 0x0000010000ff7812 */ /* 0x000fc400078ac0ff */
        /* <DEDUP_REMOVED lines=18> */
[----:B------:R0:W-:Y:S04]  /*1bbbb0*/  @P0 STG.E.U8 desc[UR4][R46.64], R6 ;  /* 0x000000062e000986 */ /* 0x0001e8000c101104 */
[----:B0-----:R-:W4:Y:S04]  /*1bbbc0*/  LDL.LU R46, [R1+0x6e0] ;  /* 0x0006e000012e7983 */ /* 0x001f280000300800 */
        /* <DEDUP_REMOVED lines=35> */
[----:B----4-:R-:W-:-:S05]  /*1bbe00*/  PRMT R5, R46, 0x7770, RZ ;  /* 0x000077702e057816 */ /* 0x010fca00000000ff */
        /* <DEDUP_REMOVED lines=22> */
[----:B------:R-:W4:Y:S04]  /*1bbf70*/  LDL.LU R55, [R1+0x6f8] ;  /* 0x0006f80001377983 */ /* 0x000f280000300800 */
[----:B------:R-:W4:Y:S01]  /*1bbf80*/  LDL.LU R45, [R1] ;  /* 0x00000000012d7983 */ /* 0x000f220000300800 */
[----:B------:R-:W-:-:S02]  /*1bbf90*/  PRMT R5, R47, 0x7773, RZ ;  /* 0x000077732f057816 */ /* 0x000fc400000000ff */
[C---:B------:R-:W-:Y:S01]  /*1bbfa0*/  LOP3.LUT P3, RZ, R0.reuse, 0x40000, RZ, 0xc0, !PT ;  /* 0x0004000000ff7812 */ /* 0x040fe2000786c0ff */
        /* <DEDUP_REMOVED lines=22> */
[----:B---3--:R-:W-:-:S05]  /*1bc110*/  PRMT R5, R44, 0x7770, RZ ;  /* 0x000077702c057816 */ /* 0x008fca00000000ff */
[----:B------:R0:W-:Y:S01]  /*1bc120*/  @P2 STG.E.U8 desc[UR4][R40.64], R5 ;  /* 0x0000000528002986 */ /* 0x0001e2000c101104 */
        /* <DEDUP_REMOVED lines=10> */
[----:B------:R-:W-:Y:S01]  /*1bc1d0*/  PRMT R5, R44, 0x7771, RZ ;  /* 0x000077712c057816 */ /* 0x000fe200000000ff */
[----:B------:R-:W3:Y:S04]  /*1bc1e0*/  LDL.LU R40, [R1+0x6fc] ;  /* 0x0006fc0001287983 */ /* 0x000ee80000300800 */
[----:B------:R-:W3:Y:S04]  /*1bc1f0*/  LDL.LU.64 R32, [R1+0x15c0] ;  /* 0x0015c00001207983 */ /* 0x000ee80000300a00 */
[----:B------:R-:W3:Y:S01]  /*1bc200*/  LDL.LU.64 R34, [R1+0x15b8] ;  /* 0x0015b80001227983 */ /* 0x000ee20000300a00 */
[----:B------:R-:W-:-:S02]  /*1bc210*/  @P5 LOP3.LUT R2, R2, 0x2000000, RZ, 0xfc, !PT ;  /* 0x0200000002025812 */ /* 0x000fc400078efcff */
[----:B------:R-:W-:Y:S02]  /*1bc220*/  LOP3.LUT P5, RZ, R0, 0x800000, RZ, 0xc0, !PT ;  /* 0x0080000000ff7812 */ /* 0x000fe400078ac0ff */
        /* <DEDUP_REMOVED lines=83> */
[----:B------:R-:W-:Y:S01]  /*1bc760*/  LOP3.LUT P5, RZ, R45, 0x1000, RZ, 0xc0, !PT ;  /* 0x000010002dff7812 */ /* 0x000fe200078ac0ff */
[----:B--2---:R0:W-:Y:S04]  /*1bc770*/  @P3 STG.E.U8 desc[UR4][R48.64], R5 ;  /* 0x0000000530003986 */ /* 0x0041e8000c101104 */
[----:B0-----:R-:W2:Y:S04]  /*1bc780*/  LDL.LU.64 R48, [R1+0x1558] ;  /* 0x0015580001307983 */ /* 0x001ea80000300a00 */
[----:B------:R-:W2:Y:S04]  /*1bc790*/  LDL.LU.64 R20, [R1+0x1550] ;  /* 0x0015500001147983 */ /* 0x000ea80000300a00 */
[----:B------:R-:W2:Y:S01]  /*1bc7a0*/  LDL.LU.64 R22, [R1+0x1548] ;  /* 0x0015480001167983 */ /* 0x000ea20000300a00 */
[----:B------:R-:W-:-:S02]  /*1bc7b0*/  LOP3.LUT R2, R2, 0xfffeffff, RZ, 0xc0, !PT ;  /* 0xfffeffff02027812 */ /* 0x000fc400078ec0ff */
[----:B------:R-:W-:Y:S01]  /*1bc7c0*/  PRMT R5, R44, 0x7773, RZ ;  /* 0x000077732c057816 */ /* 0x000fe200000000ff */
[----:B------:R-:W2:Y:S01]  /*1bc7d0*/  LDL.LU.64 R26, [R1+0x1540] ;  /* 0x00154000011a7983 */ /* 0x000ea20000300a00 */
[----:B------:R-:W-:Y:S02]  /*1bc7e0*/  @P5 LOP3.LUT R2, R2, 0x10000, RZ, 0xfc, !PT ;  /* 0x0001000002025812 */ /* 0x000fe400078efcff */
[----:B------:R-:W-:Y:S01]  /*1bc7f0*/  LOP3.LUT P5, RZ, R45, 0x800, RZ, 0xc0, !PT ;  /* 0x000008002dff7812 */ /* 0x000fe200078ac0ff */
[----:B---3--:R4:W-:Y:S01]  /*1bc800*/  @P2 STG.E.U8 desc[UR4][R34.64], R5 ;  /* 0x0000000522002986 */ /* 0x0089e2000c101104 */
[----:B------:R-:W-:Y:S02]  /*1bc810*/  LOP3.LUT R2, R2, 0xfffdffff, RZ, 0xc0, !PT ;  /* 0xfffdffff02027812 */ /* 0x000fe400078ec0ff */
[----:B----4-:R-:W-:-:S05]  /*1bc820*/  PRMT R5, R42, 0x7770, RZ ;  /* 0x000077702a057816 */ /* 0x010fca00000000ff */
[----:B------:R0:W-:Y:S04]  /*1bc830*/  @P1 STG.E.U8 desc[UR4][R38.64], R5 ;  /* 0x0000000526001986 */ /* 0x0001e8000c101104 */
[----:B------:R-:W-:Y:S02]  /*1bc840*/  @P5 LOP3.LUT R2, R2, 0x20000, RZ, 0xfc, !PT ;  /* 0x0002000002025812 */ /* 0x000fe400078efcff */
[C---:B------:R-:W-:Y:S01]  /*1bc850*/  LOP3.LUT P5, RZ, R45.reuse, 0x400, RZ, 0xc0, !PT ;  /* 0x000004002dff7812 */ /* 0x040fe200078ac0ff */
[----:B0-----:R-:W3:Y:S04]  /*1bc860*/  LDL.LU R38, [R1+0x6d4] ;  /* 0x0006d40001267983 */ /* 0x001ee80000300800 */
[----:B------:R-:W4:Y:S01]  /*1bc870*/  LDL.LU.64 R28, [R1+0x1538] ;  /* 0x00153800011c7983 */ /* 0x000f220000300a00 */
[----:B------:R-:W-:-:S02]  /*1bc880*/  LOP3.LUT P0, RZ, R45, 0x100, RZ, 0xc0, !PT ;  /* 0x000001002dff7812 */ /* 0x000fc4000780c0ff */
[----:B------:R-:W-:Y:S01]  /*1bc890*/  LOP3.LUT R2, R2, 0xfffbffff, RZ, 0xc0, !PT ;  /* 0xfffbffff02027812 */ /* 0x000fe200078ec0ff */
[----:B------:R-:W4:Y:S01]  /*1bc8a0*/  LDL.LU.64 R30, [R1+0x1530] ;  /* 0x00153000011e7983 */ /* 0x000f220000300a00 */
[----:B------:R-:W-:-:S03]  /*1bc8b0*/  PRMT R5, R42, 0x7771, RZ ;  /* 0x000077712a057816 */ /* 0x000fc600000000ff */
[----:B------:R-:W4:Y:S01]  /*1bc8c0*/  LDL.LU.64 R32, [R1+0x1528] ;  /* 0x0015280001207983 */ /* 0x000f220000300a00 */
[----:B------:R-:W-:Y:S02]  /*1bc8d0*/  @P5 LOP3.LUT R2, R2, 0x40000, RZ, 0xfc, !PT ;  /* 0x0004000002025812 */ /* 0x000fe400078efcff */
[----:B------:R-:W-:Y:S01]  /*1bc8e0*/  LOP3.LUT P5, RZ, R45, 0x200, RZ, 0xc0, !PT ;  /* 0x000002002dff7812 */ /* 0x000fe200078ac0ff */
        /* <DEDUP_REMOVED lines=10> */
[----:B------:R0:W-:Y:S01]  /*1bc990*/  @P5 STG.E.U8 desc[UR4][R46.64], R5 ;  /* 0x000000052e005986 */ /* 0x0001e2000c101104 */
[----:B------:R-:W-:-:S02]  /*1bc9a0*/  LOP3.LUT P5, RZ, R2, 0x20000, RZ, 0xc0, !PT ;  /* 0x0002000002ff7812 */ /* 0x000fc400078ac0ff */
[----:B0-----:R-:W-:Y:S01]  /*1bc9b0*/  PRMT R5, R24, 0x7770, RZ ;  /* 0x0000777018057816 */ /* 0x001fe200000000ff */
[----:B------:R-:W4:Y:S10]  /*1bc9c0*/  LDL.LU.64 R46, [R1+0x1500] ;  /* 0x00150000012e7983 */ /* 0x000f340000300a00 */
[----:B--2---:R0:W-:Y:S04]  /*1bc9d0*/  @P5 STG.E.U8 desc[UR4][R48.64], R5 ;  /* 0x0000000530005986 */ /* 0x0041e8000c101104 */
[----:B0-----:R-:W2:Y:S04]  /*1bc9e0*/  LDL.LU.64 R48, [R1+0x14f8] ;  /* 0x0014f80001307983 */ /* 0x001ea80000300a00 */
[----:B------:R-:W2:Y:S04]  /*1bc9f0*/  LDL.LU R39, [R1+0x6d8] ;  /* 0x0006d80001277983 */ /* 0x000ea80000300800 */
[----:B------:R-:W2:Y:S01]  /*1bca00*/  LDL.LU R55, [R1+0x4] ;  /* 0x0000040001377983 */ /* 0x000ea20000300800 */
        /* <DEDUP_REMOVED lines=33> */
[----:B------:R2:W-:Y:S01]  /*1bcc20*/  @P1 STG.E.U8 desc[UR4][R46.64], R5 ;  /* 0x000000052e001986 */ /* 0x0005e2000c101104 */
[----:B------:R-:W-:Y:S02]  /*1bcc30*/  LOP3.LUT R2, R2, 0xfffffff7, RZ, 0xc0, !PT ;  /* 0xfffffff702027812 */ /* 0x000fe400078ec0ff */
[----:B--2---:R-:W-:Y:S02]  /*1bcc40*/  PRMT R5, R39, 0x7770, RZ ;  /* 0x0000777027057816 */ /* 0x004fe400000000ff */
[----:B------:R-:W-:-:S03]  /*1bcc50*/  LOP3.LUT P5, RZ, R55, 0x10, RZ, 0xc0, !PT ;  /* 0x0000001037ff7812 */ /* 0x000fc600078ac0ff */
[----:B------:R0:W-:Y:S04]  /*1bcc60*/  @P0 STG.E.U8 desc[UR4][R48.64], R5 ;  /* 0x0000000530000986 */ /* 0x0001e8000c101104 */
[----:B0-----:R-:W2:Y:S06]  /*1bcc70*/  LDL.LU.64 R48, [R1+0x14f0] ;  /* 0x0014f00001307983 */ /* 0x001eac0000300a00 */
[----:B------:R-:W-:-:S02]  /*1bcc80*/  @P5 LOP3.LUT R2, R2, 0x8, RZ, 0xfc, !PT ;  /* 0x0000000802025812 */ /* 0x000fc400078efcff */
[----:B------:R-:W-:Y:S01]  /*1bcc90*/  LOP3.LUT P5, RZ, R55, 0x8, RZ, 0xc0, !PT ;  /* 0x0000000837ff7812 */ /* 0x000fe200078ac0ff */
[----:B------:R-:W3:Y:S04]  /*1bcca0*/  LDL.LU.64 R36, [R1+0x14e8] ;  /* 0x0014e80001247983 */ /* 0x000ee80000300a00 */
[----:B------:R-:W4:Y:S01]  /*1bccb0*/  LDL.LU.64 R46, [R1+0x14e0] ;  /* 0x0014e000012e7983 */ /* 0x000f220000300a00 */
[----:B------:R-:W-:-:S03]  /*1bccc0*/  LOP3.LUT R2, R2, 0xffffffef, RZ, 0xc0, !PT ;  /* 0xffffffef02027812 */ /* 0x000fc600078ec0ff */
        /* <DEDUP_REMOVED lines=27> */
[----:B------:R-:W4:Y:S01]  /*1bce80*/  LDL.LU.64 R44, [R1+0x14c8] ;  /* 0x0014c800012c7983 */ /* 0x000f220000300a00 */
[----:B------:R-:W-:-:S05]  /*1bce90*/  PRMT R5, R39, 0x7771, RZ ;  /* 0x0000777127057816 */ /* 0x000fca00000000ff */
        /* <DEDUP_REMOVED lines=86> */
[----:B------:R-:W3:Y:S01]  /*1bd400*/  LDL.LU.64 R28, [R1+0x1410] ;  /* 0x00141000011c7983 */ /* 0x000ee20000300a00 */
[----:B------:R-:W-:Y:S02]  /*1bd410*/  LOP3.LUT R2, R2, 0xfffffffe, RZ, 0xc0, !PT ;  /* 0xfffffffe02027812 */ /* 0x000fe400078ec0ff */
[C---:B------:R-:W-:Y:S01]  /*1bd420*/  LOP3.LUT P2, RZ, R55.reuse, 0x1000, RZ, 0xc0, !PT ;  /* 0x0000100037ff7812 */ /* 0x040fe2000784c0ff */
[----:B------:R-:W3:Y:S01]  /*1bd430*/  LDL.LU.64 R30, [R1+0x1408] ;  /* 0x00140800011e7983 */ /* 0x000ee20000300a00 */
[C---:B------:R-:W-:Y:S02]  /*1bd440*/  LOP3.LUT P1, RZ, R55.reuse, 0x2000, RZ, 0xc0, !PT ;  /* 0x0000200037ff7812 */ /* 0x040fe4000782c0ff */
[----:B------:R-:W-:Y:S02]  /*1bd450*/  PRMT R5, R40, 0x7771, RZ ;  /* 0x0000777128057816 */ /* 0x000fe400000000ff */
[----:B------:R-:W-:Y:S01]  /*1bd460*/  LOP3.LUT P0, RZ, R55, 0x4000, RZ, 0xc0, !PT ;  /* 0x0000400037ff7812 */ /* 0x000fe2000780c0ff */
[----:B------:R-:W3:Y:S01]  /*1bd470*/  LDL.LU.64 R32, [R1+0x1400] ;  /* 0x0014000001207983 */ /* 0x000ee20000300a00 */
        /* <DEDUP_REMOVED lines=64> */
[----:B--2---:R-:W-:-:S07]  /*1bd880*/  PRMT R2, R49, 0x7770, RZ ;  /* 0x0000777031027816 */ /* 0x004fce00000000ff */
        /* <DEDUP_REMOVED lines=21> */
[----:B------:R-:W-:-:S02]  /*1bd9e0*/  PRMT R2, R48, 0x7773, RZ ;  /* 0x0000777330027816 */ /* 0x000fc400000000ff */
[C---:B------:R-:W-:Y:S02]  /*1bd9f0*/  LOP3.LUT P3, RZ, R58.reuse, 0x80000000, RZ, 0xc0, !PT ;  /* 0x800000003aff7812 */ /* 0x040fe4000786c0ff */
        /* <DEDUP_REMOVED lines=231> */
[----:B------:R-:W-:-:S02]  /*1be870*/  LOP3.LUT R0, R0, 0xfffffeff, RZ, 0xc0, !PT ;  /* 0xfffffeff00007812 */ /* 0x000fc400078ec0ff */
[C---:B------:R-:W-:Y:S01]  /*1be880*/  LOP3.LUT P2, RZ, R59.reuse, 0x1000000, RZ, 0xc0, !PT ;  /* 0x010000003bff7812 */ /* 0x040fe2000784c0ff */
[----:B------:R-:W2:Y:S01]  /*1be890*/  LDL.LU.64 R30, [R1+0x1240] ;  /* 0x00124000011e7983 */ /* 0x000ea20000300a00 */
[----:B------:R-:W-:Y:S02]  /*1be8a0*/  @P5 LOP3.LUT R0, R0, 0x100, RZ, 0xfc, !PT ;  /* 0x0000010000005812 */ /* 0x000fe400078efcff */
[----:B------:R-:W-:Y:S02]  /*1be8b0*/  LOP3.LUT P5, RZ, R59, 0x80000, RZ, 0xc0, !PT ;  /* 0x000800003bff7812 */ /* 0x000fe400078ac0ff */
[----:B------:R-:W-:Y:S02]  /*1be8c0*/  PRMT R2, R39, 0x7772, RZ ;  /* 0x0000777227027816 */ /* 0x000fe400000000ff */
[----:B------:R-:W-:Y:S02]  /*1be8d0*/  LOP3.LUT R0, R0, 0xfffffdff, RZ, 0xc0, !PT ;  /* 0xfffffdff00007812 */ /* 0x000fe400078ec0ff */
[----:B------:R-:W-:-:S03]  /*1be8e0*/  LOP3.LUT P1, RZ, R59, 0x800000, RZ, 0xc0, !PT ;  /* 0x008000003bff7812 */ /* 0x000fc6000782c0ff */
[----:B---3--:R0:W-:Y:S04]  /*1be8f0*/  @P2 STG.E.U8 desc[UR4][R36.64], R2 ;  /* 0x0000000224002986 */ /* 0x0081e8000c101104 */
[----:B------:R-:W-:Y:S02]  /*1be900*/  @P5 LOP3.LUT R0, R0, 0x200, RZ, 0xfc, !PT ;  /* 0x0000020000005812 */ /* 0x000fe400078efcff */
[----:B------:R-:W-:Y:S02]  /*1be910*/  LOP3.LUT P5, RZ, R59, 0x100000, RZ, 0xc0, !PT ;  /* 0x001000003bff7812 */ /* 0x000fe400078ac0ff */
        /* <DEDUP_REMOVED lines=64> */
[----:B------:R-:W4:Y:S04]  /*1bed20*/  LDL.LU.64 R38, [R1+0x11e8] ;  /* 0x0011e80001267983 */ /* 0x000f280000300a00 */
[----:B------:R-:W3:Y:S04]  /*1bed30*/  LDL.LU R40, [R1+0x678] ;  /* 0x0006780001287983 */ /* 0x000ee80000300800 */
[----:B------:R-:W4:Y:S04]  /*1bed40*/  LDL.LU.64 R42, [R1+0x11e0] ;  /* 0x0011e000012a7983 */ /* 0x000f280000300a00 */
[----:B------:R-:W4:Y:S04]  /*1bed50*/  LDL.LU.64 R44, [R1+0x11d8] ;  /* 0x0011d800012c7983 */ /* 0x000f280000300a00 */
[----:B------:R-:W4:Y:S04]  /*1bed60*/  LDL.LU.64 R46, [R1+0x11d0] ;  /* 0x0011d000012e7983 */ /* 0x000f280000300a00 */
[----:B------:R-:W4:Y:S01]  /*1bed70*/  LDL.LU R36, [R1+0x668] ;  /* 0x0006680001247983 */ /* 0x000f220000300800 */
[----:B------:R-:W-:-:S02]  /*1bed80*/  LOP3.LUT P3, RZ, R59, 0x40, RZ, 0xc0, !PT ;  /* 0x000000403bff7812 */ /* 0x000fc4000786c0ff */
[----:B------:R-:W-:Y:S02]  /*1bed90*/  LOP3.LUT R3, R3, 0xf7ffffff, RZ, 0xc0, !PT ;  /* 0xf7ffffff03037812 */ /* 0x000fe400078ec0ff */
[----:B------:R-:W-:Y:S02]  /*1beda0*/  LOP3.LUT R0, R0, 0xfffffffe, RZ, 0xc0, !PT ;  /* 0xfffffffe00007812 */ /* 0x000fe400078ec0ff */
[C---:B------:R-:W-:Y:S02]  /*1bedb0*/  LOP3.LUT P2, RZ, R59.reuse, 0x20, RZ, 0xc0, !PT ;  /* 0x000000203bff7812 */ /* 0x040fe4000784c0ff */
[C---:B------:R-:W-:Y:S02]  /*1bedc0*/  LOP3.LUT P1, RZ, R59.reuse, 0x10, RZ, 0xc0, !PT ;  /* 0x000000103bff7812 */ /* 0x040fe4000782c0ff */
[----:B------:R-:W-:Y:S02]  /*1bedd0*/  LOP3.LUT P0, RZ, R59, 0x8, RZ, 0xc0, !PT ;  /* 0x000000083bff7812 */ /* 0x000fe4000780c0ff */
[----:B---3--:R-:W-:-:S05]  /*1bede0*/  PRMT R2, R40, 0x7770, RZ ;  /* 0x0000777028027816 */ /* 0x008fca00000000ff */
[----:B--2---:R0:W-:Y:S04]  /*1bedf0*/  @P3 STG.E.U8 desc[UR4][R48.64], R2 ;  /* 0x0000000230003986 */ /* 0x0041e8000c101104 */
[----:B0-----:R-:W2:Y:S01]  /*1bee00*/  LDL.LU.64 R48, [R1+0x11c8] ;  /* 0x0011c80001307983 */ /* 0x001ea20000300a00 */
[----:B------:R-:W-:-:S03]  /*1bee10*/  LOP3.LUT P5, RZ, R60, 0x4000000, RZ, 0xc0, !PT ;  /* 0x040000003cff7812 */ /* 0x000fc600078ac0ff */
[----:B------:R-:W3:Y:S04]  /*1bee20*/  LDL.LU.64 R22, [R1+0x11c0] ;  /* 0x0011c00001167983 */ /* 0x000ee80000300a00 */
[----:B------:R-:W3:Y:S04]  /*1bee30*/  LDL.LU.64 R24, [R1+0x11b8] ;  /* 0x0011b80001187983 */ /* 0x000ee80000300a00 */
[----:B------:R-:W3:Y:S04]  /*1bee40*/  LDL.LU R41, [R1+0x67c] ;  /* 0x00067c0001297983 */ /* 0x000ee80000300800 */
        /* <DEDUP_REMOVED lines=29> */
[----:B0-----:R-:W-:-:S02]  /*1bf020*/  PRMT R2, R40, 0x7773, RZ ;  /* 0x0000777328027816 */ /* 0x001fc400000000ff */
[----:B------:R-:W4:Y:S04]  /*1bf030*/  LDL.LU R40, [R1+0x66c] ;  /* 0x00066c0001287983 */ /* 0x000f280000300800 */
[----:B------:R-:W4:Y:S04]  /*1bf040*/  LDL.LU.64 R32, [R1+0x1198] ;  /* 0x0011980001207983 */ /* 0x000f280000300a00 */
[----:B------:R0:W-:Y:S04]  /*1bf050*/  @P0 STG.E.U8 desc[UR4][R42.64], R2 ;  /* 0x000000022a000986 */ /* 0x0001e8000c101104 */
[----:B------:R-:W4:Y:S04]  /*1bf060*/  LDL.LU.64 R34, [R1+0x1190] ;  /* 0x0011900001227983 */ /* 0x000f280000300a00 */
[----:B------:R-:W4:Y:S01]  /*1bf070*/  LDL.LU.64 R38, [R1+0x1188] ;  /* 0x0011880001267983 */ /* 0x000f220000300a00 */
[----:B0-----:R-:W-:-:S03]  /*1bf080*/  PRMT R2, R36, 0x7770, RZ ;  /* 0x0000777024027816 */ /* 0x001fc600000000ff */
        /* <DEDUP_REMOVED lines=32> */
[----:B----4-:R-:W-:-:S05]  /*1bf290*/  PRMT R0, R40, 0x7770, RZ ;  /* 0x0000777028007816 */ /* 0x010fca00000000ff */
[----:B------:R0:W-:Y:S02]  /*1bf2a0*/  @P5 STG.E.U8 desc[UR4][R32.64], R0 ;  /* 0x0000000020005986 */ /* 0x0001e4000c101104 */
        /* <DEDUP_REMOVED lines=53> */
[----:B------:R-:W-:-:S02]  /*1bf600*/  LOP3.LUT R3, R3, 0xfdffffff, RZ, 0xc0, !PT ;  /* 0xfdffffff03037812 */ /* 0x000fc400078ec0ff */
[C---:B------:R-:W-:Y:S02]  /*1bf610*/  LOP3.LUT P0, RZ, R60.reuse, 0x10000, RZ, 0xc0, !PT ;  /* 0x000100003cff7812 */ /* 0x040fe4000780c0ff */
[----:B------:R-:W-:Y:S01]  /*1bf620*/  PRMT R0, R61, 0x7771, RZ ;  /* 0x000077713d007816 */ /* 0x000fe200000000ff */
[----:B------:R-:W3:Y:S04]  /*1bf630*/  LDL.LU.64 R32, [R1+0x1108] ;  /* 0x0011080001207983 */ /* 0x000ee80000300a00 */
[----:B------:R-:W-:Y:S02]  /*1bf640*/  @P5 LOP3.LUT R3, R3, 0x2000000, RZ, 0xfc, !PT ;  /* 0x0200000003035812 */ /* 0x000fe400078efcff */
[----:B------:R-:W-:Y:S01]  /*1bf650*/  LOP3.LUT P5, RZ, R60, 0x4000, RZ, 0xc0, !PT ;  /* 0x000040003cff7812 */ /* 0x000fe200078ac0ff */
[----:B----4-:R0:W-:Y:S01]  /*1bf660*/  @P1 STG.E.U8 desc[UR4][R38.64], R0 ;  /* 0x0000000026001986 */ /* 0x0101e2000c101104 */
[----:B------:R-:W-:-:S02]  /*1bf670*/  LOP3.LUT R3, R3, 0xfbffffff, RZ, 0xc0, !PT ;  /* 0xfbffffff03037812 */ /* 0x000fc400078ec0ff */
[----:B0-----:R-:W-:-:S09]  /*1bf680*/  PRMT R0, R61, 0x7772, RZ ;  /* 0x000077723d007816 */ /* 0x001fd200000000ff */
[----:B------:R-:W-:Y:S02]  /*1bf690*/  @P5 LOP3.LUT R3, R3, 0x4000000, RZ, 0xfc, !PT ;  /* 0x0400000003035812 */ /* 0x000fe400078efcff */
[----:B------:R-:W-:Y:S01]  /*1bf6a0*/  LOP3.LUT P5, RZ, R60, 0x8000, RZ, 0xc0, !PT ;  /* 0x000080003cff7812 */ /* 0x000fe200078ac0ff */
[----:B------:R0:W-:Y:S02]  /*1bf6b0*/  @P0 STG.E.U8 desc[UR4][R40.64], R0 ;  /* 0x0000000028000986 */ /* 0x0001e4000c101104 */
[----:B0-----:R-:W-:Y:S02]  /*1bf6c0*/  PRMT R0, R61, 0x7773, RZ ;  /* 0x000077733d007816 */ /* 0x001fe400000000ff */
[----:B------:R-:W4:Y:S04]  /*1bf6d0*/  LDL.LU R61, [R1+0x690c] ;  /* 0x00690c00013d7983 */ /* 0x000f280000300800 */
[----:B------:R-:W4:Y:S04]  /*1bf6e0*/  LDL.LU.64 R34, [R1+0x1100] ;  /* 0x0011000001227983 */ /* 0x000f280000300a00 */
[----:B------:R-:W4:Y:S04]  /*1bf6f0*/  LDL.LU.64 R36, [R1+0x10f8] ;  /* 0x0010f80001247983 */ /* 0x000f280000300a00 */
[----:B------:R0:W-:Y:S01]  /*1bf700*/  @P5 STG.E.U8 desc[UR4][R42.64], R0 ;  /* 0x000000002a005986 */ /* 0x0001e2000c101104 */
[----:B------:R-:W-:-:S03]  /*1bf710*/  LOP3.LUT P5, RZ, R3, 0x4000000, RZ, 0xc0, !PT ;  /* 0x0400000003ff7812 */ /* 0x000fc600078ac0ff */
[----:B------:R-:W4:Y:S04]  /*1bf720*/  LDL.LU.64 R38, [R1+0x10f0] ;  /* 0x0010f00001267983 */ /* 0x000f280000300a00 */
        /* <DEDUP_REMOVED lines=58> */
[----:B---3--:R-:W-:-:S03]  /*1bfad0*/  LOP3.LUT P5, RZ, R61, 0x100000, RZ, 0xc0, !PT ;  /* 0x001000003dff7812 */ /* 0x008fc600078ac0ff */
[----:B--2---:R0:W-:Y:S04]  /*1bfae0*/  @P3 STG.E.U8 desc[UR4][R48.64], R0 ;  /* 0x0000000030003986 */ /* 0x0041e8000c101104 */
[----:B0-----:R-:W2:Y:S06]  /*1bfaf0*/  LDL.LU.64 R48, [R1+0x1098] ;  /* 0x0010980001307983 */ /* 0x001eac0000300a00 */
[----:B------:R-:W-:-:S02]  /*1bfb00*/  @P5 LOP3.LUT R3, R3, 0x800, RZ, 0xfc, !PT ;  /* 0x0000080003035812 */ /* 0x000fc400078efcff */
[C---:B------:R-:W-:Y:S01]  /*1bfb10*/  LOP3.LUT P5, RZ, R61.reuse, 0x200000, RZ, 0xc0, !PT ;  /* 0x002000003dff7812 */ /* 0x040fe200078ac0ff */
[----:B------:R-:W3:Y:S01]  /*1bfb20*/  LDL.LU.64 R22, [R1+0x1090] ;  /* 0x0010900001167983 */ /* 0x000ee20000300a00 */
[----:B------:R-:W-:Y:S02]  /*1bfb30*/  LOP3.LUT P2, RZ, R61, 0x80000000, RZ, 0xc0, !PT ;  /* 0x800000003dff7812 */ /* 0x000fe4000784c0ff */
[----:B------:R-:W-:Y:S01]  /*1bfb40*/  LOP3.LUT R3, R3, 0xffffefff, RZ, 0xc0, !PT ;  /* 0xffffefff03037812 */ /* 0x000fe200078ec0ff */
[----:B------:R-:W3:Y:S08]  /*1bfb50*/  LDL.LU.64 R24, [R1+0x1088] ;  /* 0x0010880001187983 */ /* 0x000ef00000300a00 */
        /* <DEDUP_REMOVED lines=17> */
[C---:B------:R-:W-:Y:S01]  /*1bfc70*/  LOP3.LUT P5, RZ, R61.reuse, 0x4000000, RZ, 0xc0, !PT ;  /* 0x040000003dff7812 */ /* 0x040fe200078ac0ff */
[----:B------:R-:W4:Y:S01]  /*1bfc80*/  LDL.LU.64 R30, [R1+0x1078] ;  /* 0x00107800011e7983 */ /* 0x000f220000300a00 */
[----:B------:R-:W-:-:S02]  /*1bfc90*/  LOP3.LUT P1, RZ, R61, 0x40000000, RZ, 0xc0, !PT ;  /* 0x400000003dff7812 */ /* 0x000fc4000782c0ff */
[----:B------:R-:W-:Y:S01]  /*1bfca0*/  LOP3.LUT R3, R3, 0xfffdffff, RZ, 0xc0, !PT ;  /* 0xfffdffff03037812 */ /* 0x000fe200078ec0ff */
[----:B------:R-:W4:Y:S01]  /*1bfcb0*/  LDL.LU.64 R32, [R1+0x1070] ;  /* 0x0010700001207983 */ /* 0x000f220000300a00 */
[----:B------:R-:W-:Y:S02]  /*1bfcc0*/  LOP3.LUT P0, RZ, R61, 0x20000000, RZ, 0xc0, !PT ;  /* 0x200000003dff7812 */ /* 0x000fe4000780c0ff */
[----:B------:R-:W-:Y:S01]  /*1bfcd0*/  PRMT R0, R45, 0x7770, RZ ;  /* 0x000077702d007816 */ /* 0x000fe200000000ff */
[----:B------:R-:W4:Y:S04]  /*1bfce0*/  LDL.LU.64 R34, [R1+0x1068] ;  /* 0x0010680001227983 */ /* 0x000f280000300a00 */
[----:B------:R-:W-:Y:S02]  /*1bfcf0*/  @P5 LOP3.LUT R3, R3, 0x20000, RZ, 0xfc, !PT ;  /* 0x0002000003035812 */ /* 0x000fe400078efcff */
[----:B------:R-:W-:-:S02]  /*1bfd00*/  LOP3.LUT P5, RZ, R61, 0x8000000, RZ, 0xc0, !PT ;  /* 0x080000003dff7812 */ /* 0x000fc400078ac0ff */
        /* <DEDUP_REMOVED lines=60> */
[----:B------:R-:W3:Y:S04]  /*1c00d0*/  LDL.LU.64 R46, [R1+0x1020] ;  /* 0x00102000012e7983 */ /* 0x000ee80000300a00 */
[----:B------:R-:W3:Y:S04]  /*1c00e0*/  LDL.LU.64 R40, [R1+0x1018] ;  /* 0x0010180001287983 */ /* 0x000ee80000300a00 */
[----:B------:R-:W3:Y:S04]  /*1c00f0*/  LDL.LU.64 R42, [R1+0x1010] ;  /* 0x00101000012a7983 */ /* 0x000ee80000300a00 */
[----:B------:R-:W3:Y:S04]  /*1c0100*/  LDL.LU.64 R44, [R1+0x1008] ;  /* 0x00100800012c7983 */ /* 0x000ee80000300a00 */
[----:B------:R-:W3:Y:S01]  /*1c0110*/  LDL.LU R28, [R1+0x624] ;  /* 0x00062400011c7983 */ /* 0x000ee20000300800 */
        /* <DEDUP_REMOVED lines=18> */
[----:B--2---:R0:W-:Y:S04]  /*1c0240*/  @P3 STG.E.U8 desc[UR4][R48.64], R0 ;  /* 0x0000000030003986 */ /* 0x0041e8000c101104 */
[----:B0-----:R-:W2:Y:S04]  /*1c0250*/  LDL.LU.64 R48, [R1+0x1000] ;  /* 0x0010000001307983 */ /* 0x001ea80000300a00 */
[----:B------:R-:W2:Y:S04]  /*1c0260*/  LDL.LU R29, [R1+0x638] ;  /* 0x00063800011d7983 */ /* 0x000ea80000300800 */
[----:B------:R-:W2:Y:S04]  /*1c0270*/  LDL.LU.64 R22, [R1+0xff8] ;  /* 0x000ff80001167983 */ /* 0x000ea80000300a00 */
[----:B------:R-:W2:Y:S04]  /*1c0280*/  LDL.LU.64 R24, [R1+0xff0] ;  /* 0x000ff00001187983 */ /* 0x000ea80000300a00 */
[----:B------:R-:W2:Y:S01]  /*1c0290*/  LDL.LU.64 R26, [R1+0xfe8] ;  /* 0x000fe800011a7983 */ /* 0x000ea20000300a00 */
[----:B------:R-:W-:-:S02]  /*1c02a0*/  LOP3.LUT P2, RZ, R61, 0x1000, RZ, 0xc0, !PT ;  /* 0x000010003dff7812 */ /* 0x000fc4000784c0ff */
[----:B------:R-:W-:Y:S02]  /*1c02b0*/  LOP3.LUT R3, R3, 0xfffffeff, RZ, 0xc0, !PT ;  /* 0xfffffeff03037812 */ /* 0x000fe400078ec0ff */
[----:B------:R-:W-:Y:S02]  /*1c02c0*/  LOP3.LUT P1, RZ, R61, 0x800, RZ, 0xc0, !PT ;  /* 0x000008003dff7812 */ /* 0x000fe4000782c0ff */
[----:B------:R-:W-:Y:S01]  /*1c02d0*/  PRMT R0, R39, 0x7772, RZ ;  /* 0x0000777227007816 */ /* 0x000fe200000000ff */
[----:B------:R-:W2:Y:S01]  /*1c02e0*/  LDL.LU.64 R30, [R1+0xfe0] ;  /* 0x000fe000011e7983 */ /* 0x000ea20000300a00 */
[----:B------:R-:W-:Y:S02]  /*1c02f0*/  @P5 LOP3.LUT R3, R3, 0x100, RZ, 0xfc, !PT ;  /* 0x0000010003035812 */ /* 0x000fe400078efcff */
[----:B------:R-:W-:Y:S02]  /*1c0300*/  LOP3.LUT P5, RZ, R61, 0x80, RZ, 0xc0, !PT ;  /* 0x000000803dff7812 */ /* 0x000fe400078ac0ff */
[----:B------:R-:W-:Y:S01]  /*1c0310*/  LOP3.LUT R3, R3, 0xfffffdff, RZ, 0xc0, !PT ;  /* 0xfffffdff03037812 */ /* 0x000fe200078ec0ff */
[----:B----4-:R0:W-:Y:S10]  /*1c0320*/  @P2 STG.E.U8 desc[UR4][R36.64], R0 ;  /* 0x0000000024002986 */ /* 0x0101f4000c101104 */
[----:B------:R-:W-:-:S02]  /*1c0330*/  @P5 LOP3.LUT R3, R3, 0x200, RZ, 0xfc, !PT ;  /* 0x0000020003035812 */ /* 0x000fc400078efcff */
[----:B------:R-:W-:Y:S02]  /*1c0340*/  LOP3.LUT P5, RZ, R61, 0x100, RZ, 0xc0, !PT ;  /* 0x000001003dff7812 */ /* 0x000fe400078ac0ff */
[----:B0-----:R-:W-:-:S05]  /*1c0350*/  PRMT R0, R39, 0x7773, RZ ;  /* 0x0000777327007816 */ /* 0x001fca00000000ff */
[----:B---3--:R0:W-:Y:S01]  /*1c0360*/  @P1 STG.E.U8 desc[UR4][R46.64], R0 ;  /* 0x000000002e001986 */ /* 0x0081e2000c101104 */
[----:B------:R-:W-:Y:S02]  /*1c0370*/  LOP3.LUT P0, RZ, R61, 0x400, RZ, 0xc0, !PT ;  /* 0x000004003dff7812 */ /* 0x000fe4000780c0ff */
[----:B------:R-:W-:Y:S01]  /*1c0380*/  LOP3.LUT R3, R3, 0xfffffbff, RZ, 0xc0, !PT ;  /* 0xfffffbff03037812 */ /* 0x000fe200078ec0ff */
[----:B0-----:R-:W3:Y:S04]  /*1c0390*/  LDL.LU R46, [R1+0x628] ;  /* 0x00062800012e7983 */ /* 0x001ee80000300800 */
[----:B------:R-:W4:Y:S01]  /*1c03a0*/  LDL.LU.64 R32, [R1+0xfd8] ;  /* 0x000fd80001207983 */ /* 0x000f220000300a00 */
[----:B------:R-:W-:Y:S02]  /*1c03b0*/  @P5 LOP3.LUT R3, R3, 0x400, RZ, 0xfc, !PT ;  /* 0x0000040003035812 */ /* 0x000fe400078efcff */
[----:B------:R-:W-:-:S02]  /*1c03c0*/  LOP3.LUT P5, RZ, R61, 0x200, RZ, 0xc0, !PT ;  /* 0x000002003dff7812 */ /* 0x000fc400078ac0ff */
[C---:B------:R-:W-:Y:S01]  /*1c03d0*/  PRMT R0, R28.reuse, 0x7770, RZ ;  /* 0x000077701c007816 */ /* 0x040fe200000000ff */
[----:B------:R-:W4:Y:S04]  /*1c03e0*/  LDL.LU.64 R34, [R1+0xfd0] ;  /* 0x000fd00001227983 */ /* 0x000f280000300a00 */
        /* <DEDUP_REMOVED lines=80> */
[----:B------:R-:W2:Y:S04]  /*1c08f0*/  LDL.LU R46, [R1+0x600] ;  /* 0x00060000012e7983 */ /* 0x000ea80000300800 */
[----:B------:R-:W2:Y:S04]  /*1c0900*/  LDL.LU.64 R24, [R1+0xf60] ;  /* 0x000f600001187983 */ /* 0x000ea80000300a00 */
[----:B------:R-:W2:Y:S04]  /*1c0910*/  LDL.LU.64 R26, [R1+0xf58] ;  /* 0x000f5800011a7983 */ /* 0x000ea80000300a00 */
[----:B------:R-:W2:Y:S01]  /*1c0920*/  LDL.LU.64 R28, [R1+0xf50] ;  /* 0x000f5000011c7983 */ /* 0x000ea20000300a00 */
[----:B------:R-:W-:-:S03]  /*1c0930*/  LOP3.LUT R3, R3, 0xfffffffe, RZ, 0xc0, !PT ;  /* 0xfffffffe03037812 */ /* 0x000fc600078ec0ff */
[----:B------:R-:W2:Y:S01]  /*1c0940*/  LDL.LU.64 R30, [R1+0xf48] ;  /* 0x000f4800011e7983 */ /* 0x000ea20000300a00 */
[C---:B------:R-:W-:Y:S02]  /*1c0950*/  LOP3.LUT P2, RZ, R57.reuse, 0x2000000, RZ, 0xc0, !PT ;  /* 0x0200000039ff7812 */ /* 0x040fe4000784c0ff */
[----:B------:R-:W-:Y:S02]  /*1c0960*/  LOP3.LUT P1, RZ, R57, 0x1000000, RZ, 0xc0, !PT ;  /* 0x0100000039ff7812 */ /* 0x000fe4000782c0ff */
[----:B------:R-:W-:Y:S02]  /*1c0970*/  @P5 LOP3.LUT R3, R3, 0x1, RZ, 0xfc, !PT ;  /* 0x0000000103035812 */ /* 0x000fe400078efcff */
[----:B------:R-:W-:Y:S02]  /*1c0980*/  LOP3.LUT P5, RZ, R57, 0x100000, RZ, 0xc0, !PT ;  /* 0x0010000039ff7812 */ /* 0x000fe400078ac0ff */
[----:B------:R-:W-:Y:S01]  /*1c0990*/  PRMT R0, R47, 0x7771, RZ ;  /* 0x000077712f007816 */ /* 0x000fe200000000ff */
[----:B------:R-:W2:Y:S01]  /*1c09a0*/  LDL.LU.64 R32, [R1+0xf40] ;  /* 0x000f400001207983 */ /* 0x000ea20000300a00 */
[----:B------:R-:W-:-:S02]  /*1c09b0*/  LOP3.LUT R3, R3, 0xfffffffd, RZ, 0xc0, !PT ;  /* 0xfffffffd03037812 */ /* 0x000fc400078ec0ff */
[----:B------:R-:W-:Y:S01]  /*1c09c0*/  LOP3.LUT P0, RZ, R57, 0x800000, RZ, 0xc0, !PT ;  /* 0x0080000039ff7812 */ /* 0x000fe2000780c0ff */
[----:B------:R-:W2:Y:S06]  /*1c09d0*/  LDL.LU.64 R34, [R1+0xf38] ;  /* 0x000f380001227983 */ /* 0x000eac0000300a00 */
[----:B------:R-:W-:Y:S02]  /*1c09e0*/  @P5 LOP3.LUT R3, R3, 0x2, RZ, 0xfc, !PT ;  /* 0x0000000203035812 */ /* 0x000fe400078efcff */
[----:B------:R-:W-:Y:S01]  /*1c09f0*/  LOP3.LUT P5, RZ, R57, 0x200000, RZ, 0xc0, !PT ;  /* 0x0020000039ff7812 */ /* 0x000fe200078ac0ff */
[----:B---3--:R0:W-:Y:S01]  /*1c0a00*/  @P2 STG.E.U8 desc[UR4][R36.64], R0 ;  /* 0x0000000024002986 */ /* 0x0081e2000c101104 */
[----:B------:R-:W-:-:S02]  /*1c0a10*/  LOP3.LUT R3, R3, 0xfffffffb, RZ, 0xc0, !PT ;  /* 0xfffffffb03037812 */ /* 0x000fc400078ec0ff */
[----:B0-----:R-:W-:-:S09]  /*1c0a20*/  PRMT R0, R47, 0x7772, RZ ;  /* 0x000077722f007816 */ /* 0x001fd200000000ff */
[----:B------:R-:W-:Y:S02]  /*1c0a30*/  @P5 LOP3.LUT R3, R3, 0x4, RZ, 0xfc, !PT ;  /* 0x0000000403035812 */ /* 0x000fe400078efcff */
[----:B------:R-:W-:Y:S01]  /*1c0a40*/  LOP3.LUT P5, RZ, R57, 0x400000, RZ, 0xc0, !PT ;  /* 0x0040000039ff7812 */ /* 0x000fe200078ac0ff */
[----:B------:R-:W3:Y:S04]  /*1c0a50*/  LDL.LU.64 R36, [R1+0xf30] ;  /* 0x000f300001247983 */ /* 0x000ee80000300a00 */
[----:B----4-:R0:W-:Y:S02]  /*1c0a60*/  @P1 STG.E.U8 desc[UR4][R38.64], R0 ;  /* 0x0000000026001986 */ /* 0x0101e4000c101104 */
[----:B0-----:R-:W-:Y:S02]  /*1c0a70*/  PRMT R0, R47, 0x7773, RZ ;  /* 0x000077732f007816 */ /* 0x001fe400000000ff */
        /* <DEDUP_REMOVED lines=43> */
[----:B0-----:R-:W-:Y:S02]  /*1c0d30*/  PRMT R0, R53, 0x7773, RZ ;  /* 0x0000777335007816 */ /* 0x001fe400000000ff */
[----:B------:R-:W3:Y:S04]  /*1c0d40*/  LDL.LU R53, [R1+0x6900] ;  /* 0x0069000001357983 */ /* 0x000ee80000300800 */
        /* <DEDUP_REMOVED lines=11> */
[----:B------:R-:W4:Y:S04]  /*1c0e00*/  LDL.LU R40, [R1+0x618] ;  /* 0x0006180001287983 */ /* 0x000f280000300800 */
[----:B------:R-:W4:Y:S04]  /*1c0e10*/  LDL.LU.64 R44, [R1+0xee0] ;  /* 0x000ee000012c7983 */ /* 0x000f280000300a00 */
[----:B------:R-:W4:Y:S01]  /*1c0e20*/  LDL.LU R36, [R1+0x608] ;  /* 0x0006080001247983 */ /* 0x000f220000300800 */
[----:B------:R-:W-:-:S02]  /*1c0e30*/  PRMT R0, R47, 0x7773, RZ ;  /* 0x000077732f007816 */ /* 0x000fc400000000ff */
[C---:B------:R-:W-:Y:S01]  /*1c0e40*/  LOP3.LUT P3, RZ, R57.reuse, 0x80, RZ, 0xc0, !PT ;  /* 0x0000008039ff7812 */ /* 0x040fe2000786c0ff */
[----:B------:R-:W4:Y:S01]  /*1c0e50*/  LDL.LU.64 R46, [R1+0xed8] ;  /* 0x000ed800012e7983 */ /* 0x000f220000300a00 */
[----:B------:R-:W-:Y:S02]  /*1c0e60*/  LOP3.LUT R4, R4, 0xfff7ffff, RZ, 0xc0, !PT ;  /* 0xfff7ffff04047812 */ /* 0x000fe400078ec0ff */
[C---:B------:R-:W-:Y:S02]  /*1c0e70*/  LOP3.LUT P2, RZ, R57.reuse, 0x40, RZ, 0xc0, !PT ;  /* 0x0000004039ff7812 */ /* 0x040fe4000784c0ff */
[C---:B------:R-:W-:Y:S02]  /*1c0e80*/  LOP3.LUT P1, RZ, R57.reuse, 0x20, RZ, 0xc0, !PT ;  /* 0x0000002039ff7812 */ /* 0x040fe4000782c0ff */
[----:B------:R-:W-:Y:S02]  /*1c0e90*/  LOP3.LUT P0, RZ, R57, 0x10, RZ, 0xc0, !PT ;  /* 0x0000001039ff7812 */ /* 0x000fe4000780c0ff */
[----:B---3--:R-:W-:-:S03]  /*1c0ea0*/  LOP3.LUT P5, RZ, R53, 0x8000000, RZ, 0xc0, !PT ;  /* 0x0800000035ff7812 */ /* 0x008fc600078ac0ff */
[----:B--2---:R0:W-:Y:S04]  /*1c0eb0*/  @P3 STG.E.U8 desc[UR4][R48.64], R0 ;  /* 0x0000000030003986 */ /* 0x0041e8000c101104 */
[----:B0-----:R-:W2:Y:S06]  /*1c0ec0*/  LDL.LU.64 R48, [R1+0xed0] ;  /* 0x000ed00001307983 */ /* 0x001eac0000300a00 */
        /* <DEDUP_REMOVED lines=13> */
[----:B----4-:R-:W-:Y:S02]  /*1c0fa0*/  PRMT R0, R40, 0x7770, RZ ;  /* 0x0000777028007816 */ /* 0x010fe400000000ff */
[----:B------:R-:W-:-:S03]  /*1c0fb0*/  LOP3.LUT R4, R4, 0xff7fffff, RZ, 0xc0, !PT ;  /* 0xff7fffff04047812 */ /* 0x000fc600078ec0ff */
[----:B------:R0:W-:Y:S06]  /*1c0fc0*/  @P2 STG.E.U8 desc[UR4][R42.64], R0 ;  /* 0x000000002a002986 */ /* 0x0001ec000c101104 */
[----:B------:R-:W-:Y:S02]  /*1c0fd0*/  @P5 LOP3.LUT R4, R4, 0x800000, RZ, 0xfc, !PT ;  /* 0x0080000004045812 */ /* 0x000fe400078efcff */
[----:B------:R-:W-:Y:S01]  /*1c0fe0*/  LOP3.LUT P5, RZ, R57, 0x1, RZ, 0xc0, !PT ;  /* 0x0000000139ff7812 */ /* 0x000fe200078ac0ff */
[----:B0-----:R-:W4:Y:S04]  /*1c0ff0*/  LDL.LU R43, [R1+0x61c] ;  /* 0x00061c00012b7983 */ /* 0x001f280000300800 */
[----:B------:R-:W4:Y:S01]  /*1c1000*/  LDL.LU.64 R26, [R1+0xeb8] ;  /* 0x000eb800011a7983 */ /* 0x000f220000300a00 */
[----:B------:R-:W-:-:S03]  /*1c1010*/  LOP3.LUT R4, R4, 0xfeffffff, RZ, 0xc0, !PT ;  /* 0xfeffffff04047812 */ /* 0x000fc600078ec0ff */
[----:B------:R-:W4:Y:S04]  /*1c1020*/  LDL.LU.64 R28, [R1+0xea0] ;  /* 0x000ea000011c7983 */ /* 0x000f280000300a00 */
[----:B------:R-:W4:Y:S01]  /*1c1030*/  LDL.LU.64 R30, [R1+0xeb0] ;  /* 0x000eb000011e7983 */ /* 0x000f220000300a00 */
[----:B------:R-:W-:-:S03]  /*1c1040*/  PRMT R0, R40, 0x7771, RZ ;  /* 0x0000777128007816 */ /* 0x000fc600000000ff */
[----:B------:R-:W4:Y:S04]  /*1c1050*/  LDL.LU R42, [R1+0x60c] ;  /* 0x00060c00012a7983 */ /* 0x000f280000300800 */
[----:B------:R-:W4:Y:S01]  /*1c1060*/  LDL.LU.64 R32, [R1+0xea8] ;  /* 0x000ea80001207983 */ /* 0x000f220000300a00 */
[----:B------:R-:W-:Y:S02]  /*1c1070*/  @P5 LOP3.LUT R4, R4, 0x1000000, RZ, 0xfc, !PT ;  /* 0x0100000004045812 */ /* 0x000fe400078efcff */
[----:B------:R-:W-:Y:S02]  /*1c1080*/  LOP3.LUT P5, RZ, R57, 0x2, RZ, 0xc0, !PT ;  /* 0x0000000239ff7812 */ /* 0x000fe400078ac0ff */
[----:B------:R-:W-:-:S11]  /*1c1090*/  LOP3.LUT R4, R4, 0xfdffffff, RZ, 0xc0, !PT ;  /* 0xfdffffff04047812 */ /* 0x000fd600078ec0ff */
        /* <DEDUP_REMOVED lines=63> */
[----:B------:R-:W4:Y:S01]  /*1c1490*/  LDL.LU.64 R44, [R1+0xe40] ;  /* 0x000e4000012c7983 */ /* 0x000f220000300a00 */
        /* <DEDUP_REMOVED lines=25> */
[----:B------:R-:W2:Y:S01]  /*1c1630*/  LDL.LU.64 R24, [R1+0xe20] ;  /* 0x000e200001187983 */ /* 0x000ea20000300a00 */
[----:B------:R-:W-:-:S05]  /*1c1640*/  PRMT R0, R37, 0x7773, RZ ;  /* 0x0000777325007816 */ /* 0x000fca00000000ff */
[----:B---3--:R0:W-:Y:S01]  /*1c1650*/  @P2 STG.E.U8 desc[UR4][R38.64], R0 ;  /* 0x0000000026002986 */ /* 0x0081e2000c101104 */
[----:B------:R-:W-:Y:S02]  /*1c1660*/  @P5 LOP3.LUT R4, R4, 0x10000, RZ, 0xfc, !PT ;  /* 0x0001000004045812 */ /* 0x000fe400078efcff */
[----:B------:R-:W-:Y:S01]  /*1c1670*/  LOP3.LUT P5, RZ, R53, 0x4000, RZ, 0xc0, !PT ;  /* 0x0000400035ff7812 */ /* 0x000fe200078ac0ff */
[----:B0-----:R-:W3:Y:S04]  /*1c1680*/  LDL.LU R38, [R1+0x5e4] ;  /* 0x0005e40001267983 */ /* 0x001ee80000300800 */
[----:B------:R-:W3:Y:S04]  /*1c1690*/  LDL.LU.64 R28, [R1+0xe28] ;  /* 0x000e2800011c7983 */ /* 0x000ee80000300a00 */
[----:B------:R-:W3:Y:S01]  /*1c16a0*/  LDL.LU.64 R30, [R1+0xe18] ;  /* 0x000e1800011e7983 */ /* 0x000ee20000300a00 */
[----:B------:R-:W-:-:S02]  /*1c16b0*/  LOP3.LUT R4, R4, 0xfffdffff, RZ, 0xc0, !PT ;  /* 0xfffdffff04047812 */ /* 0x000fc400078ec0ff */
[C---:B------:R-:W-:Y:S02]  /*1c16c0*/  LOP3.LUT P1, RZ, R53.reuse, 0x40000, RZ, 0xc0, !PT ;  /* 0x0004000035ff7812 */ /* 0x040fe4000782c0ff */
[C---:B------:R-:W-:Y:S01]  /*1c16d0*/  LOP3.LUT P0, RZ, R53.reuse, 0x20000, RZ, 0xc0, !PT ;  /* 0x0002000035ff7812 */ /* 0x040fe2000780c0ff */
[----:B------:R-:W3:Y:S01]  /*1c16e0*/  LDL.LU.64 R32, [R1+0xe10] ;  /* 0x000e100001207983 */ /* 0x000ee20000300a00 */
[----:B------:R-:W-:Y:S02]  /*1c16f0*/  @P5 LOP3.LUT R4, R4, 0x20000, RZ, 0xfc, !PT ;  /* 0x0002000004045812 */ /* 0x000fe400078efcff */
[----:B------:R-:W-:Y:S02]  /*1c1700*/  LOP3.LUT P5, RZ, R53, 0x8000, RZ, 0xc0, !PT ;  /* 0x0000800035ff7812 */ /* 0x000fe400078ac0ff */
[----:B------:R-:W-:Y:S01]  /*1c1710*/  PRMT R0, R52, 0x7770, RZ ;  /* 0x0000777034007816 */ /* 0x000fe200000000ff */
[----:B------:R-:W3:Y:S01]  /*1c1720*/  LDL.LU.64 R34, [R1+0xe00] ;  /* 0x000e000001227983 */ /* 0x000ee20000300a00 */
[----:B------:R-:W-:-:S03]  /*1c1730*/  LOP3.LUT R4, R4, 0xfffbffff, RZ, 0xc0, !PT ;  /* 0xfffbffff04047812 */ /* 0x000fc600078ec0ff */
[----:B------:R-:W3:Y:S04]  /*1c1740*/  LDL.LU.64 R36, [R1+0xe08] ;  /* 0x000e080001247983 */ /* 0x000ee80000300a00 */
[----:B----4-:R0:W-:Y:S02]  /*1c1750*/  @P1 STG.E.U8 desc[UR4][R40.64], R0 ;  /* 0x0000000028001986 */ /* 0x0101e4000c101104 */
[----:B------:R-:W-:Y:S02]  /*1c1760*/  @P5 LOP3.LUT R4, R4, 0x40000, RZ, 0xfc, !PT ;  /* 0x0004000004045812 */ /* 0x000fe400078efcff */
[----:B------:R-:W-:Y:S02]  /*1c1770*/  LOP3.LUT P5, RZ, R53, 0x10000, RZ, 0xc0, !PT ;  /* 0x0001000035ff7812 */ /* 0x000fe400078ac0ff */
[C---:B0-----:R-:W-:Y:S01]  /*1c1780*/  PRMT R0, R52.reuse, 0x7771, RZ ;  /* 0x0000777134007816 */ /* 0x041fe200000000ff */
[----:B------:R-:W4:Y:S04]  /*1c1790*/  LDL.LU.64 R40, [R1+0xdf8] ;  /* 0x000df80001287983 */ /* 0x000f280000300a00 */
[----:B------:R0:W-:Y:S02]  /*1c17a0*/  @P0 STG.E.U8 desc[UR4][R42.64], R0 ;  /* 0x000000002a000986 */ /* 0x0001e4000c101104 */
[----:B0-----:R-:W-:-:S05]  /*1c17b0*/  PRMT R0, R52, 0x7772, RZ ;  /* 0x0000777234007816 */ /* 0x001fca00000000ff */
[----:B------:R0:W-:Y:S02]  /*1c17c0*/  @P5 STG.E.U8 desc[UR4][R44.64], R0 ;  /* 0x000000002c005986 */ /* 0x0001e4000c101104 */
[----:B0-----:R-:W-:Y:S02]  /*1c17d0*/  PRMT R0, R52, 0x7773, RZ ;  /* 0x0000777334007816 */ /* 0x001fe400000000ff */
[----:B------:R-:W4:Y:S04]  /*1c17e0*/  LDL.LU R52, [R1+0x68fc] ;  /* 0x0068fc0001347983 */ /* 0x000f280000300800 */
[----:B------:R-:W4:Y:S01]  /*1c17f0*/  LDL.LU.64 R42, [R1+0xdf0] ;  /* 0x000df000012a7983 */ /* 0x000f220000300a00 */
[----:B------:R-:W-:-:S03]  /*1c1800*/  LOP3.LUT P5, RZ, R4, 0x40000, RZ, 0xc0, !PT ;  /* 0x0004000004ff7812 */ /* 0x000fc600078ac0ff */
[----:B------:R-:W4:Y:S10]  /*1c1810*/  LDL.LU.64 R44, [R1+0xde8] ;  /* 0x000de800012c7983 */ /* 0x000f340000300a00 */
        /* <DEDUP_REMOVED lines=30> */
[----:B------:R4:W-:Y:S02]  /*1c1a00*/  @P6 STG.E.U8 desc[UR4][R36.64], R0 ;  /* 0x0000000024006986 */ /* 0x0009e4000c101104 */
[----:B----4-:R-:W-:-:S05]  /*1c1a10*/  PRMT R0, R52, 0x7770, RZ ;  /* 0x0000777034007816 */ /* 0x010fca00000000ff */
[----:B------:R0:W-:Y:S02]  /*1c1a20*/  @P4 STG.E.U8 desc[UR4][R40.64], R0 ;  /* 0x0000000028004986 */ /* 0x0001e4000c101104 */
[----:B0-----:R-:W-:-:S05]  /*1c1a30*/  PRMT R0, R52, 0x7771, RZ ;  /* 0x0000777134007816 */ /* 0x001fca00000000ff */
[----:B------:R0:W-:Y:S02]  /*1c1a40*/  @P3 STG.E.U8 desc[UR4][R42.64], R0 ;  /* 0x000000002a003986 */ /* 0x0001e4000c101104 */
[----:B0-----:R-:W-:-:S05]  /*1c1a50*/  PRMT R0, R52, 0x7772, RZ ;  /* 0x0000777234007816 */ /* 0x001fca00000000ff */
[----:B------:R0:W-:Y:S01]  /*1c1a60*/  @P2 STG.E.U8 desc[UR4][R44.64], R0 ;  /* 0x000000002c002986 */ /* 0x0001e2000c101104 */
[C---:B------:R-:W-:Y:S02]  /*1c1a70*/  LOP3.LUT P1, RZ, R53.reuse, 0x8, RZ, 0xc0, !PT ;  /* 0x0000000835ff7812 */ /* 0x040fe4000782c0ff */
[----:B0-----:R-:W-:Y:S02]  /*1c1a80*/  PRMT R0, R52, 0x7773, RZ ;  /* 0x0000777334007816 */ /* 0x001fe400000000ff */
[----:B------:R-:W3:Y:S01]  /*1c1a90*/  LDL.LU R52, [R1+0x68f8] ;  /* 0x0068f80001347983 */ /* 0x000ee20000300800 */
[----:B------:R-:W-:-:S08]  /*1c1aa0*/  LOP3.LUT P0, RZ, R53, 0x4, RZ, 0xc0, !PT ;  /* 0x0000000435ff7812 */ /* 0x000fd0000780c0ff */
        /* <DEDUP_REMOVED lines=9> */
[----:B------:R-:W4:Y:S04]  /*1c1b40*/  LDL.LU R24, [R1+0x5fc] ;  /* 0x0005fc0001187983 */ /* 0x000f280000300800 */
[----:B------:R-:W4:Y:S01]  /*1c1b50*/  LDL.LU.64 R46, [R1+0xda8] ;  /* 0x000da800012e7983 */ /* 0x000f220000300a00 */
[----:B------:R-:W-:-:S02]  /*1c1b60*/  LOP3.LUT R4, R4, 0xffffffef, RZ, 0xc0, !PT ;  /* 0xffffffef04047812 */ /* 0x000fc400078ec0ff */
[----:B------:R-:W-:Y:S02]  /*1c1b70*/  LOP3.LUT P4, RZ, R53, 0x2, RZ, 0xc0, !PT ;  /* 0x0000000235ff7812 */ /* 0x000fe4000788c0ff */
[----:B------:R-:W-:Y:S01]  /*1c1b80*/  PRMT R0, R39, 0x7771, RZ ;  /* 0x0000777127007816 */ /* 0x000fe200000000ff */
[----:B------:R-:W4:Y:S01]  /*1c1b90*/  LDL.LU R38, [R1+0x5ec] ;  /* 0x0005ec0001267983 */ /* 0x000f220000300800 */
        /* <DEDUP_REMOVED lines=16> */
[----:B------:R-:W-:Y:S02]  /*1c1ca0*/  LOP3.LUT P2, RZ, R52, 0x80000000, RZ, 0xc0, !PT ;  /* 0x8000000034ff7812 */ /* 0x000fe4000784c0ff */
[----:B------:R-:W-:Y:S01]  /*1c1cb0*/  LOP3.LUT R4, R4, 0xfffffdff, RZ, 0xc0, !PT ;  /* 0xfffffdff04047812 */ /* 0x000fe200078ec0ff */
[----:B--2---:R0:W-:Y:S04]  /*1c1cc0*/  @P4 STG.E.U8 desc[UR4][R48.64], R0 ;  /* 0x0000000030004986 */ /* 0x0041e8000c101104 */
[----:B0-----:R-:W2:Y:S04]  /*1c1cd0*/  LDL.LU.64 R48, [R1+0xd98] ;  /* 0x000d980001307983 */ /* 0x001ea80000300a00 */
[----:B------:R-:W3:Y:S04]  /*1c1ce0*/  LDL.LU.64 R26, [R1+0xd88] ;  /* 0x000d8800011a7983 */ /* 0x000ee80000300a00 */
[----:B------:R-:W3:Y:S04]  /*1c1cf0*/  LDL.LU.64 R28, [R1+0xd90] ;  /* 0x000d9000011c7983 */ /* 0x000ee80000300a00 */
[----:B------:R-:W3:Y:S01]  /*1c1d00*/  LDL.LU.64 R30, [R1+0xd80] ;  /* 0x000d8000011e7983 */ /* 0x000ee20000300a00 */
[----:B------:R-:W-:-:S05]  /*1c1d10*/  PRMT R0, R39, 0x7772, RZ ;  /* 0x0000777227007816 */ /* 0x000fca00000000ff */
[----:B----4-:R0:W-:Y:S01]  /*1c1d20*/  @P3 STG.E.U8 desc[UR4][R34.64], R0 ;  /* 0x0000000022003986 */ /* 0x0101e2000c101104 */
[----:B------:R-:W-:Y:S02]  /*1c1d30*/  @P5 LOP3.LUT R4, R4, 0x200, RZ, 0xfc, !PT ;  /* 0x0000020004045812 */ /* 0x000fe400078efcff */
[C---:B------:R-:W-:Y:S02]  /*1c1d40*/  LOP3.LUT P5, RZ, R52.reuse, 0x8000000, RZ, 0xc0, !PT ;  /* 0x0800000034ff7812 */ /* 0x040fe400078ac0ff */
[----:B0-----:R-:W-:Y:S02]  /*1c1d50*/  PRMT R0, R39, 0x7773, RZ ;  /* 0x0000777327007816 */ /* 0x001fe400000000ff */
[----:B------:R-:W4:Y:S04]  /*1c1d60*/  LDL.LU R39, [R1+0x5d0] ;  /* 0x0005d00001277983 */ /* 0x000f280000300800 */
[----:B------:R-:W4:Y:S01]  /*1c1d70*/  LDL.LU.64 R32, [R1+0xd78] ;  /* 0x000d780001207983 */ /* 0x000f220000300a00 */
[----:B------:R-:W-:-:S02]  /*1c1d80*/  LOP3.LUT P1, RZ, R52, 0x40000000, RZ, 0xc0, !PT ;  /* 0x4000000034ff7812 */ /* 0x000fc4000782c0ff */
[----:B------:R-:W-:Y:S02]  /*1c1d90*/  LOP3.LUT P0, RZ, R52, 0x20000000, RZ, 0xc0, !PT ;  /* 0x2000000034ff7812 */ /* 0x000fe4000780c0ff */
[----:B------:R-:W-:Y:S01]  /*1c1da0*/  LOP3.LUT R4, R4, 0xfffffbff, RZ, 0xc0, !PT ;  /* 0xfffffbff04047812 */ /* 0x000fe200078ec0ff */
[----:B------:R0:W-:Y:S04]  /*1c1db0*/  @P2 STG.E.U8 desc[UR4][R36.64], R0 ;  /* 0x0000000024002986 */ /* 0x0001e8000c101104 */
[----:B------:R-:W4:Y:S01]  /*1c1dc0*/  LDL.LU.64 R34, [R1+0xd70] ;  /* 0x000d700001227983 */ /* 0x000f220000300a00 */
[----:B------:R-:W-:Y:S02]  /*1c1dd0*/  @P5 LOP3.LUT R4, R4, 0x400, RZ, 0xfc, !PT ;  /* 0x0000040004045812 */ /* 0x000fe400078efcff */
[----:B------:R-:W-:-:S02]  /*1c1de0*/  LOP3.LUT P5, RZ, R52, 0x10000000, RZ, 0xc0, !PT ;  /* 0x1000000034ff7812 */ /* 0x000fc400078ac0ff */
[C---:B0-----:R-:W-:Y:S01]  /*1c1df0*/  PRMT R0, R24.reuse, 0x7770, RZ ;  /* 0x0000777018007816 */ /* 0x041fe200000000ff */
[----:B------:R-:W4:Y:S04]  /*1c1e00*/  LDL.LU.64 R36, [R1+0xd68] ;  /* 0x000d680001247983 */ /* 0x000f280000300a00 */
[----:B------:R0:W-:Y:S02]  /*1c1e10*/  @P1 STG.E.U8 desc[UR4][R40.64], R0 ;  /* 0x0000000028001986 */ /* 0x0001e4000c101104 */
[C---:B0-----:R-:W-:Y:S02]  /*1c1e20*/  PRMT R0, R24.reuse, 0x7771, RZ ;  /* 0x0000777118007816 */ /* 0x041fe400000000ff */
[----:B------:R-:W4:Y:S04]  /*1c1e30*/  LDL.LU.64 R40, [R1+0xd60] ;  /* 0x000d600001287983 */ /* 0x000f280000300a00 */
[----:B------:R0:W-:Y:S02]  /*1c1e40*/  @P0 STG.E.U8 desc[UR4][R42.64], R0 ;  /* 0x000000002a000986 */ /* 0x0001e4000c101104 */
[----:B0-----:R-:W-:-:S02]  /*1c1e50*/  PRMT R0, R24, 0x7772, RZ ;  /* 0x0000777218007816 */ /* 0x001fc400000000ff */
[----:B------:R-:W4:Y:S04]  /*1c1e60*/  LDL.LU.64 R42, [R1+0xd58] ;  /* 0x000d5800012a7983 */ /* 0x000f280000300a00 */
[----:B------:R0:W-:Y:S01]  /*1c1e70*/  @P5 STG.E.U8 desc[UR4][R44.64], R0 ;  /* 0x000000002c005986 */ /* 0x0001e2000c101104 */
[----:B------:R-:W-:-:S03]  /*1c1e80*/  LOP3.LUT P5, RZ, R4, 0x400, RZ, 0xc0, !PT ;  /* 0x0000040004ff7812 */ /* 0x000fc600078ac0ff */
[----:B0-----:R-:W4:Y:S01]  /*1c1e90*/  LDL.LU.64 R44, [R1+0xd50] ;  /* 0x000d5000012c7983 */ /* 0x001f220000300a00 */
[----:B------:R-:W-:-:S09]  /*1c1ea0*/  PRMT R0, R24, 0x7773, RZ ;  /* 0x0000777318007816 */ /* 0x000fd200000000ff */
[----:B------:R0:W-:Y:S04]  /*1c1eb0*/  @P5 STG.E.U8 desc[UR4][R46.64], R0 ;  /* 0x000000002e005986 */ /* 0x0001e8000c101104 */
[----:B0-----:R-:W4:Y:S01]  /*1c1ec0*/  LDL.LU.64 R46, [R1+0xd40] ;  /* 0x000d4000012e7983 */ /* 0x001f220000300a00 */
[----:B------:R-:W-:Y:S02]  /*1c1ed0*/  LOP3.LUT P5, RZ, R4, 0x200, RZ, 0xc0, !PT ;  /* 0x0000020004ff7812 */ /* 0x000fe400078ac0ff */
[----:B------:R-:W-:Y:S02]  /*1c1ee0*/  PRMT R0, R38, 0x7770, RZ ;  /* 0x0000777026007816 */ /* 0x000fe400000000ff */
[C---:B------:R-:W-:Y:S02]  /*1c1ef0*/  LOP3.LUT P6, RZ, R52.reuse, 0x100000, RZ, 0xc0, !PT ;  /* 0x0010000034ff7812 */ /* 0x040fe400078cc0ff */
[----:B------:R-:W-:-:S02]  /*1c1f00*/  LOP3.LUT P4, RZ, R52, 0x80000, RZ, 0xc0, !PT ;  /* 0x0008000034ff7812 */ /* 0x000fc4000788c0ff */
[C---:B------:R-:W-:Y:S02]  /*1c1f10*/  LOP3.LUT P3, RZ, R52.reuse, 0x40000, RZ, 0xc0, !PT ;  /* 0x0004000034ff7812 */ /* 0x040fe4000786c0ff */
[C---:B------:R-:W-:Y:S02]  /*1c1f20*/  LOP3.LUT P2, RZ, R52.reuse, 0x20000, RZ, 0xc0, !PT ;  /* 0x0002000034ff7812 */ /* 0x040fe4000784c0ff */
[----:B------:R-:W-:Y:S01]  /*1c1f30*/  LOP3.LUT P1, RZ, R52, 0x10000, RZ, 0xc0, !PT ;  /* 0x0001000034ff7812 */ /* 0x000fe2000782c0ff */
        /* <DEDUP_REMOVED lines=16> */
[----:B------:R0:W-:Y:S02]  /*1c2040*/  @P5 STG.E.U8 desc[UR4][R34.64], R0 ;  /* 0x0000000022005986 */ /* 0x0001e4000c101104 */
[C---:B0-----:R-:W-:Y:S02]  /*1c2050*/  PRMT R0, R39.reuse, 0x7772, RZ ;  /* 0x0000777227007816 */ /* 0x041fe400000000ff */
[----:B------:R-:W3:Y:S04]  /*1c2060*/  LDL.LU R35, [R1+0x5d4] ;  /* 0x0005d40001237983 */ /* 0x000ee80000300800 */
        /* <DEDUP_REMOVED lines=10> */
[----:B------:R-:W4:Y:S04]  /*1c2110*/  LDL.LU R51, [R1+0x68f4] ;  /* 0x0068f40001337983 */ /* 0x000f280000300800 */
[----:B------:R-:W4:Y:S04]  /*1c2120*/  LDL.LU.64 R40, [R1+0xd38] ;  /* 0x000d380001287983 */ /* 0x000f280000300a00 */
[----:B------:R-:W4:Y:S01]  /*1c2130*/  LDL.LU.64 R42, [R1+0xd30] ;  /* 0x000d3000012a7983 */ /* 0x000f220000300a00 */
[----:B------:R-:W-:-:S03]  /*1c2140*/  LOP3.LUT P0, RZ, R52, 0x8000, RZ, 0xc0, !PT ;  /* 0x0000800034ff7812 */ /* 0x000fc6000780c0ff */
[----:B------:R-:W4:Y:S04]  /*1c2150*/  LDL.LU.64 R32, [R1+0xd20] ;  /* 0x000d200001207983 */ /* 0x000f280000300a00 */
[----:B------:R-:W4:Y:S04]  /*1c2160*/  LDL.LU.64 R44, [R1+0xd28] ;  /* 0x000d2800012c7983 */ /* 0x000f280000300a00 */
[----:B------:R-:W4:Y:S04]  /*1c2170*/  LDL.LU.64 R36, [R1+0xd18] ;  /* 0x000d180001247983 */ /* 0x000f280000300a00 */
[----:B------:R-:W4:Y:S04]  /*1c2180*/  LDL.LU.64 R38, [R1+0xd10] ;  /* 0x000d100001267983 */ /* 0x000f280000300a00 */
[----:B------:R-:W4:Y:S01]  /*1c2190*/  LDL.LU.64 R46, [R1+0xd00] ;  /* 0x000d0000012e7983 */ /* 0x000f220000300a00 */
[----:B------:R-:W-:-:S02]  /*1c21a0*/  LOP3.LUT P3, RZ, R52, 0x4000, RZ, 0xc0, !PT ;  /* 0x0000400034ff7812 */ /* 0x000fc4000786c0ff */
[----:B------:R-:W-:Y:S01]  /*1c21b0*/  LOP3.LUT P6, RZ, R52, 0x2000, RZ, 0xc0, !PT ;  /* 0x0000200034ff7812 */ /* 0x000fe200078cc0ff */
[----:B--2---:R0:W-:Y:S04]  /*1c21c0*/  @P0 STG.E.U8 desc[UR4][R48.64], R0 ;  /* 0x0000000030000986 */ /* 0x0041e8000c101104 */
[----:B0-----:R-:W2:Y:S01]  /*1c21d0*/  LDL.LU R48, [R1+0x5c4] ;  /* 0x0005c40001307983 */ /* 0x001ea20000300800 */
[----:B---3--:R-:W-:-:S05]  /*1c21e0*/  PRMT R0, R35, 0x7770, RZ ;  /* 0x0000777023007816 */ /* 0x008fca00000000ff */
[----:B----4-:R0:W-:Y:S04]  /*1c21f0*/  @P3 STG.E.U8 desc[UR4][R40.64], R0 ;  /* 0x0000000028003986 */ /* 0x0101e8000c101104 */
[----:B0-----:R-:W3:Y:S01]  /*1c2200*/  LDL.LU.64 R40, [R1+0xd08] ;  /* 0x000d080001287983 */ /* 0x001ee20000300a00 */
[----:B------:R-:W-:-:S03]  /*1c2210*/  PRMT R0, R35, 0x7771, RZ ;  /* 0x0000777123007816 */ /* 0x000fc600000000ff */
[----:B------:R-:W4:Y:S04]  /*1c2220*/  LDL.LU R49, [R1+0x5d8] ;  /* 0x0005d80001317983 */ /* 0x000f280000300800 */
[----:B------:R0:W-:Y:S04]  /*1c2230*/  @P6 STG.E.U8 desc[UR4][R42.64], R0 ;  /* 0x000000002a006986 */ /* 0x0001e8000c101104 */
[----:B0-----:R-:W4:Y:S04]  /*1c2240*/  LDL.LU.64 R42, [R1+0xcf8] ;  /* 0x000cf800012a7983 */ /* 0x001f280000300a00 */
[----:B------:R-:W4:Y:S04]  /*1c2250*/  LDL.LU.64 R28, [R1+0xce8] ;  /* 0x000ce800011c7983 */ /* 0x000f280000300a00 */
[----:B------:R-:W4:Y:S01]  /*1c2260*/  LDL.LU.64 R30, [R1+0xcf0] ;  /* 0x000cf000011e7983 */ /* 0x000f220000300a00 */
[----:B------:R-:W-:-:S02]  /*1c2270*/  LOP3.LUT P2, RZ, R52, 0x4, RZ, 0xc0, !PT ;  /* 0x0000000434ff7812 */ /* 0x000fc4000784c0ff */
[----:B------:R-:W-:Y:S02]  /*1c2280*/  LOP3.LUT P1, RZ, R52, 0x80, RZ, 0xc0, !PT ;  /* 0x0000008034ff7812 */ /* 0x000fe4000782c0ff */
[----:B------:R-:W-:Y:S02]  /*1c2290*/  LOP3.LUT R55, R55, 0xbfffffff, RZ, 0xc0, !PT ;  /* 0xbfffffff37377812 */ /* 0x000fe400078ec0ff */
[----:B------:R-:W-:-:S07]  /*1c22a0*/  LOP3.LUT R4, R4, 0xfffffffb, RZ, 0xc0, !PT ;  /* 0xfffffffb04047812 */ /* 0x000fce00078ec0ff */
[----:B------:R-:W-:Y:S02]  /*1c22b0*/  @P2 LOP3.LUT R55, R55, 0x40000000, RZ, 0xfc, !PT ;  /* 0x4000000037372812 */ /* 0x000fe400078efcff */
[----:B------:R-:W-:Y:S02]  /*1c22c0*/  LOP3.LUT P2, RZ, R52, 0x8, RZ, 0xc0, !PT ;  /* 0x0000000834ff7812 */ /* 0x000fe4000784c0ff */
[----:B------:R-:W-:Y:S02]  /*1c22d0*/  @P1 LOP3.LUT R4, R4, 0x4, RZ, 0xfc, !PT ;  /* 0x0000000404041812 */ /* 0x000fe400078efcff */
[C---:B------:R-:W-:Y:S02]  /*1c22e0*/  LOP3.LUT P1, RZ, R52.reuse, 0x100, RZ, 0xc0, !PT ;  /* 0x0000010034ff7812 */ /* 0x040fe4000782c0ff */
[----:B------:R-:W-:Y:S02]  /*1c22f0*/  LOP3.LUT R55, R55, 0x7fffffff, RZ, 0xc0, !PT ;  /* 0x7fffffff37377812 */ /* 0x000fe400078ec0ff */
[----:B------:R-:W-:-:S02]  /*1c2300*/  LOP3.LUT P4, RZ, R52, 0x1000, RZ, 0xc0, !PT ;  /* 0x0000100034ff7812 */ /* 0x000fc4000788c0ff */
[----:B------:R-:W-:Y:S02]  /*1c2310*/  LOP3.LUT R4, R4, 0xfffffff7, RZ, 0xc0, !PT ;  /* 0xfffffff704047812 */ /* 0x000fe400078ec0ff */
[C---:B------:R-:W-:Y:S02]  /*1c2320*/  LOP3.LUT P0, RZ, R52.reuse, 0x800, RZ, 0xc0, !PT ;  /* 0x0000080034ff7812 */ /* 0x040fe4000780c0ff */
[----:B------:R-:W-:Y:S02]  /*1c2330*/  @P2 LOP3.LUT R55, R55, 0x80000000, RZ, 0xfc, !PT ;  /* 0x8000000037372812 */ /* 0x000fe400078efcff */
[----:B------:R-:W-:Y:S02]  /*1c2340*/  LOP3.LUT P2, RZ, R52, 0x10, RZ, 0xc0, !PT ;  /* 0x0000001034ff7812 */ /* 0x000fe4000784c0ff */
[----:B------:R-:W-:Y:S02]  /*1c2350*/  @P1 LOP3.LUT R4, R4, 0x8, RZ, 0xfc, !PT ;  /* 0x0000000804041812 */ /* 0x000fe400078efcff */
[----:B------:R-:W-:-:S02]  /*1c2360*/  PRMT R0, R35, 0x7772, RZ ;  /* 0x0000777223007816 */ /* 0x000fc400000000ff */
[----:B------:R-:W-:Y:S02]  /*1c2370*/  LOP3.LUT P5, RZ, R52, 0x400, RZ, 0xc0, !PT ;  /* 0x0000040034ff7812 */ /* 0x000fe400078ac0ff */
[----:B------:R-:W-:Y:S01]  /*1c2380*/  LOP3.LUT R4, R4, 0xfffffffe, RZ, 0xc0, !PT ;  /* 0xfffffffe04047812 */ /* 0x000fe200078ec0ff */
[----:B------:R0:W-:Y:S01]  /*1c2390*/  @P4 STG.E.U8 desc[UR4][R32.64], R0 ;  /* 0x0000000020004986 */ /* 0x0001e2000c101104 */
[----:B------:R-:W-:-:S03]  /*1c23a0*/  LOP3.LUT P1, RZ, R52, 0x200, RZ, 0xc0, !PT ;  /* 0x0000020034ff7812 */ /* 0x000fc6000782c0ff */
[----:B------:R-:W-:Y:S02]  /*1c23b0*/  @P2 LOP3.LUT R4, R4, 0x1, RZ, 0xfc, !PT ;  /* 0x0000000104042812 */ /* 0x000fe400078efcff */
[----:B------:R-:W-:Y:S02]  /*1c23c0*/  LOP3.LUT P2, RZ, R52, 0x20, RZ, 0xc0, !PT ;  /* 0x0000002034ff7812 */ /* 0x000fe4000784c0ff */
[----:B0-----:R-:W-:Y:S01]  /*1c23d0*/  PRMT R0, R35, 0x7773, RZ ;  /* 0x0000777323007816 */ /* 0x001fe200000000ff */
[----:B------:R-:W4:Y:S04]  /*1c23e0*/  LDL.LU.64 R32, [R1+0xce0] ;  /* 0x000ce00001207983 */ /* 0x000f280000300a00 */
[----:B------:R0:W-:Y:S01]  /*1c23f0*/  @P0 STG.E.U8 desc[UR4][R44.64], R0 ;  /* 0x000000002c000986 */ /* 0x0001e2000c101104 */
[----:B------:R-:W-:-:S05]  /*1c2400*/  LOP3.LUT R4, R4, 0xfffffffd, RZ, 0xc0, !PT ;  /* 0xfffffffd04047812 */ /* 0x000fca00078ec0ff */
[----:B------:R-:W-:Y:S01]  /*1c2410*/  @P2 LOP3.LUT R4, R4, 0x2, RZ, 0xfc, !PT ;  /* 0x0000000204042812 */ /* 0x000fe200078efcff */
[----:B0-----:R-:W4:Y:S04]  /*1c2420*/  LDL.LU R44, [R1+0x5c8] ;  /* 0x0005c800012c7983 */ /* 0x001f280000300800 */
[----:B------:R-:W4:Y:S01]  /*1c2430*/  LDL.LU.64 R34, [R1+0xcd8] ;  /* 0x000cd80001227983 */ /* 0x000f220000300a00 */
[----:B--2---:R-:W-:-:S05]  /*1c2440*/  PRMT R0, R48, 0x7770, RZ ;  /* 0x0000777030007816 */ /* 0x004fca00000000ff */
[----:B------:R0:W-:Y:S02]  /*1c2450*/  @P5 STG.E.U8 desc[UR4][R36.64], R0 ;  /* 0x0000000024005986 */ /* 0x0001e4000c101104 */
[----:B0-----:R-:W-:Y:S02]  /*1c2460*/  PRMT R0, R48, 0x7771, RZ ;  /* 0x0000777130007816 */ /* 0x001fe400000000ff */
[----:B------:R-:W2:Y:S04]  /*1c2470*/  LDL.LU.64 R36, [R1+0xcd0] ;  /* 0x000cd00001247983 */ /* 0x000ea80000300a00 */
[----:B------:R0:W-:Y:S01]  /*1c2480*/  @P1 STG.E.U8 desc[UR4][R38.64], R0 ;  /* 0x0000000026001986 */ /* 0x0001e2000c101104 */
[----:B------:R-:W-:-:S03]  /*1c2490*/  LOP3.LUT P1, RZ, R4, 0x8, RZ, 0xc0, !PT ;  /* 0x0000000804ff7812 */ /* 0x000fc6000782c0ff */
[----:B0-----:R-:W2:Y:S01]  /*1c24a0*/  LDL.LU.64 R38, [R1+0xcc8] ;  /* 0x000cc80001267983 */ /* 0x001ea20000300a00 */
[----:B------:R-:W-:-:S09]  /*1c24b0*/  PRMT R0, R48, 0x7772, RZ ;  /* 0x0000777230007816 */ /* 0x000fd200000000ff */
[----:B------:R0:W-:Y:S04]  /*1c24c0*/  @P1 STG.E.U8 desc[UR4][R46.64], R0 ;  /* 0x000000002e001986 */ /* 0x0001e8000c101104 */
[----:B0-----:R-:W2:Y:S01]  /*1c24d0*/  LDL.LU.64 R46, [R1+0xcc0] ;  /* 0x000cc000012e7983 */ /* 0x001ea20000300a00 */
[----:B------:R-:W-:Y:S02]  /*1c24e0*/  LOP3.LUT P1, RZ, R4, 0x4, RZ, 0xc0, !PT ;  /* 0x0000000404ff7812 */ /* 0x000fe4000782c0ff */
[----:B------:R-:W-:Y:S02]  /*1c24f0*/  LOP3.LUT P2, RZ, R52, 0x40, RZ, 0xc0, !PT ;  /* 0x0000004034ff7812 */ /* 0x000fe4000784c0ff */
[----:B------:R-:W-:Y:S01]  /*1c2500*/  PRMT R0, R48, 0x7773, RZ ;  /* 0x0000777330007816 */ /* 0x000fe200000000ff */
[----:B------:R-:W2:Y:S08]  /*1c2510*/  LDL.LU R45, [R1+0x5dc] ;  /* 0x0005dc00012d7983 */ /* 0x000eb00000300800 */
[----:B---3--:R4:W-:Y:S02]  /*1c2520*/  @P1 STG.E.U8 desc[UR4][R40.64], R0 ;  /* 0x0000000028001986 */ /* 0x0089e4000c101104 */
[----:B----4-:R-:W-:-:S02]  /*1c2530*/  PRMT R0, R49, 0x7770, RZ ;  /* 0x0000777031007816 */ /* 0x010fc400000000ff */
[----:B------:R-:W3:Y:S04]  /*1c2540*/  LDL.LU.64 R40, [R1+0xca0] ;  /* 0x000ca00001287983 */ /* 0x000ee80000300a00 */
[----:B------:R0:W-:Y:S01]  /*1c2550*/  @P2 STG.E.U8 desc[UR4][R42.64], R0 ;  /* 0x000000002a002986 */ /* 0x0001e2000c101104 */
[----:B------:R-:W-:-:S03]  /*1c2560*/  LOP3.LUT P2, RZ, R4, 0x2, RZ, 0xc0, !PT ;  /* 0x0000000204ff7812 */ /* 0x000fc6000784c0ff */
[----:B0-----:R-:W4:Y:S01]  /*1c2570*/  LDL.LU.64 R42, [R1+0xc98] ;  /* 0x000c9800012a7983 */ /* 0x001f220000300a00 */
[----:B------:R-:W-:-:S09]  /*1c2580*/  PRMT R0, R49, 0x7771, RZ ;  /* 0x0000777131007816 */ /* 0x000fd200000000ff */
[----:B------:R0:W-:Y:S01]  /*1c2590*/  @P2 STG.E.U8 desc[UR4][R28.64], R0 ;  /* 0x000000001c002986 */ /* 0x0001e2000c101104 */
[----:B------:R-:W-:Y:S02]  /*1c25a0*/  LOP3.LUT P2, RZ, R4, 0x1, RZ, 0xc0, !PT ;  /* 0x0000000104ff7812 */ /* 0x000fe4000784c0ff */
[----:B0-----:R-:W-:-:S11]  /*1c25b0*/  PRMT R0, R49, 0x7772, RZ ;  /* 0x0000777231007816 */ /* 0x001fd600000000ff */
[----:B------:R0:W-:Y:S02]  /*1c25c0*/  @P2 STG.E.U8 desc[UR4][R30.64], R0 ;  /* 0x000000001e002986 */ /* 0x0001e4000c101104 */
[----:B0-----:R-:W-:Y:S02]  /*1c25d0*/  PRMT R0, R49, 0x7773, RZ ;  /* 0x0000777331007816 */ /* 0x001fe400000000ff */
[----:B------:R-:W4:Y:S01]  /*1c25e0*/  LDL.LU.64 R48, [R1+0xcb0] ;  /* 0x000cb00001307983 */ /* 0x000f220000300a00 */
[----:B------:R-:W-:Y:S02]  /*1c25f0*/  LOP3.LUT P2, RZ, R55, 0x80000000, RZ, 0xc0, !PT ;  /* 0x8000000037ff7812 */ /* 0x000fe4000784c0ff */
[----:B------:R-:W-:-:S11]  /*1c2600*/  LOP3.LUT P3, RZ, R52, 0x2, RZ, 0xc0, !PT ;  /* 0x0000000234ff7812 */ /* 0x000fd6000786c0ff */
[----:B------:R0:W-:Y:S01]  /*1c2610*/  @P2 STG.E.U8 desc[UR4][R32.64], R0 ;  /* 0x0000000020002986 */ /* 0x0001e2000c101104 */
[----:B------:R-:W-:Y:S02]  /*1c2620*/  LOP3.LUT P2, RZ, R55, 0x40000000, RZ, 0xc0, !PT ;  /* 0x4000000037ff7812 */ /* 0x000fe4000784c0ff */
[----:B------:R-:W-:Y:S02]  /*1c2630*/  LOP3.LUT P6, RZ, R52, 0x1, RZ, 0xc0, !PT ;  /* 0x0000000134ff7812 */ /* 0x000fe400078cc0ff */
[----:B0-----:R-:W-:-:S09]  /*1c2640*/  PRMT R0, R44, 0x7770, RZ ;  /* 0x000077702c007816 */ /* 0x001fd200000000ff */
[----:B------:R0:W-:Y:S01]  /*1c2650*/  @P2 STG.E.U8 desc[UR4][R34.64], R0 ;  /* 0x0000000022002986 */ /* 0x0001e2000c101104 */
[----:B------:R-:W-:Y:S02]  /*1c2660*/  LOP3.LUT P4, RZ, R51, 0x80000000, RZ, 0xc0, !PT ;  /* 0x8000000033ff7812 */ /* 0x000fe4000788c0ff */
[----:B0-----:R-:W-:-:S05]  /*1c2670*/  PRMT R0, R44, 0x7771, RZ ;  /* 0x000077712c007816 */ /* 0x001fca00000000ff */
[----:B--2---:R0:W-:Y:S02]  /*1c2680*/  @P3 STG.E.U8 desc[UR4][R36.64], R0 ;  /* 0x0000000024003986 */ /* 0x0041e4000c101104 */
[----:B0-----:R-:W-:-:S05]  /*1c2690*/  PRMT R0, R44, 0x7772, RZ ;  /* 0x000077722c007816 */ /* 0x001fca00000000ff */
[----:B------:R0:W-:Y:S02]  /*1c26a0*/  @P6 STG.E.U8 desc[UR4][R38.64], R0 ;  /* 0x0000000026006986 */ /* 0x0001e4000c101104 */
[----:B0-----:R-:W-:-:S05]  /*1c26b0*/  PRMT R0, R44, 0x7773, RZ ;  /* 0x000077732c007816 */ /* 0x001fca00000000ff */
[----:B------:R0:W-:Y:S04]  /*1c26c0*/  @P4 STG.E.U8 desc[UR4][R46.64], R0 ;  /* 0x000000002e004986 */ /* 0x0001e8000c101104 */
[----:B0-----:R-:W2:Y:S01]  /*1c26d0*/  LDL.LU.64 R46, [R1+0xcb8] ;  /* 0x000cb800012e7983 */ /* 0x001ea20000300a00 */
[C---:B------:R-:W-:Y:S02]  /*1c26e0*/  LOP3.LUT P0, RZ, R51.reuse, 0x40000000, RZ, 0xc0, !PT ;  /* 0x4000000033ff7812 */ /* 0x040fe4000780c0ff */
[----:B------:R-:W-:Y:S02]  /*1c26f0*/  LOP3.LUT P5, RZ, R51, 0x20000000, RZ, 0xc0, !PT ;  /* 0x2000000033ff7812 */ /* 0x000fe400078ac0ff */
[----:B------:R-:W-:Y:S01]  /*1c2700*/  PRMT R0, R45, 0x7770, RZ ;  /* 0x000077702d007816 */ /* 0x000fe200000000ff */
[----:B------:R-:W2:Y:S04]  /*1c2710*/  LDL.LU R38, [R1+0x5cc] ;  /* 0x0005cc0001267983 */ /* 0x000ea80000300800 */
[----:B------:R-:W2:Y:S01]  /*1c2720*/  LDL.LU.64 R32, [R1+0xca8] ;  /* 0x000ca80001207983 */ /* 0x000ea20000300a00 */
[----:B------:R-:W-:-:S03]  /*1c2730*/  LOP3.LUT P1, RZ, R51, 0x10000000, RZ, 0xc0, !PT ;  /* 0x1000000033ff7812 */ /* 0x000fc6000782c0ff */
[----:B---3--:R0:W-:Y:S02]  /*1c2740*/  @P0 STG.E.U8 desc[UR4][R40.64], R0 ;  /* 0x0000000028000986 */ /* 0x0081e4000c101104 */
[----:B0-----:R-:W-:-:S05]  /*1c2750*/  PRMT R0, R45, 0x7771, RZ ;  /* 0x000077712d007816 */ /* 0x001fca00000000ff */
[----:B----4-:R0:W-:Y:S04]  /*1c2760*/  @P5 STG.E.U8 desc[UR4][R42.64], R0 ;  /* 0x000000002a005986 */ /* 0x0101e8000c101104 */
[----:B0-----:R-:W3:Y:S04]  /*1c2770*/  LDL.LU.64 R42, [R1+0xc90] ;  /* 0x000c9000012a7983 */ /* 0x001ee80000300a00 */
[----:B------:R-:W4:Y:S01]  /*1c2780*/  LDL.LU.64 R34, [R1+0xc80] ;  /* 0x000c800001227983 */ /* 0x000f220000300a00 */
[----:B------:R-:W-:-:S03]  /*1c2790*/  PRMT R0, R45, 0x7772, RZ ;  /* 0x000077722d007816 */ /* 0x000fc600000000ff */
[----:B------:R-:W4:Y:S04]  /*1c27a0*/  LDL.LU.64 R36, [R1+0xc88] ;  /* 0x000c880001247983 */ /* 0x000f280000300a00 */
[----:B------:R-:W4:Y:S04]  /*1c27b0*/  LDL.LU.64 R40, [R1+0xc78] ;  /* 0x000c780001287983 */ /* 0x000f280000300a00 */
[----:B------:R0:W-:Y:S04]  /*1c27c0*/  @P1 STG.E.U8 desc[UR4][R48.64], R0 ;  /* 0x0000000030001986 */ /* 0x0001e8000c101104 */
[----:B0-----:R-:W4:Y:S04]  /*1c27d0*/  LDL.LU.64 R48, [R1+0xc70] ;  /* 0x000c700001307983 */ /* 0x001f280000300a00 */
[----:B------:R-:W4:Y:S01]  /*1c27e0*/  LDL.LU R29, [R1+0x5a0] ;  /* 0x0005a000011d7983 */ /* 0x000f220000300800 */
[----:B------:R-:W-:-:S02]  /*1c27f0*/  LOP3.LUT P2, RZ, R51, 0x8000000, RZ, 0xc0, !PT ;  /* 0x0800000033ff7812 */ /* 0x000fc4000784c0ff */
[----:B------:R-:W-:Y:S02]  /*1c2800*/  PRMT R7, R45, 0x7773, RZ ;  /* 0x000077732d077816 */ /* 0x000fe400000000ff */
[----:B------:R-:W4:Y:S01]  /*1c2810*/  LDL.LU.64 R44, [R1+0xc60] ;  /* 0x000c6000012c7983 */ /* 0x000f220000300a00 */
[C---:B------:R-:W-:Y:S02]  /*1c2820*/  LOP3.LUT P3, RZ, R51.reuse, 0x4000000, RZ, 0xc0, !PT ;  /* 0x0400000033ff7812 */ /* 0x040fe4000786c0ff */
[C---:B------:R-:W-:Y:S02]  /*1c2830*/  LOP3.LUT P6, RZ, R51.reuse, 0x2000000, RZ, 0xc0, !PT ;  /* 0x0200000033ff7812 */ /* 0x040fe400078cc0ff */
[C---:B------:R-:W-:Y:S02]  /*1c2840*/  LOP3.LUT P4, RZ, R51.reuse, 0x1000000, RZ, 0xc0, !PT ;  /* 0x0100000033ff7812 */ /* 0x040fe4000788c0ff */
[C---:B------:R-:W-:Y:S02]  /*1c2850*/  LOP3.LUT P5, RZ, R51.reuse, 0x100000, RZ, 0xc0, !PT ;  /* 0x0010000033ff7812 */ /* 0x040fe400078ac0ff */
[----:B------:R-:W-:-:S02]  /*1c2860*/  LOP3.LUT P0, RZ, R51, 0x800000, RZ, 0xc0, !PT ;  /* 0x0080000033ff7812 */ /* 0x000fc4000780c0ff */
[----:B------:R-:W-:Y:S02]  /*1c2870*/  P2R R5, PR, RZ, 0x20 ;  /* 0x00000020ff057803 */ /* 0x000fe40000000000 */
[----:B------:R-:W-:-:S04]  /*1c2880*/  LOP3.LUT P5, RZ, R51, 0x200000, RZ, 0xc0, !PT ;  /* 0x0020000033ff7812 */ /* 0x000fc800078ac0ff */
[----:B------:R-:W-:Y:S02]  /*1c2890*/  P2R R6, PR, RZ, 0x20 ;  /* 0x00000020ff067803 */ /* 0x000fe40000000000 */
[----:B------:R-:W-:Y:S01]  /*1c28a0*/  LOP3.LUT P5, RZ, R51, 0x400000, RZ, 0xc0, !PT ;  /* 0x0040000033ff7812 */ /* 0x000fe200078ac0ff */
[----:B--2---:R0:W-:Y:S04]  /*1c28b0*/  @P2 STG.E.U8 desc[UR4][R46.64], R7 ;  /* 0x000000072e002986 */ /* 0x0041e8000c101104 */
[----:B0-----:R-:W2:Y:S04]  /*1c28c0*/  LDL.LU.64 R46, [R1+0xc68] ;  /* 0x000c6800012e7983 */ /* 0x001ea80000300a00 */
[----:B------:R-:W2:Y:S04]  /*1c28d0*/  LDL.LU R39, [R1+0x4a0] ;  /* 0x0004a00001277983 */ /* 0x000ea80000300800 */
[----:B------:R-:W2:Y:S01]  /*1c28e0*/  LDL.LU.64 R30, [R1+0xc58] ;  /* 0x000c5800011e7983 */ /* 0x000ea20000300a00 */
[----:B------:R-:W-:-:S05]  /*1c28f0*/  PRMT R7, R38, 0x7770, RZ ;  /* 0x0000777026077816 */ /* 0x000fca00000000ff */
[----:B------:R0:W-:Y:S02]  /*1c2900*/  @P3 STG.E.U8 desc[UR4][R32.64], R7 ;  /* 0x0000000720003986 */ /* 0x0001e4000c101104 */
[----:B0-----:R-:W-:-:S05]  /*1c2910*/  PRMT R7, R38, 0x7771, RZ ;  /* 0x0000777126077816 */ /* 0x001fca00000000ff */
[----:B---3--:R0:W-:Y:S04]  /*1c2920*/  @P6 STG.E.U8 desc[UR4][R42.64], R7 ;  /* 0x000000072a006986 */ /* 0x0081e8000c101104 */
[----:B0-----:R-:W3:Y:S01]  /*1c2930*/  LDL.LU.64 R42, [R1+0xc50] ;  /* 0x000c5000012a7983 */ /* 0x001ee20000300a00 */
[----:B------:R-:W-:-:S03]  /*1c2940*/  PRMT R7, R38, 0x7772, RZ ;  /* 0x0000777226077816 */ /* 0x000fc600000000ff */
[----:B------:R-:W3:Y:S04]  /*1c2950*/  LDL.LU.64 R32, [R1+0xc48] ;  /* 0x000c480001207983 */ /* 0x000ee80000300a00 */
[----:B----4-:R0:W-:Y:S02]  /*1c2960*/  @P4 STG.E.U8 desc[UR4][R34.64], R7 ;  /* 0x0000000722004986 */ /* 0x0101e4000c101104 */
[----:B0-----:R-:W-:Y:S02]  /*1c2970*/  PRMT R7, R38, 0x7773, RZ ;  /* 0x0000777326077816 */ /* 0x001fe400000000ff */
[----:B------:R-:W4:Y:S04]  /*1c2980*/  LDL.LU.64 R34, [R1+0xc40] ;  /* 0x000c400001227983 */ /* 0x000f280000300a00 */
[----:B------:R0:W-:Y:S02]  /*1c2990*/  @P0 STG.E.U8 desc[UR4][R36.64], R7 ;  /* 0x0000000724000986 */ /* 0x0001e4000c101104 */
[----:B0-----:R-:W-:-:S02]  /*1c29a0*/  PRMT R7, R29, 0x7770, RZ ;  /* 0x000077701d077816 */ /* 0x001fc400000000ff */
[----:B------:R-:W4:Y:S04]  /*1c29b0*/  LDL.LU.64 R36, [R1+0xc38] ;  /* 0x000c380001247983 */ /* 0x000f280000300a00 */
[----:B------:R0:W-:Y:S01]  /*1c29c0*/  @P5 STG.E.U8 desc[UR4][R40.64], R7 ;  /* 0x0000000728005986 */ /* 0x0001e2000c101104 */
[----:B------:R-:W-:Y:S02]  /*1c29d0*/  ISETP.NE.AND P5, PT, R6, RZ, PT ;  /* 0x000000ff0600720c */ /* 0x000fe40003fa5270 */
[----:B------:R-:W-:Y:S01]  /*1c29e0*/  PRMT R6, R29, 0x7771, RZ ;  /* 0x000077711d067816 */ /* 0x000fe200000000ff */
[----:B0-----:R-:W4:Y:S10]  /*1c29f0*/  LDL.LU.64 R40, [R1+0xc20] ;  /* 0x000c200001287983 */ /* 0x001f340000300a00 */
[----:B------:R0:W-:Y:S04]  /*1c2a00*/  @P5 STG.E.U8 desc[UR4][R48.64], R6 ;  /* 0x0000000630005986 */ /* 0x0001e8000c101104 */
[----:B0-----:R-:W4:Y:S01]  /*1c2a10*/  LDL.LU.64 R48, [R1+0xc30] ;  /* 0x000c300001307983 */ /* 0x001f220000300a00 */
[----:B------:R-:W-:-:S04]  /*1c2a20*/  LOP3.LUT P1, RZ, R51, 0x8000, RZ, 0xc0, !PT ;  /* 0x0000800033ff7812 */ /* 0x000fc8000782c0ff */
[----:B------:R-:W-:Y:S02]  /*1c2a30*/  P2R R0, PR, RZ, 0x2 ;  /* 0x00000002ff007803 */ /* 0x000fe40000000000 */
[----:B------:R-:W-:-:S04]  /*1c2a40*/  LOP3.LUT P1, RZ, R51, 0x10000, RZ, 0xc0, !PT ;  /* 0x0001000033ff7812 */ /* 0x000fc8000782c0ff */
[----:B------:R-:W-:Y:S02]  /*1c2a50*/  P2R R2, PR, RZ, 0x2 ;  /* 0x00000002ff027803 */ /* 0x000fe40000000000 */
[----:B------:R-:W-:Y:S02]  /*1c2a60*/  LOP3.LUT P1, RZ, R51, 0x20000, RZ, 0xc0, !PT ;  /* 0x0002000033ff7812 */ /* 0x000fe4000782c0ff */
[----:B------:R-:W-:Y:S02]  /*1c2a70*/  ISETP.NE.AND P5, PT, R5, RZ, PT ;  /* 0x000000ff0500720c */ /* 0x000fe40003fa5270 */
[----:B------:R-:W-:Y:S02]  /*1c2a80*/  P2R R3, PR, RZ, 0x2 ;  /* 0x00000002ff037803 */ /* 0x000fe40000000000 */
[----:B------:R-:W-:Y:S02]  /*1c2a90*/  LOP3.LUT P1, RZ, R51, 0x40000, RZ, 0xc0, !PT ;  /* 0x0004000033ff7812 */ /* 0x000fe4000782c0ff */
[----:B------:R-:W-:-:S02]  /*1c2aa0*/  PRMT R5, R29, 0x7772, RZ ;  /* 0x000077721d057816 */ /* 0x000fc400000000ff */
[----:B------:R-:W-:Y:S02]  /*1c2ab0*/  P2R R4, PR, RZ, 0x2 ;  /* 0x00000002ff047803 */ /* 0x000fe40000000000 */
[----:B------:R-:W-:-:S03]  /*1c2ac0*/  LOP3.LUT P1, RZ, R51, 0x80000, RZ, 0xc0, !PT ;  /* 0x0008000033ff7812 */ /* 0x000fc6000782c0ff */
[----:B------:R0:W-:Y:S04]  /*1c2ad0*/  @P5 STG.E.U8 desc[UR4][R44.64], R5 ;  /* 0x000000052c005986 */ /* 0x0001e8000c101104 */
[----:B0-----:R-:W4:Y:S01]  /*1c2ae0*/  LDL.LU.64 R44, [R1+0xc28] ;  /* 0x000c2800012c7983 */ /* 0x001f220000300a00 */
[----:B------:R-:W-:-:S03]  /*1c2af0*/  PRMT R5, R29, 0x7773, RZ ;  /* 0x000077731d057816 */ /* 0x000fc600000000ff */
[----:B------:R-:W4:Y:S04]  /*1c2b00*/  LDL.LU R38, [R1+0x4a4] ;  /* 0x0004a40001267983 */ /* 0x000f280000300800 */
[----:B--2---:R0:W-:Y:S04]  /*1c2b10*/  @P1 STG.E.U8 desc[UR4][R46.64], R5 ;  /* 0x000000052e001986 */ /* 0x0041e8000c101104 */
[----:B0-----:R-:W2:Y:S01]  /*1c2b20*/  LDL.LU.64 R46, [R1+0xc00] ;  /* 0x000c0000012e7983 */ /* 0x001ea20000300a00 */
[----:B------:R-:W-:Y:S02]  /*1c2b30*/  ISETP.NE.AND P1, PT, R4, RZ, PT ;  /* 0x000000ff0400720c */ /* 0x000fe40003f25270 */
[----:B------:R-:W-:-:S11]  /*1c2b40*/  PRMT R4, R39, 0x7770, RZ ;  /* 0x0000777027047816 */ /* 0x000fd600000000ff */
[----:B------:R-:W-:Y:S01]  /*1c2b50*/  @P1 STG.E.U8 desc[UR4][R30.64], R4 ;  /* 0x000000041e001986 */ /* 0x000fe2000c101104 */
[----:B------:R-:W-:Y:S02]  /*1c2b60*/  ISETP.NE.AND P1, PT, R3, RZ, PT ;  /* 0x000000ff0300720c */ /* 0x000fe40003f25270 */
[----:B------:R-:W-:Y:S02]  /*1c2b70*/  PRMT R3, R39, 0x7771, RZ ;  /* 0x0000777127037816 */ /* 0x000fe400000000ff */
[C---:B------:R-:W-:Y:S02]  /*1c2b80*/  LOP3.LUT P2, RZ, R51.reuse, 0x4000, RZ, 0xc0, !PT ;  /* 0x0000400033ff7812 */ /* 0x040fe4000784c0ff */
[C---:B------:R-:W-:Y:S02]  /*1c2b90*/  LOP3.LUT P3, RZ, R51.reuse, 0x2000, RZ, 0xc0, !PT ;  /* 0x0000200033ff7812 */ /* 0x040fe4000786c0ff */
[----:B------:R-:W-:-:S05]  /*1c2ba0*/  LOP3.LUT P6, RZ, R51, 0x1000, RZ, 0xc0, !PT ;  /* 0x0000100033ff7812 */ /* 0x000fca00078cc0ff */
[----:B---3--:R0:W-:Y:S01]  /*1c2bb0*/  @P1 STG.E.U8 desc[UR4][R42.64], R3 ;  /* 0x000000032a001986 */ /* 0x0081e2000c101104 */
[----:B------:R-:W-:Y:S02]  /*1c2bc0*/  ISETP.NE.AND P1, PT, R2, RZ, PT ;  /* 0x000000ff0200720c */ /* 0x000fe40003f25270 */
[----:B------:R-:W-:Y:S01]  /*1c2bd0*/  PRMT R2, R39, 0x7772, RZ ;  /* 0x0000777227027816 */ /* 0x000fe200000000ff */
[----:B0-----:R-:W3:Y:S10]  /*1c2be0*/  LDL.LU.64 R42, [R1+0xc08] ;  /* 0x000c0800012a7983 */ /* 0x001ef40000300a00 */
[----:B------:R-:W-:Y:S01]  /*1c2bf0*/  @P1 STG.E.U8 desc[UR4][R32.64], R2 ;  /* 0x0000000220001986 */ /* 0x000fe2000c101104 */
[----:B------:R-:W-:-:S02]  /*1c2c00*/  ISETP.NE.AND P1, PT, R0, RZ, PT ;  /* 0x000000ff0000720c */ /* 0x000fc40003f25270 */
[----:B------:R-:W-:-:S11]  /*1c2c10*/  PRMT R0, R39, 0x7773, RZ ;  /* 0x0000777327007816 */ /* 0x000fd600000000ff */
        /* <DEDUP_REMOVED lines=10> */
[----:B------:R-:W-:Y:S02]  /*1c2cc0*/  PRMT R0, R50, 0x7773, RZ ;  /* 0x0000777332007816 */ /* 0x000fe400000000ff */
[----:B------:R-:W4:Y:S07]  /*1c2cd0*/  LDL.LU R50, [R1+0x68f0] ;  /* 0x0068f00001327983 */ /* 0x000f2e0000300800 */
[----:B------:R0:W-:Y:S04]  /*1c2ce0*/  @P4 STG.E.U8 desc[UR4][R44.64], R0 ;  /* 0x000000002c004986 */ /* 0x0001e8000c101104 */
[----:B0-----:R-:W4:Y:S01]  /*1c2cf0*/  LDL.LU.64 R44, [R1+0xc10] ;  /* 0x000c1000012c7983 */ /* 0x001f220000300a00 */
[----:B------:R-:W-:-:S03]  /*1c2d00*/  PRMT R0, R38, 0x7770, RZ ;  /* 0x0000777026007816 */ /* 0x000fc600000000ff */
[----:B------:R-:W4:Y:S01]  /*1c2d10*/  LDL.LU R39, [R1+0x5a8] ;  /* 0x0005a80001277983 */ /* 0x000f220000300800 */
[----:B------:R-:W-:-:S03]  /*1c2d20*/  LOP3.LUT P5, RZ, R51, 0x200, RZ, 0xc0, !PT ;  /* 0x0000020033ff7812 */ /* 0x000fc600078ac0ff */
[----:B--2---:R0:W-:Y:S04]  /*1c2d30*/  @P0 STG.E.U8 desc[UR4][R46.64], R0 ;  /* 0x000000002e000986 */ /* 0x0041e8000c101104 */
[----:B0-----:R-:W2:Y:S04]  /*1c2d40*/  LDL.LU.64 R46, [R1+0xbf8] ;  /* 0x000bf800012e7983 */ /* 0x001ea80000300a00 */
[----:B------:R-:W2:Y:S04]  /*1c2d50*/  LDL.LU.64 R34, [R1+0xbf0] ;  /* 0x000bf00001227983 */ /* 0x000ea80000300a00 */
[----:B------:R-:W2:Y:S04]  /*1c2d60*/  LDL.LU.64 R36, [R1+0xbe8] ;  /* 0x000be80001247983 */ /* 0x000ea80000300a00 */
[----:B------:R-:W2:Y:S01]  /*1c2d70*/  LDL.LU.64 R40, [R1+0xbe0] ;  /* 0x000be00001287983 */ /* 0x000ea20000300a00 */
[----:B------:R-:W-:-:S02]  /*1c2d80*/  PRMT R0, R38, 0x7771, RZ ;  /* 0x0000777126007816 */ /* 0x000fc400000000ff */
[C---:B------:R-:W-:Y:S02]  /*1c2d90*/  LOP3.LUT P1, RZ, R51.reuse, 0x100, RZ, 0xc0, !PT ;  /* 0x0000010033ff7812 */ /* 0x040fe4000782c0ff */
[----:B------:R-:W-:Y:S01]  /*1c2da0*/  PRMT R7, R38, 0x7772, RZ ;  /* 0x0000777226077816 */ /* 0x000fe200000000ff */
[----:B---3--:R0:W-:Y:S04]  /*1c2db0*/  @P5 STG.E.U8 desc[UR4][R42.64], R0 ;  /* 0x000000002a005986 */ /* 0x0081e8000c101104 */
[----:B0-----:R-:W3:Y:S04]  /*1c2dc0*/  LDL.LU.64 R42, [R1+0xbd8] ;  /* 0x000bd800012a7983 */ /* 0x001ee80000300a00 */
[----:B------:R-:W3:Y:S04]  /*1c2dd0*/  LDL.LU R29, [R1+0x4a8] ;  /* 0x0004a800011d7983 */ /* 0x000ee80000300800 */
[----:B----4-:R0:W-:Y:S04]  /*1c2de0*/  @P1 STG.E.U8 desc[UR4][R48.64], R7 ;  /* 0x0000000730001986 */ /* 0x0101e8000c101104 */
[----:B0-----:R-:W4:Y:S04]  /*1c2df0*/  LDL.LU.64 R48, [R1+0xbc8] ;  /* 0x000bc80001307983 */ /* 0x001f280000300a00 */
[----:B------:R-:W4:Y:S01]  /*1c2e00*/  LDL.LU.64 R26, [R1+0xbc0] ;  /* 0x000bc000011a7983 */ /* 0x000f220000300a00 */
[----:B------:R-:W-:-:S02]  /*1c2e10*/  LOP3.LUT P2, RZ, R51, 0x80, RZ, 0xc0, !PT ;  /* 0x0000008033ff7812 */ /* 0x000fc4000784c0ff */
[----:B------:R-:W-:Y:S01]  /*1c2e20*/  LOP3.LUT P3, RZ, R51, 0x40, RZ, 0xc0, !PT ;  /* 0x0000004033ff7812 */ /* 0x000fe2000786c0ff */
[----:B------:R-:W4:Y:S01]  /*1c2e30*/  LDL.LU.64 R32, [R1+0xbd0] ;  /* 0x000bd00001207983 */ /* 0x000f220000300a00 */
[----:B------:R-:W-:-:S09]  /*1c2e40*/  PRMT R7, R38, 0x7773, RZ ;  /* 0x0000777326077816 */ /* 0x000fd200000000ff */
[----:B------:R0:W-:Y:S02]  /*1c2e50*/  @P2 STG.E.U8 desc[UR4][R44.64], R7 ;  /* 0x000000072c002986 */ /* 0x0001e4000c101104 */
[----:B0-----:R-:W-:Y:S02]  /*1c2e60*/  PRMT R7, R39, 0x7770, RZ ;  /* 0x0000777027077816 */ /* 0x001fe400000000ff */
[----:B------:R-:W4:Y:S01]  /*1c2e70*/  LDL.LU R44, [R1+0x5ac] ;  /* 0x0005ac00012c7983 */ /* 0x000f220000300800 */
[C---:B------:R-:W-:Y:S02]  /*1c2e80*/  LOP3.LUT P6, RZ, R51.reuse, 0x20, RZ, 0xc0, !PT ;  /* 0x0000002033ff7812 */ /* 0x040fe400078cc0ff */
[C---:B------:R-:W-:Y:S02]  /*1c2e90*/  LOP3.LUT P0, RZ, R51.reuse, 0x2, RZ, 0xc0, !PT ;  /* 0x0000000233ff7812 */ /* 0x040fe4000780c0ff */
[----:B------:R-:W-:Y:S02]  /*1c2ea0*/  LOP3.LUT P4, RZ, R51, 0x10, RZ, 0xc0, !PT ;  /* 0x0000001033ff7812 */ /* 0x000fe4000788c0ff */
[----:B------:R-:W-:-:S02]  /*1c2eb0*/  P2R R5, PR, RZ, 0x1 ;  /* 0x00000001ff057803 */ /* 0x000fc40000000000 */
[----:B------:R-:W-:-:S04]  /*1c2ec0*/  LOP3.LUT P0, RZ, R51, 0x4, RZ, 0xc0, !PT ;  /* 0x0000000433ff7812 */ /* 0x000fc8000780c0ff */
[----:B------:R-:W-:Y:S02]  /*1c2ed0*/  P2R R6, PR, RZ, 0x1 ;  /* 0x00000001ff067803 */ /* 0x000fe40000000000 */
[----:B------:R-:W-:Y:S01]  /*1c2ee0*/  LOP3.LUT P0, RZ, R51, 0x8, RZ, 0xc0, !PT ;  /* 0x0000000833ff7812 */ /* 0x000fe2000780c0ff */
[----:B--2---:R0:W-:Y:S04]  /*1c2ef0*/  @P3 STG.E.U8 desc[UR4][R46.64], R7 ;  /* 0x000000072e003986 */ /* 0x0041e8000c101104 */
[----:B0-----:R-:W2:Y:S04]  /*1c2f00*/  LDL.LU.64 R46, [R1+0xbb8] ;  /* 0x000bb800012e7983 */ /* 0x001ea80000300a00 */
[----:B------:R-:W2:Y:S01]  /*1c2f10*/  LDL.LU.64 R30, [R1+0xbb0] ;  /* 0x000bb000011e7983 */ /* 0x000ea20000300a00 */
[----:B------:R-:W-:-:S05]  /*1c2f20*/  PRMT R7, R39, 0x7771, RZ ;  /* 0x0000777127077816 */ /* 0x000fca00000000ff */
[----:B------:R0:W-:Y:S02]  /*1c2f30*/  @P6 STG.E.U8 desc[UR4][R34.64], R7 ;  /* 0x0000000722006986 */ /* 0x0001e4000c101104 */
[C---:B0-----:R-:W-:Y:S02]  /*1c2f40*/  PRMT R7, R39.reuse, 0x7772, RZ ;  /* 0x0000777227077816 */ /* 0x041fe400000000ff */
[----:B------:R-:W2:Y:S04]  /*1c2f50*/  LDL.LU.64 R34, [R1+0xba8] ;  /* 0x000ba80001227983 */ /* 0x000ea80000300a00 */
[----:B------:R0:W-:Y:S02]  /*1c2f60*/  @P4 STG.E.U8 desc[UR4][R36.64], R7 ;  /* 0x0000000724004986 */ /* 0x0001e4000c101104 */
[----:B0-----:R-:W-:-:S02]  /*1c2f70*/  PRMT R7, R39, 0x7773, RZ ;  /* 0x0000777327077816 */ /* 0x001fc400000000ff */
[----:B------:R-:W2:Y:S04]  /*1c2f80*/  LDL.LU.64 R36, [R1+0xba0] ;  /* 0x000ba00001247983 */ /* 0x000ea80000300a00 */
[----:B------:R-:W2:Y:S04]  /*1c2f90*/  LDL.LU R45, [R1+0x4ac] ;  /* 0x0004ac00012d7983 */ /* 0x000ea80000300800 */
[----:B------:R-:W2:Y:S04]  /*1c2fa0*/  LDL.LU.64 R38, [R1+0xb98] ;  /* 0x000b980001267983 */ /* 0x000ea80000300a00 */
[----:B------:R0:W-:Y:S01]  /*1c2fb0*/  @P0 STG.E.U8 desc[UR4][R40.64], R7 ;  /* 0x0000000728000986 */ /* 0x0001e2000c101104 */
[----:B------:R-:W-:-:S03]  /*1c2fc0*/  ISETP.NE.AND P0, PT, R6, RZ, PT ;  /* 0x000000ff0600720c */ /* 0x000fc60003f05270 */
[----:B0-----:R-:W2:Y:S01]  /*1c2fd0*/  LDL.LU.64 R40, [R1+0xb80] ;  /* 0x000b800001287983 */ /* 0x001ea20000300a00 */
[----:B---3--:R-:W-:-:S09]  /*1c2fe0*/  PRMT R6, R29, 0x7770, RZ ;  /* 0x000077701d067816 */ /* 0x008fd200000000ff */
[----:B------:R0:W-:Y:S04]  /*1c2ff0*/  @P0 STG.E.U8 desc[UR4][R42.64], R6 ;  /* 0x000000062a000986 */ /* 0x0001e8000c101104 */
[----:B0-----:R-:W3:Y:S01]  /*1c3000*/  LDL.LU.64 R42, [R1+0xb68] ;  /* 0x000b6800012a7983 */ /* 0x001ee20000300a00 */
[----:B------:R-:W-:Y:S02]  /*1c3010*/  ISETP.NE.AND P0, PT, R5, RZ, PT ;  /* 0x000000ff0500720c */ /* 0x000fe40003f05270 */
[----:B------:R-:W-:-:S11]  /*1c3020*/  PRMT R5, R29, 0x7771, RZ ;  /* 0x000077711d057816 */ /* 0x000fd600000000ff */
[----:B----4-:R0:W-:Y:S04]  /*1c3030*/  @P0 STG.E.U8 desc[UR4][R48.64], R5 ;  /* 0x0000000530000986 */ /* 0x0101e8000c101104 */
[----:B0-----:R-:W4:Y:S01]  /*1c3040*/  LDL.LU.64 R48, [R1+0xb78] ;  /* 0x000b780001307983 */ /* 0x001f220000300a00 */
[----:B------:R-:W-:-:S04]  /*1c3050*/  LOP3.LUT P5, RZ, R50, 0x10000000, RZ, 0xc0, !PT ;  /* 0x1000000032ff7812 */ /* 0x000fc800078ac0ff */
[----:B------:R-:W-:Y:S02]  /*1c3060*/  P2R R0, PR, RZ, 0x20 ;  /* 0x00000020ff007803 */ /* 0x000fe40000000000 */
[----:B------:R-:W-:-:S04]  /*1c3070*/  LOP3.LUT P5, RZ, R50, 0x20000000, RZ, 0xc0, !PT ;  /* 0x2000000032ff7812 */ /* 0x000fc800078ac0ff */
[----:B------:R-:W-:Y:S02]  /*1c3080*/  P2R R2, PR, RZ, 0x20 ;  /* 0x00000020ff027803 */ /* 0x000fe40000000000 */
[----:B------:R-:W-:-:S04]  /*1c3090*/  LOP3.LUT P5, RZ, R50, 0x40000000, RZ, 0xc0, !PT ;  /* 0x4000000032ff7812 */ /* 0x000fc800078ac0ff */
[----:B------:R-:W-:Y:S02]  /*1c30a0*/  P2R R3, PR, RZ, 0x20 ;  /* 0x00000020ff037803 */ /* 0x000fe40000000000 */
[----:B------:R-:W-:-:S04]  /*1c30b0*/  LOP3.LUT P5, RZ, R50, 0x80000000, RZ, 0xc0, !PT ;  /* 0x8000000032ff7812 */ /* 0x000fc800078ac0ff */
[----:B------:R-:W-:Y:S02]  /*1c30c0*/  P2R R4, PR, RZ, 0x20 ;  /* 0x00000020ff047803 */ /* 0x000fe40000000000 */
[----:B------:R-:W-:Y:S02]  /*1c30d0*/  LOP3.LUT P5, RZ, R51, 0x1, RZ, 0xc0, !PT ;  /* 0x0000000133ff7812 */ /* 0x000fe400078ac0ff */
[----:B------:R-:W-:-:S11]  /*1c30e0*/  PRMT R5, R29, 0x7772, RZ ;  /* 0x000077721d057816 */ /* 0x000fd600000000ff */
[----:B------:R-:W-:Y:S01]  /*1c30f0*/  @P5 STG.E.U8 desc[UR4][R26.64], R5 ;  /* 0x000000051a005986 */ /* 0x000fe2000c101104 */
[----:B------:R-:W-:Y:S02]  /*1c3100*/  ISETP.NE.AND P5, PT, R4, RZ, PT ;  /* 0x000000ff0400720c */ /* 0x000fe40003fa5270 */
[----:B------:R-:W-:-:S11]  /*1c3110*/  PRMT R4, R29, 0x7773, RZ ;  /* 0x000077731d047816 */ /* 0x000fd600000000ff */
[----:B------:R0:W-:Y:S01]  /*1c3120*/  @P5 STG.E.U8 desc[UR4][R32.64], R4 ;  /* 0x0000000420005986 */ /* 0x0001e2000c101104 */
[----:B------:R-:W-:Y:S02]  /*1c3130*/  ISETP.NE.AND P5, PT, R3, RZ, PT ;  /* 0x000000ff0300720c */ /* 0x000fe40003fa5270 */
[----:B------:R-:W-:Y:S02]  /*1c3140*/  PRMT R3, R44, 0x7770, RZ ;  /* 0x000077702c037816 */ /* 0x000fe400000000ff */
[C---:B------:R-:W-:Y:S02]  /*1c3150*/  LOP3.LUT P1, RZ, R50.reuse, 0x8000000, RZ, 0xc0, !PT ;  /* 0x0800000032ff7812 */ /* 0x040fe4000782c0ff */
[C---:B------:R-:W-:Y:S02]  /*1c3160*/  LOP3.LUT P2, RZ, R50.reuse, 0x4000000, RZ, 0xc0, !PT ;  /* 0x0400000032ff7812 */ /* 0x040fe4000784c0ff */
[----:B------:R-:W-:Y:S01]  /*1c3170*/  LOP3.LUT P3, RZ, R50, 0x2000000, RZ, 0xc0, !PT ;  /* 0x0200000032ff7812 */ /* 0x000fe2000786c0ff */
[----:B0-----:R-:W4:Y:S04]  /*1c3180*/  LDL.LU R33, [R1+0x3b0] ;  /* 0x0003b00001217983 */ /* 0x001f280000300800 */
[----:B--2---:R0:W-:Y:S01]  /*1c3190*/  @P5 STG.E.U8 desc[UR4][R46.64], R3 ;  /* 0x000000032e005986 */ /* 0x0041e2000c101104 */
[----:B------:R-:W-:-:S02]  /*1c31a0*/  ISETP.NE.AND P5, PT, R2, RZ, PT ;  /* 0x000000ff0200720c */ /* 0x000fc40003fa5270 */
[----:B------:R-:W-:Y:S02]  /*1c31b0*/  PRMT R2, R44, 0x7771, RZ ;  /* 0x000077712c027816 */ /* 0x000fe400000000ff */
[----:B------:R-:W-:Y:S01]  /*1c31c0*/  LOP3.LUT P6, RZ, R50, 0x1000000, RZ, 0xc0, !PT ;  /* 0x0100000032ff7812 */ /* 0x000fe200078cc0ff */
[----:B0-----:R-:W2:Y:S08]  /*1c31d0*/  LDL.LU.64 R46, [R1+0xb60] ;  /* 0x000b6000012e7983 */ /* 0x001eb00000300a00 */
[----:B------:R0:W-:Y:S01]  /*1c31e0*/  @P5 STG.E.U8 desc[UR4][R30.64], R2 ;  /* 0x000000021e005986 */ /* 0x0001e2000c101104 */
[----:B------:R-:W-:-:S02]  /*1c31f0*/  ISETP.NE.AND P5, PT, R0, RZ, PT ;  /* 0x000000ff0000720c */ /* 0x000fc40003fa5270 */
[C---:B------:R-:W-:Y:S01]  /*1c3200*/  PRMT R0, R44.reuse, 0x7772, RZ ;  /* 0x000077722c007816 */ /* 0x040fe200000000ff */
[----:B0-----:R-:W2:Y:S10]  /*1c3210*/  LDL.LU.64 R30, [R1+0xb90] ;  /* 0x000b9000011e7983 */ /* 0x001eb40000300a00 */
        /* <DEDUP_REMOVED lines=8> */
[----:B------:R-:W-:-:S03]  /*1c32a0*/  LOP3.LUT P4, RZ, R50, 0x800000, RZ, 0xc0, !PT ;  /* 0x0080000032ff7812 */ /* 0x000fc6000788c0ff */
[----:B---3--:R0:W-:Y:S04]  /*1c32b0*/  @P6 STG.E.U8 desc[UR4][R42.64], R0 ;  /* 0x000000002a006986 */ /* 0x0081e8000c101104 */
[----:B0-----:R-:W3:Y:S01]  /*1c32c0*/  LDL.LU.64 R42, [R1+0xb70] ;  /* 0x000b7000012a7983 */ /* 0x001ee20000300a00 */
[----:B------:R-:W-:-:S03]  /*1c32d0*/  PRMT R0, R45, 0x7773, RZ ;  /* 0x000077732d007816 */ /* 0x000fc600000000ff */
[----:B------:R-:W3:Y:S04]  /*1c32e0*/  LDL.LU.64 R36, [R1+0xb88] ;  /* 0x000b880001247983 */ /* 0x000ee80000300a00 */
[----:B------:R-:W3:Y:S04]  /*1c32f0*/  LDL.LU.64 R44, [R1+0xb50] ;  /* 0x000b5000012c7983 */ /* 0x000ee80000300a00 */
[----:B----4-:R0:W-:Y:S04]  /*1c3300*/  @P4 STG.E.U8 desc[UR4][R48.64], R0 ;  /* 0x0000000030004986 */ /* 0x0101e8000c101104 */
[----:B0-----:R-:W4:Y:S04]  /*1c3310*/  LDL.LU R49, [R1+0x2b0] ;  /* 0x0002b00001317983 */ /* 0x001f280000300800 */
[----:B------:R-:W4:Y:S01]  /*1c3320*/  LDL.LU.64 R34, [R1+0xb58] ;  /* 0x000b580001227983 */ /* 0x000f220000300a00 */
[----:B------:R-:W-:-:S03]  /*1c3330*/  LOP3.LUT P0, RZ, R50, 0x400000, RZ, 0xc0, !PT ;  /* 0x0040000032ff7812 */ /* 0x000fc6000780c0ff */
[----:B------:R-:W4:Y:S04]  /*1c3340*/  LDL.LU.64 R38, [R1+0xb48] ;  /* 0x000b480001267983 */ /* 0x000f280000300a00 */
[----:B------:R-:W4:Y:S01]  /*1c3350*/  LDL.LU.64 R40, [R1+0xb40] ;  /* 0x000b400001287983 */ /* 0x000f220000300a00 */
[C---:B------:R-:W-:Y:S02]  /*1c3360*/  LOP3.LUT P1, RZ, R50.reuse, 0x200000, RZ, 0xc0, !PT ;  /* 0x0020000032ff7812 */ /* 0x040fe4000782c0ff */
[----:B------:R-:W-:Y:S02]  /*1c3370*/  LOP3.LUT P2, RZ, R50, 0x100000, RZ, 0xc0, !PT ;  /* 0x0010000032ff7812 */ /* 0x000fe4000784c0ff */
[C---:B------:R-:W-:Y:S02]  /*1c3380*/  PRMT R0, R33.reuse, 0x7770, RZ ;  /* 0x0000777021007816 */ /* 0x040fe400000000ff */
[----:B------:R-:W-:-:S03]  /*1c3390*/  PRMT R8, R33, 0x7771, RZ ;  /* 0x0000777121087816 */ /* 0x000fc600000000ff */
[----:B--2---:R0:W-:Y:S04]  /*1c33a0*/  @P0 STG.E.U8 desc[UR4][R46.64], R0 ;  /* 0x000000002e000986 */ /* 0x0041e8000c101104 */
[----:B0-----:R-:W2:Y:S04]  /*1c33b0*/  LDL.LU.64 R46, [R1+0xb38] ;  /* 0x000b3800012e7983 */ /* 0x001ea80000300a00 */
[----:B------:R-:W2:Y:S04]  /*1c33c0*/  LDL.LU R48, [R1+0x3b4] ;  /* 0x0003b40001307983 */ /* 0x000ea80000300800 */
[----:B------:R0:W-:Y:S02]  /*1c33d0*/  @P1 STG.E.U8 desc[UR4][R30.64], R8 ;  /* 0x000000081e001986 */ /* 0x0001e4000c101104 */
[----:B0-----:R-:W-:-:S02]  /*1c33e0*/  PRMT R8, R33, 0x7772, RZ ;  /* 0x0000777221087816 */ /* 0x001fc400000000ff */
[C---:B------:R-:W-:Y:S02]  /*1c33f0*/  LOP3.LUT P3, RZ, R50.reuse, 0x80000, RZ, 0xc0, !PT ;  /* 0x0008000032ff7812 */ /* 0x040fe4000786c0ff */
[----:B------:R-:W-:Y:S01]  /*1c3400*/  LOP3.LUT P5, RZ, R50, 0x40000, RZ, 0xc0, !PT ;  /* 0x0004000032ff7812 */ /* 0x000fe200078ac0ff */
[----:B---3--:R0:W-:Y:S04]  /*1c3410*/  @P2 STG.E.U8 desc[UR4][R42.64], R8 ;  /* 0x000000082a002986 */ /* 0x0081e8000c101104 */
[----:B0-----:R-:W3:Y:S04]  /*1c3420*/  LDL.LU.64 R42, [R1+0xb30] ;  /* 0x000b3000012a7983 */ /* 0x001ee80000300a00 */
[----:B------:R-:W3:Y:S01]  /*1c3430*/  LDL.LU.64 R30, [R1+0xb20] ;  /* 0x000b2000011e7983 */ /* 0x000ee20000300a00 */
[----:B------:R-:W-:-:S05]  /*1c3440*/  PRMT R8, R33, 0x7773, RZ ;  /* 0x0000777321087816 */ /* 0x000fca00000000ff */
[----:B------:R4:W-:Y:S02]  /*1c3450*/  @P3 STG.E.U8 desc[UR4][R36.64], R8 ;  /* 0x0000000824003986 */ /* 0x0009e4000c101104 */
[----:B----4-:R-:W-:-:S05]  /*1c3460*/  PRMT R8, R49, 0x7770, RZ ;  /* 0x0000777031087816 */ /* 0x010fca00000000ff */
[----:B------:R0:W-:Y:S04]  /*1c3470*/  @P5 STG.E.U8 desc[UR4][R44.64], R8 ;  /* 0x000000082c005986 */ /* 0x0001e8000c101104 */
[----:B0-----:R-:W4:Y:S01]  /*1c3480*/  LDL.LU.64 R44, [R1+0xb28] ;  /* 0x000b2800012c7983 */ /* 0x001f220000300a00 */
[----:B------:R-:W-:-:S03]  /*1c3490*/  LOP3.LUT P6, RZ, R50, 0x8000, RZ, 0xc0, !PT ;  /* 0x0000800032ff7812 */ /* 0x000fc600078cc0ff */
[----:B------:R-:W4:Y:S04]  /*1c34a0*/  LDL.LU R36, [R1+0x2b4] ;  /* 0x0002b40001247983 */ /* 0x000f280000300800 */
[----:B------:R-:W4:Y:S01]  /*1c34b0*/  LDL.LU.64 R32, [R1+0xb18] ;  /* 0x000b180001207983 */ /* 0x000f220000300a00 */
[----:B------:R-:W-:Y:S02]  /*1c34c0*/  P2R R6, PR, RZ, 0x40 ;  /* 0x00000040ff067803 */ /* 0x000fe40000000000 */
[----:B------:R-:W-:-:S04]  /*1c34d0*/  LOP3.LUT P6, RZ, R50, 0x10000, RZ, 0xc0, !PT ;  /* 0x0001000032ff7812 */ /* 0x000fc800078cc0ff */
[----:B------:R-:W-:Y:S02]  /*1c34e0*/  P2R R7, PR, RZ, 0x40 ;  /* 0x00000040ff077803 */ /* 0x000fe40000000000 */
[C---:B------:R-:W-:Y:S02]  /*1c34f0*/  LOP3.LUT P6, RZ, R50.reuse, 0x20000, RZ, 0xc0, !PT ;  /* 0x0002000032ff7812 */ /* 0x040fe400078cc0ff */
[----:B------:R-:W-:Y:S02]  /*1c3500*/  PRMT R8, R49, 0x7771, RZ ;  /* 0x0000777131087816 */ /* 0x000fe400000000ff */
[----:B------:R-:W-:-:S04]  /*1c3510*/  LOP3.LUT P0, RZ, R50, 0x200, RZ, 0xc0, !PT ;  /* 0x0000020032ff7812 */ /* 0x000fc8000780c0ff */
[----:B------:R-:W-:Y:S02]  /*1c3520*/  P2R R0, PR, RZ, 0x1 ;  /* 0x00000001ff007803 */ /* 0x000fe40000000000 */
[----:B------:R-:W-:-:S03]  /*1c3530*/  LOP3.LUT P0, RZ, R50, 0x400, RZ, 0xc0, !PT ;  /* 0x0000040032ff7812 */ /* 0x000fc6000780c0ff */
[----:B------:R0:W-:Y:S01]  /*1c3540*/  @P6 STG.E.U8 desc[UR4][R34.64], R8 ;  /* 0x0000000822006986 */ /* 0x0001e2000c101104 */
[----:B------:R-:W-:Y:S02]  /*1c3550*/  ISETP.NE.AND P6, PT, R7, RZ, PT ;  /* 0x000000ff0700720c */ /* 0x000fe40003fc5270 */
[----:B------:R-:W-:Y:S02]  /*1c3560*/  P2R R2, PR, RZ, 0x1 ;  /* 0x00000001ff027803 */ /* 0x000fe40000000000 */
[C---:B------:R-:W-:Y:S02]  /*1c3570*/  LOP3.LUT P0, RZ, R50.reuse, 0x800, RZ, 0xc0, !PT ;  /* 0x0000080032ff7812 */ /* 0x040fe4000780c0ff */
[----:B------:R-:W-:Y:S02]  /*1c3580*/  PRMT R7, R49, 0x7772, RZ ;  /* 0x0000777231077816 */ /* 0x000fe400000000ff */
[----:B------:R-:W-:Y:S02]  /*1c3590*/  P2R R3, PR, RZ, 0x1 ;  /* 0x00000001ff037803 */ /* 0x000fe40000000000 */
[----:B------:R-:W-:Y:S01]  /*1c35a0*/  LOP3.LUT P0, RZ, R50, 0x1000, RZ, 0xc0, !PT ;  /* 0x0000100032ff7812 */ /* 0x000fe2000780c0ff */
[----:B0-----:R-:W4:Y:S04]  /*1c35b0*/  LDL.LU.64 R34, [R1+0xb10] ;  /* 0x000b100001227983 */ /* 0x001f280000300a00 */
[----:B------:R0:W-:Y:S01]  /*1c35c0*/  @P6 STG.E.U8 desc[UR4][R38.64], R7 ;  /* 0x0000000726006986 */ /* 0x0001e2000c101104 */
[----:B------:R-:W-:-:S02]  /*1c35d0*/  P2R R4, PR, RZ, 0x1 ;  /* 0x00000001ff047803 */ /* 0x000fc40000000000 */
[----:B------:R-:W-:Y:S02]  /*1c35e0*/  ISETP.NE.AND P6, PT, R6, RZ, PT ;  /* 0x000000ff0600720c */ /* 0x000fe40003fc5270 */
[C---:B------:R-:W-:Y:S02]  /*1c35f0*/  LOP3.LUT P0, RZ, R50.reuse, 0x2000, RZ, 0xc0, !PT ;  /* 0x0000200032ff7812 */ /* 0x040fe4000780c0ff */
[----:B------:R-:W-:Y:S02]  /*1c3600*/  PRMT R6, R49, 0x7773, RZ ;  /* 0x0000777331067816 */ /* 0x000fe400000000ff */
[----:B------:R-:W-:Y:S02]  /*1c3610*/  P2R R5, PR, RZ, 0x1 ;  /* 0x00000001ff057803 */ /* 0x000fe40000000000 */
[----:B------:R-:W-:Y:S01]  /*1c3620*/  LOP3.LUT P0, RZ, R50, 0x4000, RZ, 0xc0, !PT ;  /* 0x0000400032ff7812 */ /* 0x000fe2000780c0ff */
[----:B0-----:R-:W4:Y:S04]  /*1c3630*/  LDL.LU.64 R38, [R1+0xb08] ;  /* 0x000b080001267983 */ /* 0x001f280000300a00 */
[----:B------:R0:W-:Y:S04]  /*1c3640*/  @P6 STG.E.U8 desc[UR4][R40.64], R6 ;  /* 0x0000000628006986 */ /* 0x0001e8000c101104 */
[----:B------:R-:W4:Y:S04]  /*1c3650*/  LDL.LU.64 R28, [R1+0xb00] ;  /* 0x000b0000011c7983 */ /* 0x000f280000300a00 */
[----:B0-----:R-:W4:Y:S04]  /*1c3660*/  LDL.LU.64 R40, [R1+0xaf0] ;  /* 0x000af00001287983 */ /* 0x001f280000300a00 */
[----:B------:R-:W4:Y:S01]  /*1c3670*/  LDL.LU R49, [R1+0x3b8] ;  /* 0x0003b80001317983 */ /* 0x000f220000300800 */
[----:B--2---:R-:W-:-:S05]  /*1c3680*/  PRMT R6, R48, 0x7770, RZ ;  /* 0x0000777030067816 */ /* 0x004fca00000000ff */
[----:B------:R0:W-:Y:S01]  /*1c3690*/  @P0 STG.E.U8 desc[UR4][R46.64], R6 ;  /* 0x000000062e000986 */ /* 0x0001e2000c101104 */
[----:B------:R-:W-:Y:S02]  /*1c36a0*/  ISETP.NE.AND P0, PT, R5, RZ, PT ;  /* 0x000000ff0500720c */ /* 0x000fe40003f05270 */
[----:B------:R-:W-:Y:S01]  /*1c36b0*/  PRMT R5, R48, 0x7771, RZ ;  /* 0x0000777130057816 */ /* 0x000fe200000000ff */
[----:B0-----:R-:W2:Y:S10]  /*1c36c0*/  LDL.LU R47, [R1+0x284] ;  /* 0x00028400012f7983 */ /* 0x001eb40000300800 */
[----:B---3--:R0:W-:Y:S04]  /*1c36d0*/  @P0 STG.E.U8 desc[UR4][R42.64], R5 ;  /* 0x000000052a000986 */ /* 0x0081e8000c101104 */
[----:B0-----:R-:W3:Y:S01]  /*1c36e0*/  LDL.LU.64 R42, [R1+0xaf8] ;  /* 0x000af800012a7983 */ /* 0x001ee20000300a00 */
[----:B------:R-:W-:-:S02]  /*1c36f0*/  ISETP.NE.AND P0, PT, R4, RZ, PT ;  /* 0x000000ff0400720c */ /* 0x000fc40003f05270 */
[----:B------:R-:W-:Y:S01]  /*1c3700*/  PRMT R4, R48, 0x7772, RZ ;  /* 0x0000777230047816 */ /* 0x000fe200000000ff */
[----:B------:R-:W2:Y:S10]  /*1c3710*/  LDL R37, [R1+0x280] ;  /* 0x0002800001257983 */ /* 0x000eb40000100800 */
[----:B------:R-:W-:Y:S01]  /*1c3720*/  @P0 STG.E.U8 desc[UR4][R30.64], R4 ;  /* 0x000000041e000986 */ /* 0x000fe2000c101104 */
[----:B------:R-:W-:-:S02]  /*1c3730*/  ISETP.NE.AND P0, PT, R3, RZ, PT ;  /* 0x000000ff0300720c */ /* 0x000fc40003f05270 */
[----:B------:R-:W-:-:S11]  /*1c3740*/  PRMT R3, R48, 0x7773, RZ ;  /* 0x0000777330037816 */ /* 0x000fd600000000ff */
[----:B----4-:R0:W-:Y:S04]  /*1c3750*/  @P0 STG.E.U8 desc[UR4][R44.64], R3 ;  /* 0x000000032c000986 */ /* 0x0101e8000c101104 */
[----:B0-----:R-:W4:Y:S01]  /*1c3760*/  LDL.LU.64 R44, [R1+0xae8] ;  /* 0x000ae800012c7983 */ /* 0x001f220000300a00 */
[----:B------:R-:W-:Y:S02]  /*1c3770*/  ISETP.NE.AND P0, PT, R2, RZ, PT ;  /* 0x000000ff0200720c */ /* 0x000fe40003f05270 */
[----:B------:R-:W-:Y:S01]  /*1c3780*/  PRMT R2, R36, 0x7770, RZ ;  /* 0x0000777024027816 */ /* 0x000fe200000000ff */
[----:B------:R-:W4:Y:S10]  /*1c3790*/  LDL.LU R46, [R1+0x158] ;  /* 0x00015800012e7983 */ /* 0x000f340000300800 */
[----:B------:R0:W-:Y:S01]  /*1c37a0*/  @P0 STG.E.U8 desc[UR4][R32.64], R2 ;  /* 0x0000000220000986 */ /* 0x0001e2000c101104 */
[----:B------:R-:W-:-:S02]  /*1c37b0*/  ISETP.NE.AND P0, PT, R0, RZ, PT ;  /* 0x000000ff0000720c */ /* 0x000fc40003f05270 */
[----:B------:R-:W-:Y:S01]  /*1c37c0*/  PRMT R0, R36, 0x7771, RZ ;  /* 0x0000777124007816 */ /* 0x000fe200000000ff */
[----:B0-----:R-:W4:Y:S04]  /*1c37d0*/  LDL.LU.64 R32, [R1+0xae0] ;  /* 0x000ae00001207983 */ /* 0x001f280000300a00 */
[----:B------:R-:W4:Y:S04]  /*1c37e0*/  LDL.LU R31, [R1+0x2b8] ;  /* 0x0002b800011f7983 */ /* 0x000f280000300800 */
[----:B------:R-:W4:Y:S04]  /*1c37f0*/  LDL.LU R48, [R1+0x15c] ;  /* 0x00015c0001307983 */ /* 0x000f280000300800 */
[----:B------:R0:W-:Y:S01]  /*1c3800*/  @P0 STG.E.U8 desc[UR4][R34.64], R0 ;  /* 0x0000000022000986 */ /* 0x0001e2000c101104 */
[----:B------:R-:W-:-:S02]  /*1c3810*/  LOP3.LUT P1, RZ, R50, 0x100, RZ, 0xc0, !PT ;  /* 0x0000010032ff7812 */ /* 0x000fc4000782c0ff */
[----:B------:R-:W-:Y:S01]  /*1c3820*/  LOP3.LUT P4, RZ, R50, 0x80, RZ, 0xc0, !PT ;  /* 0x0000008032ff7812 */ /* 0x000fe2000788c0ff */
[----:B0-----:R-:W4:Y:S01]  /*1c3830*/  LDL.LU.64 R34, [R1+0xad8] ;  /* 0x000ad80001227983 */ /* 0x001f220000300a00 */
[----:B------:R-:W-:Y:S02]  /*1c3840*/  PRMT R0, R36, 0x7772, RZ ;  /* 0x0000777224007816 */ /* 0x000fe400000000ff */
[----:B------:R-:W-:-:S07]  /*1c3850*/  LOP3.LUT P2, RZ, R50, 0x20, RZ, 0xc0, !PT ;  /* 0x0000002032ff7812 */ /* 0x000fce000784c0ff */
[----:B------:R0:W-:Y:S04]  /*1c3860*/  @P1 STG.E.U8 desc[UR4][R38.64], R0 ;  /* 0x0000000026001986 */ /* 0x0001e8000c101104 */
[----:B0-----:R-:W4:Y:S01]  /*1c3870*/  LDL.LU.64 R38, [R1+0xac0] ;  /* 0x000ac00001267983 */ /* 0x001f220000300a00 */
[----:B------:R-:W-:-:S05]  /*1c3880*/  PRMT R0, R36, 0x7773, RZ ;  /* 0x0000777324007816 */ /* 0x000fca00000000ff */
[----:B------:R0:W-:Y:S01]  /*1c3890*/  @P4 STG.E.U8 desc[UR4][R28.64], R0 ;  /* 0x000000001c004986 */ /* 0x0001e2000c101104 */
[----:B------:R-:W-:Y:S02]  /*1c38a0*/  LOP3.LUT P3, RZ, R50, 0x8, RZ, 0xc0, !PT ;  /* 0x0000000832ff7812 */ /* 0x000fe4000786c0ff */
[----:B0-----:R-:W-:-:S05]  /*1c38b0*/  PRMT R0, R49, 0x7770, RZ ;  /* 0x0000777031007816 */ /* 0x001fca00000000ff */
[----:B------:R0:W-:Y:S04]  /*1c38c0*/  @P2 STG.E.U8 desc[UR4][R40.64], R0 ;  /* 0x0000000028002986 */ /* 0x0001e8000c101104 */
[----:B0-----:R-:W4:Y:S01]  /*1c38d0*/  LDL.LU.64 R40, [R1+0xaa8] ;  /* 0x000aa80001287983 */ /* 0x001f220000300a00 */
[----:B------:R-:W-:Y:S02]  /*1c38e0*/  PRMT R0, R49, 0x7771, RZ ;  /* 0x0000777131007816 */ /* 0x000fe400000000ff */
[----:B------:R-:W-:-:S03]  /*1c38f0*/  LOP3.LUT P5, RZ, R50, 0x4, RZ, 0xc0, !PT ;  /* 0x0000000432ff7812 */ /* 0x000fc600078ac0ff */
[----:B---3--:R0:W-:Y:S04]  /*1c3900*/  @P3 STG.E.U8 desc[UR4][R42.64], R0 ;  /* 0x000000002a003986 */ /* 0x0081e8000c101104 */
[----:B0-----:R-:W3:Y:S01]  /*1c3910*/  LDL.LU.64 R42, [R1+0xa98] ;  /* 0x000a9800012a7983 */ /* 0x001ee20000300a00 */
[----:B--2---:R-:W-:Y:S02]  /*1c3920*/  ISETP.LT.AND P3, PT, R47, UR6, !P5 ;  /* 0x000000062f007c0c */ /* 0x004fe4000ef61270 */
[----:B------:R-:W-:Y:S01]  /*1c3930*/  PRMT R0, R49, 0x7772, RZ ;  /* 0x0000777231007816 */ /* 0x000fe200000000ff */
[----:B------:R-:W2:Y:S01]  /*1c3940*/  LDL.LU R36, [R1+0x3bc] ;  /* 0x0003bc0001247983 */ /* 0x000ea20000300800 */
[----:B------:R-:W-:-:S09]  /*1c3950*/  ULDC UR6, c[0x0][0x228] ;  /* 0x00008a0000067ab9 */ /* 0x000fd20000000800 */
[----:B----4-:R0:W-:Y:S04]  /*1c3960*/  @P3 STG.E.U8 desc[UR4][R44.64], R0 ;  /* 0x000000002c003986 */ /* 0x0101e8000c101104 */
[----:B0-----:R-:W4:Y:S01]  /*1c3970*/  LDL.LU.64 R44, [R1+0xa70] ;  /* 0x000a7000012c7983 */ /* 0x001f220000300a00 */
[----:B------:R-:W-:Y:S02]  /*1c3980*/  ISETP.LT.AND P5, PT, R37, UR6, !P5 ;  /* 0x0000000625007c0c */ /* 0x000fe4000efa1270 */
[----:B------:R-:W-:Y:S02]  /*1c3990*/  PRMT R0, R49, 0x7773, RZ ;  /* 0x0000777331007816 */ /* 0x000fe400000000ff */
[----:B------:R-:W-:Y:S01]  /*1c39a0*/  LOP3.LUT P6, RZ, R50, 0x2, RZ, 0xc0, !PT ;  /* 0x0000000232ff7812 */ /* 0x000fe200078cc0ff */
[----:B------:R-:W-:-:S08]  /*1c39b0*/  ULDC UR6, c[0x0][0x228] ;  /* 0x00008a0000067ab9 */ /* 0x000fd00000000800 */
[----:B------:R0:W-:Y:S01]  /*1c39c0*/  @P5 STG.E.U8 desc[UR4][R32.64], R0 ;  /* 0x0000000020005986 */ /* 0x0001e2000c101104 */
[----:B------:R-:W-:Y:S01]  /*1c39d0*/  ISETP.LT.AND P5, PT, R46, UR6, !P6 ;  /* 0x000000062e007c0c */ /* 0x000fe2000f7a1270 */
[----:B------:R-:W-:Y:S02]  /*1c39e0*/  ULDC UR6, c[0x0][0x228] ;  /* 0x00008a0000067ab9 */ /* 0x000fe40000000800 */
[----:B0-----:R-:W4:Y:S01]  /*1c39f0*/  LDL.LU.64 R32, [R1+0xa48] ;  /* 0x000a480001207983 */ /* 0x001f220000300a00 */
[----:B------:R-:W-:-:S09]  /*1c3a00*/  PRMT R0, R31, 0x7770, RZ ;  /* 0x000077701f007816 */ /* 0x000fd200000000ff */
        /* <DEDUP_REMOVED lines=9> */
[----:B------:R-:W-:-:S03]  /*1c3aa0*/  PRMT R0, R31, 0x7772, RZ ;  /* 0x000077721f007816 */ /* 0x000fc600000000ff */
[----:B------:R-:W4:Y:S06]  /*1c3ab0*/  LDL.LU R49, [R1+0x2bc] ;  /* 0x0002bc0001317983 */ /* 0x000f2c0000300800 */
[----:B------:R0:W-:Y:S01]  /*1c3ac0*/  @P5 STG.E.U8 desc[UR4][R40.64], R0 ;  /* 0x0000000028005986 */ /* 0x0001e2000c101104 */
[----:B------:R-:W-:Y:S02]  /*1c3ad0*/  ISETP.LT.AND P5, PT, R37, UR6, !P6 ;  /* 0x0000000625007c0c */ /* 0x000fe4000f7a1270 */
[----:B------:R-:W-:Y:S01]  /*1c3ae0*/  LOP3.LUT P4, RZ, R50, 0x1, RZ, 0xc0, !PT ;  /* 0x0000000132ff7812 */ /* 0x000fe2000788c0ff */
[----:B------:R-:W-:Y:S01]  /*1c3af0*/  ULDC UR6, c[0x0][0x228] ;  /* 0x00008a0000067ab9 */ /* 0x000fe20000000800 */
[----:B0-----:R-:W4:Y:S01]  /*1c3b00*/  LDL.LU.64 R40, [R1+0xa18] ;  /* 0x000a180001287983 */ /* 0x001f220000300a00 */
[----:B------:R-:W-:-:S08]  /*1c3b10*/  PRMT R0, R31, 0x7773, RZ ;  /* 0x000077731f007816 */ /* 0x000fd000000000ff */
[----:B---3--:R0:W-:Y:S04]  /*1c3b20*/  @P5 STG.E.U8 desc[UR4][R42.64], R0 ;  /* 0x000000002a005986 */ /* 0x0081e8000c101104 */
[----:B0-----:R-:W3:Y:S01]  /*1c3b30*/  LDL.LU.64 R42, [R1+0xa28] ;  /* 0x000a2800012a7983 */ /* 0x001ee20000300a00 */
[----:B------:R-:W-:Y:S02]  /*1c3b40*/  ISETP.LT.AND P5, PT, R46, UR6, !P4 ;  /* 0x000000062e007c0c */ /* 0x000fe4000e7a1270 */
[----:B--2---:R-:W-:Y:S01]  /*1c3b50*/  PRMT R0, R36, 0x7770, RZ ;  /* 0x0000777024007816 */ /* 0x004fe200000000ff */
[----:B------:R-:W-:-:S10]  /*1c3b60*/  ULDC UR6, c[0x0][0x228] ;  /* 0x00008a0000067ab9 */ /* 0x000fd40000000800 */
[----:B----4-:R0:W-:Y:S04]  /*1c3b70*/  @P5 STG.E.U8 desc[UR4][R44.64], R0 ;  /* 0x000000002c005986 */ /* 0x0101e8000c101104 */
[----:B0-----:R-:W2:Y:S01]  /*1c3b80*/  LDL.LU.64 R44, [R1+0xa58] ;  /* 0x000a5800012c7983 */ /* 0x001ea20000300a00 */
[----:B------:R-:W-:Y:S02]  /*1c3b90*/  ISETP.LT.AND P5, PT, R48, UR6, !P4 ;  /* 0x0000000630007c0c */ /* 0x000fe4000e7a1270 */
[----:B------:R-:W-:Y:S01]  /*1c3ba0*/  PRMT R0, R36, 0x7771, RZ ;  /* 0x0000777124007816 */ /* 0x000fe200000000ff */
[----:B------:R-:W-:-:S10]  /*1c3bb0*/  ULDC UR6, c[0x0][0x228] ;  /* 0x00008a0000067ab9 */ /* 0x000fd40000000800 */
[----:B------:R0:W-:Y:S01]  /*1c3bc0*/  @P5 STG.E.U8 desc[UR4][R32.64], R0 ;  /* 0x0000000020005986 */ /* 0x0001e2000c101104 */
[----:B------:R-:W-:Y:S01]  /*1c3bd0*/  ISETP.LT.AND P5, PT, R47, UR6, !P4 ;  /* 0x000000062f007c0c */ /* 0x000fe2000e7a1270 */
[----:B------:R-:W-:Y:S02]  /*1c3be0*/  ULDC UR6, c[0x0][0x228] ;  /* 0x00008a0000067ab9 */ /* 0x000fe40000000800 */
[----:B------:R-:W-:Y:S02]  /*1c3bf0*/  ISETP.LT.AND P4, PT, R37, UR6, !P4 ;  /* 0x0000000625007c0c */ /* 0x000fe4000e781270 */
[----:B------:R-:W-:Y:S01]  /*1c3c00*/  LOP3.LUT P0, RZ, R55, 0x20000000, RZ, 0xc0, !PT ;  /* 0x2000000037ff7812 */ /* 0x000fe2000780c0ff */
[----:B------:R-:W-:Y:S01]  /*1c3c10*/  ULDC UR6, c[0x0][0x228] ;  /* 0x00008a0000067ab9 */ /* 0x000fe20000000800 */
[C---:B0-----:R-:W-:Y:S01]  /*1c3c20*/  PRMT R0, R36.reuse, 0x7772, RZ ;  /* 0x0000777224007816 */ /* 0x041fe200000000ff */
[----:B------:R-:W4:Y:S04]  /*1c3c30*/  LDL.LU.64 R32, [R1+0xa80] ;  /* 0x000a800001207983 */ /* 0x000f280000300a00 */
[----:B------:R-:W4:Y:S04]  /*1c3c40*/  LDL.LU R31, [R1+0x820] ;  /* 0x00082000011f7983 */ /* 0x000f280000300800 */
[----:B------:R0:W-:Y:S02]  /*1c3c50*/  @P5 STG.E.U8 desc[UR4][R34.64], R0 ;  /* 0x0000000022005986 */ /* 0x0001e4000c101104 */
[----:B0-----:R-:W-:-:S02]  /*1c3c60*/  PRMT R0, R36, 0x7773, RZ ;  /* 0x0000777324007816 */ /* 0x001fc400000000ff */
[----:B------:R-:W4:Y:S04]  /*1c3c70*/  LDL.LU.64 R34, [R1+0xa50] ;  /* 0x000a500001227983 */ /* 0x000f280000300a00 */
[----:B------:R0:W-:Y:S01]  /*1c3c80*/  @P4 STG.E.U8 desc[UR4][R38.64], R0 ;  /* 0x0000000026004986 */ /* 0x0001e2000c101104 */
[----:B------:R-:W-:Y:S01]  /*1c3c90*/  ISETP.LT.AND P4, PT, R46, UR6, !P0 ;  /* 0x000000062e007c0c */ /* 0x000fe2000c781270 */
[----:B------:R-:W-:Y:S01]  /*1c3ca0*/  ULDC UR6, c[0x0][0x228] ;  /* 0x00008a0000067ab9 */ /* 0x000fe20000000800 */
[C---:B0-----:R-:W-:Y:S01]  /*1c3cb0*/  PRMT R0, R49.reuse, 0x7770, RZ ;  /* 0x0000777031007816 */ /* 0x041fe200000000ff */
[----:B------:R-:W4:Y:S10]  /*1c3cc0*/  LDL.LU.64 R38, [R1+0xa78] ;  /* 0x000a780001267983 */ /* 0x000f340000300a00 */
[----:B------:R0:W-:Y:S01]  /*1c3cd0*/  @P4 STG.E.U8 desc[UR4][R40.64], R0 ;  /* 0x0000000028004986 */ /* 0x0001e2000c101104 */
[----:B------:R-:W-:Y:S01]  /*1c3ce0*/  ISETP.LT.AND P4, PT, R48, UR6, !P0 ;  /* 0x0000000630007c0c */ /* 0x000fe2000c781270 */
[----:B------:R-:W-:Y:S01]  /*1c3cf0*/  ULDC UR6, c[0x0][0x228] ;  /* 0x00008a0000067ab9 */ /* 0x000fe20000000800 */
[----:B0-----:R-:W-:Y:S01]  /*1c3d00*/  PRMT R0, R49, 0x7771, RZ ;  /* 0x0000777131007816 */ /* 0x001fe200000000ff */
[----:B------:R-:W4:Y:S10]  /*1c3d10*/  LDL.LU.64 R40, [R1+0xa88] ;  /* 0x000a880001287983 */ /* 0x000f340000300a00 */
[----:B---3--:R0:W-:Y:S04]  /*1c3d20*/  @P4 STG.E.U8 desc[UR4][R42.64], R0 ;  /* 0x000000002a004986 */ /* 0x0081e8000c101104 */
[----:B0-----:R-:W3:Y:S04]  /*1c3d30*/  LDL.LU.64 R42, [R1+0xa10] ;  /* 0x000a1000012a7983 */ /* 0x001ee80000300a00 */
[----:B------:R-:W3:Y:S01]  /*1c3d40*/  LDL.LU R36, [R1+0x10] ;  /* 0x0000100001247983 */ /* 0x000ee20000300800 */
[----:B------:R-:W-:-:S02]  /*1c3d50*/  ISETP.LT.AND P4, PT, R47, UR6, !P0 ;  /* 0x000000062f007c0c */ /* 0x000fc4000c781270 */
[----:B------:R-:W-:Y:S01]  /*1c3d60*/  PRMT R0, R49, 0x7772, RZ ;  /* 0x0000777231007816 */ /* 0x000fe200000000ff */
[----:B------:R-:W-:-:S10]  /*1c3d70*/  ULDC UR6, c[0x0][0x228] ;  /* 0x00008a0000067ab9 */ /* 0x000fd40000000800 */
[----:B--2---:R0:W-:Y:S04]  /*1c3d80*/  @P4 STG.E.U8 desc[UR4][R44.64], R0 ;  /* 0x000000002c004986 */ /* 0x0041e8000c101104 */
[----:B0-----:R-:W2:Y:S01]  /*1c3d90*/  LDL.LU.64 R44, [R1+0xa90] ;  /* 0x000a9000012c7983 */ /* 0x001ea20000300a00 */
[----:B------:R-:W-:Y:S02]  /*1c3da0*/  ISETP.LT.AND P0, PT, R37, UR6, !P0 ;  /* 0x0000000625007c0c */ /* 0x000fe4000c701270 */
[----:B------:R-:W-:Y:S02]  /*1c3db0*/  PRMT R0, R49, 0x7773, RZ ;  /* 0x0000777331007816 */ /* 0x000fe400000000ff */
[----:B------:R-:W-:Y:S01]  /*1c3dc0*/  LOP3.LUT P6, RZ, R50, 0x10, RZ, 0xc0, !PT ;  /* 0x0000001032ff7812 */ /* 0x000fe200078cc0ff */
[----:B------:R-:W-:-:S08]  /*1c3dd0*/  ULDC UR6, c[0x0][0x228] ;  /* 0x00008a0000067ab9 */ /* 0x000fd00000000800 */
[----:B----4-:R0:W-:Y:S01]  /*1c3de0*/  @P0 STG.E.U8 desc[UR4][R32.64], R0 ;  /* 0x0000000020000986 */ /* 0x0101e2000c101104 */
        /* <DEDUP_REMOVED lines=14> */
[----:B------:R-:W4:Y:S01]  /*1c3ed0*/  LDL.LU R49, [R1+0x824] ;  /* 0x0008240001317983 */ /* 0x000f220000300800 */
[----:B------:R-:W-:-:S05]  /*1c3ee0*/  LOP3.LUT P5, RZ, R50, 0x40, RZ, 0xc0, !PT ;  /* 0x0000004032ff7812 */ /* 0x000fca00078ac0ff */
[----:B------:R0:W-:Y:S01]  /*1c3ef0*/  @P0 STG.E.U8 desc[UR4][R40.64], R0 ;  /* 0x0000000028000986 */ /* 0x0001e2000c101104 */
[----:B------:R-:W-:Y:S01]  /*1c3f00*/  ISETP.LT.AND P0, PT, R37, UR6, !P6 ;  /* 0x0000000625007c0c */ /* 0x000fe2000f701270 */
[----:B------:R-:W-:Y:S02]  /*1c3f10*/  ULDC UR6, c[0x0][0x228] ;  /* 0x00008a0000067ab9 */ /* 0x000fe40000000800 */
[----:B0-----:R-:W4:Y:S01]  /*1c3f20*/  LDL.LU.64 R40, [R1+0x9f8] ;  /* 0x0009f80001287983 */ /* 0x001f220000300a00 */
[----:B------:R-:W-:-:S03]  /*1c3f30*/  PRMT R0, R31, 0x7773, RZ ;  /* 0x000077731f007816 */ /* 0x000fc600000000ff */
[----:B---3--:R-:W0:Y:S06]  /*1c3f40*/  LDS.128 R4, [R36] ;  /* 0x0000000024047984 */ /* 0x008e2c0000000c00 */
[----:B------:R1:W-:Y:S01]  /*1c3f50*/  @P0 STG.E.U8 desc[UR4][R42.64], R0 ;  /* 0x000000002a000986 */ /* 0x0003e2000c101104 */
[----:B------:R-:W-:Y:S01]  /*1c3f60*/  ISETP.LT.AND P0, PT, R46, UR6, !P5 ;  /* 0x000000062e007c0c */ /* 0x000fe2000ef01270 */
[----:B------:R-:W-:Y:S02]  /*1c3f70*/  ULDC UR6, c[0x0][0x228] ;  /* 0x00008a0000067ab9 */ /* 0x000fe40000000800 */
[----:B-1----:R-:W3:Y:S01]  /*1c3f80*/  LDL.LU.64 R42, [R1+0x9f0] ;  /* 0x0009f000012a7983 */ /* 0x002ee20000300a00 */
[----:B0-----:R-:W-:-:S09]  /*1c3f90*/  PRMT R0, R4, 0x7770, RZ ;  /* 0x0000777004007816 */ /* 0x001fd200000000ff */
[----:B--2---:R0:W-:Y:S04]  /*1c3fa0*/  @P0 STG.E.U8 desc[UR4][R44.64], R0 ;  /* 0x000000002c000986 */ /* 0x0041e8000c101104 */
[----:B0-----:R-:W2:Y:S01]  /*1c3fb0*/  LDL.LU.64 R44, [R1+0x9e8] ;  /* 0x0009e800012c7983 */ /* 0x001ea20000300a00 */
[----:B------:R-:W-:Y:S02]  /*1c3fc0*/  ISETP.LT.AND P0, PT, R48, UR6, !P5 ;  /* 0x0000000630007c0c */ /* 0x000fe4000ef01270 */
[----:B------:R-:W-:Y:S01]  /*1c3fd0*/  PRMT R0, R4, 0x7771, RZ ;  /* 0x0000777104007816 */ /* 0x000fe200000000ff */
[----:B------:R-:W-:-:S10]  /*1c3fe0*/  ULDC UR6, c[0x0][0x228] ;  /* 0x00008a0000067ab9 */ /* 0x000fd40000000800 */
[----:B----4-:R0:W-:Y:S01]  /*1c3ff0*/  @P0 STG.E.U8 desc[UR4][R32.64], R0 ;  /* 0x0000000020000986 */ /* 0x0101e2000c101104 */
[----:B------:R-:W-:Y:S01]  /*1c4000*/  ISETP.LT.AND P0, PT, R47, UR6, !P5 ;  /* 0x000000062f007c0c */ /* 0x000fe2000ef01270 */
[----:B------:R-:W-:Y:S01]  /*1c4010*/  ULDC UR6, c[0x0][0x228] ;  /* 0x00008a0000067ab9 */ /* 0x000fe20000000800 */
[----:B0-----:R-:W-:Y:S02]  /*1c4020*/  PRMT R0, R4, 0x7772, RZ ;  /* 0x0000777204007816 */ /* 0x001fe400000000ff */
[----:B------:R-:W-:Y:S01]  /*1c4030*/  LOP3.LUT P1, RZ, R55, 0x10000000, RZ, 0xc0, !PT ;  /* 0x1000000037ff7812 */ /* 0x000fe2000782c0ff */
[----:B------:R-:W4:Y:S08]  /*1c4040*/  LDL.LU.64 R32, [R1+0x9e0] ;  /* 0x0009e00001207983 */ /* 0x000f300000300a00 */
[----:B------:R0:W-:Y:S01]  /*1c4050*/  @P0 STG.E.U8 desc[UR4][R34.64], R0 ;  /* 0x0000000022000986 */ /* 0x0001e2000c101104 */
[----:B------:R-:W-:-:S02]  /*1c4060*/  ISETP.LT.AND P0, PT, R37, UR6, !P5 ;  /* 0x0000000625007c0c */ /* 0x000fc4000ef01270 */
[----:B------:R-:W-:Y:S01]  /*1c4070*/  PRMT R4, R4, 0x7773, RZ ;  /* 0x0000777304047816 */ /* 0x000fe200000000ff */
[----:B------:R-:W-:Y:S01]  /*1c4080*/  ULDC UR6, c[0x0][0x228] ;  /* 0x00008a0000067ab9 */ /* 0x000fe20000000800 */
[----:B0-----:R-:W4:Y:S09]  /*1c4090*/  LDL.LU.64 R34, [R1+0x9c8] ;  /* 0x0009c80001227983 */ /* 0x001f320000300a00 */
[----:B------:R0:W-:Y:S01]  /*1c40a0*/  @P0 STG.E.U8 desc[UR4][R38.64], R4 ;  /* 0x0000000426000986 */ /* 0x0001e2000c101104 */
[----:B------:R-:W-:-:S02]  /*1c40b0*/  ISETP.LT.AND P0, PT, R46, UR6, !P1 ;  /* 0x000000062e007c0c */ /* 0x000fc4000cf01270 */
[C---:B------:R-:W-:Y:S01]  /*1c40c0*/  PRMT R2, R49.reuse, 0x7770, RZ ;  /* 0x0000777031027816 */ /* 0x040fe200000000ff */
[----:B------:R-:W-:Y:S01]  /*1c40d0*/  ULDC UR6, c[0x0][0x228] ;  /* 0x00008a0000067ab9 */ /* 0x000fe20000000800 */
[----:B------:R-:W-:Y:S01]  /*1c40e0*/  PRMT R0, R49, 0x7771, RZ ;  /* 0x0000777131007816 */ /* 0x000fe200000000ff */
[----:B0-----:R-:W4:Y:S08]  /*1c40f0*/  LDL.LU.64 R38, [R1+0x9c0] ;  /* 0x0009c00001267983 */ /* 0x001f300000300a00 */
[----:B------:R0:W-:Y:S01]  /*1c4100*/  @P0 STG.E.U8 desc[UR4][R40.64], R2 ;  /* 0x0000000228000986 */ /* 0x0001e2000c101104 */
[----:B------:R-:W-:Y:S01]  /*1c4110*/  ISETP.LT.AND P0, PT, R48, UR6, !P1 ;  /* 0x0000000630007c0c */ /* 0x000fe2000cf01270 */
[----:B------:R-:W-:Y:S01]  /*1c4120*/  ULDC UR6, c[0x0][0x228] ;  /* 0x00008a0000067ab9 */ /* 0x000fe20000000800 */
[----:B------:R-:W-:-:S02]  /*1c4130*/  LOP3.LUT P2, RZ, R55, 0x8000000, RZ, 0xc0, !PT ;  /* 0x0800000037ff7812 */ /* 0x000fc4000784c0ff */
[C---:B------:R-:W-:Y:S02]  /*1c4140*/  LOP3.LUT P3, RZ, R55.reuse, 0x4000000, RZ, 0xc0, !PT ;  /* 0x0400000037ff7812 */ /* 0x040fe4000786c0ff */
[C---:B------:R-:W-:Y:S02]  /*1c4150*/  LOP3.LUT P4, RZ, R55.reuse, 0x2000000, RZ, 0xc0, !PT ;  /* 0x0200000037ff7812 */ /* 0x040fe4000788c0ff */
[C---:B------:R-:W-:Y:S02]  /*1c4160*/  LOP3.LUT P6, RZ, R55.reuse, 0x1000000, RZ, 0xc0, !PT ;  /* 0x0100000037ff7812 */ /* 0x040fe400078cc0ff */
[----:B------:R-:W-:Y:S02]  /*1c4170*/  LOP3.LUT P5, RZ, R55, 0x800000, RZ, 0xc0, !PT ;  /* 0x0080000037ff7812 */ /* 0x000fe400078ac0ff */
[----:B------:R-:W-:Y:S01]  /*1c4180*/  PRMT R3, R49, 0x7772, RZ ;  /* 0x0000777231037816 */ /* 0x000fe200000000ff */
[----:B0-----:R-:W4:Y:S04]  /*1c4190*/  LDL.LU.64 R40, [R1+0x9b8] ;  /* 0x0009b80001287983 */ /* 0x001f280000300a00 */
[----:B---3--:R0:W-:Y:S01]  /*1c41a0*/  @P0 STG.E.U8 desc[UR4][R42.64], R0 ;  /* 0x000000002a000986 */ /* 0x0081e2000c101104 */
[----:B------:R-:W-:Y:S01]  /*1c41b0*/  ISETP.LT.AND P0, PT, R47, UR6, !P1 ;  /* 0x000000062f007c0c */ /* 0x000fe2000cf01270 */
[----:B------:R-:W-:-:S02]  /*1c41c0*/  ULDC UR6, c[0x0][0x228] ;  /* 0x00008a0000067ab9 */ /* 0x000fc40000000800 */
[----:B0-----:R-:W3:Y:S04]  /*1c41d0*/  LDL.LU.64 R42, [R1+0x9b0] ;  /* 0x0009b000012a7983 */ /* 0x001ee80000300a00 */
[----:B------:R-:W3:Y:S06]  /*1c41e0*/  LDL.LU R55, [R1+0x828] ;  /* 0x0008280001377983 */ /* 0x000eec0000300800 */
[----:B--2---:R0:W-:Y:S04]  /*1c41f0*/  @P0 STG.E.U8 desc[UR4][R44.64], R3 ;  /* 0x000000032c000986 */ /* 0x0041e8000c101104 */
[----:B0-----:R-:W2:Y:S01]  /*1c4200*/  LDL.LU.64 R44, [R1+0x998] ;  /* 0x00099800012c7983 */ /* 0x001ea20000300a00 */
[----:B------:R-:W-:Y:S01]  /*1c4210*/  ISETP.LT.AND P1, PT, R37, UR6, !P1 ;  /* 0x0000000625007c0c */ /* 0x000fe2000cf21270 */
[----:B------:R-:W-:Y:S01]  /*1c4220*/  ULDC UR6, c[0x0][0x228] ;  /* 0x00008a0000067ab9 */ /* 0x000fe20000000800 */
[----:B------:R-:W-:-:S02]  /*1c4230*/  PRMT R2, R49, 0x7773, RZ ;  /* 0x0000777331027816 */ /* 0x000fc400000000ff */
[----:B------:R-:W-:Y:S01]  /*1c4240*/  ISETP.LT.AND P0, PT, R46, UR6, !P2 ;  /* 0x000000062e007c0c */ /* 0x000fe2000d701270 */
[----:B------:R-:W-:Y:S01]  /*1c4250*/  ULDC UR6, c[0x0][0x228] ;  /* 0x00008a0000067ab9 */ /* 0x000fe20000000800 */
[C---:B------:R-:W-:Y:S02]  /*1c4260*/  PRMT R4, R5.reuse, 0x7770, RZ ;  /* 0x0000777005047816 */ /* 0x040fe400000000ff */
[C---:B------:R-:W-:Y:S01]  /*1c4270*/  PRMT R0, R5.reuse, 0x7771, RZ ;  /* 0x0000777105007816 */ /* 0x040fe200000000ff */
[----:B------:R-:W2:Y:S04]  /*1c4280*/  LDL.LU.64 R28, [R1+0x990] ;  /* 0x00099000011c7983 */ /* 0x000ea80000300a00 */
[----:B------:R-:W2:Y:S04]  /*1c4290*/  LDL.LU.64 R30, [R1+0x978] ;  /* 0x00097800011e7983 */ /* 0x000ea80000300a00 */
[----:B----4-:R0:W-:Y:S01]  /*1c42a0*/  @P1 STG.E.U8 desc[UR4][R32.64], R2 ;  /* 0x0000000220001986 */ /* 0x0101e2000c101104 */
[----:B------:R-:W-:Y:S01]  /*1c42b0*/  ISETP.LT.AND P1, PT, R48, UR6, !P2 ;  /* 0x0000000630007c0c */ /* 0x000fe2000d721270 */
[----:B------:R-:W-:Y:S01]  /*1c42c0*/  ULDC UR6, c[0x0][0x228] ;  /* 0x00008a0000067ab9 */ /* 0x000fe20000000800 */
[----:B------:R-:W-:Y:S01]  /*1c42d0*/  PRMT R3, R5, 0x7772, RZ ;  /* 0x0000777205037816 */ /* 0x000fe200000000ff */
[----:B0-----:R-:W4:Y:S04]  /*1c42e0*/  LDL.LU.64 R32, [R1+0x970] ;  /* 0x0009700001207983 */ /* 0x001f280000300a00 */
[----:B------:R0:W-:Y:S01]  /*1c42f0*/  @P0 STG.E.U8 desc[UR4][R34.64], R4 ;  /* 0x0000000422000986 */ /* 0x0001e2000c101104 */
[----:B------:R-:W-:Y:S01]  /*1c4300*/  ISETP.LT.AND P0, PT, R47, UR6, !P2 ;  /* 0x000000062f007c0c */ /* 0x000fe2000d701270 */
[----:B------:R-:W-:Y:S01]  /*1c4310*/  ULDC UR6, c[0x0][0x228] ;  /* 0x00008a0000067ab9 */ /* 0x000fe20000000800 */
[----:B------:R-:W-:-:S02]  /*1c4320*/  ISETP.LT.AND P2, PT, R37, UR7, !P2 ;  /* 0x0000000725007c0c */ /* 0x000fc4000d741270 */
[----:B------:R-:W-:Y:S01]  /*1c4330*/  PRMT R5, R5, 0x7773, RZ ;  /* 0x0000777305057816 */ /* 0x000fe200000000ff */
[----:B------:R-:W-:Y:S01]  /*1c4340*/  ULDC UR7, c[0x0][0x228] ;  /* 0x00008a0000077ab9 */ /* 0x000fe20000000800 */
[----:B0-----:R-:W4:Y:S04]  /*1c4350*/  LDL.LU.64 R34, [R1+0x968] ;  /* 0x0009680001227983 */ /* 0x001f280000300a00 */
[----:B------:R0:W-:Y:S01]  /*1c4360*/  @P1 STG.E.U8 desc[UR4][R38.64], R0 ;  /* 0x0000000026001986 */ /* 0x0001e2000c101104 */
[----:B------:R-:W-:Y:S01]  /*1c4370*/  ISETP.LT.AND P1, PT, R46, UR6, !P3 ;  /* 0x000000062e007c0c */ /* 0x000fe2000df21270 */
[----:B------:R-:W-:Y:S02]  /*1c4380*/  ULDC UR6, c[0x0][0x228] ;  /* 0x00008a0000067ab9 */ /* 0x000fe40000000800 */
[----:B0-----:R-:W4:Y:S04]  /*1c4390*/  LDL.LU.64 R38, [R1+0x960] ;  /* 0x0009600001267983 */ /* 0x001f280000300a00 */
[----:B------:R0:W-:Y:S04]  /*1c43a0*/  @P0 STG.E.U8 desc[UR4][R40.64], R3 ;  /* 0x0000000328000986 */ /* 0x0001e8000c101104 */
[----:B0-----:R-:W4:Y:S04]  /*1c43b0*/  LDL.LU.64 R40, [R1+0x948] ;  /* 0x0009480001287983 */ /* 0x001f280000300a00 */
[----:B------:R-:W4:Y:S01]  /*1c43c0*/  LDL.LU R49, [R1+0x82c] ;  /* 0x00082c0001317983 */ /* 0x000f220000300800 */
[----:B---3--:R-:W-:-:S03]  /*1c43d0*/  PRMT R0, R55, 0x7770, RZ ;  /* 0x0000777037007816 */ /* 0x008fc600000000ff */
[----:B------:R0:W-:Y:S04]  /*1c43e0*/  @P2 STG.E.U8 desc[UR4][R42.64], R5 ;  /* 0x000000052a002986 */ /* 0x0001e8000c101104 */
[----:B0-----:R-:W3:Y:S04]  /*1c43f0*/  LDL.LU.64 R42, [R1+0x940] ;  /* 0x00094000012a7983 */ /* 0x001ee80000300a00 */
[----:B--2---:R0:W-:Y:S04]  /*1c4400*/  @P1 STG.E.U8 desc[UR4][R44.64], R0 ;  /* 0x000000002c001986 */ /* 0x0041e8000c101104 */
[----:B0-----:R-:W2:Y:S01]  /*1c4410*/  LDL.LU.64 R44, [R1+0x938] ;  /* 0x00093800012c7983 */ /* 0x001ea20000300a00 */
[----:B------:R-:W-:-:S02]  /*1c4420*/  ISETP.LT.AND P0, PT, R48, UR6, !P3 ;  /* 0x0000000630007c0c */ /* 0x000fc4000df01270 */
[----:B------:R-:W-:Y:S01]  /*1c4430*/  ISETP.LT.AND P2, PT, R47, UR7, !P3 ;  /* 0x000000072f007c0c */ /* 0x000fe2000df41270 */
[----:B------:R-:W-:Y:S01]  /*1c4440*/  ULDC UR6, c[0x0][0x228] ;  /* 0x00008a0000067ab9 */ /* 0x000fe20000000800 */
[----:B------:R-:W-:Y:S02]  /*1c4450*/  PRMT R2, R55, 0x7771, RZ ;  /* 0x0000777137027816 */ /* 0x000fe400000000ff */
[----:B------:R-:W-:Y:S01]  /*1c4460*/  ISETP.LT.AND P3, PT, R37, UR6, !P3 ;  /* 0x0000000625007c0c */ /* 0x000fe2000df61270 */
[----:B------:R-:W-:Y:S01]  /*1c4470*/  ULDC UR6, c[0x0][0x228] ;  /* 0x00008a0000067ab9 */ /* 0x000fe20000000800 */
[C---:B------:R-:W-:Y:S02]  /*1c4480*/  PRMT R3, R55.reuse, 0x7772, RZ ;  /* 0x0000777237037816 */ /* 0x040fe400000000ff */
[----:B------:R-:W-:Y:S01]  /*1c4490*/  ISETP.LT.AND P1, PT, R46, UR6, !P4 ;  /* 0x000000062e007c0c */ /* 0x000fe2000e721270 */
[----:B------:R-:W-:Y:S01]  /*1c44a0*/  ULDC UR6, c[0x0][0x228] ;  /* 0x00008a0000067ab9 */ /* 0x000fe20000000800 */
[----:B------:R-:W-:Y:S01]  /*1c44b0*/  PRMT R4, R55, 0x7773, RZ ;  /* 0x0000777337047816 */ /* 0x000fe200000000ff */
[----:B------:R-:W-:Y:S01]  /*1c44c0*/  ULDC UR7, c[0x0][0x228] ;  /* 0x00008a0000077ab9 */ /* 0x000fe20000000800 */
[----:B------:R0:W-:Y:S04]  /*1c44d0*/  @P0 STG.E.U8 desc[UR4][R28.64], R2 ;  /* 0x000000021c000986 */ /* 0x0001e8000c101104 */
[----:B------:R1:W-:Y:S01]  /*1c44e0*/  @P2 STG.E.U8 desc[UR4][R30.64], R3 ;  /* 0x000000031e002986 */ /* 0x0003e2000c101104 */
[----:B------:R-:W-:-:S02]  /*1c44f0*/  ISETP.LT.AND P0, PT, R48, UR6, !P4 ;  /* 0x0000000630007c0c */ /* 0x000fc4000e701270 */
[----:B------:R-:W-:Y:S01]  /*1c4500*/  ISETP.LT.AND P2, PT, R47, UR7, !P4 ;  /* 0x000000072f007c0c */ /* 0x000fe2000e741270 */
[----:B------:R-:W-:Y:S01]  /*1c4510*/  ULDC UR6, c[0x0][0x228] ;  /* 0x00008a0000067ab9 */ /* 0x000fe20000000800 */
[----:B------:R-:W-:Y:S01]  /*1c4520*/  ULDC UR7, c[0x0][0x228] ;  /* 0x00008a0000077ab9 */ /* 0x000fe20000000800 */
[----:B----4-:R-:W-:Y:S01]  /*1c4530*/  @P3 STG.E.U8 desc[UR4][R32.64], R4 ;  /* 0x0000000420003986 */ /* 0x010fe2000c101104 */
[----:B------:R-:W-:Y:S02]  /*1c4540*/  ISETP.LT.AND P4, PT, R37, UR6, !P4 ;  /* 0x0000000625007c0c */ /* 0x000fe4000e781270 */
[----:B------:R-:W-:Y:S02]  /*1c4550*/  ISETP.LT.AND P3, PT, R46, UR7, !P5 ;  /* 0x000000072e007c0c */ /* 0x000fe4000ef61270 */
[C---:B------:R-:W-:Y:S01]  /*1c4560*/  PRMT R0, R6.reuse, 0x7770, RZ ;  /* 0x0000777006007816 */ /* 0x040fe200000000ff */
[----:B------:R-:W-:Y:S01]  /*1c4570*/  ULDC UR6, c[0x0][0x228] ;  /* 0x00008a0000067ab9 */ /* 0x000fe20000000800 */
[----:B------:R-:W-:Y:S01]  /*1c4580*/  ULDC UR7, c[0x0][0x228] ;  /* 0x00008a0000077ab9 */ /* 0x000fe20000000800 */
[----:B0-----:R-:W-:-:S02]  /*1c4590*/  PRMT R2, R6, 0x7771, RZ ;  /* 0x0000777106027816 */ /* 0x001fc400000000ff */
[C---:B-1----:R-:W-:Y:S02]  /*1c45a0*/  PRMT R3, R6.reuse, 0x7772, RZ ;  /* 0x0000777206037816 */ /* 0x042fe400000000ff */
[----:B------:R-:W-:Y:S01]  /*1c45b0*/  PRMT R6, R6, 0x7773, RZ ;  /* 0x0000777306067816 */ /* 0x000fe200000000ff */
[----:B------:R-:W-:Y:S01]  /*1c45c0*/  @P1 STG.E.U8 desc[UR4][R34.64], R0 ;  /* 0x0000000022001986 */ /* 0x000fe2000c101104 */
[----:B------:R-:W-:Y:S01]  /*1c45d0*/  ISETP.LT.AND P1, PT, R46, UR8, !P6 ;  /* 0x000000082e007c0c */ /* 0x000fe2000f721270 */
[----:B------:R-:W-:Y:S02]  /*1c45e0*/  ULDC UR8, c[0x0][0x228] ;  /* 0x00008a0000087ab9 */ /* 0x000fe40000000800 */
[----:B------:R0:W-:Y:S01]  /*1c45f0*/  @P0 STG.E.U8 desc[UR4][R38.64], R2 ;  /* 0x0000000226000986 */ /* 0x0001e2000c101104 */
[----:B------:R-:W-:Y:S01]  /*1c4600*/  ISETP.LT.AND P0, PT, R48, UR6, !P5 ;  /* 0x0000000630007c0c */ /* 0x000fe2000ef01270 */
[----:B------:R-:W-:Y:S02]  /*1c4610*/  ULDC UR6, c[0x0][0x228] ;  /* 0x00008a0000067ab9 */ /* 0x000fe40000000800 */
[----:B0-----:R-:W4:Y:S01]  /*1c4620*/  LDL.LU.64 R38, [R1+0x930] ;  /* 0x0009300001267983 */ /* 0x001f220000300a00 */
[----:B------:R-:W-:-:S03]  /*1c4630*/  PRMT R0, R49, 0x7770, RZ ;  /* 0x0000777031007816 */ /* 0x000fc600000000ff */
[----:B------:R0:W-:Y:S01]  /*1c4640*/  @P2 STG.E.U8 desc[UR4][R40.64], R3 ;  /* 0x0000000328002986 */ /* 0x0001e2000c101104 */
[----:B------:R-:W-:Y:S02]  /*1c4650*/  ISETP.LT.AND P2, PT, R48, UR7, !P6 ;  /* 0x0000000730007c0c */ /* 0x000fe4000f741270 */
[C---:B------:R-:W-:Y:S02]  /*1c4660*/  PRMT R2, R49.reuse, 0x7771, RZ ;  /* 0x0000777131027816 */ /* 0x040fe400000000ff */
[C---:B------:R-:W-:Y:S01]  /*1c4670*/  PRMT R4, R49.reuse, 0x7773, RZ ;  /* 0x0000777331047816 */ /* 0x040fe200000000ff */
[----:B------:R-:W-:Y:S01]  /*1c4680*/  ULDC UR7, c[0x0][0x228] ;  /* 0x00008a0000077ab9 */ /* 0x000fe20000000800 */
[----:B0-----:R-:W4:Y:S01]  /*1c4690*/  LDL.LU.64 R40, [R1+0x928] ;  /* 0x0009280001287983 */ /* 0x001f220000300a00 */
[----:B------:R-:W-:-:S03]  /*1c46a0*/  PRMT R3, R49, 0x7772, RZ ;  /* 0x0000777231037816 */ /* 0x000fc600000000ff */
[----:B---3--:R0:W-:Y:S01]  /*1c46b0*/  @P4 STG.E.U8 desc[UR4][R42.64], R6 ;  /* 0x000000062a004986 */ /* 0x0081e2000c101104 */
[----:B------:R-:W-:-:S03]  /*1c46c0*/  ISETP.LT.AND P4, PT, R47, UR8, !P6 ;  /* 0x000000082f007c0c */ /* 0x000fc6000f781270 */
[----:B0-----:R-:W3:Y:S04]  /*1c46d0*/  LDL.LU.64 R42, [R1+0x920] ;  /* 0x00092000012a7983 */ /* 0x001ee80000300a00 */
[----:B--2---:R0:W-:Y:S01]  /*1c46e0*/  @P3 STG.E.U8 desc[UR4][R44.64], R0 ;  /* 0x000000002c003986 */ /* 0x0041e2000c101104 */
[----:B------:R-:W-:-:S03]  /*1c46f0*/  ISETP.LT.AND P3, PT, R47, UR6, !P5 ;  /* 0x000000062f007c0c */ /* 0x000fc6000ef61270 */
[----:B0-----:R-:W2:Y:S04]  /*1c4700*/  LDL.LU.64 R44, [R1+0x918] ;  /* 0x00091800012c7983 */ /* 0x001ea80000300a00 */
[----:B------:R-:W2:Y:S04]  /*1c4710*/  LDL.LU.64 R46, [R1+0x910] ;  /* 0x00091000012e7983 */ /* 0x000ea80000300a00 */
[----:B------:R-:W2:Y:S01]  /*1c4720*/  LDL.LU.64 R48, [R1+0x908] ;  /* 0x0009080001307983 */ /* 0x000ea20000300a00 */
[C---:B------:R-:W-:Y:S02]  /*1c4730*/  ISETP.LT.AND P5, PT, R37.reuse, UR7, !P5 ;  /* 0x0000000725007c0c */ /* 0x040fe4000efa1270 */
[----:B------:R-:W-:-:S02]  /*1c4740*/  ISETP.LT.AND P6, PT, R37, UR8, !P6 ;  /* 0x0000000825007c0c */ /* 0x000fc4000f7c1270 */
[C---:B------:R-:W-:Y:S02]  /*1c4750*/  PRMT R0, R7.reuse, 0x7770, RZ ;  /* 0x0000777007007816 */ /* 0x040fe400000000ff */
[C---:B------:R-:W-:Y:S02]  /*1c4760*/  PRMT R5, R7.reuse, 0x7771, RZ ;  /* 0x0000777107057816 */ /* 0x040fe400000000ff */
[C---:B------:R-:W-:Y:S02]  /*1c4770*/  PRMT R6, R7.reuse, 0x7772, RZ ;  /* 0x0000777207067816 */ /* 0x040fe400000000ff */
[----:B------:R-:W-:Y:S01]  /*1c4780*/  PRMT R7, R7, 0x7773, RZ ;  /* 0x0000777307077816 */ /* 0x000fe200000000ff */
[----:B----4-:R0:W-:Y:S04]  /*1c4790*/  @P0 STG.E.U8 desc[UR4][R38.64], R2 ;  /* 0x0000000226000986 */ /* 0x0101e8000c101104 */
[----:B------:R0:W-:Y:S04]  /*1c47a0*/  @P3 STG.E.U8 desc[UR4][R40.64], R3 ;  /* 0x0000000328003986 */ /* 0x0001e8000c101104 */
[----:B---3--:R0:W-:Y:S04]  /*1c47b0*/  @P5 STG.E.U8 desc[UR4][R42.64], R4 ;  /* 0x000000042a005986 */ /* 0x0081e8000c101104 */
[----:B--2---:R0:W-:Y:S04]  /*1c47c0*/  @P1 STG.E.U8 desc[UR4][R44.64], R0 ;  /* 0x000000002c001986 */ /* 0x0041e8000c101104 */
[----:B------:R0:W-:Y:S04]  /*1c47d0*/  @P2 STG.E.U8 desc[UR4][R46.64], R5 ;  /* 0x000000052e002986 */ /* 0x0001e8000c101104 */
[----:B------:R0:W-:Y:S01]  /*1c47e0*/  @P4 STG.E.U8 desc[UR4][R48.64], R6 ;  /* 0x0000000630004986 */ /* 0x0001e2000c101104 */
[----:B------:R-:W-:Y:S05]  /*1c47f0*/  @!P6 EXIT ;  /* 0x000000000000e94d */ /* 0x000fea0003800000 */
[----:B0-----:R-:W2:Y:S04]  /*1c4800*/  LDL.LU.64 R48, [R1+0x900] ;  /* 0x0009000001307983 */ /* 0x001ea80000300a00 */
[----:B--2---:R-:W-:Y:S01]  /*1c4810*/  STG.E.U8 desc[UR4][R48.64], R7 ;  /* 0x0000000730007986 */ /* 0x004fe2000c101104 */
[----:B------:R-:W-:Y:S05]  /*1c4820*/  EXIT ;  /* 0x000000000000794d */ /* 0x000fea0003800000 */
.L_x_2:
[----:B------:R-:W-:-:S00]  /*1c4830*/  BRA `(.L_x_2) ;  /* 0xfffffffc00fc7947 */ /* 0x000fc0000383ffff */
[----:B------:R-:W-:-:S00]  /*1c4840*/  NOP ;  /* 0x0000000000007918 */ /* 0x000fc00000000000 */
        /* <DEDUP_REMOVED lines=11> */
.L_x_3:


//--------------------- .nv.shared.matmul_kernel  --------------------------
	.section	.nv.shared.matmul_kernel,"aw",@nobits
	.sectionflags	@""
	.align	16
	.zero		1024


//--------------------- .nv.shared.reserved.0     --------------------------
	.section	.nv.shared.reserved.0,"aw",@nobits
	.weak		__nv_reservedSMEM_offset_0_alias
	.size		__nv_reservedSMEM_offset_0_alias, 0, 0
	.other		__nv_reservedSMEM_offset_0_alias,@"STO_CUDA_RESERVED_SHARED STV_DEFAULT"
__nv_reservedSMEM_offset_0_alias:
	.zero		0


//--------------------- .nv.constant0.matmul_kernel --------------------------
	.section	.nv.constant0.matmul_kernel,"a",@progbits
	.sectionflags	@""
	.align	4
.nv.constant0.matmul_kernel:
	.zero		608


//--------------------- SYMBOLS --------------------------

	.type		.nv.reservedSmem.offset0,@object
	.size		.nv.reservedSmem.offset0,0x4
